// Copyright (c) 2024, Jay Shah, Ganesh Bikshandi, Ying Zhang, Vijay Thakkar, Pradeep Ramani, Tri Dao.
// Splitting the different template instantiations to different files to speed up compilation.
// This file is auto-generated. See "generate_kernels.py"

#include "flash_fwd_launch_template.h"

#ifndef FLASHATTENTION_DISABLE_HDIM192
template void run_mha_fwd_<90, cutlass::half_t, 192, 192, true, true, false, true>(Flash_fwd_params &params, cudaStream_t stream);
#endif


// ===== COMPILED SASS (sm_90a) =====

	.target	sm_90a

	.elftype	@"ET_EXEC"


//--------------------- .note.nv.tkinfo           --------------------------
	.section	.note.nv.tkinfo,"",@"SHT_NOTE"
	.sectionflags	@"SHF_NOTE_NV_TKINFO"
	.tkinfo
        /*0018*/ 	.word	0x00000002
        /*0030*/ 	.string	""
        /*0030*/ 	.string	"ptxas"
        /*0030*/ 	.string	"Cuda compilation tools, release 13.0, V13.0.88"
        /*0030*/ 	.string	"Build cuda_13.0.r13.0/compiler.36424714_0"
        /*0030*/ 	.string	"-arch sm_90a -m 64 "



//--------------------- .note.nv.cuinfo           --------------------------
	.section	.note.nv.cuinfo,"",@"SHT_NOTE"
	.sectionflags	@"SHF_NOTE_NV_CUINFO"
        /*0018*/ 	.short	0x0002
        /*001a*/ 	.short	0x005a
        /*001c*/ 	.short	0x0082
	.zero		2


//--------------------- .nv.info                  --------------------------
	.section	.nv.info,"",@"SHT_CUDA_INFO"
	.align	4


	//----- nvinfo : EIATTR_REGCOUNT
	.align		4
        /*0000*/ 	.byte	0x04, 0x2f
        /*0002*/ 	.short	(.L_19 - .L_18)
	.align		4
.L_18:
        /*0004*/ 	.word	index@(_ZN7cutlass13device_kernelIN5flash11enable_sm90INS1_16FlashAttnFwdSm90INS1_25CollectiveMainloopFwdSm90ILi2EN4cute5tupleIJNS5_1CILi1EEES8_S8_EEENS6_IJNS7_ILi128EEENS7_ILi96EEENS7_ILi192EEEEEELi192ENS_6half_tEfNS_4arch4Sm90ELb1ELb0ELb0ELb1ELb1ELb1ELb0ELb1ELb1ELb1ELb1ELb0EEENS1_21CollectiveEpilogueFwdINS6_IJSA_SC_SB_EEES9_SE_SG_Li256ELb1ELb1ELb1ELb0EEENS1_36VarlenDynamicPersistentTileSchedulerILi128ELi96ELi256ELi128ELb1ELb1ELb1ELb1ELb1ELb1EEEEEEEEEvNT_6ParamsE)
        /*0008*/ 	.word	0x000000a8


	//----- nvinfo : EIATTR_FRAME_SIZE
	.align		4
.L_19:
        /*000c*/ 	.byte	0x04, 0x11
        /*000e*/ 	.short	(.L_21 - .L_20)
	.align		4
.L_20:
        /*0010*/ 	.word	index@(_ZN7cutlass13device_kernelIN5flash11enable_sm90INS1_16FlashAttnFwdSm90INS1_25CollectiveMainloopFwdSm90ILi2EN4cute5tupleIJNS5_1CILi1EEES8_S8_EEENS6_IJNS7_ILi128EEENS7_ILi96EEENS7_ILi192EEEEEELi192ENS_6half_tEfNS_4arch4Sm90ELb1ELb0ELb0ELb1ELb1ELb1ELb0ELb1ELb1ELb1ELb1ELb0EEENS1_21CollectiveEpilogueFwdINS6_IJSA_SC_SB_EEES9_SE_SG_Li256ELb1ELb1ELb1ELb0EEENS1_36VarlenDynamicPersistentTileSchedulerILi128ELi96ELi256ELi128ELb1ELb1ELb1ELb1ELb1ELb1EEEEEEEEEvNT_6ParamsE)
        /*0014*/ 	.word	0x00000060


	//----- nvinfo : EIATTR_REGCOUNT
	.align		4
.L_21:
        /*0018*/ 	.byte	0x04, 0x2f
        /*001a*/ 	.short	(.L_23 - .L_22)
	.align		4
.L_22:
        /*001c*/ 	.word	index@(_ZN7cutlass13device_kernelIN5flash11enable_sm90INS1_16FlashAttnFwdSm90INS1_25CollectiveMainloopFwdSm90ILi2EN4cute5tupleIJNS5_1CILi1EEES8_S8_EEENS6_IJNS7_ILi128EEENS7_ILi96EEENS7_ILi192EEEEEELi192ENS_6half_tEfNS_4arch4Sm90ELb1ELb0ELb0ELb1ELb1ELb0ELb0ELb1ELb1ELb1ELb1ELb0EEENS1_21CollectiveEpilogueFwdINS6_IJSA_SC_SB_EEES9_SE_SG_Li256ELb1ELb1ELb1ELb0EEENS1_36VarlenDynamicPersistentTileSchedulerILi128ELi96ELi256ELi128ELb1ELb1ELb1ELb1ELb1ELb1EEEEEEEEEvNT_6ParamsE)
        /*0020*/ 	.word	0x000000a8


	//----- nvinfo : EIATTR_FRAME_SIZE
	.align		4
.L_23:
        /*0024*/ 	.byte	0x04, 0x11
        /*0026*/ 	.short	(.L_25 - .L_24)
	.align		4
.L_24:
        /*0028*/ 	.word	index@(_ZN7cutlass13device_kernelIN5flash11enable_sm90INS1_16FlashAttnFwdSm90INS1_25CollectiveMainloopFwdSm90ILi2EN4cute5tupleIJNS5_1CILi1EEES8_S8_EEENS6_IJNS7_ILi128EEENS7_ILi96EEENS7_ILi192EEEEEELi192ENS_6half_tEfNS_4arch4Sm90ELb1ELb0ELb0ELb1ELb1ELb0ELb0ELb1ELb1ELb1ELb1ELb0EEENS1_21CollectiveEpilogueFwdINS6_IJSA_SC_SB_EEES9_SE_SG_Li256ELb1ELb1ELb1ELb0EEENS1_36VarlenDynamicPersistentTileSchedulerILi128ELi96ELi256ELi128ELb1ELb1ELb1ELb1ELb1ELb1EEEEEEEEEvNT_6ParamsE)
        /*002c*/ 	.word	0x00000030


	//----- nvinfo : EIATTR_REGCOUNT
	.align		4
.L_25:
        /*0030*/ 	.byte	0x04, 0x2f
        /*0032*/ 	.short	(.L_27 - .L_26)
	.align		4
.L_26:
        /*0034*/ 	.word	index@(_ZN7cutlass13device_kernelIN5flash11enable_sm90INS1_16FlashAttnFwdSm90INS1_25CollectiveMainloopFwdSm90ILi2EN4cute5tupleIJNS5_1CILi1EEES8_S8_EEENS6_IJNS7_ILi128EEENS7_ILi96EEENS7_ILi192EEEEEELi192ENS_6half_tEfNS_4arch4Sm90ELb1ELb0ELb0ELb0ELb1ELb0ELb0ELb1ELb1ELb1ELb1ELb0EEENS1_21CollectiveEpilogueFwdINS6_IJSA_SC_SB_EEES9_SE_SG_Li256ELb0ELb1ELb1ELb0EEENS1_19SingleTileSchedulerILb0ELb1ELb1ELi128EEEEEEEEEvNT_6ParamsE)
        /*0038*/ 	.word	0x000000a8


	//----- nvinfo : EIATTR_FRAME_SIZE
	.align		4
.L_27:
        /*003c*/ 	.byte	0x04, 0x11
        /*003e*/ 	.short	(.L_29 - .L_28)
	.align		4
.L_28:
        /*0040*/ 	.word	index@(_ZN7cutlass13device_kernelIN5flash11enable_sm90INS1_16FlashAttnFwdSm90INS1_25CollectiveMainloopFwdSm90ILi2EN4cute5tupleIJNS5_1CILi1EEES8_S8_EEENS6_IJNS7_ILi128EEENS7_ILi96EEENS7_ILi192EEEEEELi192ENS_6half_tEfNS_4arch4Sm90ELb1ELb0ELb0ELb0ELb1ELb0ELb0ELb1ELb1ELb1ELb1ELb0EEENS1_21CollectiveEpilogueFwdINS6_IJSA_SC_SB_EEES9_SE_SG_Li256ELb0ELb1ELb1ELb0EEENS1_19SingleTileSchedulerILb0ELb1ELb1ELi128EEEEEEEEEvNT_6ParamsE)
        /*0044*/ 	.word	0x00000008


	//----- nvinfo : EIATTR_REGCOUNT
	.align		4
.L_29:
        /*0048*/ 	.byte	0x04, 0x2f
        /*004a*/ 	.short	(.L_31 - .L_30)
	.align		4
.L_30:
        /*004c*/ 	.word	index@(_ZN7cutlass13device_kernelIN5flash11enable_sm90INS1_16FlashAttnFwdSm90INS1_25CollectiveMainloopFwdSm90ILi2EN4cute5tupleIJNS5_1CILi1EEES8_S8_EEENS6_IJNS7_ILi128EEENS7_ILi96EEENS7_ILi192EEEEEELi192ENS_6half_tEfNS_4arch4Sm90ELb0ELb1ELb0ELb1ELb1ELb1ELb0ELb1ELb1ELb1ELb1ELb0EEENS1_21CollectiveEpilogueFwdINS6_IJSA_SC_SB_EEES9_SE_SG_Li256ELb1ELb1ELb1ELb0EEENS1_36VarlenDynamicPersistentTileSchedulerILi128ELi96ELi256ELi128ELb1ELb1ELb1ELb1ELb0ELb1EEEEEEEEEvNT_6ParamsE)
        /*0050*/ 	.word	0x000000a8


	//----- nvinfo : EIATTR_FRAME_SIZE
	.align		4
.L_31:
        /*0054*/ 	.byte	0x04, 0x11
        /*0056*/ 	.short	(.L_33 - .L_32)
	.align		4
.L_32:
        /*0058*/ 	.word	index@(_ZN7cutlass13device_kernelIN5flash11enable_sm90INS1_16FlashAttnFwdSm90INS1_25CollectiveMainloopFwdSm90ILi2EN4cute5tupleIJNS5_1CILi1EEES8_S8_EEENS6_IJNS7_ILi128EEENS7_ILi96EEENS7_ILi192EEEEEELi192ENS_6half_tEfNS_4arch4Sm90ELb0ELb1ELb0ELb1ELb1ELb1ELb0ELb1ELb1ELb1ELb1ELb0EEENS1_21CollectiveEpilogueFwdINS6_IJSA_SC_SB_EEES9_SE_SG_Li256ELb1ELb1ELb1ELb0EEENS1_36VarlenDynamicPersistentTileSchedulerILi128ELi96ELi256ELi128ELb1ELb1ELb1ELb1ELb0ELb1EEEEEEEEEvNT_6ParamsE)
        /*005c*/ 	.word	0x00000070


	//----- nvinfo : EIATTR_REGCOUNT
	.align		4
.L_33:
        /*0060*/ 	.byte	0x04, 0x2f
        /*0062*/ 	.short	(.L_35 - .L_34)
	.align		4
.L_34:
        /*0064*/ 	.word	index@(_ZN7cutlass13device_kernelIN5flash11enable_sm90INS1_16FlashAttnFwdSm90INS1_25CollectiveMainloopFwdSm90ILi2EN4cute5tupleIJNS5_1CILi1EEES8_S8_EEENS6_IJNS7_ILi128EEENS7_ILi96EEENS7_ILi192EEEEEELi192ENS_6half_tEfNS_4arch4Sm90ELb0ELb1ELb0ELb1ELb1ELb0ELb0ELb1ELb1ELb1ELb1ELb0EEENS1_21CollectiveEpilogueFwdINS6_IJSA_SC_SB_EEES9_SE_SG_Li256ELb1ELb1ELb1ELb0EEENS1_36VarlenDynamicPersistentTileSchedulerILi128ELi96ELi256ELi128ELb1ELb1ELb1ELb1ELb0ELb1EEEEEEEEEvNT_6ParamsE)
        /*0068*/ 	.word	0x000000a8


	//----- nvinfo : EIATTR_FRAME_SIZE
	.align		4
.L_35:
        /*006c*/ 	.byte	0x04, 0x11
        /*006e*/ 	.short	(.L_37 - .L_36)
	.align		4
.L_36:
        /*0070*/ 	.word	index@(_ZN7cutlass13device_kernelIN5flash11enable_sm90INS1_16FlashAttnFwdSm90INS1_25CollectiveMainloopFwdSm90ILi2EN4cute5tupleIJNS5_1CILi1EEES8_S8_EEENS6_IJNS7_ILi128EEENS7_ILi96EEENS7_ILi192EEEEEELi192ENS_6half_tEfNS_4arch4Sm90ELb0ELb1ELb0ELb1ELb1ELb0ELb0ELb1ELb1ELb1ELb1ELb0EEENS1_21CollectiveEpilogueFwdINS6_IJSA_SC_SB_EEES9_SE_SG_Li256ELb1ELb1ELb1ELb0EEENS1_36VarlenDynamicPersistentTileSchedulerILi128ELi96ELi256ELi128ELb1ELb1ELb1ELb1ELb0ELb1EEEEEEEEEvNT_6ParamsE)
        /*0074*/ 	.word	0x00000028


	//----- nvinfo : EIATTR_REGCOUNT
	.align		4
.L_37:
        /*0078*/ 	.byte	0x04, 0x2f
        /*007a*/ 	.short	(.L_39 - .L_38)
	.align		4
.L_38:
        /*007c*/ 	.word	index@(_ZN7cutlass13device_kernelIN5flash11enable_sm90INS1_16FlashAttnFwdSm90INS1_25CollectiveMainloopFwdSm90ILi2EN4cute5tupleIJNS5_1CILi1EEES8_S8_EEENS6_IJNS7_ILi128EEENS7_ILi96EEENS7_ILi192EEEEEELi192ENS_6half_tEfNS_4arch4Sm90ELb0ELb1ELb0ELb0ELb1ELb0ELb0ELb1ELb1ELb1ELb1ELb0EEENS1_21CollectiveEpilogueFwdINS6_IJSA_SC_SB_EEES9_SE_SG_Li256ELb0ELb1ELb1ELb0EEENS1_19SingleTileSchedulerILb0ELb1ELb1ELi128EEEEEEEEEvNT_6ParamsE)
        /*0080*/ 	.word	0x000000a8


	//----- nvinfo : EIATTR_FRAME_SIZE
	.align		4
.L_39:
        /*0084*/ 	.byte	0x04, 0x11
        /*0086*/ 	.short	(.L_41 - .L_40)
	.align		4
.L_40:
        /*0088*/ 	.word	index@(_ZN7cutlass13device_kernelIN5flash11enable_sm90INS1_16FlashAttnFwdSm90INS1_25CollectiveMainloopFwdSm90ILi2EN4cute5tupleIJNS5_1CILi1EEES8_S8_EEENS6_IJNS7_ILi128EEENS7_ILi96EEENS7_ILi192EEEEEELi192ENS_6half_tEfNS_4arch4Sm90ELb0ELb1ELb0ELb0ELb1ELb0ELb0ELb1ELb1ELb1ELb1ELb0EEENS1_21CollectiveEpilogueFwdINS6_IJSA_SC_SB_EEES9_SE_SG_Li256ELb0ELb1ELb1ELb0EEENS1_19SingleTileSchedulerILb0ELb1ELb1ELi128EEEEEEEEEvNT_6ParamsE)
        /*008c*/ 	.word	0x00000008


	//----- nvinfo : EIATTR_REGCOUNT
	.align		4
.L_41:
        /*0090*/ 	.byte	0x04, 0x2f
        /*0092*/ 	.short	(.L_43 - .L_42)
	.align		4
.L_42:
        /*0094*/ 	.word	index@(_ZN7cutlass13device_kernelIN5flash11enable_sm90INS1_16FlashAttnFwdSm90INS1_25CollectiveMainloopFwdSm90ILi2EN4cute5tupleIJNS5_1CILi1EEES8_S8_EEENS6_IJNS7_ILi128EEENS7_ILi96EEENS7_ILi192EEEEEELi192ENS_6half_tEfNS_4arch4Sm90ELb0ELb0ELb0ELb1ELb1ELb1ELb0ELb1ELb1ELb1ELb1ELb0EEENS1_21CollectiveEpilogueFwdINS6_IJSA_SC_SB_EEES9_SE_SG_Li256ELb1ELb1ELb1ELb0EEENS1_36VarlenDynamicPersistentTileSchedulerILi128ELi96ELi256ELi128ELb1ELb1ELb1ELb0ELb1ELb1EEEEEEEEEvNT_6ParamsE)
        /*0098*/ 	.word	0x000000a8


	//----- nvinfo : EIATTR_FRAME_SIZE
	.align		4
.L_43:
        /*009c*/ 	.byte	0x04, 0x11
        /*009e*/ 	.short	(.L_45 - .L_44)
	.align		4
.L_44:
        /*00a0*/ 	.word	index@(_ZN7cutlass13device_kernelIN5flash11enable_sm90INS1_16FlashAttnFwdSm90INS1_25CollectiveMainloopFwdSm90ILi2EN4cute5tupleIJNS5_1CILi1EEES8_S8_EEENS6_IJNS7_ILi128EEENS7_ILi96EEENS7_ILi192EEEEEELi192ENS_6half_tEfNS_4arch4Sm90ELb0ELb0ELb0ELb1ELb1ELb1ELb0ELb1ELb1ELb1ELb1ELb0EEENS1_21CollectiveEpilogueFwdINS6_IJSA_SC_SB_EEES9_SE_SG_Li256ELb1ELb1ELb1ELb0EEENS1_36VarlenDynamicPersistentTileSchedulerILi128ELi96ELi256ELi128ELb1ELb1ELb1ELb0ELb1ELb1EEEEEEEEEvNT_6ParamsE)
        /*00a4*/ 	.word	0x00000130


	//----- nvinfo : EIATTR_REGCOUNT
	.align		4
.L_45:
        /*00a8*/ 	.byte	0x04, 0x2f
        /*00aa*/ 	.short	(.L_47 - .L_46)
	.align		4
.L_46:
        /*00ac*/ 	.word	index@(_ZN7cutlass13device_kernelIN5flash11enable_sm90INS1_16FlashAttnFwdSm90INS1_25CollectiveMainloopFwdSm90ILi2EN4cute5tupleIJNS5_1CILi1EEES8_S8_EEENS6_IJNS7_ILi128EEENS7_ILi96EEENS7_ILi192EEEEEELi192ENS_6half_tEfNS_4arch4Sm90ELb0ELb0ELb0ELb1ELb1ELb0ELb0ELb1ELb1ELb1ELb1ELb0EEENS1_21CollectiveEpilogueFwdINS6_IJSA_SC_SB_EEES9_SE_SG_Li256ELb1ELb1ELb1ELb0EEENS1_36VarlenDynamicPersistentTileSchedulerILi128ELi96ELi256ELi128ELb1ELb1ELb1ELb0ELb1ELb1EEEEEEEEEvNT_6ParamsE)
        /*00b0*/ 	.word	0x000000a8


	//----- nvinfo : EIATTR_FRAME_SIZE
	.align		4
.L_47:
        /*00b4*/ 	.byte	0x04, 0x11
        /*00b6*/ 	.short	(.L_49 - .L_48)
	.align		4
.L_48:
        /*00b8*/ 	.word	index@(_ZN7cutlass13device_kernelIN5flash11enable_sm90INS1_16FlashAttnFwdSm90INS1_25CollectiveMainloopFwdSm90ILi2EN4cute5tupleIJNS5_1CILi1EEES8_S8_EEENS6_IJNS7_ILi128EEENS7_ILi96EEENS7_ILi192EEEEEELi192ENS_6half_tEfNS_4arch4Sm90ELb0ELb0ELb0ELb1ELb1ELb0ELb0ELb1ELb1ELb1ELb1ELb0EEENS1_21CollectiveEpilogueFwdINS6_IJSA_SC_SB_EEES9_SE_SG_Li256ELb1ELb1ELb1ELb0EEENS1_36VarlenDynamicPersistentTileSchedulerILi128ELi96ELi256ELi128ELb1ELb1ELb1ELb0ELb1ELb1EEEEEEEEEvNT_6ParamsE)
        /*00bc*/ 	.word	0x00000030


	//----- nvinfo : EIATTR_REGCOUNT
	.align		4
.L_49:
        /*00c0*/ 	.byte	0x04, 0x2f
        /*00c2*/ 	.short	(.L_51 - .L_50)
	.align		4
.L_50:
        /*00c4*/ 	.word	index@(_ZN7cutlass13device_kernelIN5flash11enable_sm90INS1_16FlashAttnFwdSm90INS1_25CollectiveMainloopFwdSm90ILi2EN4cute5tupleIJNS5_1CILi1EEES8_S8_EEENS6_IJNS7_ILi128EEENS7_ILi96EEENS7_ILi192EEEEEELi192ENS_6half_tEfNS_4arch4Sm90ELb0ELb0ELb0ELb0ELb1ELb0ELb0ELb1ELb1ELb1ELb1ELb0EEENS1_21CollectiveEpilogueFwdINS6_IJSA_SC_SB_EEES9_SE_SG_Li256ELb0ELb1ELb1ELb0EEENS1_19SingleTileSchedulerILb0ELb1ELb1ELi128EEEEEEEEEvNT_6ParamsE)
        /*00c8*/ 	.word	0x000000a8


	//----- nvinfo : EIATTR_FRAME_SIZE
	.align		4
.L_51:
        /*00cc*/ 	.byte	0x04, 0x11
        /*00ce*/ 	.short	(.L_53 - .L_52)
	.align		4
.L_52:
        /*00d0*/ 	.word	index@(_ZN7cutlass13device_kernelIN5flash11enable_sm90INS1_16FlashAttnFwdSm90INS1_25CollectiveMainloopFwdSm90ILi2EN4cute5tupleIJNS5_1CILi1EEES8_S8_EEENS6_IJNS7_ILi128EEENS7_ILi96EEENS7_ILi192EEEEEELi192ENS_6half_tEfNS_4arch4Sm90ELb0ELb0ELb0ELb0ELb1ELb0ELb0ELb1ELb1ELb1ELb1ELb0EEENS1_21CollectiveEpilogueFwdINS6_IJSA_SC_SB_EEES9_SE_SG_Li256ELb0ELb1ELb1ELb0EEENS1_19SingleTileSchedulerILb0ELb1ELb1ELi128EEEEEEEEEvNT_6ParamsE)
        /*00d4*/ 	.word	0x00000008


	//----- nvinfo : EIATTR_MIN_STACK_SIZE
	.align		4
.L_53:
        /*00d8*/ 	.byte	0x04, 0x12
        /*00da*/ 	.short	(.L_55 - .L_54)
	.align		4
.L_54:
        /*00dc*/ 	.word	index@(_ZN7cutlass13device_kernelIN5flash11enable_sm90INS1_16FlashAttnFwdSm90INS1_25CollectiveMainloopFwdSm90ILi2EN4cute5tupleIJNS5_1CILi1EEES8_S8_EEENS6_IJNS7_ILi128EEENS7_ILi96EEENS7_ILi192EEEEEELi192ENS_6half_tEfNS_4arch4Sm90ELb0ELb0ELb0ELb0ELb1ELb0ELb0ELb1ELb1ELb1ELb1ELb0EEENS1_21CollectiveEpilogueFwdINS6_IJSA_SC_SB_EEES9_SE_SG_Li256ELb0ELb1ELb1ELb0EEENS1_19SingleTileSchedulerILb0ELb1ELb1ELi128EEEEEEEEEvNT_6ParamsE)
        /*00e0*/ 	.word	0x00000008


	//----- nvinfo : EIATTR_MIN_STACK_SIZE
	.align		4
.L_55:
        /*00e4*/ 	.byte	0x04, 0x12
        /*00e6*/ 	.short	(.L_57 - .L_56)
	.align		4
.L_56:
        /*00e8*/ 	.word	index@(_ZN7cutlass13device_kernelIN5flash11enable_sm90INS1_16FlashAttnFwdSm90INS1_25CollectiveMainloopFwdSm90ILi2EN4cute5tupleIJNS5_1CILi1EEES8_S8_EEENS6_IJNS7_ILi128EEENS7_ILi96EEENS7_ILi192EEEEEELi192ENS_6half_tEfNS_4arch4Sm90ELb0ELb0ELb0ELb1ELb1ELb0ELb0ELb1ELb1ELb1ELb1ELb0EEENS1_21CollectiveEpilogueFwdINS6_IJSA_SC_SB_EEES9_SE_SG_Li256ELb1ELb1ELb1ELb0EEENS1_36VarlenDynamicPersistentTileSchedulerILi128ELi96ELi256ELi128ELb1ELb1ELb1ELb0ELb1ELb1EEEEEEEEEvNT_6ParamsE)
        /*00ec*/ 	.word	0x00000030


	//----- nvinfo : EIATTR_MIN_STACK_SIZE
	.align		4
.L_57:
        /*00f0*/ 	.byte	0x04, 0x12
        /*00f2*/ 	.short	(.L_59 - .L_58)
	.align		4
.L_58:
        /*00f4*/ 	.word	index@(_ZN7cutlass13device_kernelIN5flash11enable_sm90INS1_16FlashAttnFwdSm90INS1_25CollectiveMainloopFwdSm90ILi2EN4cute5tupleIJNS5_1CILi1EEES8_S8_EEENS6_IJNS7_ILi128EEENS7_ILi96EEENS7_ILi192EEEEEELi192ENS_6half_tEfNS_4arch4Sm90ELb0ELb0ELb0ELb1ELb1ELb1ELb0ELb1ELb1ELb1ELb1ELb0EEENS1_21CollectiveEpilogueFwdINS6_IJSA_SC_SB_EEES9_SE_SG_Li256ELb1ELb1ELb1ELb0EEENS1_36VarlenDynamicPersistentTileSchedulerILi128ELi96ELi256ELi128ELb1ELb1ELb1ELb0ELb1ELb1EEEEEEEEEvNT_6ParamsE)
        /*00f8*/ 	.word	0x00000130


	//----- nvinfo : EIATTR_MIN_STACK_SIZE
	.align		4
.L_59:
        /*00fc*/ 	.byte	0x04, 0x12
        /*00fe*/ 	.short	(.L_61 - .L_60)
	.align		4
.L_60:
        /*0100*/ 	.word	index@(_ZN7cutlass13device_kernelIN5flash11enable_sm90INS1_16FlashAttnFwdSm90INS1_25CollectiveMainloopFwdSm90ILi2EN4cute5tupleIJNS5_1CILi1EEES8_S8_EEENS6_IJNS7_ILi128EEENS7_ILi96EEENS7_ILi192EEEEEELi192ENS_6half_tEfNS_4arch4Sm90ELb0ELb1ELb0ELb0ELb1ELb0ELb0ELb1ELb1ELb1ELb1ELb0EEENS1_21CollectiveEpilogueFwdINS6_IJSA_SC_SB_EEES9_SE_SG_Li256ELb0ELb1ELb1ELb0EEENS1_19SingleTileSchedulerILb0ELb1ELb1ELi128EEEEEEEEEvNT_6ParamsE)
        /*0104*/ 	.word	0x00000008


	//----- nvinfo : EIATTR_MIN_STACK_SIZE
	.align		4
.L_61:
        /*0108*/ 	.byte	0x04, 0x12
        /*010a*/ 	.short	(.L_63 - .L_62)
	.align		4
.L_62:
        /*010c*/ 	.word	index@(_ZN7cutlass13device_kernelIN5flash11enable_sm90INS1_16FlashAttnFwdSm90INS1_25CollectiveMainloopFwdSm90ILi2EN4cute5tupleIJNS5_1CILi1EEES8_S8_EEENS6_IJNS7_ILi128EEENS7_ILi96EEENS7_ILi192EEEEEELi192ENS_6half_tEfNS_4arch4Sm90ELb0ELb1ELb0ELb1ELb1ELb0ELb0ELb1ELb1ELb1ELb1ELb0EEENS1_21CollectiveEpilogueFwdINS6_IJSA_SC_SB_EEES9_SE_SG_Li256ELb1ELb1ELb1ELb0EEENS1_36VarlenDynamicPersistentTileSchedulerILi128ELi96ELi256ELi128ELb1ELb1ELb1ELb1ELb0ELb1EEEEEEEEEvNT_6ParamsE)
        /*0110*/ 	.word	0x00000028


	//----- nvinfo : EIATTR_MIN_STACK_SIZE
	.align		4
.L_63:
        /*0114*/ 	.byte	0x04, 0x12
        /*0116*/ 	.short	(.L_65 - .L_64)
	.align		4
.L_64:
        /*0118*/ 	.word	index@(_ZN7cutlass13device_kernelIN5flash11enable_sm90INS1_16FlashAttnFwdSm90INS1_25CollectiveMainloopFwdSm90ILi2EN4cute5tupleIJNS5_1CILi1EEES8_S8_EEENS6_IJNS7_ILi128EEENS7_ILi96EEENS7_ILi192EEEEEELi192ENS_6half_tEfNS_4arch4Sm90ELb0ELb1ELb0ELb1ELb1ELb1ELb0ELb1ELb1ELb1ELb1ELb0EEENS1_21CollectiveEpilogueFwdINS6_IJSA_SC_SB_EEES9_SE_SG_Li256ELb1ELb1ELb1ELb0EEENS1_36VarlenDynamicPersistentTileSchedulerILi128ELi96ELi256ELi128ELb1ELb1ELb1ELb1ELb0ELb1EEEEEEEEEvNT_6ParamsE)
        /*011c*/ 	.word	0x00000070


	//----- nvinfo : EIATTR_MIN_STACK_SIZE
	.align		4
.L_65:
        /*0120*/ 	.byte	0x04, 0x12
        /*0122*/ 	.short	(.L_67 - .L_66)
	.align		4
.L_66:
        /*0124*/ 	.word	index@(_ZN7cutlass13device_kernelIN5flash11enable_sm90INS1_16FlashAttnFwdSm90INS1_25CollectiveMainloopFwdSm90ILi2EN4cute5tupleIJNS5_1CILi1EEES8_S8_EEENS6_IJNS7_ILi128EEENS7_ILi96EEENS7_ILi192EEEEEELi192ENS_6half_tEfNS_4arch4Sm90ELb1ELb0ELb0ELb0ELb1ELb0ELb0ELb1ELb1ELb1ELb1ELb0EEENS1_21CollectiveEpilogueFwdINS6_IJSA_SC_SB_EEES9_SE_SG_Li256ELb0ELb1ELb1ELb0EEENS1_19SingleTileSchedulerILb0ELb1ELb1ELi128EEEEEEEEEvNT_6ParamsE)
        /*0128*/ 	.word	0x00000008


	//----- nvinfo : EIATTR_MIN_STACK_SIZE
	.align		4
.L_67:
        /*012c*/ 	.byte	0x04, 0x12
        /*012e*/ 	.short	(.L_69 - .L_68)
	.align		4
.L_68:
        /*0130*/ 	.word	index@(_ZN7cutlass13device_kernelIN5flash11enable_sm90INS1_16FlashAttnFwdSm90INS1_25CollectiveMainloopFwdSm90ILi2EN4cute5tupleIJNS5_1CILi1EEES8_S8_EEENS6_IJNS7_ILi128EEENS7_ILi96EEENS7_ILi192EEEEEELi192ENS_6half_tEfNS_4arch4Sm90ELb1ELb0ELb0ELb1ELb1ELb0ELb0ELb1ELb1ELb1ELb1ELb0EEENS1_21CollectiveEpilogueFwdINS6_IJSA_SC_SB_EEES9_SE_SG_Li256ELb1ELb1ELb1ELb0EEENS1_36VarlenDynamicPersistentTileSchedulerILi128ELi96ELi256ELi128ELb1ELb1ELb1ELb1ELb1ELb1EEEEEEEEEvNT_6ParamsE)
        /*0134*/ 	.word	0x00000030


	//----- nvinfo : EIATTR_MIN_STACK_SIZE
	.align		4
.L_69:
        /*0138*/ 	.byte	0x04, 0x12
        /*013a*/ 	.short	(.L_71 - .L_70)
	.align		4
.L_70:
        /*013c*/ 	.word	index@(_ZN7cutlass13device_kernelIN5flash11enable_sm90INS1_16FlashAttnFwdSm90INS1_25CollectiveMainloopFwdSm90ILi2EN4cute5tupleIJNS5_1CILi1EEES8_S8_EEENS6_IJNS7_ILi128EEENS7_ILi96EEENS7_ILi192EEEEEELi192ENS_6half_tEfNS_4arch4Sm90ELb1ELb0ELb0ELb1ELb1ELb1ELb0ELb1ELb1ELb1ELb1ELb0EEENS1_21CollectiveEpilogueFwdINS6_IJSA_SC_SB_EEES9_SE_SG_Li256ELb1ELb1ELb1ELb0EEENS1_36VarlenDynamicPersistentTileSchedulerILi128ELi96ELi256ELi128ELb1ELb1ELb1ELb1ELb1ELb1EEEEEEEEEvNT_6ParamsE)
        /*0140*/ 	.word	0x00000060
.L_71:


//--------------------- .nv.compat                --------------------------
	.section	.nv.compat,"",@"SHT_CUDA_COMPAT_INFO"
	.align	4
        /*0000*/ 	.byte	0x02, 0x09, 0x01, 0x00, 0x02, 0x02, 0x04, 0x00, 0x02, 0x05, 0x05, 0x00, 0x03, 0x07, 0x01, 0x01
        /*0010*/ 	.byte	0x02, 0x03, 0x01, 0x00, 0x02, 0x06, 0x01, 0x00, 0x04, 0x0b, 0x08, 0x00, 0x00, 0x00, 0x00, 0x00
        /*0020*/ 	.byte	0x00, 0x00, 0x00, 0x00


//--------------------- .nv.info._ZN7cutlass13device_kernelIN5flash11enable_sm90INS1_16FlashAttnFwdSm90INS1_25CollectiveMainloopFwdSm90ILi2EN4cute5tupleIJNS5_1CILi1EEES8_S8_EEENS6_IJNS7_ILi128EEENS7_ILi96EEENS7_ILi192EEEEEELi192ENS_6half_tEfNS_4arch4Sm90ELb0ELb0ELb0ELb0ELb1ELb0ELb0ELb1ELb1ELb1ELb1ELb0EEENS1_21CollectiveEpilogueFwdINS6_IJSA_SC_SB_EEES9_SE_SG_Li256ELb0ELb1ELb1ELb0EEENS1_19SingleTileSchedulerILb0ELb1ELb1ELi128EEEEEEEEEvNT_6ParamsE --------------------------
	.section	.nv.info._ZN7cutlass13device_kernelIN5flash11enable_sm90INS1_16FlashAttnFwdSm90INS1_25CollectiveMainloopFwdSm90ILi2EN4cute5tupleIJNS5_1CILi1EEES8_S8_EEENS6_IJNS7_ILi128EEENS7_ILi96EEENS7_ILi192EEEEEELi192ENS_6half_tEfNS_4arch4Sm90ELb0ELb0ELb0ELb0ELb1ELb0ELb0ELb1ELb1ELb1ELb1ELb0EEENS1_21CollectiveEpilogueFwdINS6_IJSA_SC_SB_EEES9_SE_SG_Li256ELb0ELb1ELb1ELb0EEENS1_19SingleTileSchedulerILb0ELb1ELb1ELi128EEEEEEEEEvNT_6ParamsE,"",@"SHT_CUDA_INFO"
	.sectionflags	@""
	.align	4


	//----- nvinfo : EIATTR_CUDA_API_VERSION
	.align		4
        /*0000*/ 	.byte	0x04, 0x37
        /*0002*/ 	.short	(.L_73 - .L_72)
.L_72:
        /*0004*/ 	.word	0x00000082


	//----- nvinfo : EIATTR_KPARAM_INFO
	.align		4
.L_73:
        /*0008*/ 	.byte	0x04, 0x17
        /*000a*/ 	.short	(.L_75 - .L_74)
.L_74:
        /*000c*/ 	.word	0x00000000
        /*0010*/ 	.short	0x0000
        /*0012*/ 	.short	0x0070
        /*0014*/ 	.byte	0x00, 0xf0, 0x01, 0x28


	//----- nvinfo : EIATTR_SPARSE_MMA_MASK
	.align		4
.L_75:
        /*0018*/ 	.byte	0x03, 0x50
        /*001a*/ 	.short	0x0000


	//----- nvinfo : EIATTR_MAXREG_COUNT
	.align		4
        /*001c*/ 	.byte	0x03, 0x1b
        /*001e*/ 	.short	0x00a8


	//----- nvinfo : EIATTR_NUM_BARRIERS
	.align		4
        /*0020*/ 	.byte	0x02, 0x4c
        /*0022*/ 	.byte	0x09
	.zero		1


	//----- nvinfo : EIATTR_EXTERNS
	.align		4
        /*0024*/ 	.byte	0x04, 0x0f
        /*0026*/ 	.short	(.L_77 - .L_76)


	//   ....[0]....
	.align		4
.L_76:
        /*0028*/ 	.word	index@(__assertfail)


	//----- nvinfo : EIATTR_ANNOTATIONS
	.align		4
.L_77:
        /*002c*/ 	.byte	0x04, 0x55
        /*002e*/ 	.short	(.L_79 - .L_78)


	//   ....[0]....
.L_78:
        /*0030*/ 	.word	0x00000001
        /*0034*/ 	.byte	0xb0, 0x08, 0x00, 0x00, 0x01, 0x00, 0x00, 0x00, 0x50, 0x13, 0x00, 0x00, 0x01, 0x00, 0x00, 0x00
        /*0044*/ 	.byte	0xd0, 0x91, 0x00, 0x00, 0x01, 0x00, 0x00, 0x00, 0x30, 0x92, 0x00, 0x00, 0x01, 0x00, 0x00, 0x00
        /*0054*/ 	.byte	0x80, 0xa8, 0x00, 0x00, 0x01, 0x00, 0x00, 0x00, 0xd0, 0xbf, 0x00, 0x00


	//----- nvinfo : EIATTR_MERCURY_ISA_VERSION
	.align		4
.L_79:
        /*0060*/ 	.byte	0x03, 0x5f
        /*0062*/ 	.short	0x0101


	//----- nvinfo : EIATTR_INT_WARP_WIDE_INSTR_OFFSETS
	.align		4
        /*0064*/ 	.byte	0x04, 0x31
        /*0066*/ 	.short	(.L_81 - .L_80)


	//   ....[0]....
.L_80:
        /*0068*/ 	.word	0x000000c0


	//   ....[1]....
        /*006c*/ 	.word	0x000000d0


	//   ....[2]....
        /*0070*/ 	.word	0x00000170


	//----- nvinfo : EIATTR_COOP_GROUP_MASK_REGIDS
	.align		4
.L_81:
        /*0074*/ 	.byte	0x04, 0x29
        /*0076*/ 	.short	(.L_83 - .L_82)


	//   ....[0]....
.L_82:
        /*0078*/ 	.word	0xffffffff


	//   ....[1]....
        /*007c*/ 	.word	0xffffffff


	//   ....[2]....
        /*0080*/ 	.word	0xffffffff


	//   ....[3]....
        /*0084*/ 	.word	0xffffffff


	//   ....[4]....
        /*0088*/ 	.word	0xffffffff


	//   ....[5]....
        /*008c*/ 	.word	0xffffffff


	//   ....[6]....
        /*0090*/ 	.word	0xffffffff


	//   ....[7]....
        /*0094*/ 	.word	0xffffffff


	//   ....[8]....
        /*0098*/ 	.word	0xffffffff


	//   ....[9]....
        /*009c*/ 	.word	0xffffffff


	//   ....[10]....
        /*00a0*/ 	.word	0xffffffff


	//   ....[11]....
        /*00a4*/ 	.word	0xffffffff


	//   ....[12]....
        /*00a8*/ 	.word	0xffffffff


	//   ....[13]....
        /*00ac*/ 	.word	0xffffffff


	//   ....[14]....
        /*00b0*/ 	.word	0xffffffff


	//   ....[15]....
        /*00b4*/ 	.word	0xffffffff


	//   ....[16]....
        /*00b8*/ 	.word	0xffffffff


	//   ....[17]....
        /*00bc*/ 	.word	0xffffffff


	//   ....[18]....
        /*00c0*/ 	.word	0xffffffff


	//   ....[19]....
        /*00c4*/ 	.word	0xffffffff


	//   ....[20]....
        /*00c8*/ 	.word	0xffffffff


	//   ....[21]....
        /*00cc*/ 	.word	0xffffffff


	//   ....[22]....
        /*00d0*/ 	.word	0xffffffff


	//   ....[23]....
        /*00d4*/ 	.word	0xffffffff


	//   ....[24]....
        /*00d8*/ 	.word	0xffffffff


	//   ....[25]....
        /*00dc*/ 	.word	0xffffffff


	//   ....[26]....
        /*00e0*/ 	.word	0xffffffff


	//   ....[27]....
        /*00e4*/ 	.word	0xffffffff


	//   ....[28]....
        /*00e8*/ 	.word	0xffffffff


	//   ....[29]....
        /*00ec*/ 	.word	0xffffffff


	//   ....[30]....
        /*00f0*/ 	.word	0xffffffff


	//   ....[31]....
        /*00f4*/ 	.word	0xffffffff


	//   ....[32]....
        /*00f8*/ 	.word	0xffffffff


	//   ....[33]....
        /*00fc*/ 	.word	0xffffffff


	//   ....[34]....
        /*0100*/ 	.word	0xffffffff


	//   ....[35]....
        /*0104*/ 	.word	0xffffffff


	//   ....[36]....
        /*0108*/ 	.word	0xffffffff


	//   ....[37]....
        /*010c*/ 	.word	0xffffffff


	//   ....[38]....
        /*0110*/ 	.word	0xffffffff


	//   ....[39]....
        /*0114*/ 	.word	0xffffffff


	//   ....[40]....
        /*0118*/ 	.word	0xffffffff


	//   ....[41]....
        /*011c*/ 	.word	0xffffffff


	//   ....[42]....
        /*0120*/ 	.word	0xffffffff


	//   ....[43]....
        /*0124*/ 	.word	0xffffffff


	//   ....[44]....
        /*0128*/ 	.word	0xffffffff


	//   ....[45]....
        /*012c*/ 	.word	0xffffffff


	//   ....[46]....
        /*0130*/ 	.word	0xffffffff


	//   ....[47]....
        /*0134*/ 	.word	0xffffffff


	//   ....[48]....
        /*0138*/ 	.word	0xffffffff


	//   ....[49]....
        /*013c*/ 	.word	0xffffffff


	//   ....[50]....
        /*0140*/ 	.word	0xffffffff


	//   ....[51]....
        /*0144*/ 	.word	0xffffffff


	//   ....[52]....
        /*0148*/ 	.word	0xffffffff


	//   ....[53]....
        /*014c*/ 	.word	0xffffffff


	//   ....[54]....
        /*0150*/ 	.word	0xffffffff


	//   ....[55]....
        /*0154*/ 	.word	0xffffffff


	//   ....[56]....
        /*0158*/ 	.word	0xffffffff


	//   ....[57]....
        /*015c*/ 	.word	0xffffffff


	//   ....[58]....
        /*0160*/ 	.word	0xffffffff


	//   ....[59]....
        /*0164*/ 	.word	0xffffffff


	//   ....[60]....
        /*0168*/ 	.word	0xffffffff


	//   ....[61]....
        /*016c*/ 	.word	0xffffffff


	//   ....[62]....
        /*0170*/ 	.word	0xffffffff


	//   ....[63]....
        /*0174*/ 	.word	0xffffffff


	//   ....[64]....
        /*0178*/ 	.word	0xffffffff


	//   ....[65]....
        /*017c*/ 	.word	0xffffffff


	//   ....[66]....
        /*0180*/ 	.word	0xffffffff


	//   ....[67]....
        /*0184*/ 	.word	0xffffffff


	//   ....[68]....
        /*0188*/ 	.word	0xffffffff


	//   ....[69]....
        /*018c*/ 	.word	0xffffffff


	//   ....[70]....
        /*0190*/ 	.word	0xffffffff


	//   ....[71]....
        /*0194*/ 	.word	0xffffffff


	//   ....[72]....
        /*0198*/ 	.word	0xffffffff


	//   ....[73]....
        /*019c*/ 	.word	0xffffffff


	//   ....[74]....
        /*01a0*/ 	.word	0xffffffff


	//   ....[75]....
        /*01a4*/ 	.word	0xffffffff


	//   ....[76]....
        /*01a8*/ 	.word	0xffffffff


	//   ....[77]....
        /*01ac*/ 	.word	0xffffffff


	//   ....[78]....
        /*01b0*/ 	.word	0xffffffff


	//   ....[79]....
        /*01b4*/ 	.word	0xffffffff


	//   ....[80]....
        /*01b8*/ 	.word	0xffffffff


	//   ....[81]....
        /*01bc*/ 	.word	0xffffffff


	//   ....[82]....
        /*01c0*/ 	.word	0xffffffff


	//   ....[83]....
        /*01c4*/ 	.word	0xffffffff


	//   ....[84]....
        /*01c8*/ 	.word	0xffffffff


	//   ....[85]....
        /*01cc*/ 	.word	0xffffffff


	//   ....[86]....
        /*01d0*/ 	.word	0xffffffff


	//   ....[87]....
        /*01d4*/ 	.word	0xffffffff


	//   ....[88]....
        /*01d8*/ 	.word	0xffffffff


	//   ....[89]....
        /*01dc*/ 	.word	0xffffffff


	//   ....[90]....
        /*01e0*/ 	.word	0xffffffff


	//   ....[91]....
        /*01e4*/ 	.word	0xffffffff


	//   ....[92]....
        /*01e8*/ 	.word	0xffffffff


	//   ....[93]....
        /*01ec*/ 	.word	0x0500000f


	//   ....[94]....
        /*01f0*/ 	.word	0x0500000f


	//   ....[95]....
        /*01f4*/ 	.word	0x0500000f


	//   ....[96]....
        /*01f8*/ 	.word	0x0500000f


	//   ....[97]....
        /*01fc*/ 	.word	0x0500000f


	//   ....[98]....
        /*0200*/ 	.word	0x0500000f


	//   ....[99]....
        /*0204*/ 	.word	0x0500000f


	//   ....[100]....
        /*0208*/ 	.word	0x0500000f


	//   ....[101]....
        /*020c*/ 	.word	0x0500000f


	//   ....[102]....
        /*0210*/ 	.word	0x0500000f


	//   ....[103]....
        /*0214*/ 	.word	0x0500000f


	//   ....[104]....
        /*0218*/ 	.word	0x0500000f


	//   ....[105]....
        /*021c*/ 	.word	0x0500000f


	//   ....[106]....
        /*0220*/ 	.word	0x0500000f


	//   ....[107]....
        /*0224*/ 	.word	0x0500000f


	//   ....[108]....
        /*0228*/ 	.word	0x0500000f


	//   ....[109]....
        /*022c*/ 	.word	0x0500000f


	//   ....[110]....
        /*0230*/ 	.word	0x0500000f


	//   ....[111]....
        /*0234*/ 	.word	0x0500000f


	//   ....[112]....
        /*0238*/ 	.word	0x0500000f


	//   ....[113]....
        /*023c*/ 	.word	0x0500000f


	//   ....[114]....
        /*0240*/ 	.word	0x0500000f


	//   ....[115]....
        /*0244*/ 	.word	0x0500000f


	//   ....[116]....
        /*0248*/ 	.word	0x0500000f


	//   ....[117]....
        /*024c*/ 	.word	0x0500000f


	//   ....[118]....
        /*0250*/ 	.word	0x0500000f


	//   ....[119]....
        /*0254*/ 	.word	0x0500000f


	//   ....[120]....
        /*0258*/ 	.word	0x0500000f


	//   ....[121]....
        /*025c*/ 	.word	0x0500000f


	//   ....[122]....
        /*0260*/ 	.word	0x0500000f


	//   ....[123]....
        /*0264*/ 	.word	0x0500000f


	//   ....[124]....
        /*0268*/ 	.word	0x0500000f


	//   ....[125]....
        /*026c*/ 	.word	0x0500000f


	//   ....[126]....
        /*0270*/ 	.word	0x0500000f


	//   ....[127]....
        /*0274*/ 	.word	0x0500000f


	//   ....[128]....
        /*0278*/ 	.word	0x0500000f


	//   ....[129]....
        /*027c*/ 	.word	0x0500000f


	//   ....[130]....
        /*0280*/ 	.word	0x0500000f


	//   ....[131]....
        /*0284*/ 	.word	0x0500000f


	//   ....[132]....
        /*0288*/ 	.word	0x0500000f


	//   ....[133]....
        /*028c*/ 	.word	0x0500000f


	//   ....[134]....
        /*0290*/ 	.word	0x0500000f


	//   ....[135]....
        /*0294*/ 	.word	0x0500000f


	//   ....[136]....
        /*0298*/ 	.word	0x0500000f


	//   ....[137]....
        /*029c*/ 	.word	0x0500000f


	//   ....[138]....
        /*02a0*/ 	.word	0x0500000f


	//   ....[139]....
        /*02a4*/ 	.word	0x0500000f


	//   ....[140]....
        /*02a8*/ 	.word	0x0500000f


	//   ....[141]....
        /*02ac*/ 	.word	0x0500000f


	//   ....[142]....
        /*02b0*/ 	.word	0x0500000f


	//   ....[143]....
        /*02b4*/ 	.word	0x0500000f


	//   ....[144]....
        /*02b8*/ 	.word	0x0500000f


	//   ....[145]....
        /*02bc*/ 	.word	0x0500000f


	//   ....[146]....
        /*02c0*/ 	.word	0x0500000f


	//   ....[147]....
        /*02c4*/ 	.word	0x0500000f


	//   ....[148]....
        /*02c8*/ 	.word	0x0500000f


	//   ....[149]....
        /*02cc*/ 	.word	0x0500000f


	//   ....[150]....
        /*02d0*/ 	.word	0x0500000f


	//   ....[151]....
        /*02d4*/ 	.word	0x0500000f


	//   ....[152]....
        /*02d8*/ 	.word	0x0500000f


	//   ....[153]....
        /*02dc*/ 	.word	0x0500000f


	//   ....[154]....
        /*02e0*/ 	.word	0x0500000f


	//   ....[155]....
        /*02e4*/ 	.word	0x0500000f


	//   ....[156]....
        /*02e8*/ 	.word	0x0500000f


	//   ....[157]....
        /*02ec*/ 	.word	0x0500000f


	//   ....[158]....
        /*02f0*/ 	.word	0x0500000f


	//----- nvinfo : EIATTR_COOP_GROUP_INSTR_OFFSETS
	.align		4
.L_83:
        /*02f4*/ 	.byte	0x04, 0x28
        /*02f6*/ 	.short	(.L_85 - .L_84)


	//   ....[0]....
.L_84:
        /*02f8*/ 	.word	0x00000070


	//   ....[1]....
        /*02fc*/ 	.word	0x000000b0


	//   ....[2]....
        /*0300*/ 	.word	0x000002d0


	//   ....[3]....
        /*0304*/ 	.word	0x00000430


	//   ....[4]....
        /*0308*/ 	.word	0x00000550


	//   ....[5]....
        /*030c*/ 	.word	0x000006b0


	//   ....[6]....
        /*0310*/ 	.word	0x00001150


	//   ....[7]....
        /*0314*/ 	.word	0x00002460


	//   ....[8]....
        /*0318*/ 	.word	0x000024f0


	//   ....[9]....
        /*031c*/ 	.word	0x00002a00


	//   ....[10]....
        /*0320*/ 	.word	0x00002aa0


	//   ....[11]....
        /*0324*/ 	.word	0x000049c0


	//   ....[12]....
        /*0328*/ 	.word	0x000049d0


	//   ....[13]....
        /*032c*/ 	.word	0x00004a00


	//   ....[14]....
        /*0330*/ 	.word	0x00004a10


	//   ....[15]....
        /*0334*/ 	.word	0x00005d40


	//   ....[16]....
        /*0338*/ 	.word	0x00005d60


	//   ....[17]....
        /*033c*/ 	.word	0x00005e00


	//   ....[18]....
        /*0340*/ 	.word	0x00005e10


	//   ....[19]....
        /*0344*/ 	.word	0x00006eb0


	//   ....[20]....
        /*0348*/ 	.word	0x00006f00


	//   ....[21]....
        /*034c*/ 	.word	0x00006f40


	//   ....[22]....
        /*0350*/ 	.word	0x00006f80


	//   ....[23]....
        /*0354*/ 	.word	0x00006fc0


	//   ....[24]....
        /*0358*/ 	.word	0x00006fe0


	//   ....[25]....
        /*035c*/ 	.word	0x00007950


	//   ....[26]....
        /*0360*/ 	.word	0x00007960


	//   ....[27]....
        /*0364*/ 	.word	0x000086a0


	//   ....[28]....
        /*0368*/ 	.word	0x00009890


	//   ....[29]....
        /*036c*/ 	.word	0x000098b0


	//   ....[30]....
        /*0370*/ 	.word	0x000098c0


	//   ....[31]....
        /*0374*/ 	.word	0x000098d0


	//   ....[32]....
        /*0378*/ 	.word	0x000098e0


	//   ....[33]....
        /*037c*/ 	.word	0x000098f0


	//   ....[34]....
        /*0380*/ 	.word	0x00009900


	//   ....[35]....
        /*0384*/ 	.word	0x00009960


	//   ....[36]....
        /*0388*/ 	.word	0x000099a0


	//   ....[37]....
        /*038c*/ 	.word	0x00009a00


	//   ....[38]....
        /*0390*/ 	.word	0x00009a10


	//   ....[39]....
        /*0394*/ 	.word	0x00009ae0


	//   ....[40]....
        /*0398*/ 	.word	0x0000a100


	//   ....[41]....
        /*039c*/ 	.word	0x0000a130


	//   ....[42]....
        /*03a0*/ 	.word	0x0000a160


	//   ....[43]....
        /*03a4*/ 	.word	0x0000a180


	//   ....[44]....
        /*03a8*/ 	.word	0x0000a190


	//   ....[45]....
        /*03ac*/ 	.word	0x0000a210


	//   ....[46]....
        /*03b0*/ 	.word	0x0000a250


	//   ....[47]....
        /*03b4*/ 	.word	0x0000a2a0


	//   ....[48]....
        /*03b8*/ 	.word	0x0000a2d0


	//   ....[49]....
        /*03bc*/ 	.word	0x0000a330


	//   ....[50]....
        /*03c0*/ 	.word	0x0000a370


	//   ....[51]....
        /*03c4*/ 	.word	0x0000a3c0


	//   ....[52]....
        /*03c8*/ 	.word	0x0000a3f0


	//   ....[53]....
        /*03cc*/ 	.word	0x0000a440


	//   ....[54]....
        /*03d0*/ 	.word	0x0000a480


	//   ....[55]....
        /*03d4*/ 	.word	0x0000a4d0


	//   ....[56]....
        /*03d8*/ 	.word	0x0000ac90


	//   ....[57]....
        /*03dc*/ 	.word	0x0000acc0


	//   ....[58]....
        /*03e0*/ 	.word	0x0000ace0


	//   ....[59]....
        /*03e4*/ 	.word	0x0000acf0


	//   ....[60]....
        /*03e8*/ 	.word	0x0000ad10


	//   ....[61]....
        /*03ec*/ 	.word	0x0000ad70


	//   ....[62]....
        /*03f0*/ 	.word	0x0000ad90


	//   ....[63]....
        /*03f4*/ 	.word	0x0000adb0


	//   ....[64]....
        /*03f8*/ 	.word	0x0000adc0


	//   ....[65]....
        /*03fc*/ 	.word	0x0000ae20


	//   ....[66]....
        /*0400*/ 	.word	0x0000ae40


	//   ....[67]....
        /*0404*/ 	.word	0x0000af00


	//   ....[68]....
        /*0408*/ 	.word	0x0000b140


	//   ....[69]....
        /*040c*/ 	.word	0x0000b160


	//   ....[70]....
        /*0410*/ 	.word	0x0000b170


	//   ....[71]....
        /*0414*/ 	.word	0x0000b190


	//   ....[72]....
        /*0418*/ 	.word	0x0000b220


	//   ....[73]....
        /*041c*/ 	.word	0x0000b250


	//   ....[74]....
        /*0420*/ 	.word	0x0000b2c0


	//   ....[75]....
        /*0424*/ 	.word	0x0000b2f0


	//   ....[76]....
        /*0428*/ 	.word	0x0000b360


	//   ....[77]....
        /*042c*/ 	.word	0x0000b390


	//   ....[78]....
        /*0430*/ 	.word	0x0000b400


	//   ....[79]....
        /*0434*/ 	.word	0x0000b430


	//   ....[80]....
        /*0438*/ 	.word	0x0000b900


	//   ....[81]....
        /*043c*/ 	.word	0x0000b930


	//   ....[82]....
        /*0440*/ 	.word	0x0000b960


	//   ....[83]....
        /*0444*/ 	.word	0x0000b990


	//   ....[84]....
        /*0448*/ 	.word	0x0000b9c0


	//   ....[85]....
        /*044c*/ 	.word	0x0000b9d0


	//   ....[86]....
        /*0450*/ 	.word	0x0000ba70


	//   ....[87]....
        /*0454*/ 	.word	0x0000ba90


	//   ....[88]....
        /*0458*/ 	.word	0x0000bb20


	//   ....[89]....
        /*045c*/ 	.word	0x0000bb40


	//   ....[90]....
        /*0460*/ 	.word	0x0000bbb0


	//   ....[91]....
        /*0464*/ 	.word	0x0000bbe0


	//   ....[92]....
        /*0468*/ 	.word	0x0000bf60


	//   ....[93]....
        /*046c*/ 	.word	0x0000c420


	//   ....[94]....
        /*0470*/ 	.word	0x0000c510


	//   ....[95]....
        /*0474*/ 	.word	0x0000c5b0


	//   ....[96]....
        /*0478*/ 	.word	0x0000c610


	//   ....[97]....
        /*047c*/ 	.word	0x0000c6e0


	//   ....[98]....
        /*0480*/ 	.word	0x0000c750


	//   ....[99]....
        /*0484*/ 	.word	0x0000c820


	//   ....[100]....
        /*0488*/ 	.word	0x0000c8a0


	//   ....[101]....
        /*048c*/ 	.word	0x0000c970


	//   ....[102]....
        /*0490*/ 	.word	0x0000c9f0


	//   ....[103]....
        /*0494*/ 	.word	0x0000cad0


	//   ....[104]....
        /*0498*/ 	.word	0x0000cb50


	//   ....[105]....
        /*049c*/ 	.word	0x0000cc10


	//   ....[106]....
        /*04a0*/ 	.word	0x0000cca0


	//   ....[107]....
        /*04a4*/ 	.word	0x0000cd00


	//   ....[108]....
        /*04a8*/ 	.word	0x0000cda0


	//   ....[109]....
        /*04ac*/ 	.word	0x0000ce70


	//   ....[110]....
        /*04b0*/ 	.word	0x0000cef0


	//   ....[111]....
        /*04b4*/ 	.word	0x0000cfc0


	//   ....[112]....
        /*04b8*/ 	.word	0x0000d040


	//   ....[113]....
        /*04bc*/ 	.word	0x0000d110


	//   ....[114]....
        /*04c0*/ 	.word	0x0000d190


	//   ....[115]....
        /*04c4*/ 	.word	0x0000d260


	//   ....[116]....
        /*04c8*/ 	.word	0x0000d2e0


	//   ....[117]....
        /*04cc*/ 	.word	0x0000d3b0


	//   ....[118]....
        /*04d0*/ 	.word	0x0000d430


	//   ....[119]....
        /*04d4*/ 	.word	0x0000d500


	//   ....[120]....
        /*04d8*/ 	.word	0x0000d570


	//   ....[121]....
        /*04dc*/ 	.word	0x0000d630


	//   ....[122]....
        /*04e0*/ 	.word	0x0000d770


	//   ....[123]....
        /*04e4*/ 	.word	0x0000d840


	//   ....[124]....
        /*04e8*/ 	.word	0x0000d8a0


	//   ....[125]....
        /*04ec*/ 	.word	0x0000d960


	//   ....[126]....
        /*04f0*/ 	.word	0x0000d9c0


	//   ....[127]....
        /*04f4*/ 	.word	0x0000da80


	//   ....[128]....
        /*04f8*/ 	.word	0x0000dae0


	//   ....[129]....
        /*04fc*/ 	.word	0x0000dbb0


	//   ....[130]....
        /*0500*/ 	.word	0x0000dc10


	//   ....[131]....
        /*0504*/ 	.word	0x0000dce0


	//   ....[132]....
        /*0508*/ 	.word	0x0000dd40


	//   ....[133]....
        /*050c*/ 	.word	0x0000de20


	//   ....[134]....
        /*0510*/ 	.word	0x0000df00


	//   ....[135]....
        /*0514*/ 	.word	0x0000dfa0


	//   ....[136]....
        /*0518*/ 	.word	0x0000e000


	//   ....[137]....
        /*051c*/ 	.word	0x0000e0c0


	//   ....[138]....
        /*0520*/ 	.word	0x0000e180


	//   ....[139]....
        /*0524*/ 	.word	0x0000e240


	//   ....[140]....
        /*0528*/ 	.word	0x0000e300


	//   ....[141]....
        /*052c*/ 	.word	0x0000e3c0


	//   ....[142]....
        /*0530*/ 	.word	0x0000e480


	//   ....[143]....
        /*0534*/ 	.word	0x0000e540


	//   ....[144]....
        /*0538*/ 	.word	0x0000e600


	//   ....[145]....
        /*053c*/ 	.word	0x0000e6c0


	//   ....[146]....
        /*0540*/ 	.word	0x0000e800


	//   ....[147]....
        /*0544*/ 	.word	0x0000e8a0


	//   ....[148]....
        /*0548*/ 	.word	0x0000e970


	//   ....[149]....
        /*054c*/ 	.word	0x0000ea60


	//   ....[150]....
        /*0550*/ 	.word	0x0000ead0


	//   ....[151]....
        /*0554*/ 	.word	0x0000ebc0


	//   ....[152]....
        /*0558*/ 	.word	0x0000ec30


	//   ....[153]....
        /*055c*/ 	.word	0x0000ed30


	//   ....[154]....
        /*0560*/ 	.word	0x0000edb0


	//   ....[155]....
        /*0564*/ 	.word	0x0000eea0


	//   ....[156]....
        /*0568*/ 	.word	0x0000ef10


	//   ....[157]....
        /*056c*/ 	.word	0x0000efe0


	//   ....[158]....
        /*0570*/ 	.word	0x0000f0f0


	//----- nvinfo : EIATTR_REG_RECONFIG
	.align		4
.L_85:
        /*0574*/ 	.byte	0x01, 0x54
	.zero		2


	//----- nvinfo : EIATTR_SYSCALL_OFFSETS
	.align		4
        /*0578*/ 	.byte	0x04, 0x46
        /*057a*/ 	.short	(.L_87 - .L_86)


	//   ....[0]....
.L_86:
        /*057c*/ 	.word	0x00001310


	//   ....[1]....
        /*0580*/ 	.word	0x00008de0


	//   ....[2]....
        /*0584*/ 	.word	0x00008f20


	//   ....[3]....
        /*0588*/ 	.word	0x00009010


	//   ....[4]....
        /*058c*/ 	.word	0x00009e70


	//----- nvinfo : EIATTR_MBARRIER_INSTR_OFFSETS
	.align		4
.L_87:
        /*0590*/ 	.byte	0x04, 0x39
        /*0592*/ 	.short	(.L_89 - .L_88)


	//   ....[0]....
.L_88:
        /*0594*/ 	.word	0x00000180
        /*0598*/ 	.word	0x000000ff
        /*059c*/ 	.word	0x00030800
        /*05a0*/ 	.short	0x0100
        /*05a2*/ 	.byte	0x08
	.zero		1


	//   ....[1]....
        /*05a4*/ 	.word	0x00000190
        /*05a8*/ 	.word	0x000000ff
        /*05ac*/ 	.word	0x00030820
        /*05b0*/ 	.short	0x0100
        /*05b2*/ 	.byte	0x08
	.zero		1


	//   ....[2]....
        /*05b4*/ 	.word	0x00000280
        /*05b8*/ 	.word	0x000000ff
        /*05bc*/ 	.word	0x00030830
        /*05c0*/ 	.short	0x0100
        /*05c2*/ 	.byte	0x08
	.zero		1


	//   ....[3]....
        /*05c4*/ 	.word	0x00000290
        /*05c8*/ 	.word	0x000000ff
        /*05cc*/ 	.word	0x00030840
        /*05d0*/ 	.short	0x0100
        /*05d2*/ 	.byte	0x08
	.zero		1


	//   ....[4]....
        /*05d4*/ 	.word	0x000002a0
        /*05d8*/ 	.word	0x000000ff
        /*05dc*/ 	.word	0x00030838
        /*05e0*/ 	.short	0x0100
        /*05e2*/ 	.byte	0x08
	.zero		1


	//   ....[5]....
        /*05e4*/ 	.word	0x000002b0
        /*05e8*/ 	.word	0x000000ff
        /*05ec*/ 	.word	0x00030848
        /*05f0*/ 	.short	0x0100
        /*05f2*/ 	.byte	0x08
	.zero		1


	//   ....[6]....
        /*05f4*/ 	.word	0x000003e0
        /*05f8*/ 	.word	0x000000ff
        /*05fc*/ 	.word	0x00030850
        /*0600*/ 	.short	0x0100
        /*0602*/ 	.byte	0x08
	.zero		1


	//   ....[7]....
        /*0604*/ 	.word	0x000003f0
        /*0608*/ 	.word	0x000000ff
        /*060c*/ 	.word	0x00030860
        /*0610*/ 	.short	0x0100
        /*0612*/ 	.byte	0x08
	.zero		1


	//   ....[8]....
        /*0614*/ 	.word	0x00000400
        /*0618*/ 	.word	0x000000ff
        /*061c*/ 	.word	0x00030858
        /*0620*/ 	.short	0x0100
        /*0622*/ 	.byte	0x08
	.zero		1


	//   ....[9]....
        /*0624*/ 	.word	0x00000410
        /*0628*/ 	.word	0x000000ff
        /*062c*/ 	.word	0x00030868
        /*0630*/ 	.short	0x0100
        /*0632*/ 	.byte	0x08
	.zero		1


	//   ....[10]....
        /*0634*/ 	.word	0x00000500
        /*0638*/ 	.word	0x000000ff
        /*063c*/ 	.word	0x00030870
        /*0640*/ 	.short	0x0100
        /*0642*/ 	.byte	0x06
	.zero		1


	//   ....[11]....
        /*0644*/ 	.word	0x00000510
        /*0648*/ 	.word	0x000000ff
        /*064c*/ 	.word	0x00030880
        /*0650*/ 	.short	0x0100
        /*0652*/ 	.byte	0x06
	.zero		1


	//   ....[12]....
        /*0654*/ 	.word	0x00000520
        /*0658*/ 	.word	0x000000ff
        /*065c*/ 	.word	0x00030878
        /*0660*/ 	.short	0x0100
        /*0662*/ 	.byte	0x06
	.zero		1


	//   ....[13]....
        /*0664*/ 	.word	0x00000530
        /*0668*/ 	.word	0x000000ff
        /*066c*/ 	.word	0x00030888
        /*0670*/ 	.short	0x0100
        /*0672*/ 	.byte	0x06
	.zero		1


	//   ....[14]....
        /*0674*/ 	.word	0x00000660
        /*0678*/ 	.word	0x000000ff
        /*067c*/ 	.word	0x00030890
        /*0680*/ 	.short	0x0100
        /*0682*/ 	.byte	0x08
	.zero		1


	//   ....[15]....
        /*0684*/ 	.word	0x00000670
        /*0688*/ 	.word	0x000000ff
        /*068c*/ 	.word	0x000308a0
        /*0690*/ 	.short	0x0100
        /*0692*/ 	.byte	0x08
	.zero		1


	//   ....[16]....
        /*0694*/ 	.word	0x00000680
        /*0698*/ 	.word	0x000000ff
        /*069c*/ 	.word	0x00030898
        /*06a0*/ 	.short	0x0100
        /*06a2*/ 	.byte	0x08
	.zero		1


	//   ....[17]....
        /*06a4*/ 	.word	0x00000690
        /*06a8*/ 	.word	0x000000ff
        /*06ac*/ 	.word	0x000308a8
        /*06b0*/ 	.short	0x0100
        /*06b2*/ 	.byte	0x08
	.zero		1


	//   ....[18]....
        /*06b4*/ 	.word	0x000007d0
        /*06b8*/ 	.word	0x000000ff
        /*06bc*/ 	.word	0x000308b0
        /*06c0*/ 	.short	0x0100
        /*06c2*/ 	.byte	0x08
	.zero		1


	//   ....[19]....
        /*06c4*/ 	.word	0x000007e0
        /*06c8*/ 	.word	0x000000ff
        /*06cc*/ 	.word	0x000308c0
        /*06d0*/ 	.short	0x0100
        /*06d2*/ 	.byte	0x08
	.zero		1


	//   ....[20]....
        /*06d4*/ 	.word	0x000007f0
        /*06d8*/ 	.word	0x000000ff
        /*06dc*/ 	.word	0x000308b8
        /*06e0*/ 	.short	0x0100
        /*06e2*/ 	.byte	0x08
	.zero		1


	//   ....[21]....
        /*06e4*/ 	.word	0x00000800
        /*06e8*/ 	.word	0x000000ff
        /*06ec*/ 	.word	0x000308c8
        /*06f0*/ 	.short	0x0100
        /*06f2*/ 	.byte	0x08
	.zero		1


	//   ....[22]....
        /*06f4*/ 	.word	0x00001330
        /*06f8*/ 	.word	0x000000ff
        /*06fc*/ 	.word	0x00030800
        /*0700*/ 	.short	0x010a
        /*0702*/ 	.byte	0x26
	.zero		1


	//   ....[23]....
        /*0704*/ 	.word	0x000013c0
        /*0708*/ 	.word	0x000000ff
        /*070c*/ 	.word	0x00030830
        /*0710*/ 	.short	0x010a
        /*0712*/ 	.byte	0x26
	.zero		1


	//   ....[24]....
        /*0714*/ 	.word	0x00001420
        /*0718*/ 	.word	0x000000ff
        /*071c*/ 	.word	0x00030830
        /*0720*/ 	.short	0x010a
        /*0722*/ 	.byte	0x26
	.zero		1


	//   ....[25]....
        /*0724*/ 	.word	0x00002510
        /*0728*/ 	.word	0x000000ff
        /*072c*/ 	.word	0x00000000
        /*0730*/ 	.short	0x0101
        /*0732*/ 	.byte	0x04
	.zero		1


	//   ....[26]....
        /*0734*/ 	.word	0x00003930
        /*0738*/ 	.word	0x000000ff
        /*073c*/ 	.word	0x00030830
        /*0740*/ 	.short	0x010a
        /*0742*/ 	.byte	0x3d
	.zero		1


	//   ....[27]....
        /*0744*/ 	.word	0x00003970
        /*0748*/ 	.word	0x000000ff
        /*074c*/ 	.word	0x00030830
        /*0750*/ 	.short	0x010a
        /*0752*/ 	.byte	0x3d
	.zero		1


	//   ....[28]....
        /*0754*/ 	.word	0x000043d0
        /*0758*/ 	.word	0x000000ff
        /*075c*/ 	.word	0x00030850
        /*0760*/ 	.short	0x010a
        /*0762*/ 	.byte	0x04
	.zero		1


	//   ....[29]....
        /*0764*/ 	.word	0x00004410
        /*0768*/ 	.word	0x000000ff
        /*076c*/ 	.word	0x00030850
        /*0770*/ 	.short	0x010a
        /*0772*/ 	.byte	0x04
	.zero		1


	//   ....[30]....
        /*0774*/ 	.word	0x000047c0
        /*0778*/ 	.word	0x000000ff
        /*077c*/ 	.word	0x00000000
        /*0780*/ 	.short	0x0101
        /*0782*/ 	.byte	0x3d
	.zero		1


	//   ....[31]....
        /*0784*/ 	.word	0x00005540
        /*0788*/ 	.word	0x000000ff
        /*078c*/ 	.word	0x00000000
        /*0790*/ 	.short	0x0101
        /*0792*/ 	.byte	0x04
	.zero		1


	//   ....[32]....
        /*0794*/ 	.word	0x00005c90
        /*0798*/ 	.word	0x000000ff
        /*079c*/ 	.word	0x00030850
        /*07a0*/ 	.short	0x010a
        /*07a2*/ 	.byte	0x05
	.zero		1


	//   ....[33]....
        /*07a4*/ 	.word	0x00005cd0
        /*07a8*/ 	.word	0x000000ff
        /*07ac*/ 	.word	0x00030850
        /*07b0*/ 	.short	0x010a
        /*07b2*/ 	.byte	0x05
	.zero		1


	//   ....[34]....
        /*07b4*/ 	.word	0x000062f0
        /*07b8*/ 	.word	0x000000ff
        /*07bc*/ 	.word	0x00000000
        /*07c0*/ 	.short	0x0101
        /*07c2*/ 	.byte	0x04
	.zero		1


	//   ....[35]....
        /*07c4*/ 	.word	0x00006ff0
        /*07c8*/ 	.word	0x000000ff
        /*07cc*/ 	.word	0x00000000
        /*07d0*/ 	.short	0x0101
        /*07d2*/ 	.byte	0x04
	.zero		1


	//   ....[36]....
        /*07d4*/ 	.word	0x00009640
        /*07d8*/ 	.word	0x000000ff
        /*07dc*/ 	.word	0x00030840
        /*07e0*/ 	.short	0x010a
        /*07e2*/ 	.byte	0x2c
	.zero		1


	//   ....[37]....
        /*07e4*/ 	.word	0x00009c30
        /*07e8*/ 	.word	0x000000ff
        /*07ec*/ 	.word	0x00030830
        /*07f0*/ 	.short	0x0107
        /*07f2*/ 	.byte	0x2c
	.zero		1


	//   ....[38]....
        /*07f4*/ 	.word	0x00009ca0
        /*07f8*/ 	.word	0x000000ff
        /*07fc*/ 	.word	0x00030830
        /*0800*/ 	.short	0x0101
        /*0802*/ 	.byte	0x2c
	.zero		1


	//   ....[39]....
        /*0804*/ 	.word	0x0000a620
        /*0808*/ 	.word	0x000000ff
        /*080c*/ 	.word	0x00030800
        /*0810*/ 	.short	0x0107
        /*0812*/ 	.byte	0x2c
	.zero		1


	//   ....[40]....
        /*0814*/ 	.word	0x0000a680
        /*0818*/ 	.word	0x000000ff
        /*081c*/ 	.word	0x00030800
        /*0820*/ 	.short	0x0101
        /*0822*/ 	.byte	0x2c
	.zero		1


	//   ....[41]....
        /*0824*/ 	.word	0x0000a690
        /*0828*/ 	.word	0x000000ff
        /*082c*/ 	.word	0x00030820
        /*0830*/ 	.short	0x010a
        /*0832*/ 	.byte	0x2c
	.zero		1


	//   ....[42]....
        /*0834*/ 	.word	0x0000aa80
        /*0838*/ 	.word	0x00000013
        /*083c*/ 	.word	0x00030840
        /*0840*/ 	.short	0x010a
        /*0842*/ 	.byte	0x3f
	.zero		1


	//   ....[43]....
        /*0844*/ 	.word	0x0000afc0
        /*0848*/ 	.word	0x00000013
        /*084c*/ 	.word	0x00030830
        /*0850*/ 	.short	0x0107
        /*0852*/ 	.byte	0x3f
	.zero		1


	//   ....[44]....
        /*0854*/ 	.word	0x0000b070
        /*0858*/ 	.word	0x00000013
        /*085c*/ 	.word	0x00030830
        /*0860*/ 	.short	0x0101
        /*0862*/ 	.byte	0x3f
	.zero		1


	//   ....[45]....
        /*0864*/ 	.word	0x0000b0d0
        /*0868*/ 	.word	0x00000006
        /*086c*/ 	.word	0x00030860
        /*0870*/ 	.short	0x010a
        /*0872*/ 	.byte	0x3f
	.zero		1


	//   ....[46]....
        /*0874*/ 	.word	0x0000b580
        /*0878*/ 	.word	0x00000006
        /*087c*/ 	.word	0x00030850
        /*0880*/ 	.short	0x0107
        /*0882*/ 	.byte	0x3f
	.zero		1


	//   ....[47]....
        /*0884*/ 	.word	0x0000b6d0
        /*0888*/ 	.word	0x00000006
        /*088c*/ 	.word	0x00030850
        /*0890*/ 	.short	0x0101
        /*0892*/ 	.byte	0x3f
	.zero		1


	//   ....[48]....
        /*0894*/ 	.word	0x0000b870
        /*0898*/ 	.word	0x00000000
        /*089c*/ 	.word	0x00030860
        /*08a0*/ 	.short	0x010a
        /*08a2*/ 	.byte	0x3f
	.zero		1


	//   ....[49]....
        /*08a4*/ 	.word	0x0000bda0
        /*08a8*/ 	.word	0x00000000
        /*08ac*/ 	.word	0x00030850
        /*08b0*/ 	.short	0x0107
        /*08b2*/ 	.byte	0x3f
	.zero		1


	//   ....[50]....
        /*08b4*/ 	.word	0x0000be50
        /*08b8*/ 	.word	0x00000000
        /*08bc*/ 	.word	0x00030850
        /*08c0*/ 	.short	0x0101
        /*08c2*/ 	.byte	0x3f
	.zero		1


	//   ....[51]....
        /*08c4*/ 	.word	0x0000bef0
        /*08c8*/ 	.word	0x00000007
        /*08cc*/ 	.word	0x00030820
        /*08d0*/ 	.short	0x010a
        /*08d2*/ 	.byte	0x3f
	.zero		1


	//   ....[52]....
        /*08d4*/ 	.word	0x0000c070
        /*08d8*/ 	.word	0x00000005
        /*08dc*/ 	.word	0x00030840
        /*08e0*/ 	.short	0x010a
        /*08e2*/ 	.byte	0x3f
	.zero		1


	//   ....[53]....
        /*08e4*/ 	.word	0x0000c110
        /*08e8*/ 	.word	0x00000007
        /*08ec*/ 	.word	0x00030840
        /*08f0*/ 	.short	0x010a
        /*08f2*/ 	.byte	0x3f
	.zero		1


	//   ....[54]....
        /*08f4*/ 	.word	0x0000c150
        /*08f8*/ 	.word	0x00000005
        /*08fc*/ 	.word	0x00030860
        /*0900*/ 	.short	0x010a
        /*0902*/ 	.byte	0x3f
	.zero		1


	//   ....[55]....
        /*0904*/ 	.word	0x0000c190
        /*0908*/ 	.word	0x00000007
        /*090c*/ 	.word	0x00030860
        /*0910*/ 	.short	0x010a
        /*0912*/ 	.byte	0x3f
	.zero		1


	//   ....[56]....
        /*0914*/ 	.word	0x0000c200
        /*0918*/ 	.word	0x00000003
        /*091c*/ 	.word	0x00030800
        /*0920*/ 	.short	0x010a
        /*0922*/ 	.byte	0x3f
	.zero		1


	//   ....[57]....
        /*0924*/ 	.word	0x0000c260
        /*0928*/ 	.word	0x00000003
        /*092c*/ 	.word	0x00030830
        /*0930*/ 	.short	0x010a
        /*0932*/ 	.byte	0x3f
	.zero		1


	//   ....[58]....
        /*0934*/ 	.word	0x0000c2c0
        /*0938*/ 	.word	0x00000003
        /*093c*/ 	.word	0x00030830
        /*0940*/ 	.short	0x010a
        /*0942*/ 	.byte	0x3f
	.zero		1


	//   ....[59]....
        /*0944*/ 	.word	0x0000c320
        /*0948*/ 	.word	0x00000003
        /*094c*/ 	.word	0x00030850
        /*0950*/ 	.short	0x010a
        /*0952*/ 	.byte	0x3f
	.zero		1


	//   ....[60]....
        /*0954*/ 	.word	0x0000c380
        /*0958*/ 	.word	0x00000007
        /*095c*/ 	.word	0x00030850
        /*0960*/ 	.short	0x010a
        /*0962*/ 	.byte	0x3f
	.zero		1


	//   ....[61]....
        /*0964*/ 	.word	0x0000c460
        /*0968*/ 	.word	0x00000003
        /*096c*/ 	.word	0x00030840
        /*0970*/ 	.short	0x010a
        /*0972*/ 	.byte	0x3f
	.zero		1


	//   ....[62]....
        /*0974*/ 	.word	0x0000d670
        /*0978*/ 	.word	0x00000003
        /*097c*/ 	.word	0x00030820
        /*0980*/ 	.short	0x010a
        /*0982*/ 	.byte	0x3f
	.zero		1


	//   ....[63]....
        /*0984*/ 	.word	0x0000d6c0
        /*0988*/ 	.word	0x00000013
        /*098c*/ 	.word	0x00030840
        /*0990*/ 	.short	0x010a
        /*0992*/ 	.byte	0x3f
	.zero		1


	//   ....[64]....
        /*0994*/ 	.word	0x0000de50
        /*0998*/ 	.word	0x00000006
        /*099c*/ 	.word	0x00030860
        /*09a0*/ 	.short	0x010a
        /*09a2*/ 	.byte	0x3f
	.zero		1


	//   ....[65]....
        /*09a4*/ 	.word	0x0000e750
        /*09a8*/ 	.word	0x00000000
        /*09ac*/ 	.word	0x00030860
        /*09b0*/ 	.short	0x010a
        /*09b2*/ 	.byte	0x3f
	.zero		1


	//   ....[66]....
        /*09b4*/ 	.word	0x0000f010
        /*09b8*/ 	.word	0x00000007
        /*09bc*/ 	.word	0x00030820
        /*09c0*/ 	.short	0x010a
        /*09c2*/ 	.byte	0x3f
	.zero		1


	//   ....[67]....
        /*09c4*/ 	.word	0x0000f1b0
        /*09c8*/ 	.word	0x00000005
        /*09cc*/ 	.word	0x00030840
        /*09d0*/ 	.short	0x010a
        /*09d2*/ 	.byte	0x3f
	.zero		1


	//   ....[68]....
        /*09d4*/ 	.word	0x0000f200
        /*09d8*/ 	.word	0x00000007
        /*09dc*/ 	.word	0x00030840
        /*09e0*/ 	.short	0x010a
        /*09e2*/ 	.byte	0x3f
	.zero		1


	//   ....[69]....
        /*09e4*/ 	.word	0x0000f250
        /*09e8*/ 	.word	0x00000005
        /*09ec*/ 	.word	0x00030860
        /*09f0*/ 	.short	0x010a
        /*09f2*/ 	.byte	0x3f
	.zero		1


	//----- nvinfo : EIATTR_NUM_MBARRIERS
	.align		4
.L_89:
        /*09f4*/ 	.byte	0x03, 0x38
        /*09f6*/ 	.short	0x0016


	//----- nvinfo : EIATTR_EXIT_INSTR_OFFSETS
	.align		4
        /*09f8*/ 	.byte	0x04, 0x1c
        /*09fa*/ 	.short	(.L_91 - .L_90)


	//   ....[0]....
.L_90:
        /*09fc*/ 	.word	0x0000c1e0


	//----- nvinfo : EIATTR_MAX_THREADS
	.align		4
.L_91:
        /*0a00*/ 	.byte	0x04, 0x05
        /*0a02*/ 	.short	(.L_93 - .L_92)
.L_92:
        /*0a04*/ 	.word	0x00000180
        /*0a08*/ 	.word	0x00000001
        /*0a0c*/ 	.word	0x00000001


	//----- nvinfo : EIATTR_CRS_STACK_SIZE
	.align		4
.L_93:
        /*0a10*/ 	.byte	0x04, 0x1e
        /*0a12*/ 	.short	(.L_95 - .L_94)
.L_94:
        /*0a14*/ 	.word	0x00000000


	//----- nvinfo : EIATTR_CBANK_PARAM_SIZE
	.align		4
.L_95:
        /*0a18*/ 	.byte	0x03, 0x19
        /*0a1a*/ 	.short	0x0a70


	//----- nvinfo : EIATTR_PARAM_CBANK
	.align		4
        /*0a1c*/ 	.byte	0x04, 0x0a
        /*0a1e*/ 	.short	(.L_97 - .L_96)
	.align		4
.L_96:
        /*0a20*/ 	.word	index@(.nv.constant0._ZN7cutlass13device_kernelIN5flash11enable_sm90INS1_16FlashAttnFwdSm90INS1_25CollectiveMainloopFwdSm90ILi2EN4cute5tupleIJNS5_1CILi1EEES8_S8_EEENS6_IJNS7_ILi128EEENS7_ILi96EEENS7_ILi192EEEEEELi192ENS_6half_tEfNS_4arch4Sm90ELb0ELb0ELb0ELb0ELb1ELb0ELb0ELb1ELb1ELb1ELb1ELb0EEENS1_21CollectiveEpilogueFwdINS6_IJSA_SC_SB_EEES9_SE_SG_Li256ELb0ELb1ELb1ELb0EEENS1_19SingleTileSchedulerILb0ELb1ELb1ELi128EEEEEEEEEvNT_6ParamsE)
        /*0a24*/ 	.short	0x0210
        /*0a26*/ 	.short	0x0a70


	//----- nvinfo : EIATTR_SW_WAR
	.align		4
.L_97:
        /*0a28*/ 	.byte	0x04, 0x36
        /*0a2a*/ 	.short	(.L_99 - .L_98)
.L_98:
        /*0a2c*/ 	.word	0x00000008
.L_99:


//--------------------- .nv.info._ZN7cutlass13device_kernelIN5flash11enable_sm90INS1_16FlashAttnFwdSm90INS1_25CollectiveMainloopFwdSm90ILi2EN4cute5tupleIJNS5_1CILi1EEES8_S8_EEENS6_IJNS7_ILi128EEENS7_ILi96EEENS7_ILi192EEEEEELi192ENS_6half_tEfNS_4arch4Sm90ELb0ELb0ELb0ELb1ELb1ELb0ELb0ELb1ELb1ELb1ELb1ELb0EEENS1_21CollectiveEpilogueFwdINS6_IJSA_SC_SB_EEES9_SE_SG_Li256ELb1ELb1ELb1ELb0EEENS1_36VarlenDynamicPersistentTileSchedulerILi128ELi96ELi256ELi128ELb1ELb1ELb1ELb0ELb1ELb1EEEEEEEEEvNT_6ParamsE --------------------------
	.section	.nv.info._ZN7cutlass13device_kernelIN5flash11enable_sm90INS1_16FlashAttnFwdSm90INS1_25CollectiveMainloopFwdSm90ILi2EN4cute5tupleIJNS5_1CILi1EEES8_S8_EEENS6_IJNS7_ILi128EEENS7_ILi96EEENS7_ILi192EEEEEELi192ENS_6half_tEfNS_4arch4Sm90ELb0ELb0ELb0ELb1ELb1ELb0ELb0ELb1ELb1ELb1ELb1ELb0EEENS1_21CollectiveEpilogueFwdINS6_IJSA_SC_SB_EEES9_SE_SG_Li256ELb1ELb1ELb1ELb0EEENS1_36VarlenDynamicPersistentTileSchedulerILi128ELi96ELi256ELi128ELb1ELb1ELb1ELb0ELb1ELb1EEEEEEEEEvNT_6ParamsE,"",@"SHT_CUDA_INFO"
	.sectionflags	@""
	.align	4


	//----- nvinfo : EIATTR_CUDA_API_VERSION
	.align		4
        /*0000*/ 	.byte	0x04, 0x37
        /*0002*/ 	.short	(.L_101 - .L_100)
.L_100:
        /*0004*/ 	.word	0x00000082


	//----- nvinfo : EIATTR_KPARAM_INFO
	.align		4
.L_101:
        /*0008*/ 	.byte	0x04, 0x17
        /*000a*/ 	.short	(.L_103 - .L_102)
.L_102:
        /*000c*/ 	.word	0x00000000
        /*0010*/ 	.short	0x0000
        /*0012*/ 	.short	0x0070
        /*0014*/ 	.byte	0x00, 0xf0, 0x01, 0x2a


	//----- nvinfo : EIATTR_SPARSE_MMA_MASK
	.align		4
.L_103:
        /*0018*/ 	.byte	0x03, 0x50
        /*001a*/ 	.short	0x0000


	//----- nvinfo : EIATTR_MAXREG_COUNT
	.align		4
        /*001c*/ 	.byte	0x03, 0x1b
        /*001e*/ 	.short	0x00a8


	//----- nvinfo : EIATTR_NUM_BARRIERS
	.align		4
        /*0020*/ 	.byte	0x02, 0x4c
        /*0022*/ 	.byte	0x09
	.zero		1


	//----- nvinfo : EIATTR_EXTERNS
	.align		4
        /*0024*/ 	.byte	0x04, 0x0f
        /*0026*/ 	.short	(.L_105 - .L_104)


	//   ....[0]....
	.align		4
.L_104:
        /*0028*/ 	.word	index@(__assertfail)


	//----- nvinfo : EIATTR_ANNOTATIONS
	.align		4
.L_105:
        /*002c*/ 	.byte	0x04, 0x55
        /*002e*/ 	.short	(.L_107 - .L_106)


	//   ....[0]....
.L_106:
        /*0030*/ 	.word	0x00000001
        /*0034*/ 	.byte	0xa0, 0x08, 0x00, 0x00, 0x01, 0x00, 0x00, 0x00, 0xa0, 0x09, 0x00, 0x00, 0x01, 0x00, 0x00, 0x00
        /* <DEDUP_REMOVED lines=17> */
        /*0154*/ 	.byte	0x60, 0x06, 0x01, 0x00, 0x01, 0x00, 0x00, 0x00, 0x00, 0x08, 0x01, 0x00


	//----- nvinfo : EIATTR_MERCURY_ISA_VERSION
	.align		4
.L_107:
        /*0160*/ 	.byte	0x03, 0x5f
        /*0162*/ 	.short	0x0101


	//----- nvinfo : EIATTR_UNUSED_LOAD_BYTE_OFFSET
	.align		4
        /*0164*/ 	.byte	0x04, 0x44
        /*0166*/ 	.short	(.L_109 - .L_108)


	//   ....[0]....
.L_108:
        /*0168*/ 	.word	0x00000950
        /*016c*/ 	.word	0x0000fff0


	//   ....[1]....
        /*0170*/ 	.word	0x000072e0
        /*0174*/ 	.word	0x0000fff0


	//----- nvinfo : EIATTR_INT_WARP_WIDE_INSTR_OFFSETS
	.align		4
.L_109:
        /*0178*/ 	.byte	0x04, 0x31
        /*017a*/ 	.short	(.L_111 - .L_110)


	//   ....[0]....
.L_110:
        /*017c*/ 	.word	0x000000c0


	//   ....[1]....
        /*0180*/ 	.word	0x000000d0


	//   ....[2]....
        /*0184*/ 	.word	0x00000170


	//   ....[3]....
        /*0188*/ 	.word	0x0000c480


	//   ....[4]....
        /*018c*/ 	.word	0x0000c510


	//   ....[5]....
        /*0190*/ 	.word	0x0000f2e0


	//   ....[6]....
        /*0194*/ 	.word	0x0000f370


	//----- nvinfo : EIATTR_COOP_GROUP_MASK_REGIDS
	.align		4
.L_111:
        /*0198*/ 	.byte	0x04, 0x29
        /*019a*/ 	.short	(.L_113 - .L_112)


	//   ....[0]....
.L_112:
        /*019c*/ 	.word	0xffffffff


	//   ....[1]....
        /*01a0*/ 	.word	0xffffffff


	//   ....[2]....
        /*01a4*/ 	.word	0xffffffff


	//   ....[3]....
        /*01a8*/ 	.word	0xffffffff


	//   ....[4]....
        /*01ac*/ 	.word	0xffffffff


	//   ....[5]....
        /*01b0*/ 	.word	0xffffffff


	//   ....[6]....
        /*01b4*/ 	.word	0xffffffff


	//   ....[7]....
        /*01b8*/ 	.word	0xffffffff


	//   ....[8]....
        /*01bc*/ 	.word	0xffffffff


	//   ....[9]....
        /*01c0*/ 	.word	0xffffffff


	//   ....[10]....
        /*01c4*/ 	.word	0xffffffff


	//   ....[11]....
        /*01c8*/ 	.word	0xffffffff


	//   ....[12]....
        /*01cc*/ 	.word	0xffffffff


	//   ....[13]....
        /*01d0*/ 	.word	0xffffffff


	//   ....[14]....
        /*01d4*/ 	.word	0xffffffff


	//   ....[15]....
        /*01d8*/ 	.word	0xffffffff


	//   ....[16]....
        /*01dc*/ 	.word	0xffffffff


	//   ....[17]....
        /*01e0*/ 	.word	0xffffffff


	//   ....[18]....
        /*01e4*/ 	.word	0xffffffff


	//   ....[19]....
        /*01e8*/ 	.word	0xffffffff


	//   ....[20]....
        /*01ec*/ 	.word	0xffffffff


	//   ....[21]....
        /*01f0*/ 	.word	0xffffffff


	//   ....[22]....
        /*01f4*/ 	.word	0xffffffff


	//   ....[23]....
        /*01f8*/ 	.word	0xffffffff


	//   ....[24]....
        /*01fc*/ 	.word	0xffffffff


	//   ....[25]....
        /*0200*/ 	.word	0xffffffff


	//   ....[26]....
        /*0204*/ 	.word	0xffffffff


	//   ....[27]....
        /*0208*/ 	.word	0xffffffff


	//   ....[28]....
        /*020c*/ 	.word	0xffffffff


	//   ....[29]....
        /*0210*/ 	.word	0xffffffff


	//   ....[30]....
        /*0214*/ 	.word	0xffffffff


	//   ....[31]....
        /*0218*/ 	.word	0xffffffff


	//   ....[32]....
        /*021c*/ 	.word	0xffffffff


	//   ....[33]....
        /*0220*/ 	.word	0xffffffff


	//   ....[34]....
        /*0224*/ 	.word	0xffffffff


	//   ....[35]....
        /*0228*/ 	.word	0xffffffff


	//   ....[36]....
        /*022c*/ 	.word	0xffffffff


	//   ....[37]....
        /*0230*/ 	.word	0xffffffff


	//   ....[38]....
        /*0234*/ 	.word	0xffffffff


	//   ....[39]....
        /*0238*/ 	.word	0xffffffff


	//   ....[40]....
        /*023c*/ 	.word	0xffffffff


	//   ....[41]....
        /*0240*/ 	.word	0xffffffff


	//   ....[42]....
        /*0244*/ 	.word	0xffffffff


	//   ....[43]....
        /*0248*/ 	.word	0xffffffff


	//   ....[44]....
        /*024c*/ 	.word	0xffffffff


	//   ....[45]....
        /*0250*/ 	.word	0xffffffff


	//   ....[46]....
        /*0254*/ 	.word	0xffffffff


	//   ....[47]....
        /*0258*/ 	.word	0xffffffff


	//   ....[48]....
        /*025c*/ 	.word	0xffffffff


	//   ....[49]....
        /*0260*/ 	.word	0xffffffff


	//   ....[50]....
        /*0264*/ 	.word	0xffffffff


	//   ....[51]....
        /*0268*/ 	.word	0xffffffff


	//   ....[52]....
        /*026c*/ 	.word	0xffffffff


	//   ....[53]....
        /*0270*/ 	.word	0xffffffff


	//   ....[54]....
        /*0274*/ 	.word	0xffffffff


	//   ....[55]....
        /*0278*/ 	.word	0xffffffff


	//   ....[56]....
        /*027c*/ 	.word	0xffffffff


	//   ....[57]....
        /*0280*/ 	.word	0xffffffff


	//   ....[58]....
        /*0284*/ 	.word	0xffffffff


	//   ....[59]....
        /*0288*/ 	.word	0xffffffff


	//   ....[60]....
        /*028c*/ 	.word	0xffffffff


	//   ....[61]....
        /*0290*/ 	.word	0xffffffff


	//   ....[62]....
        /*0294*/ 	.word	0xffffffff


	//   ....[63]....
        /*0298*/ 	.word	0xffffffff


	//   ....[64]....
        /*029c*/ 	.word	0xffffffff


	//   ....[65]....
        /*02a0*/ 	.word	0xffffffff


	//   ....[66]....
        /*02a4*/ 	.word	0xffffffff


	//   ....[67]....
        /*02a8*/ 	.word	0xffffffff


	//   ....[68]....
        /*02ac*/ 	.word	0xffffffff


	//   ....[69]....
        /*02b0*/ 	.word	0xffffffff


	//   ....[70]....
        /*02b4*/ 	.word	0xffffffff


	//   ....[71]....
        /*02b8*/ 	.word	0xffffffff


	//   ....[72]....
        /*02bc*/ 	.word	0xffffffff


	//   ....[73]....
        /*02c0*/ 	.word	0xffffffff


	//   ....[74]....
        /*02c4*/ 	.word	0xffffffff


	//   ....[75]....
        /*02c8*/ 	.word	0xffffffff


	//   ....[76]....
        /*02cc*/ 	.word	0xffffffff


	//   ....[77]....
        /*02d0*/ 	.word	0xffffffff


	//   ....[78]....
        /*02d4*/ 	.word	0xffffffff


	//   ....[79]....
        /*02d8*/ 	.word	0xffffffff


	//   ....[80]....
        /*02dc*/ 	.word	0xffffffff


	//   ....[81]....
        /*02e0*/ 	.word	0xffffffff


	//   ....[82]....
        /*02e4*/ 	.word	0xffffffff


	//   ....[83]....
        /*02e8*/ 	.word	0xffffffff


	//   ....[84]....
        /*02ec*/ 	.word	0xffffffff


	//   ....[85]....
        /*02f0*/ 	.word	0xffffffff


	//   ....[86]....
        /*02f4*/ 	.word	0xffffffff


	//   ....[87]....
        /*02f8*/ 	.word	0xffffffff


	//   ....[88]....
        /*02fc*/ 	.word	0xffffffff


	//   ....[89]....
        /*0300*/ 	.word	0xffffffff


	//   ....[90]....
        /*0304*/ 	.word	0xffffffff


	//   ....[91]....
        /*0308*/ 	.word	0xffffffff


	//   ....[92]....
        /*030c*/ 	.word	0xffffffff


	//   ....[93]....
        /*0310*/ 	.word	0xffffffff


	//   ....[94]....
        /*0314*/ 	.word	0xffffffff


	//   ....[95]....
        /*0318*/ 	.word	0xffffffff


	//   ....[96]....
        /*031c*/ 	.word	0xffffffff


	//   ....[97]....
        /*0320*/ 	.word	0xffffffff


	//   ....[98]....
        /*0324*/ 	.word	0xffffffff


	//   ....[99]....
        /*0328*/ 	.word	0xffffffff


	//   ....[100]....
        /*032c*/ 	.word	0xffffffff


	//   ....[101]....
        /*0330*/ 	.word	0xffffffff


	//   ....[102]....
        /*0334*/ 	.word	0xffffffff


	//   ....[103]....
        /*0338*/ 	.word	0xffffffff


	//   ....[104]....
        /*033c*/ 	.word	0xffffffff


	//   ....[105]....
        /*0340*/ 	.word	0xffffffff


	//   ....[106]....
        /*0344*/ 	.word	0xffffffff


	//   ....[107]....
        /*0348*/ 	.word	0xffffffff


	//   ....[108]....
        /*034c*/ 	.word	0xffffffff


	//   ....[109]....
        /*0350*/ 	.word	0xffffffff


	//   ....[110]....
        /*0354*/ 	.word	0xffffffff


	//   ....[111]....
        /*0358*/ 	.word	0xffffffff


	//   ....[112]....
        /*035c*/ 	.word	0xffffffff


	//   ....[113]....
        /*0360*/ 	.word	0xffffffff


	//   ....[114]....
        /*0364*/ 	.word	0xffffffff


	//   ....[115]....
        /*0368*/ 	.word	0xffffffff


	//   ....[116]....
        /*036c*/ 	.word	0xffffffff


	//   ....[117]....
        /*0370*/ 	.word	0xffffffff


	//   ....[118]....
        /*0374*/ 	.word	0xffffffff


	//   ....[119]....
        /*0378*/ 	.word	0xffffffff


	//   ....[120]....
        /*037c*/ 	.word	0xffffffff


	//   ....[121]....
        /*0380*/ 	.word	0xffffffff


	//   ....[122]....
        /*0384*/ 	.word	0xffffffff


	//   ....[123]....
        /*0388*/ 	.word	0xffffffff


	//   ....[124]....
        /*038c*/ 	.word	0xffffffff


	//   ....[125]....
        /*0390*/ 	.word	0xffffffff


	//   ....[126]....
        /*0394*/ 	.word	0xffffffff


	//   ....[127]....
        /*0398*/ 	.word	0xffffffff


	//   ....[128]....
        /*039c*/ 	.word	0xffffffff


	//   ....[129]....
        /*03a0*/ 	.word	0xffffffff


	//   ....[130]....
        /*03a4*/ 	.word	0xffffffff


	//   ....[131]....
        /*03a8*/ 	.word	0xffffffff


	//   ....[132]....
        /*03ac*/ 	.word	0xffffffff


	//   ....[133]....
        /*03b0*/ 	.word	0xffffffff


	//   ....[134]....
        /*03b4*/ 	.word	0xffffffff


	//   ....[135]....
        /*03b8*/ 	.word	0xffffffff


	//   ....[136]....
        /*03bc*/ 	.word	0xffffffff


	//   ....[137]....
        /*03c0*/ 	.word	0xffffffff


	//   ....[138]....
        /*03c4*/ 	.word	0xffffffff


	//   ....[139]....
        /*03c8*/ 	.word	0xffffffff


	//   ....[140]....
        /*03cc*/ 	.word	0xffffffff


	//   ....[141]....
        /*03d0*/ 	.word	0xffffffff


	//   ....[142]....
        /*03d4*/ 	.word	0xffffffff


	//   ....[143]....
        /*03d8*/ 	.word	0x0500000f


	//   ....[144]....
        /*03dc*/ 	.word	0x0500000f


	//   ....[145]....
        /*03e0*/ 	.word	0x0500000f


	//   ....[146]....
        /*03e4*/ 	.word	0x0500000f


	//   ....[147]....
        /*03e8*/ 	.word	0x0500000f


	//   ....[148]....
        /*03ec*/ 	.word	0x0500000f


	//   ....[149]....
        /*03f0*/ 	.word	0x0500000f


	//   ....[150]....
        /*03f4*/ 	.word	0x0500000f


	//   ....[151]....
        /*03f8*/ 	.word	0x0500000f


	//   ....[152]....
        /*03fc*/ 	.word	0x0500000f


	//   ....[153]....
        /*0400*/ 	.word	0x0500000f


	//   ....[154]....
        /*0404*/ 	.word	0x0500000f


	//   ....[155]....
        /*0408*/ 	.word	0x0500000f


	//   ....[156]....
        /*040c*/ 	.word	0x0500000f


	//   ....[157]....
        /*0410*/ 	.word	0x0500000f


	//   ....[158]....
        /*0414*/ 	.word	0x0500000f


	//   ....[159]....
        /*0418*/ 	.word	0x0500000f


	//   ....[160]....
        /*041c*/ 	.word	0x0500000f


	//   ....[161]....
        /*0420*/ 	.word	0x0500000f


	//   ....[162]....
        /*0424*/ 	.word	0x0500000f


	//   ....[163]....
        /*0428*/ 	.word	0x0500000f


	//   ....[164]....
        /*042c*/ 	.word	0x0500000f


	//   ....[165]....
        /*0430*/ 	.word	0x0500000f


	//   ....[166]....
        /*0434*/ 	.word	0x0500000f


	//   ....[167]....
        /*0438*/ 	.word	0x0500000f


	//   ....[168]....
        /*043c*/ 	.word	0x0500000f


	//   ....[169]....
        /*0440*/ 	.word	0x0500000f


	//   ....[170]....
        /*0444*/ 	.word	0x0500000f


	//   ....[171]....
        /*0448*/ 	.word	0x0500000f


	//   ....[172]....
        /*044c*/ 	.word	0x0500000f


	//   ....[173]....
        /*0450*/ 	.word	0x0500000f


	//   ....[174]....
        /*0454*/ 	.word	0x0500000f


	//   ....[175]....
        /*0458*/ 	.word	0x0500000f


	//   ....[176]....
        /*045c*/ 	.word	0x0500000f


	//   ....[177]....
        /*0460*/ 	.word	0x0500000f


	//   ....[178]....
        /*0464*/ 	.word	0x0500000f


	//   ....[179]....
        /*0468*/ 	.word	0x0500000f


	//   ....[180]....
        /*046c*/ 	.word	0x0500000f


	//   ....[181]....
        /*0470*/ 	.word	0x0500000f


	//   ....[182]....
        /*0474*/ 	.word	0x0500000f


	//   ....[183]....
        /*0478*/ 	.word	0x0500000f


	//   ....[184]....
        /*047c*/ 	.word	0x0500000f


	//   ....[185]....
        /*0480*/ 	.word	0x0500000f


	//   ....[186]....
        /*0484*/ 	.word	0x0500000f


	//   ....[187]....
        /*0488*/ 	.word	0x0500000f


	//   ....[188]....
        /*048c*/ 	.word	0x0500000f


	//   ....[189]....
        /*0490*/ 	.word	0x0500000f


	//   ....[190]....
        /*0494*/ 	.word	0x0500000f


	//   ....[191]....
        /*0498*/ 	.word	0x0500000f


	//   ....[192]....
        /*049c*/ 	.word	0x0500000f


	//   ....[193]....
        /*04a0*/ 	.word	0x0500000f


	//   ....[194]....
        /*04a4*/ 	.word	0x0500000f


	//   ....[195]....
        /*04a8*/ 	.word	0x0500000f


	//   ....[196]....
        /*04ac*/ 	.word	0x0500000f


	//   ....[197]....
        /*04b0*/ 	.word	0x0500000f


	//   ....[198]....
        /*04b4*/ 	.word	0x0500000f


	//   ....[199]....
        /*04b8*/ 	.word	0x0500000f


	//   ....[200]....
        /*04bc*/ 	.word	0x0500000f


	//   ....[201]....
        /*04c0*/ 	.word	0x0500000f


	//   ....[202]....
        /*04c4*/ 	.word	0x0500000f


	//   ....[203]....
        /*04c8*/ 	.word	0x0500000f


	//   ....[204]....
        /*04cc*/ 	.word	0x0500000f


	//   ....[205]....
        /*04d0*/ 	.word	0x0500000f


	//   ....[206]....
        /*04d4*/ 	.word	0x0500000f


	//   ....[207]....
        /*04d8*/ 	.word	0x0500000f


	//   ....[208]....
        /*04dc*/ 	.word	0x0500000f


	//   ....[209]....
        /*04e0*/ 	.word	0x0500000f


	//   ....[210]....
        /*04e4*/ 	.word	0x0500000f


	//   ....[211]....
        /*04e8*/ 	.word	0x0500000f


	//   ....[212]....
        /*04ec*/ 	.word	0x0500000f


	//   ....[213]....
        /*04f0*/ 	.word	0x0500000f


	//   ....[214]....
        /*04f4*/ 	.word	0x0500000f


	//   ....[215]....
        /*04f8*/ 	.word	0x0500000f


	//   ....[216]....
        /*04fc*/ 	.word	0x0500000f


	//   ....[217]....
        /*0500*/ 	.word	0x0500000f


	//   ....[218]....
        /*0504*/ 	.word	0x0500000f


	//   ....[219]....
        /*0508*/ 	.word	0x0500000f


	//   ....[220]....
        /*050c*/ 	.word	0x0500000f


	//   ....[221]....
        /*0510*/ 	.word	0x0500000f


	//   ....[222]....
        /*0514*/ 	.word	0x0500000f


	//   ....[223]....
        /*0518*/ 	.word	0x0500000f


	//   ....[224]....
        /*051c*/ 	.word	0x0500000f


	//   ....[225]....
        /*0520*/ 	.word	0x0500000f


	//   ....[226]....
        /*0524*/ 	.word	0x0500000f


	//----- nvinfo : EIATTR_COOP_GROUP_INSTR_OFFSETS
	.align		4
.L_113:
        /*0528*/ 	.byte	0x04, 0x28
        /*052a*/ 	.short	(.L_115 - .L_114)


	//   ....[0]....
.L_114:
        /*052c*/ 	.word	0x00000070


	//   ....[1]....
        /*0530*/ 	.word	0x000000b0


	//   ....[2]....
        /*0534*/ 	.word	0x000002d0


	//   ....[3]....
        /*0538*/ 	.word	0x00000430


	//   ....[4]....
        /*053c*/ 	.word	0x00000550


	//   ....[5]....
        /*0540*/ 	.word	0x000006b0


	//   ....[6]....
        /*0544*/ 	.word	0x00001b10


	//   ....[7]....
        /*0548*/ 	.word	0x00002df0


	//   ....[8]....
        /*054c*/ 	.word	0x00002e60


	//   ....[9]....
        /*0550*/ 	.word	0x00003360


	//   ....[10]....
        /*0554*/ 	.word	0x000033e0


	//   ....[11]....
        /*0558*/ 	.word	0x000053d0


	//   ....[12]....
        /*055c*/ 	.word	0x000053e0


	//   ....[13]....
        /*0560*/ 	.word	0x00005430


	//   ....[14]....
        /*0564*/ 	.word	0x00005440


	//   ....[15]....
        /*0568*/ 	.word	0x000067d0


	//   ....[16]....
        /*056c*/ 	.word	0x00006a10


	//   ....[17]....
        /*0570*/ 	.word	0x00006a40


	//   ....[18]....
        /*0574*/ 	.word	0x00006a50


	//   ....[19]....
        /*0578*/ 	.word	0x000081b0


	//   ....[20]....
        /*057c*/ 	.word	0x000081d0


	//   ....[21]....
        /*0580*/ 	.word	0x000081e0


	//   ....[22]....
        /*0584*/ 	.word	0x00008200


	//   ....[23]....
        /*0588*/ 	.word	0x00008b20


	//   ....[24]....
        /*058c*/ 	.word	0x00008b40


	//   ....[25]....
        /*0590*/ 	.word	0x00008c70


	//   ....[26]....
        /*0594*/ 	.word	0x00008c90


	//   ....[27]....
        /*0598*/ 	.word	0x00008d90


	//   ....[28]....
        /*059c*/ 	.word	0x00008db0


	//   ....[29]....
        /*05a0*/ 	.word	0x00008ec0


	//   ....[30]....
        /*05a4*/ 	.word	0x00008ee0


	//   ....[31]....
        /*05a8*/ 	.word	0x00009350


	//   ....[32]....
        /*05ac*/ 	.word	0x00009360


	//   ....[33]....
        /*05b0*/ 	.word	0x000099f0


	//   ....[34]....
        /*05b4*/ 	.word	0x00009a00


	//   ....[35]....
        /*05b8*/ 	.word	0x0000aa90


	//   ....[36]....
        /*05bc*/ 	.word	0x0000aac0


	//   ....[37]....
        /*05c0*/ 	.word	0x0000abe0


	//   ....[38]....
        /*05c4*/ 	.word	0x0000ac00


	//   ....[39]....
        /*05c8*/ 	.word	0x0000ad00


	//   ....[40]....
        /*05cc*/ 	.word	0x0000ad20


	//   ....[41]....
        /*05d0*/ 	.word	0x0000ae30


	//   ....[42]....
        /*05d4*/ 	.word	0x0000ae50


	//   ....[43]....
        /*05d8*/ 	.word	0x0000aff0


	//   ....[44]....
        /*05dc*/ 	.word	0x0000b1e0


	//   ....[45]....
        /*05e0*/ 	.word	0x0000b210


	//   ....[46]....
        /*05e4*/ 	.word	0x0000b240


	//   ....[47]....
        /*05e8*/ 	.word	0x0000b270


	//   ....[48]....
        /*05ec*/ 	.word	0x0000b2a0


	//   ....[49]....
        /*05f0*/ 	.word	0x0000b2d0


	//   ....[50]....
        /*05f4*/ 	.word	0x0000b440


	//   ....[51]....
        /*05f8*/ 	.word	0x0000b470


	//   ....[52]....
        /*05fc*/ 	.word	0x0000b4a0


	//   ....[53]....
        /*0600*/ 	.word	0x0000b4d0


	//   ....[54]....
        /*0604*/ 	.word	0x0000b500


	//   ....[55]....
        /*0608*/ 	.word	0x0000b530


	//   ....[56]....
        /*060c*/ 	.word	0x0000b5c0


	//   ....[57]....
        /*0610*/ 	.word	0x0000b5f0


	//   ....[58]....
        /*0614*/ 	.word	0x0000b600


	//   ....[59]....
        /*0618*/ 	.word	0x0000b690


	//   ....[60]....
        /*061c*/ 	.word	0x0000d020


	//   ....[61]....
        /*0620*/ 	.word	0x0000d040


	//   ....[62]....
        /*0624*/ 	.word	0x0000d0f0


	//   ....[63]....
        /*0628*/ 	.word	0x0000d110


	//   ....[64]....
        /*062c*/ 	.word	0x0000d1b0


	//   ....[65]....
        /*0630*/ 	.word	0x0000d1d0


	//   ....[66]....
        /*0634*/ 	.word	0x0000d270


	//   ....[67]....
        /*0638*/ 	.word	0x0000d290


	//   ....[68]....
        /*063c*/ 	.word	0x0000d330


	//   ....[69]....
        /*0640*/ 	.word	0x0000d350


	//   ....[70]....
        /*0644*/ 	.word	0x0000d360


	//   ....[71]....
        /*0648*/ 	.word	0x0000d3f0


	//   ....[72]....
        /*064c*/ 	.word	0x0000daf0


	//   ....[73]....
        /*0650*/ 	.word	0x0000db20


	//   ....[74]....
        /*0654*/ 	.word	0x0000db80


	//   ....[75]....
        /*0658*/ 	.word	0x0000dbd0


	//   ....[76]....
        /*065c*/ 	.word	0x0000dc20


	//   ....[77]....
        /*0660*/ 	.word	0x0000dc80


	//   ....[78]....
        /*0664*/ 	.word	0x0000dcd0


	//   ....[79]....
        /*0668*/ 	.word	0x0000dd30


	//   ....[80]....
        /*066c*/ 	.word	0x0000dd80


	//   ....[81]....
        /*0670*/ 	.word	0x0000dde0


	//   ....[82]....
        /*0674*/ 	.word	0x0000de20


	//   ....[83]....
        /*0678*/ 	.word	0x0000de90


	//   ....[84]....
        /*067c*/ 	.word	0x0000dee0


	//   ....[85]....
        /*0680*/ 	.word	0x0000df40


	//   ....[86]....
        /*0684*/ 	.word	0x0000df60


	//   ....[87]....
        /*0688*/ 	.word	0x0000dfa0


	//   ....[88]....
        /*068c*/ 	.word	0x0000e750


	//   ....[89]....
        /*0690*/ 	.word	0x0000e790


	//   ....[90]....
        /*0694*/ 	.word	0x0000e7a0


	//   ....[91]....
        /*0698*/ 	.word	0x0000e800


	//   ....[92]....
        /*069c*/ 	.word	0x0000e810


	//   ....[93]....
        /*06a0*/ 	.word	0x0000e870


	//   ....[94]....
        /*06a4*/ 	.word	0x0000e8a0


	//   ....[95]....
        /*06a8*/ 	.word	0x0000e8e0


	//   ....[96]....
        /*06ac*/ 	.word	0x0000e910


	//   ....[97]....
        /*06b0*/ 	.word	0x0000e950


	//   ....[98]....
        /*06b4*/ 	.word	0x0000e980


	//   ....[99]....
        /*06b8*/ 	.word	0x0000e9c0


	//   ....[100]....
        /*06bc*/ 	.word	0x0000ec30


	//   ....[101]....
        /*06c0*/ 	.word	0x0000ec50


	//   ....[102]....
        /*06c4*/ 	.word	0x0000ec60


	//   ....[103]....
        /*06c8*/ 	.word	0x0000ecf0


	//   ....[104]....
        /*06cc*/ 	.word	0x0000ed00


	//   ....[105]....
        /*06d0*/ 	.word	0x0000ed90


	//   ....[106]....
        /*06d4*/ 	.word	0x0000eda0


	//   ....[107]....
        /*06d8*/ 	.word	0x0000ee30


	//   ....[108]....
        /*06dc*/ 	.word	0x0000ee40


	//   ....[109]....
        /*06e0*/ 	.word	0x0000eed0


	//   ....[110]....
        /*06e4*/ 	.word	0x0000eee0


	//   ....[111]....
        /*06e8*/ 	.word	0x0000eef0


	//   ....[112]....
        /*06ec*/ 	.word	0x0000f4b0


	//   ....[113]....
        /*06f0*/ 	.word	0x0000f4f0


	//   ....[114]....
        /*06f4*/ 	.word	0x0000f530


	//   ....[115]....
        /*06f8*/ 	.word	0x0000f560


	//   ....[116]....
        /*06fc*/ 	.word	0x0000f5f0


	//   ....[117]....
        /*0700*/ 	.word	0x0000f620


	//   ....[118]....
        /*0704*/ 	.word	0x0000f690


	//   ....[119]....
        /*0708*/ 	.word	0x0000f6c0


	//   ....[120]....
        /*070c*/ 	.word	0x0000f730


	//   ....[121]....
        /*0710*/ 	.word	0x0000f760


	//   ....[122]....
        /*0714*/ 	.word	0x0000f790


	//   ....[123]....
        /*0718*/ 	.word	0x0000f7e0


	//   ....[124]....
        /*071c*/ 	.word	0x0000fc20


	//   ....[125]....
        /*0720*/ 	.word	0x0000fc30


	//   ....[126]....
        /*0724*/ 	.word	0x0000fc70


	//   ....[127]....
        /*0728*/ 	.word	0x0000fcb0


	//   ....[128]....
        /*072c*/ 	.word	0x0000fce0


	//   ....[129]....
        /*0730*/ 	.word	0x0000fd10


	//   ....[130]....
        /*0734*/ 	.word	0x0000fd40


	//   ....[131]....
        /*0738*/ 	.word	0x0000fd70


	//   ....[132]....
        /*073c*/ 	.word	0x0000ff20


	//   ....[133]....
        /*0740*/ 	.word	0x0000ff50


	//   ....[134]....
        /*0744*/ 	.word	0x0000ff80


	//   ....[135]....
        /*0748*/ 	.word	0x0000ffb0


	//   ....[136]....
        /*074c*/ 	.word	0x0000ffe0


	//   ....[137]....
        /*0750*/ 	.word	0x00010010


	//   ....[138]....
        /*0754*/ 	.word	0x000100d0


	//   ....[139]....
        /*0758*/ 	.word	0x000100f0


	//   ....[140]....
        /*075c*/ 	.word	0x00010100


	//   ....[141]....
        /*0760*/ 	.word	0x00010160


	//   ....[142]....
        /*0764*/ 	.word	0x00010780


	//   ....[143]....
        /*0768*/ 	.word	0x00010c60


	//   ....[144]....
        /*076c*/ 	.word	0x00010d50


	//   ....[145]....
        /*0770*/ 	.word	0x00010df0


	//   ....[146]....
        /*0774*/ 	.word	0x00010e50


	//   ....[147]....
        /*0778*/ 	.word	0x00010f60


	//   ....[148]....
        /*077c*/ 	.word	0x00010fd0


	//   ....[149]....
        /*0780*/ 	.word	0x000110e0


	//   ....[150]....
        /*0784*/ 	.word	0x00011150


	//   ....[151]....
        /*0788*/ 	.word	0x00011260


	//   ....[152]....
        /*078c*/ 	.word	0x000112d0


	//   ....[153]....
        /*0790*/ 	.word	0x000113e0


	//   ....[154]....
        /*0794*/ 	.word	0x00011450


	//   ....[155]....
        /*0798*/ 	.word	0x000114f0


	//   ....[156]....
        /*079c*/ 	.word	0x00011600


	//   ....[157]....
        /*07a0*/ 	.word	0x00011670


	//   ....[158]....
        /*07a4*/ 	.word	0x000116f0


	//   ....[159]....
        /*07a8*/ 	.word	0x000117b0


	//   ....[160]....
        /*07ac*/ 	.word	0x00011830


	//   ....[161]....
        /*07b0*/ 	.word	0x00011910


	//   ....[162]....
        /*07b4*/ 	.word	0x00011990


	//   ....[163]....
        /*07b8*/ 	.word	0x00011a70


	//   ....[164]....
        /*07bc*/ 	.word	0x00011af0


	//   ....[165]....
        /*07c0*/ 	.word	0x00011bd0


	//   ....[166]....
        /*07c4*/ 	.word	0x00011c50


	//   ....[167]....
        /*07c8*/ 	.word	0x00011d30


	//   ....[168]....
        /*07cc*/ 	.word	0x00011db0


	//   ....[169]....
        /*07d0*/ 	.word	0x00011e90


	//   ....[170]....
        /*07d4*/ 	.word	0x00011f10


	//   ....[171]....
        /*07d8*/ 	.word	0x00011fd0


	//   ....[172]....
        /*07dc*/ 	.word	0x00012100


	//   ....[173]....
        /*07e0*/ 	.word	0x000121d0


	//   ....[174]....
        /*07e4*/ 	.word	0x00012240


	//   ....[175]....
        /*07e8*/ 	.word	0x00012310


	//   ....[176]....
        /*07ec*/ 	.word	0x00012370


	//   ....[177]....
        /*07f0*/ 	.word	0x00012440


	//   ....[178]....
        /*07f4*/ 	.word	0x000124a0


	//   ....[179]....
        /*07f8*/ 	.word	0x00012570


	//   ....[180]....
        /*07fc*/ 	.word	0x000125d0


	//   ....[181]....
        /*0800*/ 	.word	0x000126a0


	//   ....[182]....
        /*0804*/ 	.word	0x00012700


	//   ....[183]....
        /*0808*/ 	.word	0x000127e0


	//   ....[184]....
        /*080c*/ 	.word	0x000128d0


	//   ....[185]....
        /*0810*/ 	.word	0x00012970


	//   ....[186]....
        /*0814*/ 	.word	0x000129d0


	//   ....[187]....
        /*0818*/ 	.word	0x00012ad0


	//   ....[188]....
        /*081c*/ 	.word	0x00012b30


	//   ....[189]....
        /*0820*/ 	.word	0x00012c30


	//   ....[190]....
        /*0824*/ 	.word	0x00012c90


	//   ....[191]....
        /*0828*/ 	.word	0x00012d90


	//   ....[192]....
        /*082c*/ 	.word	0x00012df0


	//   ....[193]....
        /*0830*/ 	.word	0x00012ef0


	//   ....[194]....
        /*0834*/ 	.word	0x00012f50


	//   ....[195]....
        /*0838*/ 	.word	0x00013020


	//   ....[196]....
        /*083c*/ 	.word	0x00013160


	//   ....[197]....
        /*0840*/ 	.word	0x00013200


	//   ....[198]....
        /*0844*/ 	.word	0x000132e0


	//   ....[199]....
        /*0848*/ 	.word	0x000133b0


	//   ....[200]....
        /*084c*/ 	.word	0x00013410


	//   ....[201]....
        /*0850*/ 	.word	0x00013500


	//   ....[202]....
        /*0854*/ 	.word	0x00013560


	//   ....[203]....
        /*0858*/ 	.word	0x00013650


	//   ....[204]....
        /*085c*/ 	.word	0x000136b0


	//   ....[205]....
        /*0860*/ 	.word	0x000137a0


	//   ....[206]....
        /*0864*/ 	.word	0x00013800


	//   ....[207]....
        /*0868*/ 	.word	0x000138e0


	//   ....[208]....
        /*086c*/ 	.word	0x00013970


	//   ....[209]....
        /*0870*/ 	.word	0x00013a10


	//   ....[210]....
        /*0874*/ 	.word	0x00013b70


	//   ....[211]....
        /*0878*/ 	.word	0x00013be0


	//   ....[212]....
        /*087c*/ 	.word	0x00013c60


	//   ....[213]....
        /*0880*/ 	.word	0x00013cd0


	//   ....[214]....
        /*0884*/ 	.word	0x00013d40


	//   ....[215]....
        /*0888*/ 	.word	0x00013dc0


	//   ....[216]....
        /*088c*/ 	.word	0x00013e40


	//   ....[217]....
        /*0890*/ 	.word	0x00013ed0


	//   ....[218]....
        /*0894*/ 	.word	0x00013f40


	//   ....[219]....
        /*0898*/ 	.word	0x00013fb0


	//   ....[220]....
        /*089c*/ 	.word	0x00014020


	//   ....[221]....
        /*08a0*/ 	.word	0x000140a0


	//   ....[222]....
        /*08a4*/ 	.word	0x00014110


	//   ....[223]....
        /*08a8*/ 	.word	0x000141b0


	//   ....[224]....
        /*08ac*/ 	.word	0x00014200


	//   ....[225]....
        /*08b0*/ 	.word	0x00014290


	//   ....[226]....
        /*08b4*/ 	.word	0x000143c0


	//----- nvinfo : EIATTR_REG_RECONFIG
	.align		4
.L_115:
        /*08b8*/ 	.byte	0x01, 0x54
	.zero		2


	//----- nvinfo : EIATTR_SYSCALL_OFFSETS
	.align		4
        /*08bc*/ 	.byte	0x04, 0x46
        /*08be*/ 	.short	(.L_117 - .L_116)


	//   ....[0]....
.L_116:
        /*08c0*/ 	.word	0x00001c90


	//   ....[1]....
        /*08c4*/ 	.word	0x0000c670


	//   ....[2]....
        /*08c8*/ 	.word	0x0000c7c0


	//   ....[3]....
        /*08cc*/ 	.word	0x0000c8b0


	//   ....[4]....
        /*08d0*/ 	.word	0x0000d780


	//----- nvinfo : EIATTR_MBARRIER_INSTR_OFFSETS
	.align		4
.L_117:
        /*08d4*/ 	.byte	0x04, 0x39
        /*08d6*/ 	.short	(.L_119 - .L_118)


	//   ....[0]....
.L_118:
        /*08d8*/ 	.word	0x00000180
        /*08dc*/ 	.word	0x000000ff
        /*08e0*/ 	.word	0x00030800
        /*08e4*/ 	.short	0x0100
        /*08e6*/ 	.byte	0x08
	.zero		1


	//   ....[1]....
        /*08e8*/ 	.word	0x00000190
        /*08ec*/ 	.word	0x000000ff
        /*08f0*/ 	.word	0x00030820
        /*08f4*/ 	.short	0x0100
        /*08f6*/ 	.byte	0x08
	.zero		1


	//   ....[2]....
        /*08f8*/ 	.word	0x00000280
        /*08fc*/ 	.word	0x000000ff
        /*0900*/ 	.word	0x00030830
        /*0904*/ 	.short	0x0100
        /*0906*/ 	.byte	0x08
	.zero		1


	//   ....[3]....
        /*0908*/ 	.word	0x00000290
        /*090c*/ 	.word	0x000000ff
        /*0910*/ 	.word	0x00030840
        /*0914*/ 	.short	0x0100
        /*0916*/ 	.byte	0x08
	.zero		1


	//   ....[4]....
        /*0918*/ 	.word	0x000002a0
        /*091c*/ 	.word	0x000000ff
        /*0920*/ 	.word	0x00030838
        /*0924*/ 	.short	0x0100
        /*0926*/ 	.byte	0x08
	.zero		1


	//   ....[5]....
        /*0928*/ 	.word	0x000002b0
        /*092c*/ 	.word	0x000000ff
        /*0930*/ 	.word	0x00030848
        /*0934*/ 	.short	0x0100
        /*0936*/ 	.byte	0x08
	.zero		1


	//   ....[6]....
        /*0938*/ 	.word	0x000003e0
        /*093c*/ 	.word	0x000000ff
        /*0940*/ 	.word	0x00030850
        /*0944*/ 	.short	0x0100
        /*0946*/ 	.byte	0x08
	.zero		1


	//   ....[7]....
        /*0948*/ 	.word	0x000003f0
        /*094c*/ 	.word	0x000000ff
        /*0950*/ 	.word	0x00030860
        /*0954*/ 	.short	0x0100
        /*0956*/ 	.byte	0x08
	.zero		1


	//   ....[8]....
        /*0958*/ 	.word	0x00000400
        /*095c*/ 	.word	0x000000ff
        /*0960*/ 	.word	0x00030858
        /*0964*/ 	.short	0x0100
        /*0966*/ 	.byte	0x08
	.zero		1


	//   ....[9]....
        /*0968*/ 	.word	0x00000410
        /*096c*/ 	.word	0x000000ff
        /*0970*/ 	.word	0x00030868
        /*0974*/ 	.short	0x0100
        /*0976*/ 	.byte	0x08
	.zero		1


	//   ....[10]....
        /*0978*/ 	.word	0x00000500
        /*097c*/ 	.word	0x000000ff
        /*0980*/ 	.word	0x00030870
        /*0984*/ 	.short	0x0100
        /*0986*/ 	.byte	0x06
	.zero		1


	//   ....[11]....
        /*0988*/ 	.word	0x00000510
        /*098c*/ 	.word	0x000000ff
        /*0990*/ 	.word	0x00030880
        /*0994*/ 	.short	0x0100
        /*0996*/ 	.byte	0x06
	.zero		1


	//   ....[12]....
        /*0998*/ 	.word	0x00000520
        /*099c*/ 	.word	0x000000ff
        /*09a0*/ 	.word	0x00030878
        /*09a4*/ 	.short	0x0100
        /*09a6*/ 	.byte	0x06
	.zero		1


	//   ....[13]....
        /*09a8*/ 	.word	0x00000530
        /*09ac*/ 	.word	0x000000ff
        /*09b0*/ 	.word	0x00030888
        /*09b4*/ 	.short	0x0100
        /*09b6*/ 	.byte	0x06
	.zero		1


	//   ....[14]....
        /*09b8*/ 	.word	0x00000660
        /*09bc*/ 	.word	0x000000ff
        /*09c0*/ 	.word	0x00030890
        /*09c4*/ 	.short	0x0100
        /*09c6*/ 	.byte	0x08
	.zero		1


	//   ....[15]....
        /*09c8*/ 	.word	0x00000670
        /*09cc*/ 	.word	0x000000ff
        /*09d0*/ 	.word	0x000308a0
        /*09d4*/ 	.short	0x0100
        /*09d6*/ 	.byte	0x08
	.zero		1


	//   ....[16]....
        /*09d8*/ 	.word	0x00000680
        /*09dc*/ 	.word	0x000000ff
        /*09e0*/ 	.word	0x00030898
        /*09e4*/ 	.short	0x0100
        /*09e6*/ 	.byte	0x08
	.zero		1


	//   ....[17]....
        /*09e8*/ 	.word	0x00000690
        /*09ec*/ 	.word	0x000000ff
        /*09f0*/ 	.word	0x000308a8
        /*09f4*/ 	.short	0x0100
        /*09f6*/ 	.byte	0x08
	.zero		1


	//   ....[18]....
        /*09f8*/ 	.word	0x000007d0
        /*09fc*/ 	.word	0x000000ff
        /*0a00*/ 	.word	0x000308b0
        /*0a04*/ 	.short	0x0100
        /*0a06*/ 	.byte	0x08
	.zero		1


	//   ....[19]....
        /*0a08*/ 	.word	0x000007e0
        /*0a0c*/ 	.word	0x000000ff
        /*0a10*/ 	.word	0x000308c0
        /*0a14*/ 	.short	0x0100
        /*0a16*/ 	.byte	0x08
	.zero		1


	//   ....[20]....
        /*0a18*/ 	.word	0x000007f0
        /*0a1c*/ 	.word	0x000000ff
        /*0a20*/ 	.word	0x000308b8
        /*0a24*/ 	.short	0x0100
        /*0a26*/ 	.byte	0x08
	.zero		1


	//   ....[21]....
        /*0a28*/ 	.word	0x00000800
        /*0a2c*/ 	.word	0x000000ff
        /*0a30*/ 	.word	0x000308c8
        /*0a34*/ 	.short	0x0100
        /*0a36*/ 	.byte	0x08
	.zero		1


	//   ....[22]....
        /*0a38*/ 	.word	0x00001d50
        /*0a3c*/ 	.word	0x00000004
        /*0a40*/ 	.word	0x00030800
        /*0a44*/ 	.short	0x010a
        /*0a46*/ 	.byte	0x3f
	.zero		1


	//   ....[23]....
        /*0a48*/ 	.word	0x00001e00
        /*0a4c*/ 	.word	0x00000000
        /*0a50*/ 	.word	0x00030830
        /*0a54*/ 	.short	0x010a
        /*0a56*/ 	.byte	0x3f
	.zero		1


	//   ....[24]....
        /*0a58*/ 	.word	0x00001e50
        /*0a5c*/ 	.word	0x00000000
        /*0a60*/ 	.word	0x00030830
        /*0a64*/ 	.short	0x010a
        /*0a66*/ 	.byte	0x3f
	.zero		1


	//   ....[25]....
        /*0a68*/ 	.word	0x00002590
        /*0a6c*/ 	.word	0x00000000
        /*0a70*/ 	.word	0x00000000
        /*0a74*/ 	.short	0x0101
        /*0a76*/ 	.byte	0x3f
	.zero		1


	//   ....[26]....
        /*0a78*/ 	.word	0x000042a0
        /*0a7c*/ 	.word	0x000000ff
        /*0a80*/ 	.word	0x00030830
        /*0a84*/ 	.short	0x010a
        /*0a86*/ 	.byte	0x08
	.zero		1


	//   ....[27]....
        /*0a88*/ 	.word	0x000042e0
        /*0a8c*/ 	.word	0x000000ff
        /*0a90*/ 	.word	0x00030830
        /*0a94*/ 	.short	0x010a
        /*0a96*/ 	.byte	0x08
	.zero		1


	//   ....[28]....
        /*0a98*/ 	.word	0x00004df0
        /*0a9c*/ 	.word	0x000000ff
        /*0aa0*/ 	.word	0x00030850
        /*0aa4*/ 	.short	0x010a
        /*0aa6*/ 	.byte	0x09
	.zero		1


	//   ....[29]....
        /*0aa8*/ 	.word	0x00004e30
        /*0aac*/ 	.word	0x000000ff
        /*0ab0*/ 	.word	0x00030850
        /*0ab4*/ 	.short	0x010a
        /*0ab6*/ 	.byte	0x09
	.zero		1


	//   ....[30]....
        /*0ab8*/ 	.word	0x00005400
        /*0abc*/ 	.word	0x000000ff
        /*0ac0*/ 	.word	0x00000000
        /*0ac4*/ 	.short	0x0101
        /*0ac6*/ 	.byte	0x08
	.zero		1


	//   ....[31]....
        /*0ac8*/ 	.word	0x00005f40
        /*0acc*/ 	.word	0x000000ff
        /*0ad0*/ 	.word	0x00000000
        /*0ad4*/ 	.short	0x0101
        /*0ad6*/ 	.byte	0x09
	.zero		1


	//   ....[32]....
        /*0ad8*/ 	.word	0x000066c0
        /*0adc*/ 	.word	0x0000000d
        /*0ae0*/ 	.word	0x00030850
        /*0ae4*/ 	.short	0x010a
        /*0ae6*/ 	.byte	0x3f
	.zero		1


	//   ....[33]....
        /*0ae8*/ 	.word	0x00006750
        /*0aec*/ 	.word	0x0000000d
        /*0af0*/ 	.word	0x00030850
        /*0af4*/ 	.short	0x010a
        /*0af6*/ 	.byte	0x3f
	.zero		1


	//   ....[34]....
        /*0af8*/ 	.word	0x00006c70
        /*0afc*/ 	.word	0x00000002
        /*0b00*/ 	.word	0x00000000
        /*0b04*/ 	.short	0x0101
        /*0b06*/ 	.byte	0x3f
	.zero		1


	//   ....[35]....
        /*0b08*/ 	.word	0x00008b00
        /*0b0c*/ 	.word	0x000000ff
        /*0b10*/ 	.word	0x00000000
        /*0b14*/ 	.short	0x0101
        /*0b16*/ 	.byte	0x08
	.zero		1


	//   ....[36]....
        /*0b18*/ 	.word	0x000091b0
        /*0b1c*/ 	.word	0x000000ff
        /*0b20*/ 	.word	0x00000000
        /*0b24*/ 	.short	0x0101
        /*0b26*/ 	.byte	0x08
	.zero		1


	//   ....[37]....
        /*0b28*/ 	.word	0x0000ce30
        /*0b2c*/ 	.word	0x00000007
        /*0b30*/ 	.word	0x00030840
        /*0b34*/ 	.short	0x010a
        /*0b36*/ 	.byte	0x3f
	.zero		1


	//   ....[38]....
        /*0b38*/ 	.word	0x0000d4b0
        /*0b3c*/ 	.word	0x00000007
        /*0b40*/ 	.word	0x00030830
        /*0b44*/ 	.short	0x0107
        /*0b46*/ 	.byte	0x3f
	.zero		1


	//   ....[39]....
        /*0b48*/ 	.word	0x0000d580
        /*0b4c*/ 	.word	0x00000007
        /*0b50*/ 	.word	0x00030830
        /*0b54*/ 	.short	0x0101
        /*0b56*/ 	.byte	0x3f
	.zero		1


	//   ....[40]....
        /*0b58*/ 	.word	0x0000e0b0
        /*0b5c*/ 	.word	0x00000016
        /*0b60*/ 	.word	0x00030800
        /*0b64*/ 	.short	0x0107
        /*0b66*/ 	.byte	0x3f
	.zero		1


	//   ....[41]....
        /*0b68*/ 	.word	0x0000e1d0
        /*0b6c*/ 	.word	0x00000016
        /*0b70*/ 	.word	0x00030800
        /*0b74*/ 	.short	0x0101
        /*0b76*/ 	.byte	0x3f
	.zero		1


	//   ....[42]....
        /*0b78*/ 	.word	0x0000e1f0
        /*0b7c*/ 	.word	0x00000016
        /*0b80*/ 	.word	0x00030820
        /*0b84*/ 	.short	0x010a
        /*0b86*/ 	.byte	0x3f
	.zero		1


	//   ....[43]....
        /*0b88*/ 	.word	0x0000e5b0
        /*0b8c*/ 	.word	0x00000006
        /*0b90*/ 	.word	0x00030840
        /*0b94*/ 	.short	0x010a
        /*0b96*/ 	.byte	0x3f
	.zero		1


	//   ....[44]....
        /*0b98*/ 	.word	0x0000ea70
        /*0b9c*/ 	.word	0x00000006
        /*0ba0*/ 	.word	0x00030830
        /*0ba4*/ 	.short	0x0107
        /*0ba6*/ 	.byte	0x3f
	.zero		1


	//   ....[45]....
        /*0ba8*/ 	.word	0x0000eb20
        /*0bac*/ 	.word	0x00000006
        /*0bb0*/ 	.word	0x00030830
        /*0bb4*/ 	.short	0x0101
        /*0bb6*/ 	.byte	0x3f
	.zero		1


	//   ....[46]....
        /*0bb8*/ 	.word	0x0000eb90
        /*0bbc*/ 	.word	0x00000006
        /*0bc0*/ 	.word	0x00030860
        /*0bc4*/ 	.short	0x010a
        /*0bc6*/ 	.byte	0x3f
	.zero		1


	//   ....[47]....
        /*0bc8*/ 	.word	0x0000f0e0
        /*0bcc*/ 	.word	0x00000006
        /*0bd0*/ 	.word	0x00030850
        /*0bd4*/ 	.short	0x0107
        /*0bd6*/ 	.byte	0x3f
	.zero		1


	//   ....[48]....
        /*0bd8*/ 	.word	0x0000f200
        /*0bdc*/ 	.word	0x00000006
        /*0be0*/ 	.word	0x00030850
        /*0be4*/ 	.short	0x0101
        /*0be6*/ 	.byte	0x3f
	.zero		1


	//   ....[49]....
        /*0be8*/ 	.word	0x0000f410
        /*0bec*/ 	.word	0x00000000
        /*0bf0*/ 	.word	0x00030860
        /*0bf4*/ 	.short	0x010a
        /*0bf6*/ 	.byte	0x3f
	.zero		1


	//   ....[50]....
        /*0bf8*/ 	.word	0x0000f910
        /*0bfc*/ 	.word	0x00000000
        /*0c00*/ 	.word	0x00030850
        /*0c04*/ 	.short	0x0107
        /*0c06*/ 	.byte	0x3f
	.zero		1


	//   ....[51]....
        /*0c08*/ 	.word	0x0000f9c0
        /*0c0c*/ 	.word	0x00000000
        /*0c10*/ 	.word	0x00030850
        /*0c14*/ 	.short	0x0101
        /*0c16*/ 	.byte	0x3f
	.zero		1


	//   ....[52]....
        /*0c18*/ 	.word	0x00010700
        /*0c1c*/ 	.word	0x00000004
        /*0c20*/ 	.word	0x00030820
        /*0c24*/ 	.short	0x010a
        /*0c26*/ 	.byte	0x3f
	.zero		1


	//   ....[53]....
        /*0c28*/ 	.word	0x000108a0
        /*0c2c*/ 	.word	0x00000005
        /*0c30*/ 	.word	0x00030840
        /*0c34*/ 	.short	0x010a
        /*0c36*/ 	.byte	0x3f
	.zero		1


	//   ....[54]....
        /*0c38*/ 	.word	0x00010940
        /*0c3c*/ 	.word	0x0000001b
        /*0c40*/ 	.word	0x00030840
        /*0c44*/ 	.short	0x010a
        /*0c46*/ 	.byte	0x3f
	.zero		1


	//   ....[55]....
        /*0c48*/ 	.word	0x00010980
        /*0c4c*/ 	.word	0x00000005
        /*0c50*/ 	.word	0x00030860
        /*0c54*/ 	.short	0x010a
        /*0c56*/ 	.byte	0x3f
	.zero		1


	//   ....[56]....
        /*0c58*/ 	.word	0x000109c0
        /*0c5c*/ 	.word	0x0000001b
        /*0c60*/ 	.word	0x00030860
        /*0c64*/ 	.short	0x010a
        /*0c66*/ 	.byte	0x3f
	.zero		1


	//   ....[57]....
        /*0c68*/ 	.word	0x00010a20
        /*0c6c*/ 	.word	0x00000004
        /*0c70*/ 	.word	0x00030800
        /*0c74*/ 	.short	0x010a
        /*0c76*/ 	.byte	0x3f
	.zero		1


	//   ....[58]....
        /*0c78*/ 	.word	0x00010a70
        /*0c7c*/ 	.word	0x00000000
        /*0c80*/ 	.word	0x00030830
        /*0c84*/ 	.short	0x010a
        /*0c86*/ 	.byte	0x3f
	.zero		1


	//   ....[59]....
        /*0c88*/ 	.word	0x00010ad0
        /*0c8c*/ 	.word	0x00000003
        /*0c90*/ 	.word	0x00030830
        /*0c94*/ 	.short	0x010a
        /*0c96*/ 	.byte	0x3f
	.zero		1


	//   ....[60]....
        /*0c98*/ 	.word	0x00010b30
        /*0c9c*/ 	.word	0x00000002
        /*0ca0*/ 	.word	0x00030850
        /*0ca4*/ 	.short	0x010a
        /*0ca6*/ 	.byte	0x3f
	.zero		1


	//   ....[61]....
        /*0ca8*/ 	.word	0x00010b80
        /*0cac*/ 	.word	0x0000000d
        /*0cb0*/ 	.word	0x00030850
        /*0cb4*/ 	.short	0x010a
        /*0cb6*/ 	.byte	0x3f
	.zero		1


	//   ....[62]....
        /*0cb8*/ 	.word	0x00010ca0
        /*0cbc*/ 	.word	0x00000007
        /*0cc0*/ 	.word	0x00030840
        /*0cc4*/ 	.short	0x010a
        /*0cc6*/ 	.byte	0x3f
	.zero		1


	//   ....[63]....
        /*0cc8*/ 	.word	0x00012000
        /*0ccc*/ 	.word	0x00000016
        /*0cd0*/ 	.word	0x00030820
        /*0cd4*/ 	.short	0x010a
        /*0cd6*/ 	.byte	0x3f
	.zero		1


	//   ....[64]....
        /*0cd8*/ 	.word	0x00012050
        /*0cdc*/ 	.word	0x00000006
        /*0ce0*/ 	.word	0x00030840
        /*0ce4*/ 	.short	0x010a
        /*0ce6*/ 	.byte	0x3f
	.zero		1


	//   ....[65]....
        /*0ce8*/ 	.word	0x00012820
        /*0cec*/ 	.word	0x00000006
        /*0cf0*/ 	.word	0x00030860
        /*0cf4*/ 	.short	0x010a
        /*0cf6*/ 	.byte	0x3f
	.zero		1


	//   ....[66]....
        /*0cf8*/ 	.word	0x000130b0
        /*0cfc*/ 	.word	0x00000000
        /*0d00*/ 	.word	0x00030860
        /*0d04*/ 	.short	0x010a
        /*0d06*/ 	.byte	0x3f
	.zero		1


	//   ....[67]....
        /*0d08*/ 	.word	0x000142e0
        /*0d0c*/ 	.word	0x00000004
        /*0d10*/ 	.word	0x00030820
        /*0d14*/ 	.short	0x010a
        /*0d16*/ 	.byte	0x3f
	.zero		1


	//   ....[68]....
        /*0d18*/ 	.word	0x00014480
        /*0d1c*/ 	.word	0x00000005
        /*0d20*/ 	.word	0x00030840
        /*0d24*/ 	.short	0x010a
        /*0d26*/ 	.byte	0x3f
	.zero		1


	//   ....[69]....
        /*0d28*/ 	.word	0x000144d0
        /*0d2c*/ 	.word	0x0000001b
        /*0d30*/ 	.word	0x00030840
        /*0d34*/ 	.short	0x010a
        /*0d36*/ 	.byte	0x3f
	.zero		1


	//   ....[70]....
        /*0d38*/ 	.word	0x00014520
        /*0d3c*/ 	.word	0x00000005
        /*0d40*/ 	.word	0x00030860
        /*0d44*/ 	.short	0x010a
        /*0d46*/ 	.byte	0x3f
	.zero		1


	//----- nvinfo : EIATTR_NUM_MBARRIERS
	.align		4
.L_119:
        /*0d48*/ 	.byte	0x03, 0x38
        /*0d4a*/ 	.short	0x0016


	//----- nvinfo : EIATTR_EXIT_INSTR_OFFSETS
	.align		4
        /*0d4c*/ 	.byte	0x04, 0x1c
        /*0d4e*/ 	.short	(.L_121 - .L_120)


	//   ....[0]....
.L_120:
        /*0d50*/ 	.word	0x00000990


	//   ....[1]....
        /*0d54*/ 	.word	0x0000af90


	//   ....[2]....
        /*0d58*/ 	.word	0x00010a10


	//----- nvinfo : EIATTR_MAX_THREADS
	.align		4
.L_121:
        /*0d5c*/ 	.byte	0x04, 0x05
        /*0d5e*/ 	.short	(.L_123 - .L_122)
.L_122:
        /*0d60*/ 	.word	0x00000180
        /*0d64*/ 	.word	0x00000001
        /*0d68*/ 	.word	0x00000001


	//----- nvinfo : EIATTR_CRS_STACK_SIZE
	.align		4
.L_123:
        /*0d6c*/ 	.byte	0x04, 0x1e
        /*0d6e*/ 	.short	(.L_125 - .L_124)
.L_124:
        /*0d70*/ 	.word	0x00000000


	//----- nvinfo : EIATTR_CBANK_PARAM_SIZE
	.align		4
.L_125:
        /*0d74*/ 	.byte	0x03, 0x19
        /*0d76*/ 	.short	0x0af0


	//----- nvinfo : EIATTR_PARAM_CBANK
	.align		4
        /*0d78*/ 	.byte	0x04, 0x0a
        /*0d7a*/ 	.short	(.L_127 - .L_126)
	.align		4
.L_126:
        /*0d7c*/ 	.word	index@(.nv.constant0._ZN7cutlass13device_kernelIN5flash11enable_sm90INS1_16FlashAttnFwdSm90INS1_25CollectiveMainloopFwdSm90ILi2EN4cute5tupleIJNS5_1CILi1EEES8_S8_EEENS6_IJNS7_ILi128EEENS7_ILi96EEENS7_ILi192EEEEEELi192ENS_6half_tEfNS_4arch4Sm90ELb0ELb0ELb0ELb1ELb1ELb0ELb0ELb1ELb1ELb1ELb1ELb0EEENS1_21CollectiveEpilogueFwdINS6_IJSA_SC_SB_EEES9_SE_SG_Li256ELb1ELb1ELb1ELb0EEENS1_36VarlenDynamicPersistentTileSchedulerILi128ELi96ELi256ELi128ELb1ELb1ELb1ELb0ELb1ELb1EEEEEEEEEvNT_6ParamsE)
        /*0d80*/ 	.short	0x0210
        /*0d82*/ 	.short	0x0af0


	//----- nvinfo : EIATTR_SW_WAR
	.align		4
.L_127:
        /*0d84*/ 	.byte	0x04, 0x36
        /*0d86*/ 	.short	(.L_129 - .L_128)
.L_128:
        /*0d88*/ 	.word	0x00000008
.L_129:


//--------------------- .nv.info._ZN7cutlass13device_kernelIN5flash11enable_sm90INS1_16FlashAttnFwdSm90INS1_25CollectiveMainloopFwdSm90ILi2EN4cute5tupleIJNS5_1CILi1EEES8_S8_EEENS6_IJNS7_ILi128EEENS7_ILi96EEENS7_ILi192EEEEEELi192ENS_6half_tEfNS_4arch4Sm90ELb0ELb0ELb0ELb1ELb1ELb1ELb0ELb1ELb1ELb1ELb1ELb0EEENS1_21CollectiveEpilogueFwdINS6_IJSA_SC_SB_EEES9_SE_SG_Li256ELb1ELb1ELb1ELb0EEENS1_36VarlenDynamicPersistentTileSchedulerILi128ELi96ELi256ELi128ELb1ELb1ELb1ELb0ELb1ELb1EEEEEEEEEvNT_6ParamsE --------------------------
	.section	.nv.info._ZN7cutlass13device_kernelIN5flash11enable_sm90INS1_16FlashAttnFwdSm90INS1_25CollectiveMainloopFwdSm90ILi2EN4cute5tupleIJNS5_1CILi1EEES8_S8_EEENS6_IJNS7_ILi128EEENS7_ILi96EEENS7_ILi192EEEEEELi192ENS_6half_tEfNS_4arch4Sm90ELb0ELb0ELb0ELb1ELb1ELb1ELb0ELb1ELb1ELb1ELb1ELb0EEENS1_21CollectiveEpilogueFwdINS6_IJSA_SC_SB_EEES9_SE_SG_Li256ELb1ELb1ELb1ELb0EEENS1_36VarlenDynamicPersistentTileSchedulerILi128ELi96ELi256ELi128ELb1ELb1ELb1ELb0ELb1ELb1EEEEEEEEEvNT_6ParamsE,"",@"SHT_CUDA_INFO"
	.sectionflags	@""
	.align	4


	//----- nvinfo : EIATTR_CUDA_API_VERSION
	.align		4
        /*0000*/ 	.byte	0x04, 0x37
        /*0002*/ 	.short	(.L_131 - .L_130)
.L_130:
        /*0004*/ 	.word	0x00000082


	//----- nvinfo : EIATTR_KPARAM_INFO
	.align		4
.L_131:
        /*0008*/ 	.byte	0x04, 0x17
        /*000a*/ 	.short	(.L_133 - .L_132)
.L_132:
        /*000c*/ 	.word	0x00000000
        /*0010*/ 	.short	0x0000
        /*0012*/ 	.short	0x0070
        /*0014*/ 	.byte	0x00, 0xf0, 0x01, 0x2a


	//----- nvinfo : EIATTR_SPARSE_MMA_MASK
	.align		4
.L_133:
        /*0018*/ 	.byte	0x03, 0x50
        /*001a*/ 	.short	0x0000


	//----- nvinfo : EIATTR_MAXREG_COUNT
	.align		4
        /*001c*/ 	.byte	0x03, 0x1b
        /*001e*/ 	.short	0x00a8


	//----- nvinfo : EIATTR_NUM_BARRIERS
	.align		4
        /*0020*/ 	.byte	0x02, 0x4c
        /*0022*/ 	.byte	0x10
	.zero		1


	//----- nvinfo : EIATTR_EXTERNS
	.align		4
        /*0024*/ 	.byte	0x04, 0x0f
        /*0026*/ 	.short	(.L_135 - .L_134)


	//   ....[0]....
	.align		4
.L_134:
        /*0028*/ 	.word	index@(__assertfail)


	//----- nvinfo : EIATTR_ANNOTATIONS
	.align		4
.L_135:
        /*002c*/ 	.byte	0x04, 0x55
        /*002e*/ 	.short	(.L_137 - .L_136)


	//   ....[0]....
.L_136:
        /* <DEDUP_REMOVED lines=101> */


	//----- nvinfo : EIATTR_MERCURY_ISA_VERSION
	.align		4
.L_137:
        /*0670*/ 	.byte	0x03, 0x5f
        /*0672*/ 	.short	0x0101


	//----- nvinfo : EIATTR_UNUSED_LOAD_BYTE_OFFSET
	.align		4
        /*0674*/ 	.byte	0x04, 0x44
        /*0676*/ 	.short	(.L_139 - .L_138)


	//   ....[0]....
.L_138:
        /*0678*/ 	.word	0x00000a30
        /*067c*/ 	.word	0x0000fff0


	//   ....[1]....
        /*0680*/ 	.word	0x000170f0
        /*0684*/ 	.word	0x0000fff0


	//----- nvinfo : EIATTR_INT_WARP_WIDE_INSTR_OFFSETS
	.align		4
.L_139:
        /*0688*/ 	.byte	0x04, 0x31
        /*068a*/ 	.short	(.L_141 - .L_140)


	//   ....[0]....
.L_140:
        /*068c*/ 	.word	0x00000130


	//   ....[1]....
        /*0690*/ 	.word	0x00000170


	//   ....[2]....
        /*0694*/ 	.word	0x000001e0


	//   ....[3]....
        /*0698*/ 	.word	0x0001da50


	//   ....[4]....
        /*069c*/ 	.word	0x0001dae0


	//   ....[5]....
        /*06a0*/ 	.word	0x00020970


	//   ....[6]....
        /*06a4*/ 	.word	0x00020a00


	//----- nvinfo : EIATTR_COOP_GROUP_MASK_REGIDS
	.align		4
.L_141:
        /*06a8*/ 	.byte	0x04, 0x29
        /*06aa*/ 	.short	(.L_143 - .L_142)


	//   ....[0]....
.L_142:
        /*06ac*/ 	.word	0xffffffff


	//   ....[1]....
        /*06b0*/ 	.word	0xffffffff


	//   ....[2]....
        /*06b4*/ 	.word	0xffffffff


	//   ....[3]....
        /*06b8*/ 	.word	0xffffffff


	//   ....[4]....
        /*06bc*/ 	.word	0xffffffff


	//   ....[5]....
        /*06c0*/ 	.word	0xffffffff


	//   ....[6]....
        /*06c4*/ 	.word	0xffffffff


	//   ....[7]....
        /*06c8*/ 	.word	0xffffffff


	//   ....[8]....
        /*06cc*/ 	.word	0xffffffff


	//   ....[9]....
        /*06d0*/ 	.word	0xffffffff


	//   ....[10]....
        /*06d4*/ 	.word	0xffffffff


	//   ....[11]....
        /*06d8*/ 	.word	0xffffffff


	//   ....[12]....
        /*06dc*/ 	.word	0xffffffff


	//   ....[13]....
        /*06e0*/ 	.word	0xffffffff


	//   ....[14]....
        /*06e4*/ 	.word	0xffffffff


	//   ....[15]....
        /*06e8*/ 	.word	0xffffffff


	//   ....[16]....
        /*06ec*/ 	.word	0xffffffff


	//   ....[17]....
        /*06f0*/ 	.word	0xffffffff


	//   ....[18]....
        /*06f4*/ 	.word	0xffffffff


	//   ....[19]....
        /*06f8*/ 	.word	0xffffffff


	//   ....[20]....
        /*06fc*/ 	.word	0xffffffff


	//   ....[21]....
        /*0700*/ 	.word	0xffffffff


	//   ....[22]....
        /*0704*/ 	.word	0xffffffff


	//   ....[23]....
        /*0708*/ 	.word	0xffffffff


	//   ....[24]....
        /*070c*/ 	.word	0xffffffff


	//   ....[25]....
        /*0710*/ 	.word	0xffffffff


	//   ....[26]....
        /*0714*/ 	.word	0xffffffff


	//   ....[27]....
        /*0718*/ 	.word	0xffffffff


	//   ....[28]....
        /*071c*/ 	.word	0xffffffff


	//   ....[29]....
        /*0720*/ 	.word	0xffffffff


	//   ....[30]....
        /*0724*/ 	.word	0xffffffff


	//   ....[31]....
        /*0728*/ 	.word	0xffffffff


	//   ....[32]....
        /*072c*/ 	.word	0xffffffff


	//   ....[33]....
        /*0730*/ 	.word	0xffffffff


	//   ....[34]....
        /*0734*/ 	.word	0xffffffff


	//   ....[35]....
        /*0738*/ 	.word	0xffffffff


	//   ....[36]....
        /*073c*/ 	.word	0xffffffff


	//   ....[37]....
        /*0740*/ 	.word	0xffffffff


	//   ....[38]....
        /*0744*/ 	.word	0xffffffff


	//   ....[39]....
        /*0748*/ 	.word	0xffffffff


	//   ....[40]....
        /*074c*/ 	.word	0xffffffff


	//   ....[41]....
        /*0750*/ 	.word	0xffffffff


	//   ....[42]....
        /*0754*/ 	.word	0xffffffff


	//   ....[43]....
        /*0758*/ 	.word	0xffffffff


	//   ....[44]....
        /*075c*/ 	.word	0xffffffff


	//   ....[45]....
        /*0760*/ 	.word	0xffffffff


	//   ....[46]....
        /*0764*/ 	.word	0xffffffff


	//   ....[47]....
        /*0768*/ 	.word	0xffffffff


	//   ....[48]....
        /*076c*/ 	.word	0xffffffff


	//   ....[49]....
        /*0770*/ 	.word	0xffffffff


	//   ....[50]....
        /*0774*/ 	.word	0xffffffff


	//   ....[51]....
        /*0778*/ 	.word	0xffffffff


	//   ....[52]....
        /*077c*/ 	.word	0xffffffff


	//   ....[53]....
        /*0780*/ 	.word	0xffffffff


	//   ....[54]....
        /*0784*/ 	.word	0xffffffff


	//   ....[55]....
        /*0788*/ 	.word	0xffffffff


	//   ....[56]....
        /*078c*/ 	.word	0xffffffff


	//   ....[57]....
        /*0790*/ 	.word	0xffffffff


	//   ....[58]....
        /*0794*/ 	.word	0xffffffff


	//   ....[59]....
        /*0798*/ 	.word	0xffffffff


	//   ....[60]....
        /*079c*/ 	.word	0xffffffff


	//   ....[61]....
        /*07a0*/ 	.word	0xffffffff


	//   ....[62]....
        /*07a4*/ 	.word	0xffffffff


	//   ....[63]....
        /*07a8*/ 	.word	0xffffffff


	//   ....[64]....
        /*07ac*/ 	.word	0xffffffff


	//   ....[65]....
        /*07b0*/ 	.word	0xffffffff


	//   ....[66]....
        /*07b4*/ 	.word	0xffffffff


	//   ....[67]....
        /*07b8*/ 	.word	0xffffffff


	//   ....[68]....
        /*07bc*/ 	.word	0xffffffff


	//   ....[69]....
        /*07c0*/ 	.word	0xffffffff


	//   ....[70]....
        /*07c4*/ 	.word	0xffffffff


	//   ....[71]....
        /*07c8*/ 	.word	0xffffffff


	//   ....[72]....
        /*07cc*/ 	.word	0xffffffff


	//   ....[73]....
        /*07d0*/ 	.word	0xffffffff


	//   ....[74]....
        /*07d4*/ 	.word	0xffffffff


	//   ....[75]....
        /*07d8*/ 	.word	0xffffffff


	//   ....[76]....
        /*07dc*/ 	.word	0xffffffff


	//   ....[77]....
        /*07e0*/ 	.word	0xffffffff


	//   ....[78]....
        /*07e4*/ 	.word	0xffffffff


	//   ....[79]....
        /*07e8*/ 	.word	0xffffffff


	//   ....[80]....
        /*07ec*/ 	.word	0xffffffff


	//   ....[81]....
        /*07f0*/ 	.word	0xffffffff


	//   ....[82]....
        /*07f4*/ 	.word	0xffffffff


	//   ....[83]....
        /*07f8*/ 	.word	0xffffffff


	//   ....[84]....
        /*07fc*/ 	.word	0xffffffff


	//   ....[85]....
        /*0800*/ 	.word	0xffffffff


	//   ....[86]....
        /*0804*/ 	.word	0xffffffff


	//   ....[87]....
        /*0808*/ 	.word	0xffffffff


	//   ....[88]....
        /*080c*/ 	.word	0xffffffff


	//   ....[89]....
        /*0810*/ 	.word	0xffffffff


	//   ....[90]....
        /*0814*/ 	.word	0xffffffff


	//   ....[91]....
        /*0818*/ 	.word	0xffffffff


	//   ....[92]....
        /*081c*/ 	.word	0xffffffff


	//   ....[93]....
        /*0820*/ 	.word	0xffffffff


	//   ....[94]....
        /*0824*/ 	.word	0xffffffff


	//   ....[95]....
        /*0828*/ 	.word	0xffffffff


	//   ....[96]....
        /*082c*/ 	.word	0xffffffff


	//   ....[97]....
        /*0830*/ 	.word	0xffffffff


	//   ....[98]....
        /*0834*/ 	.word	0xffffffff


	//   ....[99]....
        /*0838*/ 	.word	0xffffffff


	//   ....[100]....
        /*083c*/ 	.word	0xffffffff


	//   ....[101]....
        /*0840*/ 	.word	0xffffffff


	//   ....[102]....
        /*0844*/ 	.word	0xffffffff


	//   ....[103]....
        /*0848*/ 	.word	0xffffffff


	//   ....[104]....
        /*084c*/ 	.word	0xffffffff


	//   ....[105]....
        /*0850*/ 	.word	0xffffffff


	//   ....[106]....
        /*0854*/ 	.word	0xffffffff


	//   ....[107]....
        /*0858*/ 	.word	0xffffffff


	//   ....[108]....
        /*085c*/ 	.word	0xffffffff


	//   ....[109]....
        /*0860*/ 	.word	0xffffffff


	//   ....[110]....
        /*0864*/ 	.word	0xffffffff


	//   ....[111]....
        /*0868*/ 	.word	0xffffffff


	//   ....[112]....
        /*086c*/ 	.word	0xffffffff


	//   ....[113]....
        /*0870*/ 	.word	0xffffffff


	//   ....[114]....
        /*0874*/ 	.word	0xffffffff


	//   ....[115]....
        /*0878*/ 	.word	0xffffffff


	//   ....[116]....
        /*087c*/ 	.word	0xffffffff


	//   ....[117]....
        /*0880*/ 	.word	0xffffffff


	//   ....[118]....
        /*0884*/ 	.word	0xffffffff


	//   ....[119]....
        /*0888*/ 	.word	0xffffffff


	//   ....[120]....
        /*088c*/ 	.word	0xffffffff


	//   ....[121]....
        /*0890*/ 	.word	0xffffffff


	//   ....[122]....
        /*0894*/ 	.word	0xffffffff


	//   ....[123]....
        /*0898*/ 	.word	0xffffffff


	//   ....[124]....
        /*089c*/ 	.word	0xffffffff


	//   ....[125]....
        /*08a0*/ 	.word	0xffffffff


	//   ....[126]....
        /*08a4*/ 	.word	0xffffffff


	//   ....[127]....
        /*08a8*/ 	.word	0xffffffff


	//   ....[128]....
        /*08ac*/ 	.word	0xffffffff


	//   ....[129]....
        /*08b0*/ 	.word	0xffffffff


	//   ....[130]....
        /*08b4*/ 	.word	0xffffffff


	//   ....[131]....
        /*08b8*/ 	.word	0xffffffff


	//   ....[132]....
        /*08bc*/ 	.word	0xffffffff


	//   ....[133]....
        /*08c0*/ 	.word	0xffffffff


	//   ....[134]....
        /*08c4*/ 	.word	0xffffffff


	//   ....[135]....
        /*08c8*/ 	.word	0xffffffff


	//   ....[136]....
        /*08cc*/ 	.word	0xffffffff


	//   ....[137]....
        /*08d0*/ 	.word	0xffffffff


	//   ....[138]....
        /*08d4*/ 	.word	0xffffffff


	//   ....[139]....
        /*08d8*/ 	.word	0xffffffff


	//   ....[140]....
        /*08dc*/ 	.word	0xffffffff


	//   ....[141]....
        /*08e0*/ 	.word	0xffffffff


	//   ....[142]....
        /*08e4*/ 	.word	0xffffffff


	//   ....[143]....
        /*08e8*/ 	.word	0xffffffff


	//   ....[144]....
        /*08ec*/ 	.word	0xffffffff


	//   ....[145]....
        /*08f0*/ 	.word	0xffffffff


	//   ....[146]....
        /*08f4*/ 	.word	0xffffffff


	//   ....[147]....
        /*08f8*/ 	.word	0xffffffff


	//   ....[148]....
        /*08fc*/ 	.word	0xffffffff


	//   ....[149]....
        /*0900*/ 	.word	0xffffffff


	//   ....[150]....
        /*0904*/ 	.word	0xffffffff


	//   ....[151]....
        /*0908*/ 	.word	0xffffffff


	//   ....[152]....
        /*090c*/ 	.word	0xffffffff


	//   ....[153]....
        /*0910*/ 	.word	0xffffffff


	//   ....[154]....
        /*0914*/ 	.word	0xffffffff


	//   ....[155]....
        /*0918*/ 	.word	0xffffffff


	//   ....[156]....
        /*091c*/ 	.word	0xffffffff


	//   ....[157]....
        /*0920*/ 	.word	0xffffffff


	//   ....[158]....
        /*0924*/ 	.word	0xffffffff


	//   ....[159]....
        /*0928*/ 	.word	0xffffffff


	//   ....[160]....
        /*092c*/ 	.word	0xffffffff


	//   ....[161]....
        /*0930*/ 	.word	0xffffffff


	//   ....[162]....
        /*0934*/ 	.word	0xffffffff


	//   ....[163]....
        /*0938*/ 	.word	0xffffffff


	//   ....[164]....
        /*093c*/ 	.word	0xffffffff


	//   ....[165]....
        /*0940*/ 	.word	0xffffffff


	//   ....[166]....
        /*0944*/ 	.word	0xffffffff


	//   ....[167]....
        /*0948*/ 	.word	0xffffffff


	//   ....[168]....
        /*094c*/ 	.word	0xffffffff


	//   ....[169]....
        /*0950*/ 	.word	0x0500000f


	//   ....[170]....
        /*0954*/ 	.word	0x0500000f


	//   ....[171]....
        /*0958*/ 	.word	0x0500000f


	//   ....[172]....
        /*095c*/ 	.word	0x0500000f


	//   ....[173]....
        /*0960*/ 	.word	0x0500000f


	//   ....[174]....
        /*0964*/ 	.word	0x0500000f


	//   ....[175]....
        /*0968*/ 	.word	0x0500000f


	//   ....[176]....
        /*096c*/ 	.word	0x0500000f


	//   ....[177]....
        /*0970*/ 	.word	0x0500000f


	//   ....[178]....
        /*0974*/ 	.word	0x0500000f


	//   ....[179]....
        /*0978*/ 	.word	0x0500000f


	//   ....[180]....
        /*097c*/ 	.word	0x0500000f


	//   ....[181]....
        /*0980*/ 	.word	0x0500000f


	//   ....[182]....
        /*0984*/ 	.word	0x0500000f


	//   ....[183]....
        /*0988*/ 	.word	0x0500000f


	//   ....[184]....
        /*098c*/ 	.word	0x0500000f


	//   ....[185]....
        /*0990*/ 	.word	0x0500000f


	//   ....[186]....
        /*0994*/ 	.word	0x0500000f


	//   ....[187]....
        /*0998*/ 	.word	0x0500000f


	//   ....[188]....
        /*099c*/ 	.word	0x0500000f


	//   ....[189]....
        /*09a0*/ 	.word	0x0500000f


	//   ....[190]....
        /*09a4*/ 	.word	0x0500000f


	//   ....[191]....
        /*09a8*/ 	.word	0x0500000f


	//   ....[192]....
        /*09ac*/ 	.word	0x0500000f


	//   ....[193]....
        /*09b0*/ 	.word	0x0500000f


	//   ....[194]....
        /*09b4*/ 	.word	0x0500000f


	//   ....[195]....
        /*09b8*/ 	.word	0x0500000f


	//   ....[196]....
        /*09bc*/ 	.word	0x0500000f


	//   ....[197]....
        /*09c0*/ 	.word	0x0500000f


	//   ....[198]....
        /*09c4*/ 	.word	0x0500000f


	//   ....[199]....
        /*09c8*/ 	.word	0x0500000f


	//   ....[200]....
        /*09cc*/ 	.word	0x0500000f


	//   ....[201]....
        /*09d0*/ 	.word	0x0500000f


	//   ....[202]....
        /*09d4*/ 	.word	0x0500000f


	//   ....[203]....
        /*09d8*/ 	.word	0x0500000f


	//   ....[204]....
        /*09dc*/ 	.word	0x0500000f


	//   ....[205]....
        /*09e0*/ 	.word	0x0500000f


	//   ....[206]....
        /*09e4*/ 	.word	0x0500000f


	//   ....[207]....
        /*09e8*/ 	.word	0x0500000f


	//   ....[208]....
        /*09ec*/ 	.word	0x0500000f


	//   ....[209]....
        /*09f0*/ 	.word	0x0500000f


	//   ....[210]....
        /*09f4*/ 	.word	0x0500000f


	//   ....[211]....
        /*09f8*/ 	.word	0x0500000f


	//   ....[212]....
        /*09fc*/ 	.word	0x0500000f


	//   ....[213]....
        /*0a00*/ 	.word	0x0500000f


	//   ....[214]....
        /*0a04*/ 	.word	0x0500000f


	//   ....[215]....
        /*0a08*/ 	.word	0x0500000f


	//   ....[216]....
        /*0a0c*/ 	.word	0x0500000f


	//   ....[217]....
        /*0a10*/ 	.word	0x0500000f


	//   ....[218]....
        /*0a14*/ 	.word	0x0500000f


	//   ....[219]....
        /*0a18*/ 	.word	0x0500000f


	//   ....[220]....
        /*0a1c*/ 	.word	0x0500000f


	//   ....[221]....
        /*0a20*/ 	.word	0x0500000f


	//   ....[222]....
        /*0a24*/ 	.word	0x0500000f


	//   ....[223]....
        /*0a28*/ 	.word	0x0500000f


	//   ....[224]....
        /*0a2c*/ 	.word	0x0500000f


	//   ....[225]....
        /*0a30*/ 	.word	0x0500000f


	//   ....[226]....
        /*0a34*/ 	.word	0x0500000f


	//   ....[227]....
        /*0a38*/ 	.word	0x0500000f


	//   ....[228]....
        /*0a3c*/ 	.word	0x0500000f


	//   ....[229]....
        /*0a40*/ 	.word	0x0500000f


	//   ....[230]....
        /*0a44*/ 	.word	0x0500000f


	//   ....[231]....
        /*0a48*/ 	.word	0x0500000f


	//   ....[232]....
        /*0a4c*/ 	.word	0x0500000f


	//   ....[233]....
        /*0a50*/ 	.word	0x0500000f


	//   ....[234]....
        /*0a54*/ 	.word	0x0500000f


	//   ....[235]....
        /*0a58*/ 	.word	0x0500000f


	//   ....[236]....
        /*0a5c*/ 	.word	0x0500000f


	//   ....[237]....
        /*0a60*/ 	.word	0x0500000f


	//   ....[238]....
        /*0a64*/ 	.word	0x0500000f


	//   ....[239]....
        /*0a68*/ 	.word	0x0500000f


	//   ....[240]....
        /*0a6c*/ 	.word	0x0500000f


	//   ....[241]....
        /*0a70*/ 	.word	0x0500000f


	//   ....[242]....
        /*0a74*/ 	.word	0x0500000f


	//   ....[243]....
        /*0a78*/ 	.word	0x0500000f


	//   ....[244]....
        /*0a7c*/ 	.word	0x0500000f


	//   ....[245]....
        /*0a80*/ 	.word	0x0500000f


	//   ....[246]....
        /*0a84*/ 	.word	0x0500000f


	//   ....[247]....
        /*0a88*/ 	.word	0x0500000f


	//   ....[248]....
        /*0a8c*/ 	.word	0x0500000f


	//   ....[249]....
        /*0a90*/ 	.word	0x0500000f


	//   ....[250]....
        /*0a94*/ 	.word	0x0500000f


	//   ....[251]....
        /*0a98*/ 	.word	0x0500000f


	//   ....[252]....
        /*0a9c*/ 	.word	0x0500000f


	//   ....[253]....
        /*0aa0*/ 	.word	0x0500000f


	//   ....[254]....
        /*0aa4*/ 	.word	0x0500000f


	//   ....[255]....
        /*0aa8*/ 	.word	0x0500000f


	//   ....[0]....
        /*0aac*/ 	.word	0x0500000f


	//   ....[1]....
        /*0ab0*/ 	.word	0x0500000f


	//   ....[2]....
        /*0ab4*/ 	.word	0x0500000f


	//   ....[3]....
        /*0ab8*/ 	.word	0x0500000f


	//   ....[4]....
        /*0abc*/ 	.word	0x0500000f


	//   ....[5]....
        /*0ac0*/ 	.word	0x0500000f


	//   ....[6]....
        /*0ac4*/ 	.word	0x0500000f


	//   ....[7]....
        /*0ac8*/ 	.word	0x0500000f


	//   ....[8]....
        /*0acc*/ 	.word	0x0500000f


	//   ....[9]....
        /*0ad0*/ 	.word	0x0500000f


	//   ....[10]....
        /*0ad4*/ 	.word	0x0500000f


	//   ....[11]....
        /*0ad8*/ 	.word	0x0500000f


	//   ....[12]....
        /*0adc*/ 	.word	0x0500000f


	//   ....[13]....
        /*0ae0*/ 	.word	0x0500000f


	//   ....[14]....
        /*0ae4*/ 	.word	0x0500000f


	//   ....[15]....
        /*0ae8*/ 	.word	0x0500000f


	//   ....[16]....
        /*0aec*/ 	.word	0x0500000f


	//   ....[17]....
        /*0af0*/ 	.word	0x0500000f


	//----- nvinfo : EIATTR_COOP_GROUP_INSTR_OFFSETS
	.align		4
.L_143:
        /*0af4*/ 	.byte	0x04, 0x28
        /*0af6*/ 	.short	(.L_145 - .L_144)


	//   ....[0]....
.L_144:
        /*0af8*/ 	.word	0x00000060


	//   ....[1]....
        /*0afc*/ 	.word	0x00000140


	//   ....[2]....
        /*0b00*/ 	.word	0x00000190


	//   ....[3]....
        /*0b04*/ 	.word	0x000003c0


	//   ....[4]....
        /*0b08*/ 	.word	0x00000520


	//   ....[5]....
        /*0b0c*/ 	.word	0x00000640


	//   ....[6]....
        /*0b10*/ 	.word	0x000007a0


	//   ....[7]....
        /*0b14*/ 	.word	0x00003d50


	//   ....[8]....
        /*0b18*/ 	.word	0x00003d60


	//   ....[9]....
        /*0b1c*/ 	.word	0x000052c0


	//   ....[10]....
        /*0b20*/ 	.word	0x000052d0


	//   ....[11]....
        /*0b24*/ 	.word	0x00007340


	//   ....[12]....
        /*0b28*/ 	.word	0x00007350


	//   ....[13]....
        /*0b2c*/ 	.word	0x00008a60


	//   ....[14]....
        /*0b30*/ 	.word	0x00008a70


	//   ....[15]....
        /*0b34*/ 	.word	0x0000a310


	//   ....[16]....
        /*0b38*/ 	.word	0x0000a320


	//   ....[17]....
        /*0b3c*/ 	.word	0x0000a5b0


	//   ....[18]....
        /*0b40*/ 	.word	0x0000a5c0


	//   ....[19]....
        /*0b44*/ 	.word	0x0000aac0


	//   ....[20]....
        /*0b48*/ 	.word	0x0000aae0


	//   ....[21]....
        /*0b4c*/ 	.word	0x0000ad20


	//   ....[22]....
        /*0b50*/ 	.word	0x0000ad40


	//   ....[23]....
        /*0b54*/ 	.word	0x0000b710


	//   ....[24]....
        /*0b58*/ 	.word	0x0000bc60


	//   ....[25]....
        /*0b5c*/ 	.word	0x0000bc70


	//   ....[26]....
        /*0b60*/ 	.word	0x0000bc80


	//   ....[27]....
        /*0b64*/ 	.word	0x0000bc90


	//   ....[28]....
        /*0b68*/ 	.word	0x0000e7e0


	//   ....[29]....
        /*0b6c*/ 	.word	0x0000e7f0


	//   ....[30]....
        /*0b70*/ 	.word	0x0000e800


	//   ....[31]....
        /*0b74*/ 	.word	0x0000e810


	//   ....[32]....
        /*0b78*/ 	.word	0x000127b0


	//   ....[33]....
        /*0b7c*/ 	.word	0x00012800


	//   ....[34]....
        /*0b80*/ 	.word	0x00012cd0


	//   ....[35]....
        /*0b84*/ 	.word	0x00012d50


	//   ....[36]....
        /*0b88*/ 	.word	0x000150c0


	//   ....[37]....
        /*0b8c*/ 	.word	0x000150f0


	//   ....[38]....
        /*0b90*/ 	.word	0x00015290


	//   ....[39]....
        /*0b94*/ 	.word	0x000152c0


	//   ....[40]....
        /*0b98*/ 	.word	0x00016840


	//   ....[41]....
        /*0b9c*/ 	.word	0x00016850


	//   ....[42]....
        /*0ba0*/ 	.word	0x00016880


	//   ....[43]....
        /*0ba4*/ 	.word	0x00016890


	//   ....[44]....
        /*0ba8*/ 	.word	0x00017e90


	//   ....[45]....
        /*0bac*/ 	.word	0x00017ea0


	//   ....[46]....
        /*0bb0*/ 	.word	0x00017eb0


	//   ....[47]....
        /*0bb4*/ 	.word	0x00017ec0


	//   ....[48]....
        /*0bb8*/ 	.word	0x000187c0


	//   ....[49]....
        /*0bbc*/ 	.word	0x000187e0


	//   ....[50]....
        /*0bc0*/ 	.word	0x00018940


	//   ....[51]....
        /*0bc4*/ 	.word	0x00018970


	//   ....[52]....
        /*0bc8*/ 	.word	0x00018a90


	//   ....[53]....
        /*0bcc*/ 	.word	0x00018ab0


	//   ....[54]....
        /*0bd0*/ 	.word	0x00018bc0


	//   ....[55]....
        /*0bd4*/ 	.word	0x00018be0


	//   ....[56]....
        /*0bd8*/ 	.word	0x00019280


	//   ....[57]....
        /*0bdc*/ 	.word	0x000192b0


	//   ....[58]....
        /*0be0*/ 	.word	0x000198f0


	//   ....[59]....
        /*0be4*/ 	.word	0x00019900


	//   ....[60]....
        /*0be8*/ 	.word	0x0001a840


	//   ....[61]....
        /*0bec*/ 	.word	0x0001a870


	//   ....[62]....
        /*0bf0*/ 	.word	0x0001a970


	//   ....[63]....
        /*0bf4*/ 	.word	0x0001a990


	//   ....[64]....
        /*0bf8*/ 	.word	0x0001aa90


	//   ....[65]....
        /*0bfc*/ 	.word	0x0001aab0


	//   ....[66]....
        /*0c00*/ 	.word	0x0001abc0


	//   ....[67]....
        /*0c04*/ 	.word	0x0001abe0


	//   ....[68]....
        /*0c08*/ 	.word	0x0001ad70


	//   ....[69]....
        /*0c0c*/ 	.word	0x0001af80


	//   ....[70]....
        /*0c10*/ 	.word	0x0001afb0


	//   ....[71]....
        /*0c14*/ 	.word	0x0001afe0


	//   ....[72]....
        /*0c18*/ 	.word	0x0001b010


	//   ....[73]....
        /*0c1c*/ 	.word	0x0001b040


	//   ....[74]....
        /*0c20*/ 	.word	0x0001b070


	//   ....[75]....
        /*0c24*/ 	.word	0x0001b200


	//   ....[76]....
        /*0c28*/ 	.word	0x0001b230


	//   ....[77]....
        /*0c2c*/ 	.word	0x0001b260


	//   ....[78]....
        /*0c30*/ 	.word	0x0001b290


	//   ....[79]....
        /*0c34*/ 	.word	0x0001b2c0


	//   ....[80]....
        /*0c38*/ 	.word	0x0001b2f0


	//   ....[81]....
        /*0c3c*/ 	.word	0x0001b380


	//   ....[82]....
        /*0c40*/ 	.word	0x0001b3b0


	//   ....[83]....
        /*0c44*/ 	.word	0x0001b3c0


	//   ....[84]....
        /*0c48*/ 	.word	0x0001b450


	//   ....[85]....
        /*0c4c*/ 	.word	0x0001c3c0


	//   ....[86]....
        /*0c50*/ 	.word	0x0001e620


	//   ....[87]....
        /*0c54*/ 	.word	0x0001e640


	//   ....[88]....
        /*0c58*/ 	.word	0x0001e6f0


	//   ....[89]....
        /*0c5c*/ 	.word	0x0001e710


	//   ....[90]....
        /*0c60*/ 	.word	0x0001e7b0


	//   ....[91]....
        /*0c64*/ 	.word	0x0001e7d0


	//   ....[92]....
        /*0c68*/ 	.word	0x0001e870


	//   ....[93]....
        /*0c6c*/ 	.word	0x0001e890


	//   ....[94]....
        /*0c70*/ 	.word	0x0001e930


	//   ....[95]....
        /*0c74*/ 	.word	0x0001e950


	//   ....[96]....
        /*0c78*/ 	.word	0x0001e960


	//   ....[97]....
        /*0c7c*/ 	.word	0x0001e9f0


	//   ....[98]....
        /*0c80*/ 	.word	0x0001f120


	//   ....[99]....
        /*0c84*/ 	.word	0x0001f150


	//   ....[100]....
        /*0c88*/ 	.word	0x0001f1b0


	//   ....[101]....
        /*0c8c*/ 	.word	0x0001f200


	//   ....[102]....
        /*0c90*/ 	.word	0x0001f240


	//   ....[103]....
        /*0c94*/ 	.word	0x0001f2b0


	//   ....[104]....
        /*0c98*/ 	.word	0x0001f2f0


	//   ....[105]....
        /*0c9c*/ 	.word	0x0001f360


	//   ....[106]....
        /*0ca0*/ 	.word	0x0001f3a0


	//   ....[107]....
        /*0ca4*/ 	.word	0x0001f410


	//   ....[108]....
        /*0ca8*/ 	.word	0x0001f450


	//   ....[109]....
        /*0cac*/ 	.word	0x0001f4c0


	//   ....[110]....
        /*0cb0*/ 	.word	0x0001f500


	//   ....[111]....
        /*0cb4*/ 	.word	0x0001f570


	//   ....[112]....
        /*0cb8*/ 	.word	0x0001f590


	//   ....[113]....
        /*0cbc*/ 	.word	0x0001f5c0


	//   ....[114]....
        /*0cc0*/ 	.word	0x0001fdc0


	//   ....[115]....
        /*0cc4*/ 	.word	0x0001fdd0


	//   ....[116]....
        /*0cc8*/ 	.word	0x0001fe00


	//   ....[117]....
        /*0ccc*/ 	.word	0x0001fe50


	//   ....[118]....
        /*0cd0*/ 	.word	0x0001fe60


	//   ....[119]....
        /*0cd4*/ 	.word	0x0001fec0


	//   ....[120]....
        /*0cd8*/ 	.word	0x0001fef0


	//   ....[121]....
        /*0cdc*/ 	.word	0x0001ff30


	//   ....[122]....
        /*0ce0*/ 	.word	0x0001ff60


	//   ....[123]....
        /*0ce4*/ 	.word	0x0001ffa0


	//   ....[124]....
        /*0ce8*/ 	.word	0x0001ffd0


	//   ....[125]....
        /*0cec*/ 	.word	0x00020010


	//   ....[126]....
        /*0cf0*/ 	.word	0x000202b0


	//   ....[127]....
        /*0cf4*/ 	.word	0x000202d0


	//   ....[128]....
        /*0cf8*/ 	.word	0x000202e0


	//   ....[129]....
        /*0cfc*/ 	.word	0x00020370


	//   ....[130]....
        /*0d00*/ 	.word	0x00020380


	//   ....[131]....
        /*0d04*/ 	.word	0x00020410


	//   ....[132]....
        /*0d08*/ 	.word	0x00020420


	//   ....[133]....
        /*0d0c*/ 	.word	0x000204b0


	//   ....[134]....
        /*0d10*/ 	.word	0x000204c0


	//   ....[135]....
        /*0d14*/ 	.word	0x00020550


	//   ....[136]....
        /*0d18*/ 	.word	0x00020560


	//   ....[137]....
        /*0d1c*/ 	.word	0x00020570


	//   ....[138]....
        /*0d20*/ 	.word	0x00020b60


	//   ....[139]....
        /*0d24*/ 	.word	0x00020ba0


	//   ....[140]....
        /*0d28*/ 	.word	0x00020be0


	//   ....[141]....
        /*0d2c*/ 	.word	0x00020c10


	//   ....[142]....
        /*0d30*/ 	.word	0x00020ca0


	//   ....[143]....
        /*0d34*/ 	.word	0x00020cd0


	//   ....[144]....
        /*0d38*/ 	.word	0x00020d40


	//   ....[145]....
        /*0d3c*/ 	.word	0x00020d70


	//   ....[146]....
        /*0d40*/ 	.word	0x00020de0


	//   ....[147]....
        /*0d44*/ 	.word	0x00020e00


	//   ....[148]....
        /*0d48*/ 	.word	0x00020e40


	//   ....[149]....
        /*0d4c*/ 	.word	0x00020e90


	//   ....[150]....
        /*0d50*/ 	.word	0x000212c0


	//   ....[151]....
        /*0d54*/ 	.word	0x000212f0


	//   ....[152]....
        /*0d58*/ 	.word	0x00021360


	//   ....[153]....
        /*0d5c*/ 	.word	0x00021390


	//   ....[154]....
        /*0d60*/ 	.word	0x000213c0


	//   ....[155]....
        /*0d64*/ 	.word	0x000213f0


	//   ....[156]....
        /*0d68*/ 	.word	0x00021420


	//   ....[157]....
        /*0d6c*/ 	.word	0x00021450


	//   ....[158]....
        /*0d70*/ 	.word	0x000215f0


	//   ....[159]....
        /*0d74*/ 	.word	0x00021620


	//   ....[160]....
        /*0d78*/ 	.word	0x00021650


	//   ....[161]....
        /*0d7c*/ 	.word	0x00021680


	//   ....[162]....
        /*0d80*/ 	.word	0x000216b0


	//   ....[163]....
        /*0d84*/ 	.word	0x000216e0


	//   ....[164]....
        /*0d88*/ 	.word	0x000217a0


	//   ....[165]....
        /*0d8c*/ 	.word	0x000217c0


	//   ....[166]....
        /*0d90*/ 	.word	0x000217d0


	//   ....[167]....
        /*0d94*/ 	.word	0x00021830


	//   ....[168]....
        /*0d98*/ 	.word	0x00021e50


	//   ....[169]....
        /*0d9c*/ 	.word	0x00022170


	//   ....[170]....
        /*0da0*/ 	.word	0x00022200


	//   ....[171]....
        /*0da4*/ 	.word	0x000222a0


	//   ....[172]....
        /*0da8*/ 	.word	0x00022330


	//   ....[173]....
        /*0dac*/ 	.word	0x00022420


	//   ....[174]....
        /*0db0*/ 	.word	0x000224b0


	//   ....[175]....
        /*0db4*/ 	.word	0x00022550


	//   ....[176]....
        /*0db8*/ 	.word	0x000225e0


	//   ....[177]....
        /*0dbc*/ 	.word	0x000226d0


	//   ....[178]....
        /*0dc0*/ 	.word	0x00022760


	//   ....[179]....
        /*0dc4*/ 	.word	0x00022800


	//   ....[180]....
        /*0dc8*/ 	.word	0x00022890


	//   ....[181]....
        /*0dcc*/ 	.word	0x00022980


	//   ....[182]....
        /*0dd0*/ 	.word	0x00022a10


	//   ....[183]....
        /*0dd4*/ 	.word	0x00022a60


	//   ....[184]....
        /*0dd8*/ 	.word	0x00022ab0


	//   ....[185]....
        /*0ddc*/ 	.word	0x00022ba0


	//   ....[186]....
        /*0de0*/ 	.word	0x00022c30


	//   ....[187]....
        /*0de4*/ 	.word	0x00022c80


	//   ....[188]....
        /*0de8*/ 	.word	0x00022cd0


	//   ....[189]....
        /*0dec*/ 	.word	0x00022f30


	//   ....[190]....
        /*0df0*/ 	.word	0x00023210


	//   ....[191]....
        /*0df4*/ 	.word	0x00023300


	//   ....[192]....
        /*0df8*/ 	.word	0x000233a0


	//   ....[193]....
        /*0dfc*/ 	.word	0x00023400


	//   ....[194]....
        /*0e00*/ 	.word	0x00023520


	//   ....[195]....
        /*0e04*/ 	.word	0x00023580


	//   ....[196]....
        /*0e08*/ 	.word	0x00023690


	//   ....[197]....
        /*0e0c*/ 	.word	0x00023700


	//   ....[198]....
        /*0e10*/ 	.word	0x00023810


	//   ....[199]....
        /*0e14*/ 	.word	0x00023880


	//   ....[200]....
        /*0e18*/ 	.word	0x00023990


	//   ....[201]....
        /*0e1c*/ 	.word	0x00023a00


	//   ....[202]....
        /*0e20*/ 	.word	0x00023ae0


	//   ....[203]....
        /*0e24*/ 	.word	0x00023be0


	//   ....[204]....
        /*0e28*/ 	.word	0x00023c50


	//   ....[205]....
        /*0e2c*/ 	.word	0x00023cd0


	//   ....[206]....
        /*0e30*/ 	.word	0x00023d90


	//   ....[207]....
        /*0e34*/ 	.word	0x00023e10


	//   ....[208]....
        /*0e38*/ 	.word	0x00023ef0


	//   ....[209]....
        /*0e3c*/ 	.word	0x00023f70


	//   ....[210]....
        /*0e40*/ 	.word	0x00024050


	//   ....[211]....
        /*0e44*/ 	.word	0x000240d0


	//   ....[212]....
        /*0e48*/ 	.word	0x000241b0


	//   ....[213]....
        /*0e4c*/ 	.word	0x00024230


	//   ....[214]....
        /*0e50*/ 	.word	0x00024310


	//   ....[215]....
        /*0e54*/ 	.word	0x00024390


	//   ....[216]....
        /*0e58*/ 	.word	0x00024470


	//   ....[217]....
        /*0e5c*/ 	.word	0x000244f0


	//   ....[218]....
        /*0e60*/ 	.word	0x000245b0


	//   ....[219]....
        /*0e64*/ 	.word	0x000246e0


	//   ....[220]....
        /*0e68*/ 	.word	0x000247b0


	//   ....[221]....
        /*0e6c*/ 	.word	0x00024810


	//   ....[222]....
        /*0e70*/ 	.word	0x00024920


	//   ....[223]....
        /*0e74*/ 	.word	0x00024980


	//   ....[224]....
        /*0e78*/ 	.word	0x00024a50


	//   ....[225]....
        /*0e7c*/ 	.word	0x00024ab0


	//   ....[226]....
        /*0e80*/ 	.word	0x00024b80


	//   ....[227]....
        /*0e84*/ 	.word	0x00024be0


	//   ....[228]....
        /*0e88*/ 	.word	0x00024cb0


	//   ....[229]....
        /*0e8c*/ 	.word	0x00024da0


	//   ....[230]....
        /*0e90*/ 	.word	0x00024e30


	//   ....[231]....
        /*0e94*/ 	.word	0x00024f20


	//   ....[232]....
        /*0e98*/ 	.word	0x00024fc0


	//   ....[233]....
        /*0e9c*/ 	.word	0x00025020


	//   ....[234]....
        /*0ea0*/ 	.word	0x00025120


	//   ....[235]....
        /*0ea4*/ 	.word	0x00025180


	//   ....[236]....
        /*0ea8*/ 	.word	0x00025280


	//   ....[237]....
        /*0eac*/ 	.word	0x000252e0


	//   ....[238]....
        /*0eb0*/ 	.word	0x000253e0


	//   ....[239]....
        /*0eb4*/ 	.word	0x00025440


	//   ....[240]....
        /*0eb8*/ 	.word	0x00025540


	//   ....[241]....
        /*0ebc*/ 	.word	0x000255a0


	//   ....[242]....
        /*0ec0*/ 	.word	0x00025670


	//   ....[243]....
        /*0ec4*/ 	.word	0x000257b0


	//   ....[244]....
        /*0ec8*/ 	.word	0x00025860


	//   ....[245]....
        /*0ecc*/ 	.word	0x00025930


	//   ....[246]....
        /*0ed0*/ 	.word	0x00025a00


	//   ....[247]....
        /*0ed4*/ 	.word	0x00025a60


	//   ....[248]....
        /*0ed8*/ 	.word	0x00025b50


	//   ....[249]....
        /*0edc*/ 	.word	0x00025bb0


	//   ....[250]....
        /*0ee0*/ 	.word	0x00025ca0


	//   ....[251]....
        /*0ee4*/ 	.word	0x00025d00


	//   ....[252]....
        /*0ee8*/ 	.word	0x00025df0


	//   ....[253]....
        /*0eec*/ 	.word	0x00025e50


	//   ....[254]....
        /*0ef0*/ 	.word	0x00025f30


	//   ....[255]....
        /*0ef4*/ 	.word	0x00025fc0


	//   ....[0]....
        /*0ef8*/ 	.word	0x00026060


	//   ....[1]....
        /*0efc*/ 	.word	0x000261e0


	//   ....[2]....
        /*0f00*/ 	.word	0x00026250


	//   ....[3]....
        /*0f04*/ 	.word	0x000262c0


	//   ....[4]....
        /*0f08*/ 	.word	0x00026330


	//   ....[5]....
        /*0f0c*/ 	.word	0x000263a0


	//   ....[6]....
        /*0f10*/ 	.word	0x00026420


	//   ....[7]....
        /*0f14*/ 	.word	0x000264a0


	//   ....[8]....
        /*0f18*/ 	.word	0x00026530


	//   ....[9]....
        /*0f1c*/ 	.word	0x000265a0


	//   ....[10]....
        /*0f20*/ 	.word	0x00026610


	//   ....[11]....
        /*0f24*/ 	.word	0x00026680


	//   ....[12]....
        /*0f28*/ 	.word	0x00026700


	//   ....[13]....
        /*0f2c*/ 	.word	0x00026770


	//   ....[14]....
        /*0f30*/ 	.word	0x00026810


	//   ....[15]....
        /*0f34*/ 	.word	0x00026860


	//   ....[16]....
        /*0f38*/ 	.word	0x000268f0


	//   ....[17]....
        /*0f3c*/ 	.word	0x00026a20


	//----- nvinfo : EIATTR_REG_RECONFIG
	.align		4
.L_145:
        /*0f40*/ 	.byte	0x01, 0x54
	.zero		2


	//----- nvinfo : EIATTR_SYSCALL_OFFSETS
	.align		4
        /*0f44*/ 	.byte	0x04, 0x46
        /*0f46*/ 	.short	(.L_147 - .L_146)


	//   ....[0]....
.L_146:
        /*0f48*/ 	.word	0x000021c0


	//   ....[1]....
        /*0f4c*/ 	.word	0x00002310


	//   ....[2]....
        /*0f50*/ 	.word	0x0000b880


	//   ....[3]....
        /*0f54*/ 	.word	0x0000bbe0


	//   ....[4]....
        /*0f58*/ 	.word	0x0001dc40


	//   ....[5]....
        /*0f5c*/ 	.word	0x0001dd90


	//   ....[6]....
        /*0f60*/ 	.word	0x0001de80


	//   ....[7]....
        /*0f64*/ 	.word	0x0001edb0


	//----- nvinfo : EIATTR_MBARRIER_INSTR_OFFSETS
	.align		4
.L_147:
        /*0f68*/ 	.byte	0x04, 0x39
        /*0f6a*/ 	.short	(.L_149 - .L_148)


	//   ....[0]....
.L_148:
        /*0f6c*/ 	.word	0x00000270
        /*0f70*/ 	.word	0x000000ff
        /*0f74*/ 	.word	0x00030800
        /*0f78*/ 	.short	0x0100
        /*0f7a*/ 	.byte	0x08
	.zero		1


	//   ....[1]....
        /*0f7c*/ 	.word	0x00000280
        /*0f80*/ 	.word	0x000000ff
        /*0f84*/ 	.word	0x00030820
        /*0f88*/ 	.short	0x0100
        /*0f8a*/ 	.byte	0x08
	.zero		1


	//   ....[2]....
        /*0f8c*/ 	.word	0x00000370
        /*0f90*/ 	.word	0x000000ff
        /*0f94*/ 	.word	0x00030830
        /*0f98*/ 	.short	0x0100
        /*0f9a*/ 	.byte	0x08
	.zero		1


	//   ....[3]....
        /*0f9c*/ 	.word	0x00000380
        /*0fa0*/ 	.word	0x000000ff
        /*0fa4*/ 	.word	0x00030840
        /*0fa8*/ 	.short	0x0100
        /*0faa*/ 	.byte	0x08
	.zero		1


	//   ....[4]....
        /*0fac*/ 	.word	0x00000390
        /*0fb0*/ 	.word	0x000000ff
        /*0fb4*/ 	.word	0x00030838
        /*0fb8*/ 	.short	0x0100
        /*0fba*/ 	.byte	0x08
	.zero		1


	//   ....[5]....
        /*0fbc*/ 	.word	0x000003a0
        /*0fc0*/ 	.word	0x000000ff
        /*0fc4*/ 	.word	0x00030848
        /*0fc8*/ 	.short	0x0100
        /*0fca*/ 	.byte	0x08
	.zero		1


	//   ....[6]....
        /*0fcc*/ 	.word	0x000004d0
        /*0fd0*/ 	.word	0x000000ff
        /*0fd4*/ 	.word	0x00030850
        /*0fd8*/ 	.short	0x0100
        /*0fda*/ 	.byte	0x08
	.zero		1


	//   ....[7]....
        /*0fdc*/ 	.word	0x000004e0
        /*0fe0*/ 	.word	0x000000ff
        /*0fe4*/ 	.word	0x00030860
        /*0fe8*/ 	.short	0x0100
        /*0fea*/ 	.byte	0x08
	.zero		1


	//   ....[8]....
        /*0fec*/ 	.word	0x000004f0
        /*0ff0*/ 	.word	0x000000ff
        /*0ff4*/ 	.word	0x00030858
        /*0ff8*/ 	.short	0x0100
        /*0ffa*/ 	.byte	0x08
	.zero		1


	//   ....[9]....
        /*0ffc*/ 	.word	0x00000500
        /*1000*/ 	.word	0x000000ff
        /*1004*/ 	.word	0x00030868
        /*1008*/ 	.short	0x0100
        /*100a*/ 	.byte	0x08
	.zero		1


	//   ....[10]....
        /*100c*/ 	.word	0x000005f0
        /*1010*/ 	.word	0x000000ff
        /*1014*/ 	.word	0x00030870
        /*1018*/ 	.short	0x0100
        /*101a*/ 	.byte	0x06
	.zero		1


	//   ....[11]....
        /*101c*/ 	.word	0x00000600
        /*1020*/ 	.word	0x000000ff
        /*1024*/ 	.word	0x00030880
        /*1028*/ 	.short	0x0100
        /*102a*/ 	.byte	0x06
	.zero		1


	//   ....[12]....
        /*102c*/ 	.word	0x00000610
        /*1030*/ 	.word	0x000000ff
        /*1034*/ 	.word	0x00030878
        /*1038*/ 	.short	0x0100
        /*103a*/ 	.byte	0x06
	.zero		1


	//   ....[13]....
        /*103c*/ 	.word	0x00000620
        /*1040*/ 	.word	0x000000ff
        /*1044*/ 	.word	0x00030888
        /*1048*/ 	.short	0x0100
        /*104a*/ 	.byte	0x06
	.zero		1


	//   ....[14]....
        /*104c*/ 	.word	0x00000750
        /*1050*/ 	.word	0x000000ff
        /*1054*/ 	.word	0x00030890
        /*1058*/ 	.short	0x0100
        /*105a*/ 	.byte	0x08
	.zero		1


	//   ....[15]....
        /*105c*/ 	.word	0x00000760
        /*1060*/ 	.word	0x000000ff
        /*1064*/ 	.word	0x000308a0
        /*1068*/ 	.short	0x0100
        /*106a*/ 	.byte	0x08
	.zero		1


	//   ....[16]....
        /*106c*/ 	.word	0x00000770
        /*1070*/ 	.word	0x000000ff
        /*1074*/ 	.word	0x00030898
        /*1078*/ 	.short	0x0100
        /*107a*/ 	.byte	0x08
	.zero		1


	//   ....[17]....
        /*107c*/ 	.word	0x00000780
        /*1080*/ 	.word	0x000000ff
        /*1084*/ 	.word	0x000308a8
        /*1088*/ 	.short	0x0100
        /*108a*/ 	.byte	0x08
	.zero		1


	//   ....[18]....
        /*108c*/ 	.word	0x000008b0
        /*1090*/ 	.word	0x000000ff
        /*1094*/ 	.word	0x000308b0
        /*1098*/ 	.short	0x0100
        /*109a*/ 	.byte	0x08
	.zero		1


	//   ....[19]....
        /*109c*/ 	.word	0x000008c0
        /*10a0*/ 	.word	0x000000ff
        /*10a4*/ 	.word	0x000308c0
        /*10a8*/ 	.short	0x0100
        /*10aa*/ 	.byte	0x08
	.zero		1


	//   ....[20]....
        /*10ac*/ 	.word	0x000008d0
        /*10b0*/ 	.word	0x000000ff
        /*10b4*/ 	.word	0x000308b8
        /*10b8*/ 	.short	0x0100
        /*10ba*/ 	.byte	0x08
	.zero		1


	//   ....[21]....
        /*10bc*/ 	.word	0x000008e0
        /*10c0*/ 	.word	0x000000ff
        /*10c4*/ 	.word	0x000308c8
        /*10c8*/ 	.short	0x0100
        /*10ca*/ 	.byte	0x08
	.zero		1


	//   ....[22]....
        /*10cc*/ 	.word	0x00003d00
        /*10d0*/ 	.word	0x00000053
        /*10d4*/ 	.word	0x00030890
        /*10d8*/ 	.short	0x010a
        /*10da*/ 	.byte	0x3f
	.zero		1


	//   ....[23]....
        /*10dc*/ 	.word	0x000072d0
        /*10e0*/ 	.word	0x00000053
        /*10e4*/ 	.word	0x00030890
        /*10e8*/ 	.short	0x010a
        /*10ea*/ 	.byte	0x3f
	.zero		1


	//   ....[24]....
        /*10ec*/ 	.word	0x0000a170
        /*10f0*/ 	.word	0x00000053
        /*10f4*/ 	.word	0x00030890
        /*10f8*/ 	.short	0x010a
        /*10fa*/ 	.byte	0x3f
	.zero		1


	//   ....[25]....
        /*10fc*/ 	.word	0x0000a910
        /*1100*/ 	.word	0x0000000b
        /*1104*/ 	.word	0x00000000
        /*1108*/ 	.short	0x0101
        /*110a*/ 	.byte	0x3f
	.zero		1


	//   ....[26]....
        /*110c*/ 	.word	0x0000a950
        /*1110*/ 	.word	0x00000053
        /*1114*/ 	.word	0x000308b0
        /*1118*/ 	.short	0x010a
        /*111a*/ 	.byte	0x3f
	.zero		1


	//   ....[27]....
        /*111c*/ 	.word	0x0000b040
        /*1120*/ 	.word	0x00000053
        /*1124*/ 	.word	0x00000000
        /*1128*/ 	.short	0x0101
        /*112a*/ 	.byte	0x3f
	.zero		1


	//   ....[28]....
        /*112c*/ 	.word	0x0000b900
        /*1130*/ 	.word	0x00000012
        /*1134*/ 	.word	0x00030800
        /*1138*/ 	.short	0x010a
        /*113a*/ 	.byte	0x3f
	.zero		1


	//   ....[29]....
        /*113c*/ 	.word	0x0000b950
        /*1140*/ 	.word	0x00000012
        /*1144*/ 	.word	0x00030800
        /*1148*/ 	.short	0x010a
        /*114a*/ 	.byte	0x3f
	.zero		1


	//   ....[30]....
        /*114c*/ 	.word	0x0000c430
        /*1150*/ 	.word	0x00000012
        /*1154*/ 	.word	0x00030800
        /*1158*/ 	.short	0x010a
        /*115a*/ 	.byte	0x3f
	.zero		1


	//   ....[31]....
        /*115c*/ 	.word	0x0000ed00
        /*1160*/ 	.word	0x00000012
        /*1164*/ 	.word	0x00030800
        /*1168*/ 	.short	0x010a
        /*116a*/ 	.byte	0x3f
	.zero		1


	//   ....[32]....
        /*116c*/ 	.word	0x00011580
        /*1170*/ 	.word	0x00000003
        /*1174*/ 	.word	0x00030830
        /*1178*/ 	.short	0x010a
        /*117a*/ 	.byte	0x3f
	.zero		1


	//   ....[33]....
        /*117c*/ 	.word	0x000115d0
        /*1180*/ 	.word	0x00000003
        /*1184*/ 	.word	0x00030830
        /*1188*/ 	.short	0x010a
        /*118a*/ 	.byte	0x3f
	.zero		1


	//   ....[34]....
        /*118c*/ 	.word	0x00013260
        /*1190*/ 	.word	0x00000003
        /*1194*/ 	.word	0x00000000
        /*1198*/ 	.short	0x0101
        /*119a*/ 	.byte	0x3f
	.zero		1


	//   ....[35]....
        /*119c*/ 	.word	0x00013c80
        /*11a0*/ 	.word	0x00000000
        /*11a4*/ 	.word	0x00030830
        /*11a8*/ 	.short	0x010a
        /*11aa*/ 	.byte	0x3f
	.zero		1


	//   ....[36]....
        /*11ac*/ 	.word	0x00013d00
        /*11b0*/ 	.word	0x00000000
        /*11b4*/ 	.word	0x00030830
        /*11b8*/ 	.short	0x010a
        /*11ba*/ 	.byte	0x3f
	.zero		1


	//   ....[37]....
        /*11bc*/ 	.word	0x00014b90
        /*11c0*/ 	.word	0x00000009
        /*11c4*/ 	.word	0x00030850
        /*11c8*/ 	.short	0x010a
        /*11ca*/ 	.byte	0x3f
	.zero		1


	//   ....[38]....
        /*11cc*/ 	.word	0x00014be0
        /*11d0*/ 	.word	0x00000009
        /*11d4*/ 	.word	0x00030850
        /*11d8*/ 	.short	0x010a
        /*11da*/ 	.byte	0x3f
	.zero		1


	//   ....[39]....
        /*11dc*/ 	.word	0x00014f30
        /*11e0*/ 	.word	0x00000000
        /*11e4*/ 	.word	0x00000000
        /*11e8*/ 	.short	0x0101
        /*11ea*/ 	.byte	0x3f
	.zero		1


	//   ....[40]....
        /*11ec*/ 	.word	0x00015cf0
        /*11f0*/ 	.word	0x00000009
        /*11f4*/ 	.word	0x00000000
        /*11f8*/ 	.short	0x0101
        /*11fa*/ 	.byte	0x3f
	.zero		1


	//   ....[41]....
        /*11fc*/ 	.word	0x000164f0
        /*1200*/ 	.word	0x00000006
        /*1204*/ 	.word	0x00030850
        /*1208*/ 	.short	0x010a
        /*120a*/ 	.byte	0x3f
	.zero		1


	//   ....[42]....
        /*120c*/ 	.word	0x00016590
        /*1210*/ 	.word	0x00000006
        /*1214*/ 	.word	0x00030850
        /*1218*/ 	.short	0x010a
        /*121a*/ 	.byte	0x3f
	.zero		1


	//   ....[43]....
        /*121c*/ 	.word	0x00016a80
        /*1220*/ 	.word	0x00000006
        /*1224*/ 	.word	0x00000000
        /*1228*/ 	.short	0x0101
        /*122a*/ 	.byte	0x3f
	.zero		1


	//   ....[44]....
        /*122c*/ 	.word	0x000187d0
        /*1230*/ 	.word	0x00000000
        /*1234*/ 	.word	0x00000000
        /*1238*/ 	.short	0x0101
        /*123a*/ 	.byte	0x3f
	.zero		1


	//   ....[45]....
        /*123c*/ 	.word	0x000192a0
        /*1240*/ 	.word	0x0000003c
        /*1244*/ 	.word	0x00000000
        /*1248*/ 	.short	0x0101
        /*124a*/ 	.byte	0x3f
	.zero		1


	//   ....[46]....
        /*124c*/ 	.word	0x0001c4a0
        /*1250*/ 	.word	0x00000016
        /*1254*/ 	.word	0x00030820
        /*1258*/ 	.short	0x010a
        /*125a*/ 	.byte	0x3f
	.zero		1


	//   ....[47]....
        /*125c*/ 	.word	0x0001c530
        /*1260*/ 	.word	0x0000000c
        /*1264*/ 	.word	0x000308a0
        /*1268*/ 	.short	0x010a
        /*126a*/ 	.byte	0x3f
	.zero		1


	//   ....[48]....
        /*126c*/ 	.word	0x0001c980
        /*1270*/ 	.word	0x0000000c
        /*1274*/ 	.word	0x000308c0
        /*1278*/ 	.short	0x010a
        /*127a*/ 	.byte	0x3f
	.zero		1


	//   ....[49]....
        /*127c*/ 	.word	0x0001ce90
        /*1280*/ 	.word	0x0000000b
        /*1284*/ 	.word	0x000308a0
        /*1288*/ 	.short	0x010a
        /*128a*/ 	.byte	0x3f
	.zero		1


	//   ....[50]....
        /*128c*/ 	.word	0x0001d2d0
        /*1290*/ 	.word	0x0000000b
        /*1294*/ 	.word	0x000308c0
        /*1298*/ 	.short	0x010a
        /*129a*/ 	.byte	0x3f
	.zero		1


	//   ....[51]....
        /*129c*/ 	.word	0x0001e410
        /*12a0*/ 	.word	0x00000007
        /*12a4*/ 	.word	0x00030840
        /*12a8*/ 	.short	0x010a
        /*12aa*/ 	.byte	0x3f
	.zero		1


	//   ....[52]....
        /*12ac*/ 	.word	0x0001eab0
        /*12b0*/ 	.word	0x00000007
        /*12b4*/ 	.word	0x00030830
        /*12b8*/ 	.short	0x0107
        /*12ba*/ 	.byte	0x3f
	.zero		1


	//   ....[53]....
        /*12bc*/ 	.word	0x0001eb80
        /*12c0*/ 	.word	0x00000007
        /*12c4*/ 	.word	0x00030830
        /*12c8*/ 	.short	0x0101
        /*12ca*/ 	.byte	0x3f
	.zero		1


	//   ....[54]....
        /*12cc*/ 	.word	0x0001f6e0
        /*12d0*/ 	.word	0x00000016
        /*12d4*/ 	.word	0x00030800
        /*12d8*/ 	.short	0x0107
        /*12da*/ 	.byte	0x3f
	.zero		1


	//   ....[55]....
        /*12dc*/ 	.word	0x0001f7f0
        /*12e0*/ 	.word	0x00000016
        /*12e4*/ 	.word	0x00030800
        /*12e8*/ 	.short	0x0101
        /*12ea*/ 	.byte	0x3f
	.zero		1


	//   ....[56]....
        /*12ec*/ 	.word	0x0001f810
        /*12f0*/ 	.word	0x00000016
        /*12f4*/ 	.word	0x00030820
        /*12f8*/ 	.short	0x010a
        /*12fa*/ 	.byte	0x3f
	.zero		1


	//   ....[57]....
        /*12fc*/ 	.word	0x0001fbe0
        /*1300*/ 	.word	0x00000007
        /*1304*/ 	.word	0x00030840
        /*1308*/ 	.short	0x010a
        /*130a*/ 	.byte	0x3f
	.zero		1


	//   ....[58]....
        /*130c*/ 	.word	0x000200d0
        /*1310*/ 	.word	0x00000007
        /*1314*/ 	.word	0x00030830
        /*1318*/ 	.short	0x0107
        /*131a*/ 	.byte	0x3f
	.zero		1


	//   ....[59]....
        /*131c*/ 	.word	0x00020190
        /*1320*/ 	.word	0x00000007
        /*1324*/ 	.word	0x00030830
        /*1328*/ 	.short	0x0101
        /*132a*/ 	.byte	0x3f
	.zero		1


	//   ....[60]....
        /*132c*/ 	.word	0x000201f0
        /*1330*/ 	.word	0x00000006
        /*1334*/ 	.word	0x00030860
        /*1338*/ 	.short	0x010a
        /*133a*/ 	.byte	0x3f
	.zero		1


	//   ....[61]....
        /*133c*/ 	.word	0x00020760
        /*1340*/ 	.word	0x00000006
        /*1344*/ 	.word	0x00030850
        /*1348*/ 	.short	0x0107
        /*134a*/ 	.byte	0x3f
	.zero		1


	//   ....[62]....
        /*134c*/ 	.word	0x00020890
        /*1350*/ 	.word	0x00000006
        /*1354*/ 	.word	0x00030850
        /*1358*/ 	.short	0x0101
        /*135a*/ 	.byte	0x3f
	.zero		1


	//   ....[63]....
        /*135c*/ 	.word	0x00020ab0
        /*1360*/ 	.word	0x00000000
        /*1364*/ 	.word	0x00030860
        /*1368*/ 	.short	0x010a
        /*136a*/ 	.byte	0x3f
	.zero		1


	//   ....[64]....
        /*136c*/ 	.word	0x00020fc0
        /*1370*/ 	.word	0x00000000
        /*1374*/ 	.word	0x00030850
        /*1378*/ 	.short	0x0107
        /*137a*/ 	.byte	0x3f
	.zero		1


	//   ....[65]....
        /*137c*/ 	.word	0x00021080
        /*1380*/ 	.word	0x00000000
        /*1384*/ 	.word	0x00030850
        /*1388*/ 	.short	0x0101
        /*138a*/ 	.byte	0x3f
	.zero		1


	//   ....[66]....
        /*138c*/ 	.word	0x00021dd0
        /*1390*/ 	.word	0x00000007
        /*1394*/ 	.word	0x00030820
        /*1398*/ 	.short	0x010a
        /*139a*/ 	.byte	0x3f
	.zero		1


	//   ....[67]....
        /*139c*/ 	.word	0x00021f40
        /*13a0*/ 	.word	0x00000005
        /*13a4*/ 	.word	0x00030840
        /*13a8*/ 	.short	0x010a
        /*13aa*/ 	.byte	0x3f
	.zero		1


	//   ....[68]....
        /*13ac*/ 	.word	0x00021fe0
        /*13b0*/ 	.word	0x00000003
        /*13b4*/ 	.word	0x00030840
        /*13b8*/ 	.short	0x010a
        /*13ba*/ 	.byte	0x3f
	.zero		1


	//   ....[69]....
        /*13bc*/ 	.word	0x00022020
        /*13c0*/ 	.word	0x00000005
        /*13c4*/ 	.word	0x00030860
        /*13c8*/ 	.short	0x010a
        /*13ca*/ 	.byte	0x3f
	.zero		1


	//   ....[70]....
        /*13cc*/ 	.word	0x00022060
        /*13d0*/ 	.word	0x00000003
        /*13d4*/ 	.word	0x00030860
        /*13d8*/ 	.short	0x010a
        /*13da*/ 	.byte	0x3f
	.zero		1


	//   ....[71]....
        /*13dc*/ 	.word	0x000220c0
        /*13e0*/ 	.word	0x00000053
        /*13e4*/ 	.word	0x00030890
        /*13e8*/ 	.short	0x010a
        /*13ea*/ 	.byte	0x3f
	.zero		1


	//   ....[72]....
        /*13ec*/ 	.word	0x00022370
        /*13f0*/ 	.word	0x00000053
        /*13f4*/ 	.word	0x00030890
        /*13f8*/ 	.short	0x010a
        /*13fa*/ 	.byte	0x3f
	.zero		1


	//   ....[73]....
        /*13fc*/ 	.word	0x00022620
        /*1400*/ 	.word	0x00000053
        /*1404*/ 	.word	0x00030890
        /*1408*/ 	.short	0x010a
        /*140a*/ 	.byte	0x3f
	.zero		1


	//   ....[74]....
        /*140c*/ 	.word	0x000228d0
        /*1410*/ 	.word	0x00000053
        /*1414*/ 	.word	0x000308b0
        /*1418*/ 	.short	0x010a
        /*141a*/ 	.byte	0x3f
	.zero		1


	//   ....[75]....
        /*141c*/ 	.word	0x00022af0
        /*1420*/ 	.word	0x00000012
        /*1424*/ 	.word	0x00030800
        /*1428*/ 	.short	0x010a
        /*142a*/ 	.byte	0x3f
	.zero		1


	//   ....[76]....
        /*142c*/ 	.word	0x00022d10
        /*1430*/ 	.word	0x00000012
        /*1434*/ 	.word	0x00030800
        /*1438*/ 	.short	0x010a
        /*143a*/ 	.byte	0x3f
	.zero		1


	//   ....[77]....
        /*143c*/ 	.word	0x00022d60
        /*1440*/ 	.word	0x00000003
        /*1444*/ 	.word	0x00030830
        /*1448*/ 	.short	0x010a
        /*144a*/ 	.byte	0x3f
	.zero		1


	//   ....[78]....
        /*144c*/ 	.word	0x00022db0
        /*1450*/ 	.word	0x00000000
        /*1454*/ 	.word	0x00030830
        /*1458*/ 	.short	0x010a
        /*145a*/ 	.byte	0x3f
	.zero		1


	//   ....[79]....
        /*145c*/ 	.word	0x00022e00
        /*1460*/ 	.word	0x00000009
        /*1464*/ 	.word	0x00030850
        /*1468*/ 	.short	0x010a
        /*146a*/ 	.byte	0x3f
	.zero		1


	//   ....[80]....
        /*146c*/ 	.word	0x00022e50
        /*1470*/ 	.word	0x00000006
        /*1474*/ 	.word	0x00030850
        /*1478*/ 	.short	0x010a
        /*147a*/ 	.byte	0x3f
	.zero		1


	//   ....[81]....
        /*147c*/ 	.word	0x00022ff0
        /*1480*/ 	.word	0x00000016
        /*1484*/ 	.word	0x00030820
        /*1488*/ 	.short	0x010a
        /*148a*/ 	.byte	0x3f
	.zero		1


	//   ....[82]....
        /*148c*/ 	.word	0x00023040
        /*1490*/ 	.word	0x0000000c
        /*1494*/ 	.word	0x000308a0
        /*1498*/ 	.short	0x010a
        /*149a*/ 	.byte	0x3f
	.zero		1


	//   ....[83]....
        /*149c*/ 	.word	0x00023090
        /*14a0*/ 	.word	0x0000000c
        /*14a4*/ 	.word	0x000308c0
        /*14a8*/ 	.short	0x010a
        /*14aa*/ 	.byte	0x3f
	.zero		1


	//   ....[84]....
        /*14ac*/ 	.word	0x000230e0
        /*14b0*/ 	.word	0x0000000b
        /*14b4*/ 	.word	0x000308a0
        /*14b8*/ 	.short	0x010a
        /*14ba*/ 	.byte	0x3f
	.zero		1


	//   ....[85]....
        /*14bc*/ 	.word	0x00023130
        /*14c0*/ 	.word	0x0000000b
        /*14c4*/ 	.word	0x000308c0
        /*14c8*/ 	.short	0x010a
        /*14ca*/ 	.byte	0x3f
	.zero		1


	//   ....[86]....
        /*14cc*/ 	.word	0x00023250
        /*14d0*/ 	.word	0x00000007
        /*14d4*/ 	.word	0x00030840
        /*14d8*/ 	.short	0x010a
        /*14da*/ 	.byte	0x3f
	.zero		1


	//   ....[87]....
        /*14dc*/ 	.word	0x000245e0
        /*14e0*/ 	.word	0x00000016
        /*14e4*/ 	.word	0x00030820
        /*14e8*/ 	.short	0x010a
        /*14ea*/ 	.byte	0x3f
	.zero		1


	//   ....[88]....
        /*14ec*/ 	.word	0x00024630
        /*14f0*/ 	.word	0x00000007
        /*14f4*/ 	.word	0x00030840
        /*14f8*/ 	.short	0x010a
        /*14fa*/ 	.byte	0x3f
	.zero		1


	//   ....[89]....
        /*14fc*/ 	.word	0x00024e70
        /*1500*/ 	.word	0x00000006
        /*1504*/ 	.word	0x00030860
        /*1508*/ 	.short	0x010a
        /*150a*/ 	.byte	0x3f
	.zero		1


	//   ....[90]....
        /*150c*/ 	.word	0x00025700
        /*1510*/ 	.word	0x00000000
        /*1514*/ 	.word	0x00030860
        /*1518*/ 	.short	0x010a
        /*151a*/ 	.byte	0x3f
	.zero		1


	//   ....[91]....
        /*151c*/ 	.word	0x00026940
        /*1520*/ 	.word	0x00000007
        /*1524*/ 	.word	0x00030820
        /*1528*/ 	.short	0x010a
        /*152a*/ 	.byte	0x3f
	.zero		1


	//   ....[92]....
        /*152c*/ 	.word	0x00026ae0
        /*1530*/ 	.word	0x00000005
        /*1534*/ 	.word	0x00030840
        /*1538*/ 	.short	0x010a
        /*153a*/ 	.byte	0x3f
	.zero		1


	//   ....[93]....
        /*153c*/ 	.word	0x00026b30
        /*1540*/ 	.word	0x00000003
        /*1544*/ 	.word	0x00030840
        /*1548*/ 	.short	0x010a
        /*154a*/ 	.byte	0x3f
	.zero		1


	//   ....[94]....
        /*154c*/ 	.word	0x00026b80
        /*1550*/ 	.word	0x00000005
        /*1554*/ 	.word	0x00030860
        /*1558*/ 	.short	0x010a
        /*155a*/ 	.byte	0x3f
	.zero		1


	//----- nvinfo : EIATTR_NUM_MBARRIERS
	.align		4
.L_149:
        /*155c*/ 	.byte	0x03, 0x38
        /*155e*/ 	.short	0x0016


	//----- nvinfo : EIATTR_EXIT_INSTR_OFFSETS
	.align		4
        /*1560*/ 	.byte	0x04, 0x1c
        /*1562*/ 	.short	(.L_151 - .L_150)


	//   ....[0]....
.L_150:
        /*1564*/ 	.word	0x000220b0


	//----- nvinfo : EIATTR_MAX_THREADS
	.align		4
.L_151:
        /*1568*/ 	.byte	0x04, 0x05
        /*156a*/ 	.short	(.L_153 - .L_152)
.L_152:
        /*156c*/ 	.word	0x00000180
        /*1570*/ 	.word	0x00000001
        /*1574*/ 	.word	0x00000001


	//----- nvinfo : EIATTR_CRS_STACK_SIZE
	.align		4
.L_153:
        /*1578*/ 	.byte	0x04, 0x1e
        /*157a*/ 	.short	(.L_155 - .L_154)
.L_154:
        /*157c*/ 	.word	0x00000000


	//----- nvinfo : EIATTR_CBANK_PARAM_SIZE
	.align		4
.L_155:
        /*1580*/ 	.byte	0x03, 0x19
        /*1582*/ 	.short	0x0af0


	//----- nvinfo : EIATTR_PARAM_CBANK
	.align		4
        /*1584*/ 	.byte	0x04, 0x0a
        /*1586*/ 	.short	(.L_157 - .L_156)
	.align		4
.L_156:
        /*1588*/ 	.word	index@(.nv.constant0._ZN7cutlass13device_kernelIN5flash11enable_sm90INS1_16FlashAttnFwdSm90INS1_25CollectiveMainloopFwdSm90ILi2EN4cute5tupleIJNS5_1CILi1EEES8_S8_EEENS6_IJNS7_ILi128EEENS7_ILi96EEENS7_ILi192EEEEEELi192ENS_6half_tEfNS_4arch4Sm90ELb0ELb0ELb0ELb1ELb1ELb1ELb0ELb1ELb1ELb1ELb1ELb0EEENS1_21CollectiveEpilogueFwdINS6_IJSA_SC_SB_EEES9_SE_SG_Li256ELb1ELb1ELb1ELb0EEENS1_36VarlenDynamicPersistentTileSchedulerILi128ELi96ELi256ELi128ELb1ELb1ELb1ELb0ELb1ELb1EEEEEEEEEvNT_6ParamsE)
        /*158c*/ 	.short	0x0210
        /*158e*/ 	.short	0x0af0


	//----- nvinfo : EIATTR_SW_WAR
	.align		4
.L_157:
        /*1590*/ 	.byte	0x04, 0x36
        /*1592*/ 	.short	(.L_159 - .L_158)
.L_158:
        /*1594*/ 	.word	0x00000008
.L_159:


//--------------------- .nv.info._ZN7cutlass13device_kernelIN5flash11enable_sm90INS1_16FlashAttnFwdSm90INS1_25CollectiveMainloopFwdSm90ILi2EN4cute5tupleIJNS5_1CILi1EEES8_S8_EEENS6_IJNS7_ILi128EEENS7_ILi96EEENS7_ILi192EEEEEELi192ENS_6half_tEfNS_4arch4Sm90ELb0ELb1ELb0ELb0ELb1ELb0ELb0ELb1ELb1ELb1ELb1ELb0EEENS1_21CollectiveEpilogueFwdINS6_IJSA_SC_SB_EEES9_SE_SG_Li256ELb0ELb1ELb1ELb0EEENS1_19SingleTileSchedulerILb0ELb1ELb1ELi128EEEEEEEEEvNT_6ParamsE --------------------------
	.section	.nv.info._ZN7cutlass13device_kernelIN5flash11enable_sm90INS1_16FlashAttnFwdSm90INS1_25CollectiveMainloopFwdSm90ILi2EN4cute5tupleIJNS5_1CILi1EEES8_S8_EEENS6_IJNS7_ILi128EEENS7_ILi96EEENS7_ILi192EEEEEELi192ENS_6half_tEfNS_4arch4Sm90ELb0ELb1ELb0ELb0ELb1ELb0ELb0ELb1ELb1ELb1ELb1ELb0EEENS1_21CollectiveEpilogueFwdINS6_IJSA_SC_SB_EEES9_SE_SG_Li256ELb0ELb1ELb1ELb0EEENS1_19SingleTileSchedulerILb0ELb1ELb1ELi128EEEEEEEEEvNT_6ParamsE,"",@"SHT_CUDA_INFO"
	.sectionflags	@""
	.align	4


	//----- nvinfo : EIATTR_CUDA_API_VERSION
	.align		4
        /*0000*/ 	.byte	0x04, 0x37
        /*0002*/ 	.short	(.L_161 - .L_160)
.L_160:
        /*0004*/ 	.word	0x00000082


	//----- nvinfo : EIATTR_KPARAM_INFO
	.align		4
.L_161:
        /*0008*/ 	.byte	0x04, 0x17
        /*000a*/ 	.short	(.L_163 - .L_162)
.L_162:
        /*000c*/ 	.word	0x00000000
        /*0010*/ 	.short	0x0000
        /*0012*/ 	.short	0x0070
        /*0014*/ 	.byte	0x00, 0xf0, 0x01, 0x28


	//----- nvinfo : EIATTR_SPARSE_MMA_MASK
	.align		4
.L_163:
        /*0018*/ 	.byte	0x03, 0x50
        /*001a*/ 	.short	0x0000


	//----- nvinfo : EIATTR_MAXREG_COUNT
	.align		4
        /*001c*/ 	.byte	0x03, 0x1b
        /*001e*/ 	.short	0x00a8


	//----- nvinfo : EIATTR_NUM_BARRIERS
	.align		4
        /*0020*/ 	.byte	0x02, 0x4c
        /*0022*/ 	.byte	0x09
	.zero		1


	//----- nvinfo : EIATTR_EXTERNS
	.align		4
        /*0024*/ 	.byte	0x04, 0x0f
        /*0026*/ 	.short	(.L_165 - .L_164)


	//   ....[0]....
	.align		4
.L_164:
        /*0028*/ 	.word	index@(__assertfail)


	//----- nvinfo : EIATTR_ANNOTATIONS
	.align		4
.L_165:
        /*002c*/ 	.byte	0x04, 0x55
        /*002e*/ 	.short	(.L_167 - .L_166)


	//   ....[0]....
.L_166:
        /*0030*/ 	.word	0x00000001
        /*0034*/ 	.byte	0xb0, 0x08, 0x00, 0x00, 0x01, 0x00, 0x00, 0x00, 0xe0, 0x09, 0x00, 0x00, 0x01, 0x00, 0x00, 0x00
        /*0044*/ 	.byte	0x70, 0x18, 0x00, 0x00, 0x01, 0x00, 0x00, 0x00, 0xa0, 0xdd, 0x00, 0x00, 0x01, 0x00, 0x00, 0x00
        /*0054*/ 	.byte	0xb0, 0xf9, 0x00, 0x00, 0x01, 0x00, 0x00, 0x00, 0x70, 0x0d, 0x01, 0x00, 0x01, 0x00, 0x00, 0x00
        /*0064*/ 	.byte	0xa0, 0x0e, 0x01, 0x00, 0x01, 0x00, 0x00, 0x00, 0x90, 0x23, 0x01, 0x00, 0x01, 0x00, 0x00, 0x00
        /*0074*/ 	.byte	0xe0, 0x3a, 0x01, 0x00


	//----- nvinfo : EIATTR_MERCURY_ISA_VERSION
	.align		4
.L_167:
        /*0078*/ 	.byte	0x03, 0x5f
        /*007a*/ 	.short	0x0101


	//----- nvinfo : EIATTR_INT_WARP_WIDE_INSTR_OFFSETS
	.align		4
        /*007c*/ 	.byte	0x04, 0x31
        /*007e*/ 	.short	(.L_169 - .L_168)


	//   ....[0]....
.L_168:
        /*0080*/ 	.word	0x000000c0


	//   ....[1]....
        /*0084*/ 	.word	0x000000d0


	//   ....[2]....
        /*0088*/ 	.word	0x00000170


	//----- nvinfo : EIATTR_COOP_GROUP_MASK_REGIDS
	.align		4
.L_169:
        /*008c*/ 	.byte	0x04, 0x29
        /*008e*/ 	.short	(.L_171 - .L_170)


	//   ....[0]....
.L_170:
        /*0090*/ 	.word	0xffffffff


	//   ....[1]....
        /*0094*/ 	.word	0xffffffff


	//   ....[2]....
        /*0098*/ 	.word	0xffffffff


	//   ....[3]....
        /*009c*/ 	.word	0xffffffff


	//   ....[4]....
        /*00a0*/ 	.word	0xffffffff


	//   ....[5]....
        /*00a4*/ 	.word	0xffffffff


	//   ....[6]....
        /*00a8*/ 	.word	0xffffffff


	//   ....[7]....
        /*00ac*/ 	.word	0xffffffff


	//   ....[8]....
        /*00b0*/ 	.word	0xffffffff


	//   ....[9]....
        /*00b4*/ 	.word	0xffffffff


	//   ....[10]....
        /*00b8*/ 	.word	0xffffffff


	//   ....[11]....
        /*00bc*/ 	.word	0xffffffff


	//   ....[12]....
        /*00c0*/ 	.word	0xffffffff


	//   ....[13]....
        /*00c4*/ 	.word	0xffffffff


	//   ....[14]....
        /*00c8*/ 	.word	0xffffffff


	//   ....[15]....
        /*00cc*/ 	.word	0xffffffff


	//   ....[16]....
        /*00d0*/ 	.word	0xffffffff


	//   ....[17]....
        /*00d4*/ 	.word	0xffffffff


	//   ....[18]....
        /*00d8*/ 	.word	0xffffffff


	//   ....[19]....
        /*00dc*/ 	.word	0xffffffff


	//   ....[20]....
        /*00e0*/ 	.word	0xffffffff


	//   ....[21]....
        /*00e4*/ 	.word	0xffffffff


	//   ....[22]....
        /*00e8*/ 	.word	0xffffffff


	//   ....[23]....
        /*00ec*/ 	.word	0xffffffff


	//   ....[24]....
        /*00f0*/ 	.word	0xffffffff


	//   ....[25]....
        /*00f4*/ 	.word	0xffffffff


	//   ....[26]....
        /*00f8*/ 	.word	0xffffffff


	//   ....[27]....
        /*00fc*/ 	.word	0xffffffff


	//   ....[28]....
        /*0100*/ 	.word	0xffffffff


	//   ....[29]....
        /*0104*/ 	.word	0xffffffff


	//   ....[30]....
        /*0108*/ 	.word	0xffffffff


	//   ....[31]....
        /*010c*/ 	.word	0xffffffff


	//   ....[32]....
        /*0110*/ 	.word	0xffffffff


	//   ....[33]....
        /*0114*/ 	.word	0xffffffff


	//   ....[34]....
        /*0118*/ 	.word	0xffffffff


	//   ....[35]....
        /*011c*/ 	.word	0xffffffff


	//   ....[36]....
        /*0120*/ 	.word	0xffffffff


	//   ....[37]....
        /*0124*/ 	.word	0xffffffff


	//   ....[38]....
        /*0128*/ 	.word	0xffffffff


	//   ....[39]....
        /*012c*/ 	.word	0xffffffff


	//   ....[40]....
        /*0130*/ 	.word	0xffffffff


	//   ....[41]....
        /*0134*/ 	.word	0xffffffff


	//   ....[42]....
        /*0138*/ 	.word	0xffffffff


	//   ....[43]....
        /*013c*/ 	.word	0xffffffff


	//   ....[44]....
        /*0140*/ 	.word	0xffffffff


	//   ....[45]....
        /*0144*/ 	.word	0xffffffff


	//   ....[46]....
        /*0148*/ 	.word	0xffffffff


	//   ....[47]....
        /*014c*/ 	.word	0xffffffff


	//   ....[48]....
        /*0150*/ 	.word	0xffffffff


	//   ....[49]....
        /*0154*/ 	.word	0xffffffff


	//   ....[50]....
        /*0158*/ 	.word	0xffffffff


	//   ....[51]....
        /*015c*/ 	.word	0xffffffff


	//   ....[52]....
        /*0160*/ 	.word	0xffffffff


	//   ....[53]....
        /*0164*/ 	.word	0xffffffff


	//   ....[54]....
        /*0168*/ 	.word	0xffffffff


	//   ....[55]....
        /*016c*/ 	.word	0xffffffff


	//   ....[56]....
        /*0170*/ 	.word	0xffffffff


	//   ....[57]....
        /*0174*/ 	.word	0xffffffff


	//   ....[58]....
        /*0178*/ 	.word	0xffffffff


	//   ....[59]....
        /*017c*/ 	.word	0xffffffff


	//   ....[60]....
        /*0180*/ 	.word	0xffffffff


	//   ....[61]....
        /*0184*/ 	.word	0xffffffff


	//   ....[62]....
        /*0188*/ 	.word	0xffffffff


	//   ....[63]....
        /*018c*/ 	.word	0xffffffff


	//   ....[64]....
        /*0190*/ 	.word	0xffffffff


	//   ....[65]....
        /*0194*/ 	.word	0xffffffff


	//   ....[66]....
        /*0198*/ 	.word	0xffffffff


	//   ....[67]....
        /*019c*/ 	.word	0xffffffff


	//   ....[68]....
        /*01a0*/ 	.word	0xffffffff


	//   ....[69]....
        /*01a4*/ 	.word	0xffffffff


	//   ....[70]....
        /*01a8*/ 	.word	0xffffffff


	//   ....[71]....
        /*01ac*/ 	.word	0xffffffff


	//   ....[72]....
        /*01b0*/ 	.word	0xffffffff


	//   ....[73]....
        /*01b4*/ 	.word	0xffffffff


	//   ....[74]....
        /*01b8*/ 	.word	0xffffffff


	//   ....[75]....
        /*01bc*/ 	.word	0xffffffff


	//   ....[76]....
        /*01c0*/ 	.word	0xffffffff


	//   ....[77]....
        /*01c4*/ 	.word	0xffffffff


	//   ....[78]....
        /*01c8*/ 	.word	0xffffffff


	//   ....[79]....
        /*01cc*/ 	.word	0xffffffff


	//   ....[80]....
        /*01d0*/ 	.word	0xffffffff


	//   ....[81]....
        /*01d4*/ 	.word	0xffffffff


	//   ....[82]....
        /*01d8*/ 	.word	0xffffffff


	//   ....[83]....
        /*01dc*/ 	.word	0xffffffff


	//   ....[84]....
        /*01e0*/ 	.word	0xffffffff


	//   ....[85]....
        /*01e4*/ 	.word	0xffffffff


	//   ....[86]....
        /*01e8*/ 	.word	0xffffffff


	//   ....[87]....
        /*01ec*/ 	.word	0xffffffff


	//   ....[88]....
        /*01f0*/ 	.word	0xffffffff


	//   ....[89]....
        /*01f4*/ 	.word	0xffffffff


	//   ....[90]....
        /*01f8*/ 	.word	0xffffffff


	//   ....[91]....
        /*01fc*/ 	.word	0xffffffff


	//   ....[92]....
        /*0200*/ 	.word	0xffffffff


	//   ....[93]....
        /*0204*/ 	.word	0xffffffff


	//   ....[94]....
        /*0208*/ 	.word	0xffffffff


	//   ....[95]....
        /*020c*/ 	.word	0xffffffff


	//   ....[96]....
        /*0210*/ 	.word	0xffffffff


	//   ....[97]....
        /*0214*/ 	.word	0xffffffff


	//   ....[98]....
        /*0218*/ 	.word	0xffffffff


	//   ....[99]....
        /*021c*/ 	.word	0xffffffff


	//   ....[100]....
        /*0220*/ 	.word	0xffffffff


	//   ....[101]....
        /*0224*/ 	.word	0xffffffff


	//   ....[102]....
        /*0228*/ 	.word	0xffffffff


	//   ....[103]....
        /*022c*/ 	.word	0xffffffff


	//   ....[104]....
        /*0230*/ 	.word	0xffffffff


	//   ....[105]....
        /*0234*/ 	.word	0xffffffff


	//   ....[106]....
        /*0238*/ 	.word	0xffffffff


	//   ....[107]....
        /*023c*/ 	.word	0x0500000f


	//   ....[108]....
        /*0240*/ 	.word	0x0500000f


	//   ....[109]....
        /*0244*/ 	.word	0x0500000f


	//   ....[110]....
        /*0248*/ 	.word	0x0500000f


	//   ....[111]....
        /*024c*/ 	.word	0x0500000f


	//   ....[112]....
        /*0250*/ 	.word	0x0500000f


	//   ....[113]....
        /*0254*/ 	.word	0x0500000f


	//   ....[114]....
        /*0258*/ 	.word	0x0500000f


	//   ....[115]....
        /*025c*/ 	.word	0x0500000f


	//   ....[116]....
        /*0260*/ 	.word	0x0500000f


	//   ....[117]....
        /*0264*/ 	.word	0x0500000f


	//   ....[118]....
        /*0268*/ 	.word	0x0500000f


	//   ....[119]....
        /*026c*/ 	.word	0x0500000f


	//   ....[120]....
        /*0270*/ 	.word	0x0500000f


	//   ....[121]....
        /*0274*/ 	.word	0x0500000f


	//   ....[122]....
        /*0278*/ 	.word	0x0500000f


	//   ....[123]....
        /*027c*/ 	.word	0x0500000f


	//   ....[124]....
        /*0280*/ 	.word	0x0500000f


	//   ....[125]....
        /*0284*/ 	.word	0x0500000f


	//   ....[126]....
        /*0288*/ 	.word	0x0500000f


	//   ....[127]....
        /*028c*/ 	.word	0x0500000f


	//   ....[128]....
        /*0290*/ 	.word	0x0500000f


	//   ....[129]....
        /*0294*/ 	.word	0x0500000f


	//   ....[130]....
        /*0298*/ 	.word	0x0500000f


	//   ....[131]....
        /*029c*/ 	.word	0x0500000f


	//   ....[132]....
        /*02a0*/ 	.word	0x0500000f


	//   ....[133]....
        /*02a4*/ 	.word	0x0500000f


	//   ....[134]....
        /*02a8*/ 	.word	0x0500000f


	//   ....[135]....
        /*02ac*/ 	.word	0x0500000f


	//   ....[136]....
        /*02b0*/ 	.word	0x0500000f


	//   ....[137]....
        /*02b4*/ 	.word	0x0500000f


	//   ....[138]....
        /*02b8*/ 	.word	0x0500000f


	//   ....[139]....
        /*02bc*/ 	.word	0x0500000f


	//   ....[140]....
        /*02c0*/ 	.word	0x0500000f


	//   ....[141]....
        /*02c4*/ 	.word	0x0500000f


	//   ....[142]....
        /*02c8*/ 	.word	0x0500000f


	//   ....[143]....
        /*02cc*/ 	.word	0x0500000f


	//   ....[144]....
        /*02d0*/ 	.word	0x0500000f


	//   ....[145]....
        /*02d4*/ 	.word	0x0500000f


	//   ....[146]....
        /*02d8*/ 	.word	0x0500000f


	//   ....[147]....
        /*02dc*/ 	.word	0x0500000f


	//   ....[148]....
        /*02e0*/ 	.word	0x0500000f


	//   ....[149]....
        /*02e4*/ 	.word	0x0500000f


	//   ....[150]....
        /*02e8*/ 	.word	0x0500000f


	//   ....[151]....
        /*02ec*/ 	.word	0x0500000f


	//   ....[152]....
        /*02f0*/ 	.word	0x0500000f


	//   ....[153]....
        /*02f4*/ 	.word	0x0500000f


	//   ....[154]....
        /*02f8*/ 	.word	0x0500000f


	//   ....[155]....
        /*02fc*/ 	.word	0x0500000f


	//   ....[156]....
        /*0300*/ 	.word	0x0500000f


	//   ....[157]....
        /*0304*/ 	.word	0x0500000f


	//   ....[158]....
        /*0308*/ 	.word	0x0500000f


	//   ....[159]....
        /*030c*/ 	.word	0x0500000f


	//   ....[160]....
        /*0310*/ 	.word	0x0500000f


	//   ....[161]....
        /*0314*/ 	.word	0x0500000f


	//   ....[162]....
        /*0318*/ 	.word	0x0500000f


	//   ....[163]....
        /*031c*/ 	.word	0x0500000f


	//   ....[164]....
        /*0320*/ 	.word	0x0500000f


	//   ....[165]....
        /*0324*/ 	.word	0x0500000f


	//   ....[166]....
        /*0328*/ 	.word	0x0500000f


	//   ....[167]....
        /*032c*/ 	.word	0x0500000f


	//   ....[168]....
        /*0330*/ 	.word	0x0500000f


	//   ....[169]....
        /*0334*/ 	.word	0x0500000f


	//   ....[170]....
        /*0338*/ 	.word	0x0500000f


	//   ....[171]....
        /*033c*/ 	.word	0x0500000f


	//   ....[172]....
        /*0340*/ 	.word	0x0500000f


	//----- nvinfo : EIATTR_COOP_GROUP_INSTR_OFFSETS
	.align		4
.L_171:
        /*0344*/ 	.byte	0x04, 0x28
        /*0346*/ 	.short	(.L_173 - .L_172)


	//   ....[0]....
.L_172:
        /*0348*/ 	.word	0x00000070


	//   ....[1]....
        /*034c*/ 	.word	0x000000b0


	//   ....[2]....
        /*0350*/ 	.word	0x000002d0


	//   ....[3]....
        /*0354*/ 	.word	0x00000430


	//   ....[4]....
        /*0358*/ 	.word	0x00000550


	//   ....[5]....
        /*035c*/ 	.word	0x000006b0


	//   ....[6]....
        /*0360*/ 	.word	0x00001670


	//   ....[7]....
        /*0364*/ 	.word	0x000022e0


	//   ....[8]....
        /*0368*/ 	.word	0x00002c90


	//   ....[9]....
        /*036c*/ 	.word	0x000032c0


	//   ....[10]....
        /*0370*/ 	.word	0x00003400


	//   ....[11]....
        /*0374*/ 	.word	0x000039f0


	//   ....[12]....
        /*0378*/ 	.word	0x00003ad0


	//   ....[13]....
        /*037c*/ 	.word	0x000057b0


	//   ....[14]....
        /*0380*/ 	.word	0x00005a20


	//   ....[15]....
        /*0384*/ 	.word	0x00006900


	//   ....[16]....
        /*0388*/ 	.word	0x00006a20


	//   ....[17]....
        /*038c*/ 	.word	0x00006fd0


	//   ....[18]....
        /*0390*/ 	.word	0x00007030


	//   ....[19]....
        /*0394*/ 	.word	0x00008e60


	//   ....[20]....
        /*0398*/ 	.word	0x00008e70


	//   ....[21]....
        /*039c*/ 	.word	0x00008eb0


	//   ....[22]....
        /*03a0*/ 	.word	0x00008ec0


	//   ....[23]....
        /*03a4*/ 	.word	0x0000aa60


	//   ....[24]....
        /*03a8*/ 	.word	0x0000b4f0


	//   ....[25]....
        /*03ac*/ 	.word	0x0000bbb0


	//   ....[26]....
        /*03b0*/ 	.word	0x0000bcd0


	//   ....[27]....
        /*03b4*/ 	.word	0x0000c280


	//   ....[28]....
        /*03b8*/ 	.word	0x0000c2e0


	//   ....[29]....
        /*03bc*/ 	.word	0x0000d390


	//   ....[30]....
        /*03c0*/ 	.word	0x0000d3b0


	//   ....[31]....
        /*03c4*/ 	.word	0x0000d460


	//   ....[32]....
        /*03c8*/ 	.word	0x0000d470


	//   ....[33]....
        /*03cc*/ 	.word	0x0000e520


	//   ....[34]....
        /*03d0*/ 	.word	0x0000e570


	//   ....[35]....
        /*03d4*/ 	.word	0x0000e5b0


	//   ....[36]....
        /*03d8*/ 	.word	0x0000e5f0


	//   ....[37]....
        /*03dc*/ 	.word	0x0000e630


	//   ....[38]....
        /*03e0*/ 	.word	0x0000e650


	//   ....[39]....
        /*03e4*/ 	.word	0x0000efc0


	//   ....[40]....
        /*03e8*/ 	.word	0x0000efd0


	//   ....[41]....
        /*03ec*/ 	.word	0x0000fd20


	//   ....[42]....
        /*03f0*/ 	.word	0x00011370


	//   ....[43]....
        /*03f4*/ 	.word	0x00011390


	//   ....[44]....
        /*03f8*/ 	.word	0x000113a0


	//   ....[45]....
        /*03fc*/ 	.word	0x000113b0


	//   ....[46]....
        /*0400*/ 	.word	0x000113c0


	//   ....[47]....
        /*0404*/ 	.word	0x000113d0


	//   ....[48]....
        /*0408*/ 	.word	0x000113e0


	//   ....[49]....
        /*040c*/ 	.word	0x00011440


	//   ....[50]....
        /*0410*/ 	.word	0x00011480


	//   ....[51]....
        /*0414*/ 	.word	0x000114e0


	//   ....[52]....
        /*0418*/ 	.word	0x000114f0


	//   ....[53]....
        /*041c*/ 	.word	0x000115b0


	//   ....[54]....
        /*0420*/ 	.word	0x00011c00


	//   ....[55]....
        /*0424*/ 	.word	0x00011c30


	//   ....[56]....
        /*0428*/ 	.word	0x00011c60


	//   ....[57]....
        /*042c*/ 	.word	0x00011c80


	//   ....[58]....
        /*0430*/ 	.word	0x00011c90


	//   ....[59]....
        /*0434*/ 	.word	0x00011d10


	//   ....[60]....
        /*0438*/ 	.word	0x00011d50


	//   ....[61]....
        /*043c*/ 	.word	0x00011da0


	//   ....[62]....
        /*0440*/ 	.word	0x00011dd0


	//   ....[63]....
        /*0444*/ 	.word	0x00011e30


	//   ....[64]....
        /*0448*/ 	.word	0x00011e70


	//   ....[65]....
        /*044c*/ 	.word	0x00011ec0


	//   ....[66]....
        /*0450*/ 	.word	0x00011ef0


	//   ....[67]....
        /*0454*/ 	.word	0x00011f40


	//   ....[68]....
        /*0458*/ 	.word	0x00011f80


	//   ....[69]....
        /*045c*/ 	.word	0x00011fd0


	//   ....[70]....
        /*0460*/ 	.word	0x000127a0


	//   ....[71]....
        /*0464*/ 	.word	0x000127d0


	//   ....[72]....
        /*0468*/ 	.word	0x000127f0


	//   ....[73]....
        /*046c*/ 	.word	0x00012800


	//   ....[74]....
        /*0470*/ 	.word	0x00012820


	//   ....[75]....
        /*0474*/ 	.word	0x00012880


	//   ....[76]....
        /*0478*/ 	.word	0x000128a0


	//   ....[77]....
        /*047c*/ 	.word	0x000128c0


	//   ....[78]....
        /*0480*/ 	.word	0x000128d0


	//   ....[79]....
        /*0484*/ 	.word	0x00012930


	//   ....[80]....
        /*0488*/ 	.word	0x00012960


	//   ....[81]....
        /*048c*/ 	.word	0x000129e0


	//   ....[82]....
        /*0490*/ 	.word	0x00012c50


	//   ....[83]....
        /*0494*/ 	.word	0x00012c70


	//   ....[84]....
        /*0498*/ 	.word	0x00012c80


	//   ....[85]....
        /*049c*/ 	.word	0x00012ca0


	//   ....[86]....
        /*04a0*/ 	.word	0x00012d30


	//   ....[87]....
        /*04a4*/ 	.word	0x00012d60


	//   ....[88]....
        /*04a8*/ 	.word	0x00012dd0


	//   ....[89]....
        /*04ac*/ 	.word	0x00012e00


	//   ....[90]....
        /*04b0*/ 	.word	0x00012e70


	//   ....[91]....
        /*04b4*/ 	.word	0x00012ea0


	//   ....[92]....
        /*04b8*/ 	.word	0x00012f10


	//   ....[93]....
        /*04bc*/ 	.word	0x00012f40


	//   ....[94]....
        /*04c0*/ 	.word	0x00013410


	//   ....[95]....
        /*04c4*/ 	.word	0x00013440


	//   ....[96]....
        /*04c8*/ 	.word	0x00013470


	//   ....[97]....
        /*04cc*/ 	.word	0x000134a0


	//   ....[98]....
        /*04d0*/ 	.word	0x000134d0


	//   ....[99]....
        /*04d4*/ 	.word	0x000134e0


	//   ....[100]....
        /*04d8*/ 	.word	0x00013580


	//   ....[101]....
        /*04dc*/ 	.word	0x000135a0


	//   ....[102]....
        /*04e0*/ 	.word	0x00013630


	//   ....[103]....
        /*04e4*/ 	.word	0x00013650


	//   ....[104]....
        /*04e8*/ 	.word	0x000136c0


	//   ....[105]....
        /*04ec*/ 	.word	0x000136f0


	//   ....[106]....
        /*04f0*/ 	.word	0x00013a70


	//   ....[107]....
        /*04f4*/ 	.word	0x000140b0


	//   ....[108]....
        /*04f8*/ 	.word	0x000141a0


	//   ....[109]....
        /*04fc*/ 	.word	0x00014240


	//   ....[110]....
        /*0500*/ 	.word	0x000142a0


	//   ....[111]....
        /*0504*/ 	.word	0x00014370


	//   ....[112]....
        /*0508*/ 	.word	0x000143e0


	//   ....[113]....
        /*050c*/ 	.word	0x000144b0


	//   ....[114]....
        /*0510*/ 	.word	0x00014530


	//   ....[115]....
        /*0514*/ 	.word	0x00014600


	//   ....[116]....
        /*0518*/ 	.word	0x00014680


	//   ....[117]....
        /*051c*/ 	.word	0x00014760


	//   ....[118]....
        /*0520*/ 	.word	0x000147e0


	//   ....[119]....
        /*0524*/ 	.word	0x000148a0


	//   ....[120]....
        /*0528*/ 	.word	0x00014930


	//   ....[121]....
        /*052c*/ 	.word	0x00014990


	//   ....[122]....
        /*0530*/ 	.word	0x00014a30


	//   ....[123]....
        /*0534*/ 	.word	0x00014b00


	//   ....[124]....
        /*0538*/ 	.word	0x00014b80


	//   ....[125]....
        /*053c*/ 	.word	0x00014c50


	//   ....[126]....
        /*0540*/ 	.word	0x00014cd0


	//   ....[127]....
        /*0544*/ 	.word	0x00014da0


	//   ....[128]....
        /*0548*/ 	.word	0x00014e20


	//   ....[129]....
        /*054c*/ 	.word	0x00014ef0


	//   ....[130]....
        /*0550*/ 	.word	0x00014f70


	//   ....[131]....
        /*0554*/ 	.word	0x00015040


	//   ....[132]....
        /*0558*/ 	.word	0x000150c0


	//   ....[133]....
        /*055c*/ 	.word	0x00015190


	//   ....[134]....
        /*0560*/ 	.word	0x00015200


	//   ....[135]....
        /*0564*/ 	.word	0x000152c0


	//   ....[136]....
        /*0568*/ 	.word	0x00015400


	//   ....[137]....
        /*056c*/ 	.word	0x000154d0


	//   ....[138]....
        /*0570*/ 	.word	0x00015530


	//   ....[139]....
        /*0574*/ 	.word	0x000155f0


	//   ....[140]....
        /*0578*/ 	.word	0x00015650


	//   ....[141]....
        /*057c*/ 	.word	0x00015710


	//   ....[142]....
        /*0580*/ 	.word	0x00015770


	//   ....[143]....
        /*0584*/ 	.word	0x00015840


	//   ....[144]....
        /*0588*/ 	.word	0x000158a0


	//   ....[145]....
        /*058c*/ 	.word	0x00015970


	//   ....[146]....
        /*0590*/ 	.word	0x000159d0


	//   ....[147]....
        /*0594*/ 	.word	0x00015ab0


	//   ....[148]....
        /*0598*/ 	.word	0x00015b90


	//   ....[149]....
        /*059c*/ 	.word	0x00015c30


	//   ....[150]....
        /*05a0*/ 	.word	0x00015c90


	//   ....[151]....
        /*05a4*/ 	.word	0x00015d50


	//   ....[152]....
        /*05a8*/ 	.word	0x00015e10


	//   ....[153]....
        /*05ac*/ 	.word	0x00015ed0


	//   ....[154]....
        /*05b0*/ 	.word	0x00015f90


	//   ....[155]....
        /*05b4*/ 	.word	0x00016050


	//   ....[156]....
        /*05b8*/ 	.word	0x00016110


	//   ....[157]....
        /*05bc*/ 	.word	0x000161d0


	//   ....[158]....
        /*05c0*/ 	.word	0x00016290


	//   ....[159]....
        /*05c4*/ 	.word	0x00016350


	//   ....[160]....
        /*05c8*/ 	.word	0x00016490


	//   ....[161]....
        /*05cc*/ 	.word	0x00016530


	//   ....[162]....
        /*05d0*/ 	.word	0x00016600


	//   ....[163]....
        /*05d4*/ 	.word	0x000166f0


	//   ....[164]....
        /*05d8*/ 	.word	0x00016760


	//   ....[165]....
        /*05dc*/ 	.word	0x00016850


	//   ....[166]....
        /*05e0*/ 	.word	0x000168c0


	//   ....[167]....
        /*05e4*/ 	.word	0x000169c0


	//   ....[168]....
        /*05e8*/ 	.word	0x00016a40


	//   ....[169]....
        /*05ec*/ 	.word	0x00016b30


	//   ....[170]....
        /*05f0*/ 	.word	0x00016ba0


	//   ....[171]....
        /*05f4*/ 	.word	0x00016c70


	//   ....[172]....
        /*05f8*/ 	.word	0x00016d80


	//----- nvinfo : EIATTR_REG_RECONFIG
	.align		4
.L_173:
        /*05fc*/ 	.byte	0x01, 0x54
	.zero		2


	//----- nvinfo : EIATTR_SYSCALL_OFFSETS
	.align		4
        /*0600*/ 	.byte	0x04, 0x46
        /*0602*/ 	.short	(.L_175 - .L_174)


	//   ....[0]....
.L_174:
        /*0604*/ 	.word	0x00001830


	//   ....[1]....
        /*0608*/ 	.word	0x000108e0


	//   ....[2]....
        /*060c*/ 	.word	0x00010a20


	//   ....[3]....
        /*0610*/ 	.word	0x00010b10


	//   ....[4]....
        /*0614*/ 	.word	0x00011950


	//----- nvinfo : EIATTR_MBARRIER_INSTR_OFFSETS
	.align		4
.L_175:
        /*0618*/ 	.byte	0x04, 0x39
        /*061a*/ 	.short	(.L_177 - .L_176)


	//   ....[0]....
.L_176:
        /*061c*/ 	.word	0x00000180
        /*0620*/ 	.word	0x000000ff
        /*0624*/ 	.word	0x00030800
        /*0628*/ 	.short	0x0100
        /*062a*/ 	.byte	0x08
	.zero		1


	//   ....[1]....
        /*062c*/ 	.word	0x00000190
        /*0630*/ 	.word	0x000000ff
        /*0634*/ 	.word	0x00030820
        /*0638*/ 	.short	0x0100
        /*063a*/ 	.byte	0x08
	.zero		1


	//   ....[2]....
        /*063c*/ 	.word	0x00000280
        /*0640*/ 	.word	0x000000ff
        /*0644*/ 	.word	0x00030830
        /*0648*/ 	.short	0x0100
        /*064a*/ 	.byte	0x08
	.zero		1


	//   ....[3]....
        /*064c*/ 	.word	0x00000290
        /*0650*/ 	.word	0x000000ff
        /*0654*/ 	.word	0x00030840
        /*0658*/ 	.short	0x0100
        /*065a*/ 	.byte	0x08
	.zero		1


	//   ....[4]....
        /*065c*/ 	.word	0x000002a0
        /*0660*/ 	.word	0x000000ff
        /*0664*/ 	.word	0x00030838
        /*0668*/ 	.short	0x0100
        /*066a*/ 	.byte	0x08
	.zero		1


	//   ....[5]....
        /*066c*/ 	.word	0x000002b0
        /*0670*/ 	.word	0x000000ff
        /*0674*/ 	.word	0x00030848
        /*0678*/ 	.short	0x0100
        /*067a*/ 	.byte	0x08
	.zero		1


	//   ....[6]....
        /*067c*/ 	.word	0x000003e0
        /*0680*/ 	.word	0x000000ff
        /*0684*/ 	.word	0x00030850
        /*0688*/ 	.short	0x0100
        /*068a*/ 	.byte	0x08
	.zero		1


	//   ....[7]....
        /*068c*/ 	.word	0x000003f0
        /*0690*/ 	.word	0x000000ff
        /*0694*/ 	.word	0x00030860
        /*0698*/ 	.short	0x0100
        /*069a*/ 	.byte	0x08
	.zero		1


	//   ....[8]....
        /*069c*/ 	.word	0x00000400
        /*06a0*/ 	.word	0x000000ff
        /*06a4*/ 	.word	0x00030858
        /*06a8*/ 	.short	0x0100
        /*06aa*/ 	.byte	0x08
	.zero		1


	//   ....[9]....
        /*06ac*/ 	.word	0x00000410
        /*06b0*/ 	.word	0x000000ff
        /*06b4*/ 	.word	0x00030868
        /*06b8*/ 	.short	0x0100
        /*06ba*/ 	.byte	0x08
	.zero		1


	//   ....[10]....
        /*06bc*/ 	.word	0x00000500
        /*06c0*/ 	.word	0x000000ff
        /*06c4*/ 	.word	0x00030870
        /*06c8*/ 	.short	0x0100
        /*06ca*/ 	.byte	0x06
	.zero		1


	//   ....[11]....
        /*06cc*/ 	.word	0x00000510
        /*06d0*/ 	.word	0x000000ff
        /*06d4*/ 	.word	0x00030880
        /*06d8*/ 	.short	0x0100
        /*06da*/ 	.byte	0x06
	.zero		1


	//   ....[12]....
        /*06dc*/ 	.word	0x00000520
        /*06e0*/ 	.word	0x000000ff
        /*06e4*/ 	.word	0x00030878
        /*06e8*/ 	.short	0x0100
        /*06ea*/ 	.byte	0x06
	.zero		1


	//   ....[13]....
        /*06ec*/ 	.word	0x00000530
        /*06f0*/ 	.word	0x000000ff
        /*06f4*/ 	.word	0x00030888
        /*06f8*/ 	.short	0x0100
        /*06fa*/ 	.byte	0x06
	.zero		1


	//   ....[14]....
        /*06fc*/ 	.word	0x00000660
        /*0700*/ 	.word	0x000000ff
        /*0704*/ 	.word	0x00030890
        /*0708*/ 	.short	0x0100
        /*070a*/ 	.byte	0x08
	.zero		1


	//   ....[15]....
        /*070c*/ 	.word	0x00000670
        /*0710*/ 	.word	0x000000ff
        /*0714*/ 	.word	0x000308a0
        /*0718*/ 	.short	0x0100
        /*071a*/ 	.byte	0x08
	.zero		1


	//   ....[16]....
        /*071c*/ 	.word	0x00000680
        /*0720*/ 	.word	0x000000ff
        /*0724*/ 	.word	0x00030898
        /*0728*/ 	.short	0x0100
        /*072a*/ 	.byte	0x08
	.zero		1


	//   ....[17]....
        /*072c*/ 	.word	0x00000690
        /*0730*/ 	.word	0x000000ff
        /*0734*/ 	.word	0x000308a8
        /*0738*/ 	.short	0x0100
        /*073a*/ 	.byte	0x08
	.zero		1


	//   ....[18]....
        /*073c*/ 	.word	0x000007d0
        /*0740*/ 	.word	0x000000ff
        /*0744*/ 	.word	0x000308b0
        /*0748*/ 	.short	0x0100
        /*074a*/ 	.byte	0x08
	.zero		1


	//   ....[19]....
        /*074c*/ 	.word	0x000007e0
        /*0750*/ 	.word	0x000000ff
        /*0754*/ 	.word	0x000308c0
        /*0758*/ 	.short	0x0100
        /*075a*/ 	.byte	0x08
	.zero		1


	//   ....[20]....
        /*075c*/ 	.word	0x000007f0
        /*0760*/ 	.word	0x000000ff
        /*0764*/ 	.word	0x000308b8
        /*0768*/ 	.short	0x0100
        /*076a*/ 	.byte	0x08
	.zero		1


	//   ....[21]....
        /*076c*/ 	.word	0x00000800
        /*0770*/ 	.word	0x000000ff
        /*0774*/ 	.word	0x000308c8
        /*0778*/ 	.short	0x0100
        /*077a*/ 	.byte	0x08
	.zero		1


	//   ....[22]....
        /*077c*/ 	.word	0x00001850
        /*0780*/ 	.word	0x000000ff
        /*0784*/ 	.word	0x00030800
        /*0788*/ 	.short	0x010a
        /*078a*/ 	.byte	0x26
	.zero		1


	//   ....[23]....
        /*078c*/ 	.word	0x000018e0
        /*0790*/ 	.word	0x000000ff
        /*0794*/ 	.word	0x00030830
        /*0798*/ 	.short	0x010a
        /*079a*/ 	.byte	0x26
	.zero		1


	//   ....[24]....
        /*079c*/ 	.word	0x00001940
        /*07a0*/ 	.word	0x000000ff
        /*07a4*/ 	.word	0x00030830
        /*07a8*/ 	.short	0x010a
        /*07aa*/ 	.byte	0x26
	.zero		1


	//   ....[25]....
        /*07ac*/ 	.word	0x00002330
        /*07b0*/ 	.word	0x000000ff
        /*07b4*/ 	.word	0x00000000
        /*07b8*/ 	.short	0x0101
        /*07ba*/ 	.byte	0x04
	.zero		1


	//   ....[26]....
        /*07bc*/ 	.word	0x00004930
        /*07c0*/ 	.word	0x000000ff
        /*07c4*/ 	.word	0x00030830
        /*07c8*/ 	.short	0x010a
        /*07ca*/ 	.byte	0x27
	.zero		1


	//   ....[27]....
        /*07cc*/ 	.word	0x00004970
        /*07d0*/ 	.word	0x000000ff
        /*07d4*/ 	.word	0x00030830
        /*07d8*/ 	.short	0x010a
        /*07da*/ 	.byte	0x27
	.zero		1


	//   ....[28]....
        /*07dc*/ 	.word	0x000053d0
        /*07e0*/ 	.word	0x000000ff
        /*07e4*/ 	.word	0x00030850
        /*07e8*/ 	.short	0x010a
        /*07ea*/ 	.byte	0x0e
	.zero		1


	//   ....[29]....
        /*07ec*/ 	.word	0x00005410
        /*07f0*/ 	.word	0x000000ff
        /*07f4*/ 	.word	0x00030850
        /*07f8*/ 	.short	0x010a
        /*07fa*/ 	.byte	0x0e
	.zero		1


	//   ....[30]....
        /*07fc*/ 	.word	0x00005800
        /*0800*/ 	.word	0x000000ff
        /*0804*/ 	.word	0x00000000
        /*0808*/ 	.short	0x0101
        /*080a*/ 	.byte	0x27
	.zero		1


	//   ....[31]....
        /*080c*/ 	.word	0x00007920
        /*0810*/ 	.word	0x000000ff
        /*0814*/ 	.word	0x00000000
        /*0818*/ 	.short	0x0101
        /*081a*/ 	.byte	0x0e
	.zero		1


	//   ....[32]....
        /*081c*/ 	.word	0x00007dc0
        /*0820*/ 	.word	0x000000ff
        /*0824*/ 	.word	0x00030830
        /*0828*/ 	.short	0x010a
        /*082a*/ 	.byte	0x05
	.zero		1


	//   ....[33]....
        /*082c*/ 	.word	0x00007e00
        /*0830*/ 	.word	0x000000ff
        /*0834*/ 	.word	0x00030830
        /*0838*/ 	.short	0x010a
        /*083a*/ 	.byte	0x05
	.zero		1


	//   ....[34]....
        /*083c*/ 	.word	0x00008860
        /*0840*/ 	.word	0x000000ff
        /*0844*/ 	.word	0x00030850
        /*0848*/ 	.short	0x010a
        /*084a*/ 	.byte	0x05
	.zero		1


	//   ....[35]....
        /*084c*/ 	.word	0x000088a0
        /*0850*/ 	.word	0x000000ff
        /*0854*/ 	.word	0x00030850
        /*0858*/ 	.short	0x010a
        /*085a*/ 	.byte	0x05
	.zero		1


	//   ....[36]....
        /*085c*/ 	.word	0x00008c70
        /*0860*/ 	.word	0x000000ff
        /*0864*/ 	.word	0x00000000
        /*0868*/ 	.short	0x0101
        /*086a*/ 	.byte	0x07
	.zero		1


	//   ....[37]....
        /*086c*/ 	.word	0x00009a00
        /*0870*/ 	.word	0x000000ff
        /*0874*/ 	.word	0x00000000
        /*0878*/ 	.short	0x0101
        /*087a*/ 	.byte	0x05
	.zero		1


	//   ....[38]....
        /*087c*/ 	.word	0x00009be0
        /*0880*/ 	.word	0x000000ff
        /*0884*/ 	.word	0x00030830
        /*0888*/ 	.short	0x010a
        /*088a*/ 	.byte	0x27
	.zero		1


	//   ....[39]....
        /*088c*/ 	.word	0x00009c20
        /*0890*/ 	.word	0x000000ff
        /*0894*/ 	.word	0x00030830
        /*0898*/ 	.short	0x010a
        /*089a*/ 	.byte	0x27
	.zero		1


	//   ....[40]....
        /*089c*/ 	.word	0x0000a680
        /*08a0*/ 	.word	0x000000ff
        /*08a4*/ 	.word	0x00030850
        /*08a8*/ 	.short	0x010a
        /*08aa*/ 	.byte	0x05
	.zero		1


	//   ....[41]....
        /*08ac*/ 	.word	0x0000a6c0
        /*08b0*/ 	.word	0x000000ff
        /*08b4*/ 	.word	0x00030850
        /*08b8*/ 	.short	0x010a
        /*08ba*/ 	.byte	0x05
	.zero		1


	//   ....[42]....
        /*08bc*/ 	.word	0x0000aab0
        /*08c0*/ 	.word	0x000000ff
        /*08c4*/ 	.word	0x00000000
        /*08c8*/ 	.short	0x0101
        /*08ca*/ 	.byte	0x27
	.zero		1


	//   ....[43]....
        /*08cc*/ 	.word	0x0000cbe0
        /*08d0*/ 	.word	0x000000ff
        /*08d4*/ 	.word	0x00000000
        /*08d8*/ 	.short	0x0101
        /*08da*/ 	.byte	0x05
	.zero		1


	//   ....[44]....
        /*08dc*/ 	.word	0x0000d300
        /*08e0*/ 	.word	0x000000ff
        /*08e4*/ 	.word	0x00030850
        /*08e8*/ 	.short	0x010a
        /*08ea*/ 	.byte	0x05
	.zero		1


	//   ....[45]....
        /*08ec*/ 	.word	0x0000d340
        /*08f0*/ 	.word	0x000000ff
        /*08f4*/ 	.word	0x00030850
        /*08f8*/ 	.short	0x010a
        /*08fa*/ 	.byte	0x05
	.zero		1


	//   ....[46]....
        /*08fc*/ 	.word	0x0000d950
        /*0900*/ 	.word	0x000000ff
        /*0904*/ 	.word	0x00000000
        /*0908*/ 	.short	0x0101
        /*090a*/ 	.byte	0x04
	.zero		1


	//   ....[47]....
        /*090c*/ 	.word	0x0000e660
        /*0910*/ 	.word	0x000000ff
        /*0914*/ 	.word	0x00000000
        /*0918*/ 	.short	0x0101
        /*091a*/ 	.byte	0x04
	.zero		1


	//   ....[48]....
        /*091c*/ 	.word	0x00011120
        /*0920*/ 	.word	0x000000ff
        /*0924*/ 	.word	0x00030840
        /*0928*/ 	.short	0x010a
        /*092a*/ 	.byte	0x30
	.zero		1


	//   ....[49]....
        /*092c*/ 	.word	0x00011710
        /*0930*/ 	.word	0x000000ff
        /*0934*/ 	.word	0x00030830
        /*0938*/ 	.short	0x0107
        /*093a*/ 	.byte	0x30
	.zero		1


	//   ....[50]....
        /*093c*/ 	.word	0x00011780
        /*0940*/ 	.word	0x000000ff
        /*0944*/ 	.word	0x00030830
        /*0948*/ 	.short	0x0101
        /*094a*/ 	.byte	0x30
	.zero		1


	//   ....[51]....
        /*094c*/ 	.word	0x00012120
        /*0950*/ 	.word	0x000000ff
        /*0954*/ 	.word	0x00030800
        /*0958*/ 	.short	0x0107
        /*095a*/ 	.byte	0x30
	.zero		1


	//   ....[52]....
        /*095c*/ 	.word	0x00012180
        /*0960*/ 	.word	0x000000ff
        /*0964*/ 	.word	0x00030800
        /*0968*/ 	.short	0x0101
        /*096a*/ 	.byte	0x30
	.zero		1


	//   ....[53]....
        /*096c*/ 	.word	0x000121a0
        /*0970*/ 	.word	0x000000ff
        /*0974*/ 	.word	0x00030820
        /*0978*/ 	.short	0x010a
        /*097a*/ 	.byte	0x30
	.zero		1


	//   ....[54]....
        /*097c*/ 	.word	0x00012590
        /*0980*/ 	.word	0x00000013
        /*0984*/ 	.word	0x00030840
        /*0988*/ 	.short	0x010a
        /*098a*/ 	.byte	0x3f
	.zero		1


	//   ....[55]....
        /*098c*/ 	.word	0x00012ad0
        /*0990*/ 	.word	0x00000013
        /*0994*/ 	.word	0x00030830
        /*0998*/ 	.short	0x0107
        /*099a*/ 	.byte	0x3f
	.zero		1


	//   ....[56]....
        /*099c*/ 	.word	0x00012b80
        /*09a0*/ 	.word	0x00000013
        /*09a4*/ 	.word	0x00030830
        /*09a8*/ 	.short	0x0101
        /*09aa*/ 	.byte	0x3f
	.zero		1


	//   ....[57]....
        /*09ac*/ 	.word	0x00012be0
        /*09b0*/ 	.word	0x00000006
        /*09b4*/ 	.word	0x00030860
        /*09b8*/ 	.short	0x010a
        /*09ba*/ 	.byte	0x3f
	.zero		1


	//   ....[58]....
        /*09bc*/ 	.word	0x00013090
        /*09c0*/ 	.word	0x00000006
        /*09c4*/ 	.word	0x00030850
        /*09c8*/ 	.short	0x0107
        /*09ca*/ 	.byte	0x3f
	.zero		1


	//   ....[59]....
        /*09cc*/ 	.word	0x000131e0
        /*09d0*/ 	.word	0x00000006
        /*09d4*/ 	.word	0x00030850
        /*09d8*/ 	.short	0x0101
        /*09da*/ 	.byte	0x3f
	.zero		1


	//   ....[60]....
        /*09dc*/ 	.word	0x00013380
        /*09e0*/ 	.word	0x00000000
        /*09e4*/ 	.word	0x00030860
        /*09e8*/ 	.short	0x010a
        /*09ea*/ 	.byte	0x3f
	.zero		1


	//   ....[61]....
        /*09ec*/ 	.word	0x000138b0
        /*09f0*/ 	.word	0x00000000
        /*09f4*/ 	.word	0x00030850
        /*09f8*/ 	.short	0x0107
        /*09fa*/ 	.byte	0x3f
	.zero		1


	//   ....[62]....
        /*09fc*/ 	.word	0x00013960
        /*0a00*/ 	.word	0x00000000
        /*0a04*/ 	.word	0x00030850
        /*0a08*/ 	.short	0x0101
        /*0a0a*/ 	.byte	0x3f
	.zero		1


	//   ....[63]....
        /*0a0c*/ 	.word	0x00013a00
        /*0a10*/ 	.word	0x00000007
        /*0a14*/ 	.word	0x00030820
        /*0a18*/ 	.short	0x010a
        /*0a1a*/ 	.byte	0x3f
	.zero		1


	//   ....[64]....
        /*0a1c*/ 	.word	0x00013b80
        /*0a20*/ 	.word	0x00000005
        /*0a24*/ 	.word	0x00030840
        /*0a28*/ 	.short	0x010a
        /*0a2a*/ 	.byte	0x3f
	.zero		1


	//   ....[65]....
        /*0a2c*/ 	.word	0x00013c20
        /*0a30*/ 	.word	0x00000007
        /*0a34*/ 	.word	0x00030840
        /*0a38*/ 	.short	0x010a
        /*0a3a*/ 	.byte	0x3f
	.zero		1


	//   ....[66]....
        /*0a3c*/ 	.word	0x00013c60
        /*0a40*/ 	.word	0x00000005
        /*0a44*/ 	.word	0x00030860
        /*0a48*/ 	.short	0x010a
        /*0a4a*/ 	.byte	0x3f
	.zero		1


	//   ....[67]....
        /*0a4c*/ 	.word	0x00013ca0
        /*0a50*/ 	.word	0x00000007
        /*0a54*/ 	.word	0x00030860
        /*0a58*/ 	.short	0x010a
        /*0a5a*/ 	.byte	0x3f
	.zero		1


	//   ....[68]....
        /*0a5c*/ 	.word	0x00013d10
        /*0a60*/ 	.word	0x00000003
        /*0a64*/ 	.word	0x00030800
        /*0a68*/ 	.short	0x010a
        /*0a6a*/ 	.byte	0x3f
	.zero		1


	//   ....[69]....
        /*0a6c*/ 	.word	0x00013d70
        /*0a70*/ 	.word	0x00000003
        /*0a74*/ 	.word	0x00030830
        /*0a78*/ 	.short	0x010a
        /*0a7a*/ 	.byte	0x3f
	.zero		1


	//   ....[70]....
        /*0a7c*/ 	.word	0x00013dd0
        /*0a80*/ 	.word	0x00000005
        /*0a84*/ 	.word	0x00030830
        /*0a88*/ 	.short	0x010a
        /*0a8a*/ 	.byte	0x3f
	.zero		1


	//   ....[71]....
        /*0a8c*/ 	.word	0x00013e30
        /*0a90*/ 	.word	0x00000003
        /*0a94*/ 	.word	0x00030850
        /*0a98*/ 	.short	0x010a
        /*0a9a*/ 	.byte	0x3f
	.zero		1


	//   ....[72]....
        /*0a9c*/ 	.word	0x00013e90
        /*0aa0*/ 	.word	0x00000005
        /*0aa4*/ 	.word	0x00030830
        /*0aa8*/ 	.short	0x010a
        /*0aaa*/ 	.byte	0x3f
	.zero		1


	//   ....[73]....
        /*0aac*/ 	.word	0x00013ef0
        /*0ab0*/ 	.word	0x00000003
        /*0ab4*/ 	.word	0x00030850
        /*0ab8*/ 	.short	0x010a
        /*0aba*/ 	.byte	0x3f
	.zero		1


	//   ....[74]....
        /*0abc*/ 	.word	0x00013f50
        /*0ac0*/ 	.word	0x00000005
        /*0ac4*/ 	.word	0x00030830
        /*0ac8*/ 	.short	0x010a
        /*0aca*/ 	.byte	0x3f
	.zero		1


	//   ....[75]....
        /*0acc*/ 	.word	0x00013fb0
        /*0ad0*/ 	.word	0x00000003
        /*0ad4*/ 	.word	0x00030850
        /*0ad8*/ 	.short	0x010a
        /*0ada*/ 	.byte	0x3f
	.zero		1


	//   ....[76]....
        /*0adc*/ 	.word	0x00014010
        /*0ae0*/ 	.word	0x00000003
        /*0ae4*/ 	.word	0x00030850
        /*0ae8*/ 	.short	0x010a
        /*0aea*/ 	.byte	0x3f
	.zero		1


	//   ....[77]....
        /*0aec*/ 	.word	0x000140f0
        /*0af0*/ 	.word	0x00000003
        /*0af4*/ 	.word	0x00030840
        /*0af8*/ 	.short	0x010a
        /*0afa*/ 	.byte	0x3f
	.zero		1


	//   ....[78]....
        /*0afc*/ 	.word	0x00015300
        /*0b00*/ 	.word	0x00000003
        /*0b04*/ 	.word	0x00030820
        /*0b08*/ 	.short	0x010a
        /*0b0a*/ 	.byte	0x3f
	.zero		1


	//   ....[79]....
        /*0b0c*/ 	.word	0x00015350
        /*0b10*/ 	.word	0x00000013
        /*0b14*/ 	.word	0x00030840
        /*0b18*/ 	.short	0x010a
        /*0b1a*/ 	.byte	0x3f
	.zero		1


	//   ....[80]....
        /*0b1c*/ 	.word	0x00015ae0
        /*0b20*/ 	.word	0x00000006
        /*0b24*/ 	.word	0x00030860
        /*0b28*/ 	.short	0x010a
        /*0b2a*/ 	.byte	0x3f
	.zero		1


	//   ....[81]....
        /*0b2c*/ 	.word	0x000163e0
        /*0b30*/ 	.word	0x00000000
        /*0b34*/ 	.word	0x00030860
        /*0b38*/ 	.short	0x010a
        /*0b3a*/ 	.byte	0x3f
	.zero		1


	//   ....[82]....
        /*0b3c*/ 	.word	0x00016ca0
        /*0b40*/ 	.word	0x00000007
        /*0b44*/ 	.word	0x00030820
        /*0b48*/ 	.short	0x010a
        /*0b4a*/ 	.byte	0x3f
	.zero		1


	//   ....[83]....
        /*0b4c*/ 	.word	0x00016e40
        /*0b50*/ 	.word	0x00000005
        /*0b54*/ 	.word	0x00030840
        /*0b58*/ 	.short	0x010a
        /*0b5a*/ 	.byte	0x3f
	.zero		1


	//   ....[84]....
        /*0b5c*/ 	.word	0x00016e90
        /*0b60*/ 	.word	0x00000007
        /*0b64*/ 	.word	0x00030840
        /*0b68*/ 	.short	0x010a
        /*0b6a*/ 	.byte	0x3f
	.zero		1


	//   ....[85]....
        /*0b6c*/ 	.word	0x00016ee0
        /*0b70*/ 	.word	0x00000005
        /*0b74*/ 	.word	0x00030860
        /*0b78*/ 	.short	0x010a
        /*0b7a*/ 	.byte	0x3f
	.zero		1


	//----- nvinfo : EIATTR_NUM_MBARRIERS
	.align		4
.L_177:
        /*0b7c*/ 	.byte	0x03, 0x38
        /*0b7e*/ 	.short	0x0016


	//----- nvinfo : EIATTR_EXIT_INSTR_OFFSETS
	.align		4
        /*0b80*/ 	.byte	0x04, 0x1c
        /*0b82*/ 	.short	(.L_179 - .L_178)


	//   ....[0]....
.L_178:
        /*0b84*/ 	.word	0x00013cf0


	//----- nvinfo : EIATTR_MAX_THREADS
	.align		4
.L_179:
        /*0b88*/ 	.byte	0x04, 0x05
        /*0b8a*/ 	.short	(.L_181 - .L_180)
.L_180:
        /*0b8c*/ 	.word	0x00000180
        /*0b90*/ 	.word	0x00000001
        /*0b94*/ 	.word	0x00000001


	//----- nvinfo : EIATTR_CRS_STACK_SIZE
	.align		4
.L_181:
        /*0b98*/ 	.byte	0x04, 0x1e
        /*0b9a*/ 	.short	(.L_183 - .L_182)
.L_182:
        /*0b9c*/ 	.word	0x00000000


	//----- nvinfo : EIATTR_CBANK_PARAM_SIZE
	.align		4
.L_183:
        /*0ba0*/ 	.byte	0x03, 0x19
        /*0ba2*/ 	.short	0x0a70


	//----- nvinfo : EIATTR_PARAM_CBANK
	.align		4
        /*0ba4*/ 	.byte	0x04, 0x0a
        /*0ba6*/ 	.short	(.L_185 - .L_184)
	.align		4
.L_184:
        /*0ba8*/ 	.word	index@(.nv.constant0._ZN7cutlass13device_kernelIN5flash11enable_sm90INS1_16FlashAttnFwdSm90INS1_25CollectiveMainloopFwdSm90ILi2EN4cute5tupleIJNS5_1CILi1EEES8_S8_EEENS6_IJNS7_ILi128EEENS7_ILi96EEENS7_ILi192EEEEEELi192ENS_6half_tEfNS_4arch4Sm90ELb0ELb1ELb0ELb0ELb1ELb0ELb0ELb1ELb1ELb1ELb1ELb0EEENS1_21CollectiveEpilogueFwdINS6_IJSA_SC_SB_EEES9_SE_SG_Li256ELb0ELb1ELb1ELb0EEENS1_19SingleTileSchedulerILb0ELb1ELb1ELi128EEEEEEEEEvNT_6ParamsE)
        /*0bac*/ 	.short	0x0210
        /*0bae*/ 	.short	0x0a70


	//----- nvinfo : EIATTR_SW_WAR
	.align		4
.L_185:
        /*0bb0*/ 	.byte	0x04, 0x36
        /*0bb2*/ 	.short	(.L_187 - .L_186)
.L_186:
        /*0bb4*/ 	.word	0x00000008
.L_187:


//--------------------- .nv.info._ZN7cutlass13device_kernelIN5flash11enable_sm90INS1_16FlashAttnFwdSm90INS1_25CollectiveMainloopFwdSm90ILi2EN4cute5tupleIJNS5_1CILi1EEES8_S8_EEENS6_IJNS7_ILi128EEENS7_ILi96EEENS7_ILi192EEEEEELi192ENS_6half_tEfNS_4arch4Sm90ELb0ELb1ELb0ELb1ELb1ELb0ELb0ELb1ELb1ELb1ELb1ELb0EEENS1_21CollectiveEpilogueFwdINS6_IJSA_SC_SB_EEES9_SE_SG_Li256ELb1ELb1ELb1ELb0EEENS1_36VarlenDynamicPersistentTileSchedulerILi128ELi96ELi256ELi128ELb1ELb1ELb1ELb1ELb0ELb1EEEEEEEEEvNT_6ParamsE --------------------------
	.section	.nv.info._ZN7cutlass13device_kernelIN5flash11enable_sm90INS1_16FlashAttnFwdSm90INS1_25CollectiveMainloopFwdSm90ILi2EN4cute5tupleIJNS5_1CILi1EEES8_S8_EEENS6_IJNS7_ILi128EEENS7_ILi96EEENS7_ILi192EEEEEELi192ENS_6half_tEfNS_4arch4Sm90ELb0ELb1ELb0ELb1ELb1ELb0ELb0ELb1ELb1ELb1ELb1ELb0EEENS1_21CollectiveEpilogueFwdINS6_IJSA_SC_SB_EEES9_SE_SG_Li256ELb1ELb1ELb1ELb0EEENS1_36VarlenDynamicPersistentTileSchedulerILi128ELi96ELi256ELi128ELb1ELb1ELb1ELb1ELb0ELb1EEEEEEEEEvNT_6ParamsE,"",@"SHT_CUDA_INFO"
	.sectionflags	@""
	.align	4


	//----- nvinfo : EIATTR_CUDA_API_VERSION
	.align		4
        /*0000*/ 	.byte	0x04, 0x37
        /*0002*/ 	.short	(.L_189 - .L_188)
.L_188:
        /*0004*/ 	.word	0x00000082


	//----- nvinfo : EIATTR_KPARAM_INFO
	.align		4
.L_189:
        /*0008*/ 	.byte	0x04, 0x17
        /*000a*/ 	.short	(.L_191 - .L_190)
.L_190:
        /*000c*/ 	.word	0x00000000
        /*0010*/ 	.short	0x0000
        /*0012*/ 	.short	0x0070
        /*0014*/ 	.byte	0x00, 0xf0, 0x01, 0x2a


	//----- nvinfo : EIATTR_SPARSE_MMA_MASK
	.align		4
.L_191:
        /*0018*/ 	.byte	0x03, 0x50
        /*001a*/ 	.short	0x0000


	//----- nvinfo : EIATTR_MAXREG_COUNT
	.align		4
        /*001c*/ 	.byte	0x03, 0x1b
        /*001e*/ 	.short	0x00a8


	//----- nvinfo : EIATTR_NUM_BARRIERS
	.align		4
        /*0020*/ 	.byte	0x02, 0x4c
        /*0022*/ 	.byte	0x09
	.zero		1


	//----- nvinfo : EIATTR_EXTERNS
	.align		4
        /*0024*/ 	.byte	0x04, 0x0f
        /*0026*/ 	.short	(.L_193 - .L_192)


	//   ....[0]....
	.align		4
.L_192:
        /*0028*/ 	.word	index@(__assertfail)


	//----- nvinfo : EIATTR_ANNOTATIONS
	.align		4
.L_193:
        /*002c*/ 	.byte	0x04, 0x55
        /*002e*/ 	.short	(.L_195 - .L_194)


	//   ....[0]....
.L_194:
        /* <DEDUP_REMOVED lines=14> */


	//----- nvinfo : EIATTR_MERCURY_ISA_VERSION
	.align		4
.L_195:
        /*0100*/ 	.byte	0x03, 0x5f
        /*0102*/ 	.short	0x0101


	//----- nvinfo : EIATTR_UNUSED_LOAD_BYTE_OFFSET
	.align		4
        /*0104*/ 	.byte	0x04, 0x44
        /*0106*/ 	.short	(.L_197 - .L_196)


	//   ....[0]....
.L_196:
        /*0108*/ 	.word	0x00000950
        /*010c*/ 	.word	0x0000fff0


	//   ....[1]....
        /*0110*/ 	.word	0x0000e550
        /*0114*/ 	.word	0x0000fff0


	//----- nvinfo : EIATTR_INT_WARP_WIDE_INSTR_OFFSETS
	.align		4
.L_197:
        /*0118*/ 	.byte	0x04, 0x31
        /*011a*/ 	.short	(.L_199 - .L_198)


	//   ....[0]....
.L_198:
        /*011c*/ 	.word	0x000000c0


	//   ....[1]....
        /*0120*/ 	.word	0x000000d0


	//   ....[2]....
        /*0124*/ 	.word	0x00000170


	//   ....[3]....
        /*0128*/ 	.word	0x00013fc0


	//   ....[4]....
        /*012c*/ 	.word	0x00014050


	//   ....[5]....
        /*0130*/ 	.word	0x00016df0


	//   ....[6]....
        /*0134*/ 	.word	0x00016e80


	//----- nvinfo : EIATTR_COOP_GROUP_MASK_REGIDS
	.align		4
.L_199:
        /*0138*/ 	.byte	0x04, 0x29
        /*013a*/ 	.short	(.L_201 - .L_200)


	//   ....[0]....
.L_200:
        /*013c*/ 	.word	0xffffffff


	//   ....[1]....
        /*0140*/ 	.word	0xffffffff


	//   ....[2]....
        /*0144*/ 	.word	0xffffffff


	//   ....[3]....
        /*0148*/ 	.word	0xffffffff


	//   ....[4]....
        /*014c*/ 	.word	0xffffffff


	//   ....[5]....
        /*0150*/ 	.word	0xffffffff


	//   ....[6]....
        /*0154*/ 	.word	0xffffffff


	//   ....[7]....
        /*0158*/ 	.word	0xffffffff


	//   ....[8]....
        /*015c*/ 	.word	0xffffffff


	//   ....[9]....
        /*0160*/ 	.word	0xffffffff


	//   ....[10]....
        /*0164*/ 	.word	0xffffffff


	//   ....[11]....
        /*0168*/ 	.word	0xffffffff


	//   ....[12]....
        /*016c*/ 	.word	0xffffffff


	//   ....[13]....
        /*0170*/ 	.word	0xffffffff


	//   ....[14]....
        /*0174*/ 	.word	0xffffffff


	//   ....[15]....
        /*0178*/ 	.word	0xffffffff


	//   ....[16]....
        /*017c*/ 	.word	0xffffffff


	//   ....[17]....
        /*0180*/ 	.word	0xffffffff


	//   ....[18]....
        /*0184*/ 	.word	0xffffffff


	//   ....[19]....
        /*0188*/ 	.word	0xffffffff


	//   ....[20]....
        /*018c*/ 	.word	0xffffffff


	//   ....[21]....
        /*0190*/ 	.word	0xffffffff


	//   ....[22]....
        /*0194*/ 	.word	0xffffffff


	//   ....[23]....
        /*0198*/ 	.word	0xffffffff


	//   ....[24]....
        /*019c*/ 	.word	0xffffffff


	//   ....[25]....
        /*01a0*/ 	.word	0xffffffff


	//   ....[26]....
        /*01a4*/ 	.word	0xffffffff


	//   ....[27]....
        /*01a8*/ 	.word	0xffffffff


	//   ....[28]....
        /*01ac*/ 	.word	0xffffffff


	//   ....[29]....
        /*01b0*/ 	.word	0xffffffff


	//   ....[30]....
        /*01b4*/ 	.word	0xffffffff


	//   ....[31]....
        /*01b8*/ 	.word	0xffffffff


	//   ....[32]....
        /*01bc*/ 	.word	0xffffffff


	//   ....[33]....
        /*01c0*/ 	.word	0xffffffff


	//   ....[34]....
        /*01c4*/ 	.word	0xffffffff


	//   ....[35]....
        /*01c8*/ 	.word	0xffffffff


	//   ....[36]....
        /*01cc*/ 	.word	0xffffffff


	//   ....[37]....
        /*01d0*/ 	.word	0xffffffff


	//   ....[38]....
        /*01d4*/ 	.word	0xffffffff


	//   ....[39]....
        /*01d8*/ 	.word	0xffffffff


	//   ....[40]....
        /*01dc*/ 	.word	0xffffffff


	//   ....[41]....
        /*01e0*/ 	.word	0xffffffff


	//   ....[42]....
        /*01e4*/ 	.word	0xffffffff


	//   ....[43]....
        /*01e8*/ 	.word	0xffffffff


	//   ....[44]....
        /*01ec*/ 	.word	0xffffffff


	//   ....[45]....
        /*01f0*/ 	.word	0xffffffff


	//   ....[46]....
        /*01f4*/ 	.word	0xffffffff


	//   ....[47]....
        /*01f8*/ 	.word	0xffffffff


	//   ....[48]....
        /*01fc*/ 	.word	0xffffffff


	//   ....[49]....
        /*0200*/ 	.word	0xffffffff


	//   ....[50]....
        /*0204*/ 	.word	0xffffffff


	//   ....[51]....
        /*0208*/ 	.word	0xffffffff


	//   ....[52]....
        /*020c*/ 	.word	0xffffffff


	//   ....[53]....
        /*0210*/ 	.word	0xffffffff


	//   ....[54]....
        /*0214*/ 	.word	0xffffffff


	//   ....[55]....
        /*0218*/ 	.word	0xffffffff


	//   ....[56]....
        /*021c*/ 	.word	0xffffffff


	//   ....[57]....
        /*0220*/ 	.word	0xffffffff


	//   ....[58]....
        /*0224*/ 	.word	0xffffffff


	//   ....[59]....
        /*0228*/ 	.word	0xffffffff


	//   ....[60]....
        /*022c*/ 	.word	0xffffffff


	//   ....[61]....
        /*0230*/ 	.word	0xffffffff


	//   ....[62]....
        /*0234*/ 	.word	0xffffffff


	//   ....[63]....
        /*0238*/ 	.word	0xffffffff


	//   ....[64]....
        /*023c*/ 	.word	0xffffffff


	//   ....[65]....
        /*0240*/ 	.word	0xffffffff


	//   ....[66]....
        /*0244*/ 	.word	0xffffffff


	//   ....[67]....
        /*0248*/ 	.word	0xffffffff


	//   ....[68]....
        /*024c*/ 	.word	0xffffffff


	//   ....[69]....
        /*0250*/ 	.word	0xffffffff


	//   ....[70]....
        /*0254*/ 	.word	0xffffffff


	//   ....[71]....
        /*0258*/ 	.word	0xffffffff


	//   ....[72]....
        /*025c*/ 	.word	0xffffffff


	//   ....[73]....
        /*0260*/ 	.word	0xffffffff


	//   ....[74]....
        /*0264*/ 	.word	0xffffffff


	//   ....[75]....
        /*0268*/ 	.word	0xffffffff


	//   ....[76]....
        /*026c*/ 	.word	0xffffffff


	//   ....[77]....
        /*0270*/ 	.word	0xffffffff


	//   ....[78]....
        /*0274*/ 	.word	0xffffffff


	//   ....[79]....
        /*0278*/ 	.word	0xffffffff


	//   ....[80]....
        /*027c*/ 	.word	0xffffffff


	//   ....[81]....
        /*0280*/ 	.word	0xffffffff


	//   ....[82]....
        /*0284*/ 	.word	0xffffffff


	//   ....[83]....
        /*0288*/ 	.word	0xffffffff


	//   ....[84]....
        /*028c*/ 	.word	0xffffffff


	//   ....[85]....
        /*0290*/ 	.word	0xffffffff


	//   ....[86]....
        /*0294*/ 	.word	0xffffffff


	//   ....[87]....
        /*0298*/ 	.word	0xffffffff


	//   ....[88]....
        /*029c*/ 	.word	0xffffffff


	//   ....[89]....
        /*02a0*/ 	.word	0xffffffff


	//   ....[90]....
        /*02a4*/ 	.word	0xffffffff


	//   ....[91]....
        /*02a8*/ 	.word	0xffffffff


	//   ....[92]....
        /*02ac*/ 	.word	0xffffffff


	//   ....[93]....
        /*02b0*/ 	.word	0xffffffff


	//   ....[94]....
        /*02b4*/ 	.word	0xffffffff


	//   ....[95]....
        /*02b8*/ 	.word	0xffffffff


	//   ....[96]....
        /*02bc*/ 	.word	0xffffffff


	//   ....[97]....
        /*02c0*/ 	.word	0xffffffff


	//   ....[98]....
        /*02c4*/ 	.word	0xffffffff


	//   ....[99]....
        /*02c8*/ 	.word	0xffffffff


	//   ....[100]....
        /*02cc*/ 	.word	0xffffffff


	//   ....[101]....
        /*02d0*/ 	.word	0xffffffff


	//   ....[102]....
        /*02d4*/ 	.word	0xffffffff


	//   ....[103]....
        /*02d8*/ 	.word	0xffffffff


	//   ....[104]....
        /*02dc*/ 	.word	0xffffffff


	//   ....[105]....
        /*02e0*/ 	.word	0xffffffff


	//   ....[106]....
        /*02e4*/ 	.word	0xffffffff


	//   ....[107]....
        /*02e8*/ 	.word	0xffffffff


	//   ....[108]....
        /*02ec*/ 	.word	0xffffffff


	//   ....[109]....
        /*02f0*/ 	.word	0xffffffff


	//   ....[110]....
        /*02f4*/ 	.word	0xffffffff


	//   ....[111]....
        /*02f8*/ 	.word	0xffffffff


	//   ....[112]....
        /*02fc*/ 	.word	0xffffffff


	//   ....[113]....
        /*0300*/ 	.word	0xffffffff


	//   ....[114]....
        /*0304*/ 	.word	0xffffffff


	//   ....[115]....
        /*0308*/ 	.word	0xffffffff


	//   ....[116]....
        /*030c*/ 	.word	0xffffffff


	//   ....[117]....
        /*0310*/ 	.word	0xffffffff


	//   ....[118]....
        /*0314*/ 	.word	0xffffffff


	//   ....[119]....
        /*0318*/ 	.word	0xffffffff


	//   ....[120]....
        /*031c*/ 	.word	0xffffffff


	//   ....[121]....
        /*0320*/ 	.word	0xffffffff


	//   ....[122]....
        /*0324*/ 	.word	0xffffffff


	//   ....[123]....
        /*0328*/ 	.word	0xffffffff


	//   ....[124]....
        /*032c*/ 	.word	0xffffffff


	//   ....[125]....
        /*0330*/ 	.word	0xffffffff


	//   ....[126]....
        /*0334*/ 	.word	0xffffffff


	//   ....[127]....
        /*0338*/ 	.word	0xffffffff


	//   ....[128]....
        /*033c*/ 	.word	0xffffffff


	//   ....[129]....
        /*0340*/ 	.word	0xffffffff


	//   ....[130]....
        /*0344*/ 	.word	0xffffffff


	//   ....[131]....
        /*0348*/ 	.word	0xffffffff


	//   ....[132]....
        /*034c*/ 	.word	0xffffffff


	//   ....[133]....
        /*0350*/ 	.word	0xffffffff


	//   ....[134]....
        /*0354*/ 	.word	0xffffffff


	//   ....[135]....
        /*0358*/ 	.word	0xffffffff


	//   ....[136]....
        /*035c*/ 	.word	0xffffffff


	//   ....[137]....
        /*0360*/ 	.word	0xffffffff


	//   ....[138]....
        /*0364*/ 	.word	0xffffffff


	//   ....[139]....
        /*0368*/ 	.word	0xffffffff


	//   ....[140]....
        /*036c*/ 	.word	0xffffffff


	//   ....[141]....
        /*0370*/ 	.word	0xffffffff


	//   ....[142]....
        /*0374*/ 	.word	0xffffffff


	//   ....[143]....
        /*0378*/ 	.word	0xffffffff


	//   ....[144]....
        /*037c*/ 	.word	0xffffffff


	//   ....[145]....
        /*0380*/ 	.word	0xffffffff


	//   ....[146]....
        /*0384*/ 	.word	0xffffffff


	//   ....[147]....
        /*0388*/ 	.word	0xffffffff


	//   ....[148]....
        /*038c*/ 	.word	0xffffffff


	//   ....[149]....
        /*0390*/ 	.word	0xffffffff


	//   ....[150]....
        /*0394*/ 	.word	0xffffffff


	//   ....[151]....
        /*0398*/ 	.word	0xffffffff


	//   ....[152]....
        /*039c*/ 	.word	0xffffffff


	//   ....[153]....
        /*03a0*/ 	.word	0xffffffff


	//   ....[154]....
        /*03a4*/ 	.word	0xffffffff


	//   ....[155]....
        /*03a8*/ 	.word	0xffffffff


	//   ....[156]....
        /*03ac*/ 	.word	0xffffffff


	//   ....[157]....
        /*03b0*/ 	.word	0x0500000f


	//   ....[158]....
        /*03b4*/ 	.word	0x0500000f


	//   ....[159]....
        /*03b8*/ 	.word	0x0500000f


	//   ....[160]....
        /*03bc*/ 	.word	0x0500000f


	//   ....[161]....
        /*03c0*/ 	.word	0x0500000f


	//   ....[162]....
        /*03c4*/ 	.word	0x0500000f


	//   ....[163]....
        /*03c8*/ 	.word	0x0500000f


	//   ....[164]....
        /*03cc*/ 	.word	0x0500000f


	//   ....[165]....
        /*03d0*/ 	.word	0x0500000f


	//   ....[166]....
        /*03d4*/ 	.word	0x0500000f


	//   ....[167]....
        /*03d8*/ 	.word	0x0500000f


	//   ....[168]....
        /*03dc*/ 	.word	0x0500000f


	//   ....[169]....
        /*03e0*/ 	.word	0x0500000f


	//   ....[170]....
        /*03e4*/ 	.word	0x0500000f


	//   ....[171]....
        /*03e8*/ 	.word	0x0500000f


	//   ....[172]....
        /*03ec*/ 	.word	0x0500000f


	//   ....[173]....
        /*03f0*/ 	.word	0x0500000f


	//   ....[174]....
        /*03f4*/ 	.word	0x0500000f


	//   ....[175]....
        /*03f8*/ 	.word	0x0500000f


	//   ....[176]....
        /*03fc*/ 	.word	0x0500000f


	//   ....[177]....
        /*0400*/ 	.word	0x0500000f


	//   ....[178]....
        /*0404*/ 	.word	0x0500000f


	//   ....[179]....
        /*0408*/ 	.word	0x0500000f


	//   ....[180]....
        /*040c*/ 	.word	0x0500000f


	//   ....[181]....
        /*0410*/ 	.word	0x0500000f


	//   ....[182]....
        /*0414*/ 	.word	0x0500000f


	//   ....[183]....
        /*0418*/ 	.word	0x0500000f


	//   ....[184]....
        /*041c*/ 	.word	0x0500000f


	//   ....[185]....
        /*0420*/ 	.word	0x0500000f


	//   ....[186]....
        /*0424*/ 	.word	0x0500000f


	//   ....[187]....
        /*0428*/ 	.word	0x0500000f


	//   ....[188]....
        /*042c*/ 	.word	0x0500000f


	//   ....[189]....
        /*0430*/ 	.word	0x0500000f


	//   ....[190]....
        /*0434*/ 	.word	0x0500000f


	//   ....[191]....
        /*0438*/ 	.word	0x0500000f


	//   ....[192]....
        /*043c*/ 	.word	0x0500000f


	//   ....[193]....
        /*0440*/ 	.word	0x0500000f


	//   ....[194]....
        /*0444*/ 	.word	0x0500000f


	//   ....[195]....
        /*0448*/ 	.word	0x0500000f


	//   ....[196]....
        /*044c*/ 	.word	0x0500000f


	//   ....[197]....
        /*0450*/ 	.word	0x0500000f


	//   ....[198]....
        /*0454*/ 	.word	0x0500000f


	//   ....[199]....
        /*0458*/ 	.word	0x0500000f


	//   ....[200]....
        /*045c*/ 	.word	0x0500000f


	//   ....[201]....
        /*0460*/ 	.word	0x0500000f


	//   ....[202]....
        /*0464*/ 	.word	0x0500000f


	//   ....[203]....
        /*0468*/ 	.word	0x0500000f


	//   ....[204]....
        /*046c*/ 	.word	0x0500000f


	//   ....[205]....
        /*0470*/ 	.word	0x0500000f


	//   ....[206]....
        /*0474*/ 	.word	0x0500000f


	//   ....[207]....
        /*0478*/ 	.word	0x0500000f


	//   ....[208]....
        /*047c*/ 	.word	0x0500000f


	//   ....[209]....
        /*0480*/ 	.word	0x0500000f


	//   ....[210]....
        /*0484*/ 	.word	0x0500000f


	//   ....[211]....
        /*0488*/ 	.word	0x0500000f


	//   ....[212]....
        /*048c*/ 	.word	0x0500000f


	//   ....[213]....
        /*0490*/ 	.word	0x0500000f


	//   ....[214]....
        /*0494*/ 	.word	0x0500000f


	//   ....[215]....
        /*0498*/ 	.word	0x0500000f


	//   ....[216]....
        /*049c*/ 	.word	0x0500000f


	//   ....[217]....
        /*04a0*/ 	.word	0x0500000f


	//   ....[218]....
        /*04a4*/ 	.word	0x0500000f


	//   ....[219]....
        /*04a8*/ 	.word	0x0500000f


	//   ....[220]....
        /*04ac*/ 	.word	0x0500000f


	//   ....[221]....
        /*04b0*/ 	.word	0x0500000f


	//   ....[222]....
        /*04b4*/ 	.word	0x0500000f


	//   ....[223]....
        /*04b8*/ 	.word	0x0500000f


	//   ....[224]....
        /*04bc*/ 	.word	0x0500000f


	//   ....[225]....
        /*04c0*/ 	.word	0x0500000f


	//   ....[226]....
        /*04c4*/ 	.word	0x0500000f


	//   ....[227]....
        /*04c8*/ 	.word	0x0500000f


	//   ....[228]....
        /*04cc*/ 	.word	0x0500000f


	//   ....[229]....
        /*04d0*/ 	.word	0x0500000f


	//   ....[230]....
        /*04d4*/ 	.word	0x0500000f


	//   ....[231]....
        /*04d8*/ 	.word	0x0500000f


	//   ....[232]....
        /*04dc*/ 	.word	0x0500000f


	//   ....[233]....
        /*04e0*/ 	.word	0x0500000f


	//   ....[234]....
        /*04e4*/ 	.word	0x0500000f


	//   ....[235]....
        /*04e8*/ 	.word	0x0500000f


	//   ....[236]....
        /*04ec*/ 	.word	0x0500000f


	//   ....[237]....
        /*04f0*/ 	.word	0x0500000f


	//   ....[238]....
        /*04f4*/ 	.word	0x0500000f


	//   ....[239]....
        /*04f8*/ 	.word	0x0500000f


	//   ....[240]....
        /*04fc*/ 	.word	0x0500000f


	//----- nvinfo : EIATTR_COOP_GROUP_INSTR_OFFSETS
	.align		4
.L_201:
        /*0500*/ 	.byte	0x04, 0x28
        /*0502*/ 	.short	(.L_203 - .L_202)


	//   ....[0]....
.L_202:
        /*0504*/ 	.word	0x00000070


	//   ....[1]....
        /*0508*/ 	.word	0x000000b0


	//   ....[2]....
        /*050c*/ 	.word	0x000002d0


	//   ....[3]....
        /*0510*/ 	.word	0x00000430


	//   ....[4]....
        /*0514*/ 	.word	0x00000550


	//   ....[5]....
        /*0518*/ 	.word	0x000006b0


	//   ....[6]....
        /*051c*/ 	.word	0x00001fe0


	//   ....[7]....
        /*0520*/ 	.word	0x00002a60


	//   ....[8]....
        /*0524*/ 	.word	0x00002ca0


	//   ....[9]....
        /*0528*/ 	.word	0x000039f0


	//   ....[10]....
        /*052c*/ 	.word	0x00003b00


	//   ....[11]....
        /*0530*/ 	.word	0x00004190


	//   ....[12]....
        /*0534*/ 	.word	0x00004230


	//   ....[13]....
        /*0538*/ 	.word	0x00005f60


	//   ....[14]....
        /*053c*/ 	.word	0x000069a0


	//   ....[15]....
        /*0540*/ 	.word	0x00006fc0


	//   ....[16]....
        /*0544*/ 	.word	0x000070d0


	//   ....[17]....
        /*0548*/ 	.word	0x00007680


	//   ....[18]....
        /*054c*/ 	.word	0x000076e0


	//   ....[19]....
        /*0550*/ 	.word	0x00009580


	//   ....[20]....
        /*0554*/ 	.word	0x00009590


	//   ....[21]....
        /*0558*/ 	.word	0x000095c0


	//   ....[22]....
        /*055c*/ 	.word	0x000095d0


	//   ....[23]....
        /*0560*/ 	.word	0x0000b210


	//   ....[24]....
        /*0564*/ 	.word	0x0000bc50


	//   ....[25]....
        /*0568*/ 	.word	0x0000c270


	//   ....[26]....
        /*056c*/ 	.word	0x0000c380


	//   ....[27]....
        /*0570*/ 	.word	0x0000c930


	//   ....[28]....
        /*0574*/ 	.word	0x0000c990


	//   ....[29]....
        /*0578*/ 	.word	0x0000da70


	//   ....[30]....
        /*057c*/ 	.word	0x0000da90


	//   ....[31]....
        /*0580*/ 	.word	0x0000db40


	//   ....[32]....
        /*0584*/ 	.word	0x0000db50


	//   ....[33]....
        /*0588*/ 	.word	0x0000f400


	//   ....[34]....
        /*058c*/ 	.word	0x0000f420


	//   ....[35]....
        /*0590*/ 	.word	0x0000f430


	//   ....[36]....
        /*0594*/ 	.word	0x0000f440


	//   ....[37]....
        /*0598*/ 	.word	0x0000fd50


	//   ....[38]....
        /*059c*/ 	.word	0x0000fd70


	//   ....[39]....
        /*05a0*/ 	.word	0x0000fea0


	//   ....[40]....
        /*05a4*/ 	.word	0x0000fec0


	//   ....[41]....
        /*05a8*/ 	.word	0x0000ffc0


	//   ....[42]....
        /*05ac*/ 	.word	0x0000ffe0


	//   ....[43]....
        /*05b0*/ 	.word	0x000100f0


	//   ....[44]....
        /*05b4*/ 	.word	0x00010110


	//   ....[45]....
        /*05b8*/ 	.word	0x00010540


	//   ....[46]....
        /*05bc*/ 	.word	0x00010550


	//   ....[47]....
        /*05c0*/ 	.word	0x00010c80


	//   ....[48]....
        /*05c4*/ 	.word	0x00010c90


	//   ....[49]....
        /*05c8*/ 	.word	0x00011e30


	//   ....[50]....
        /*05cc*/ 	.word	0x00011e60


	//   ....[51]....
        /*05d0*/ 	.word	0x00011f80


	//   ....[52]....
        /*05d4*/ 	.word	0x00011fa0


	//   ....[53]....
        /*05d8*/ 	.word	0x000120a0


	//   ....[54]....
        /*05dc*/ 	.word	0x000120c0


	//   ....[55]....
        /*05e0*/ 	.word	0x000121d0


	//   ....[56]....
        /*05e4*/ 	.word	0x000121f0


	//   ....[57]....
        /*05e8*/ 	.word	0x00012390


	//   ....[58]....
        /*05ec*/ 	.word	0x00012580


	//   ....[59]....
        /*05f0*/ 	.word	0x000125b0


	//   ....[60]....
        /*05f4*/ 	.word	0x000125e0


	//   ....[61]....
        /*05f8*/ 	.word	0x00012610


	//   ....[62]....
        /*05fc*/ 	.word	0x00012640


	//   ....[63]....
        /*0600*/ 	.word	0x00012670


	//   ....[64]....
        /*0604*/ 	.word	0x000127e0


	//   ....[65]....
        /*0608*/ 	.word	0x00012810


	//   ....[66]....
        /*060c*/ 	.word	0x00012840


	//   ....[67]....
        /*0610*/ 	.word	0x00012870


	//   ....[68]....
        /*0614*/ 	.word	0x000128a0


	//   ....[69]....
        /*0618*/ 	.word	0x000128d0


	//   ....[70]....
        /*061c*/ 	.word	0x00012960


	//   ....[71]....
        /*0620*/ 	.word	0x00012990


	//   ....[72]....
        /*0624*/ 	.word	0x000129a0


	//   ....[73]....
        /*0628*/ 	.word	0x000129e0


	//   ....[74]....
        /*062c*/ 	.word	0x00014b50


	//   ....[75]....
        /*0630*/ 	.word	0x00014b70


	//   ....[76]....
        /*0634*/ 	.word	0x00014c20


	//   ....[77]....
        /*0638*/ 	.word	0x00014c40


	//   ....[78]....
        /*063c*/ 	.word	0x00014ce0


	//   ....[79]....
        /*0640*/ 	.word	0x00014d00


	//   ....[80]....
        /*0644*/ 	.word	0x00014da0


	//   ....[81]....
        /*0648*/ 	.word	0x00014dc0


	//   ....[82]....
        /*064c*/ 	.word	0x00014e60


	//   ....[83]....
        /*0650*/ 	.word	0x00014e80


	//   ....[84]....
        /*0654*/ 	.word	0x00014e90


	//   ....[85]....
        /*0658*/ 	.word	0x00014f20


	//   ....[86]....
        /*065c*/ 	.word	0x00015600


	//   ....[87]....
        /*0660*/ 	.word	0x00015630


	//   ....[88]....
        /*0664*/ 	.word	0x00015690


	//   ....[89]....
        /*0668*/ 	.word	0x000156f0


	//   ....[90]....
        /*066c*/ 	.word	0x00015740


	//   ....[91]....
        /*0670*/ 	.word	0x000157a0


	//   ....[92]....
        /*0674*/ 	.word	0x000157f0


	//   ....[93]....
        /*0678*/ 	.word	0x00015850


	//   ....[94]....
        /*067c*/ 	.word	0x000158a0


	//   ....[95]....
        /*0680*/ 	.word	0x00015900


	//   ....[96]....
        /*0684*/ 	.word	0x00015950


	//   ....[97]....
        /*0688*/ 	.word	0x000159b0


	//   ....[98]....
        /*068c*/ 	.word	0x00015a00


	//   ....[99]....
        /*0690*/ 	.word	0x00015a50


	//   ....[100]....
        /*0694*/ 	.word	0x00015a70


	//   ....[101]....
        /*0698*/ 	.word	0x00015ab0


	//   ....[102]....
        /*069c*/ 	.word	0x00016260


	//   ....[103]....
        /*06a0*/ 	.word	0x000162a0


	//   ....[104]....
        /*06a4*/ 	.word	0x000162b0


	//   ....[105]....
        /*06a8*/ 	.word	0x00016310


	//   ....[106]....
        /*06ac*/ 	.word	0x00016320


	//   ....[107]....
        /*06b0*/ 	.word	0x00016380


	//   ....[108]....
        /*06b4*/ 	.word	0x000163b0


	//   ....[109]....
        /*06b8*/ 	.word	0x000163f0


	//   ....[110]....
        /*06bc*/ 	.word	0x00016420


	//   ....[111]....
        /*06c0*/ 	.word	0x00016460


	//   ....[112]....
        /*06c4*/ 	.word	0x00016490


	//   ....[113]....
        /*06c8*/ 	.word	0x000164d0


	//   ....[114]....
        /*06cc*/ 	.word	0x00016740


	//   ....[115]....
        /*06d0*/ 	.word	0x00016760


	//   ....[116]....
        /*06d4*/ 	.word	0x00016770


	//   ....[117]....
        /*06d8*/ 	.word	0x00016800


	//   ....[118]....
        /*06dc*/ 	.word	0x00016810


	//   ....[119]....
        /*06e0*/ 	.word	0x000168a0


	//   ....[120]....
        /*06e4*/ 	.word	0x000168b0


	//   ....[121]....
        /*06e8*/ 	.word	0x00016940


	//   ....[122]....
        /*06ec*/ 	.word	0x00016950


	//   ....[123]....
        /*06f0*/ 	.word	0x000169e0


	//   ....[124]....
        /*06f4*/ 	.word	0x000169f0


	//   ....[125]....
        /*06f8*/ 	.word	0x00016a00


	//   ....[126]....
        /*06fc*/ 	.word	0x00016fc0


	//   ....[127]....
        /*0700*/ 	.word	0x00017000


	//   ....[128]....
        /*0704*/ 	.word	0x00017040


	//   ....[129]....
        /*0708*/ 	.word	0x00017070


	//   ....[130]....
        /*070c*/ 	.word	0x00017100


	//   ....[131]....
        /*0710*/ 	.word	0x00017130


	//   ....[132]....
        /*0714*/ 	.word	0x000171a0


	//   ....[133]....
        /*0718*/ 	.word	0x000171d0


	//   ....[134]....
        /*071c*/ 	.word	0x00017240


	//   ....[135]....
        /*0720*/ 	.word	0x00017270


	//   ....[136]....
        /*0724*/ 	.word	0x000172a0


	//   ....[137]....
        /*0728*/ 	.word	0x000172f0


	//   ....[138]....
        /*072c*/ 	.word	0x00017730


	//   ....[139]....
        /*0730*/ 	.word	0x00017740


	//   ....[140]....
        /*0734*/ 	.word	0x00017780


	//   ....[141]....
        /*0738*/ 	.word	0x000177c0


	//   ....[142]....
        /*073c*/ 	.word	0x000177f0


	//   ....[143]....
        /*0740*/ 	.word	0x00017820


	//   ....[144]....
        /*0744*/ 	.word	0x00017850


	//   ....[145]....
        /*0748*/ 	.word	0x00017880


	//   ....[146]....
        /*074c*/ 	.word	0x00017a30


	//   ....[147]....
        /*0750*/ 	.word	0x00017a60


	//   ....[148]....
        /*0754*/ 	.word	0x00017a90


	//   ....[149]....
        /*0758*/ 	.word	0x00017ac0


	//   ....[150]....
        /*075c*/ 	.word	0x00017af0


	//   ....[151]....
        /*0760*/ 	.word	0x00017b20


	//   ....[152]....
        /*0764*/ 	.word	0x00017be0


	//   ....[153]....
        /*0768*/ 	.word	0x00017c00


	//   ....[154]....
        /*076c*/ 	.word	0x00017c20


	//   ....[155]....
        /*0770*/ 	.word	0x00017c80


	//   ....[156]....
        /*0774*/ 	.word	0x000186a0


	//   ....[157]....
        /*0778*/ 	.word	0x00018d20


	//   ....[158]....
        /*077c*/ 	.word	0x00018e10


	//   ....[159]....
        /*0780*/ 	.word	0x00018eb0


	//   ....[160]....
        /*0784*/ 	.word	0x00018f10


	//   ....[161]....
        /*0788*/ 	.word	0x00019020


	//   ....[162]....
        /*078c*/ 	.word	0x00019090


	//   ....[163]....
        /*0790*/ 	.word	0x000191a0


	//   ....[164]....
        /*0794*/ 	.word	0x00019210


	//   ....[165]....
        /*0798*/ 	.word	0x00019320


	//   ....[166]....
        /*079c*/ 	.word	0x00019390


	//   ....[167]....
        /*07a0*/ 	.word	0x000194a0


	//   ....[168]....
        /*07a4*/ 	.word	0x00019510


	//   ....[169]....
        /*07a8*/ 	.word	0x000195b0


	//   ....[170]....
        /*07ac*/ 	.word	0x000196c0


	//   ....[171]....
        /*07b0*/ 	.word	0x00019730


	//   ....[172]....
        /*07b4*/ 	.word	0x000197b0


	//   ....[173]....
        /*07b8*/ 	.word	0x00019880


	//   ....[174]....
        /*07bc*/ 	.word	0x00019900


	//   ....[175]....
        /*07c0*/ 	.word	0x000199e0


	//   ....[176]....
        /*07c4*/ 	.word	0x00019a60


	//   ....[177]....
        /*07c8*/ 	.word	0x00019b40


	//   ....[178]....
        /*07cc*/ 	.word	0x00019bc0


	//   ....[179]....
        /*07d0*/ 	.word	0x00019ca0


	//   ....[180]....
        /*07d4*/ 	.word	0x00019d20


	//   ....[181]....
        /*07d8*/ 	.word	0x00019e00


	//   ....[182]....
        /*07dc*/ 	.word	0x00019e80


	//   ....[183]....
        /*07e0*/ 	.word	0x00019f50


	//   ....[184]....
        /*07e4*/ 	.word	0x00019fd0


	//   ....[185]....
        /*07e8*/ 	.word	0x0001a090


	//   ....[186]....
        /*07ec*/ 	.word	0x0001a1c0


	//   ....[187]....
        /*07f0*/ 	.word	0x0001a290


	//   ....[188]....
        /*07f4*/ 	.word	0x0001a300


	//   ....[189]....
        /*07f8*/ 	.word	0x0001a3d0


	//   ....[190]....
        /*07fc*/ 	.word	0x0001a430


	//   ....[191]....
        /*0800*/ 	.word	0x0001a500


	//   ....[192]....
        /*0804*/ 	.word	0x0001a560


	//   ....[193]....
        /*0808*/ 	.word	0x0001a630


	//   ....[194]....
        /*080c*/ 	.word	0x0001a690


	//   ....[195]....
        /*0810*/ 	.word	0x0001a760


	//   ....[196]....
        /*0814*/ 	.word	0x0001a7c0


	//   ....[197]....
        /*0818*/ 	.word	0x0001a8a0


	//   ....[198]....
        /*081c*/ 	.word	0x0001a990


	//   ....[199]....
        /*0820*/ 	.word	0x0001aa30


	//   ....[200]....
        /*0824*/ 	.word	0x0001aa90


	//   ....[201]....
        /*0828*/ 	.word	0x0001ab90


	//   ....[202]....
        /*082c*/ 	.word	0x0001abf0


	//   ....[203]....
        /*0830*/ 	.word	0x0001acf0


	//   ....[204]....
        /*0834*/ 	.word	0x0001ad50


	//   ....[205]....
        /*0838*/ 	.word	0x0001ae50


	//   ....[206]....
        /*083c*/ 	.word	0x0001aeb0


	//   ....[207]....
        /*0840*/ 	.word	0x0001afb0


	//   ....[208]....
        /*0844*/ 	.word	0x0001b010


	//   ....[209]....
        /*0848*/ 	.word	0x0001b0e0


	//   ....[210]....
        /*084c*/ 	.word	0x0001b220


	//   ....[211]....
        /*0850*/ 	.word	0x0001b2c0


	//   ....[212]....
        /*0854*/ 	.word	0x0001b3a0


	//   ....[213]....
        /*0858*/ 	.word	0x0001b470


	//   ....[214]....
        /*085c*/ 	.word	0x0001b4d0


	//   ....[215]....
        /*0860*/ 	.word	0x0001b5c0


	//   ....[216]....
        /*0864*/ 	.word	0x0001b620


	//   ....[217]....
        /*0868*/ 	.word	0x0001b710


	//   ....[218]....
        /*086c*/ 	.word	0x0001b770


	//   ....[219]....
        /*0870*/ 	.word	0x0001b860


	//   ....[220]....
        /*0874*/ 	.word	0x0001b8c0


	//   ....[221]....
        /*0878*/ 	.word	0x0001b9a0


	//   ....[222]....
        /*087c*/ 	.word	0x0001ba30


	//   ....[223]....
        /*0880*/ 	.word	0x0001bad0


	//   ....[224]....
        /*0884*/ 	.word	0x0001bc40


	//   ....[225]....
        /*0888*/ 	.word	0x0001bcb0


	//   ....[226]....
        /*088c*/ 	.word	0x0001bd30


	//   ....[227]....
        /*0890*/ 	.word	0x0001bda0


	//   ....[228]....
        /*0894*/ 	.word	0x0001be10


	//   ....[229]....
        /*0898*/ 	.word	0x0001be90


	//   ....[230]....
        /*089c*/ 	.word	0x0001bf10


	//   ....[231]....
        /*08a0*/ 	.word	0x0001bfa0


	//   ....[232]....
        /*08a4*/ 	.word	0x0001c010


	//   ....[233]....
        /*08a8*/ 	.word	0x0001c080


	//   ....[234]....
        /*08ac*/ 	.word	0x0001c0f0


	//   ....[235]....
        /*08b0*/ 	.word	0x0001c170


	//   ....[236]....
        /*08b4*/ 	.word	0x0001c1e0


	//   ....[237]....
        /*08b8*/ 	.word	0x0001c270


	//   ....[238]....
        /*08bc*/ 	.word	0x0001c2d0


	//   ....[239]....
        /*08c0*/ 	.word	0x0001c360


	//   ....[240]....
        /*08c4*/ 	.word	0x0001c490


	//----- nvinfo : EIATTR_REG_RECONFIG
	.align		4
.L_203:
        /*08c8*/ 	.byte	0x01, 0x54
	.zero		2


	//----- nvinfo : EIATTR_SYSCALL_OFFSETS
	.align		4
        /*08cc*/ 	.byte	0x04, 0x46
        /*08ce*/ 	.short	(.L_205 - .L_204)


	//   ....[0]....
.L_204:
        /*08d0*/ 	.word	0x00002160


	//   ....[1]....
        /*08d4*/ 	.word	0x000141b0


	//   ....[2]....
        /*08d8*/ 	.word	0x00014300


	//   ....[3]....
        /*08dc*/ 	.word	0x000143f0


	//   ....[4]....
        /*08e0*/ 	.word	0x00015260


	//----- nvinfo : EIATTR_MBARRIER_INSTR_OFFSETS
	.align		4
.L_205:
        /*08e4*/ 	.byte	0x04, 0x39
        /*08e6*/ 	.short	(.L_207 - .L_206)


	//   ....[0]....
.L_206:
        /*08e8*/ 	.word	0x00000180
        /*08ec*/ 	.word	0x000000ff
        /*08f0*/ 	.word	0x00030800
        /*08f4*/ 	.short	0x0100
        /*08f6*/ 	.byte	0x08
	.zero		1


	//   ....[1]....
        /*08f8*/ 	.word	0x00000190
        /*08fc*/ 	.word	0x000000ff
        /*0900*/ 	.word	0x00030820
        /*0904*/ 	.short	0x0100
        /*0906*/ 	.byte	0x08
	.zero		1


	//   ....[2]....
        /*0908*/ 	.word	0x00000280
        /*090c*/ 	.word	0x000000ff
        /*0910*/ 	.word	0x00030830
        /*0914*/ 	.short	0x0100
        /*0916*/ 	.byte	0x08
	.zero		1


	//   ....[3]....
        /*0918*/ 	.word	0x00000290
        /*091c*/ 	.word	0x000000ff
        /*0920*/ 	.word	0x00030840
        /*0924*/ 	.short	0x0100
        /*0926*/ 	.byte	0x08
	.zero		1


	//   ....[4]....
        /*0928*/ 	.word	0x000002a0
        /*092c*/ 	.word	0x000000ff
        /*0930*/ 	.word	0x00030838
        /*0934*/ 	.short	0x0100
        /*0936*/ 	.byte	0x08
	.zero		1


	//   ....[5]....
        /*0938*/ 	.word	0x000002b0
        /*093c*/ 	.word	0x000000ff
        /*0940*/ 	.word	0x00030848
        /*0944*/ 	.short	0x0100
        /*0946*/ 	.byte	0x08
	.zero		1


	//   ....[6]....
        /*0948*/ 	.word	0x000003e0
        /*094c*/ 	.word	0x000000ff
        /*0950*/ 	.word	0x00030850
        /*0954*/ 	.short	0x0100
        /*0956*/ 	.byte	0x08
	.zero		1


	//   ....[7]....
        /*0958*/ 	.word	0x000003f0
        /*095c*/ 	.word	0x000000ff
        /*0960*/ 	.word	0x00030860
        /*0964*/ 	.short	0x0100
        /*0966*/ 	.byte	0x08
	.zero		1


	//   ....[8]....
        /*0968*/ 	.word	0x00000400
        /*096c*/ 	.word	0x000000ff
        /*0970*/ 	.word	0x00030858
        /*0974*/ 	.short	0x0100
        /*0976*/ 	.byte	0x08
	.zero		1


	//   ....[9]....
        /*0978*/ 	.word	0x00000410
        /*097c*/ 	.word	0x000000ff
        /*0980*/ 	.word	0x00030868
        /*0984*/ 	.short	0x0100
        /*0986*/ 	.byte	0x08
	.zero		1


	//   ....[10]....
        /*0988*/ 	.word	0x00000500
        /*098c*/ 	.word	0x000000ff
        /*0990*/ 	.word	0x00030870
        /*0994*/ 	.short	0x0100
        /*0996*/ 	.byte	0x06
	.zero		1


	//   ....[11]....
        /*0998*/ 	.word	0x00000510
        /*099c*/ 	.word	0x000000ff
        /*09a0*/ 	.word	0x00030880
        /*09a4*/ 	.short	0x0100
        /*09a6*/ 	.byte	0x06
	.zero		1


	//   ....[12]....
        /*09a8*/ 	.word	0x00000520
        /*09ac*/ 	.word	0x000000ff
        /*09b0*/ 	.word	0x00030878
        /*09b4*/ 	.short	0x0100
        /*09b6*/ 	.byte	0x06
	.zero		1


	//   ....[13]....
        /*09b8*/ 	.word	0x00000530
        /*09bc*/ 	.word	0x000000ff
        /*09c0*/ 	.word	0x00030888
        /*09c4*/ 	.short	0x0100
        /*09c6*/ 	.byte	0x06
	.zero		1


	//   ....[14]....
        /*09c8*/ 	.word	0x00000660
        /*09cc*/ 	.word	0x000000ff
        /*09d0*/ 	.word	0x00030890
        /*09d4*/ 	.short	0x0100
        /*09d6*/ 	.byte	0x08
	.zero		1


	//   ....[15]....
        /*09d8*/ 	.word	0x00000670
        /*09dc*/ 	.word	0x000000ff
        /*09e0*/ 	.word	0x000308a0
        /*09e4*/ 	.short	0x0100
        /*09e6*/ 	.byte	0x08
	.zero		1


	//   ....[16]....
        /*09e8*/ 	.word	0x00000680
        /*09ec*/ 	.word	0x000000ff
        /*09f0*/ 	.word	0x00030898
        /*09f4*/ 	.short	0x0100
        /*09f6*/ 	.byte	0x08
	.zero		1


	//   ....[17]....
        /*09f8*/ 	.word	0x00000690
        /*09fc*/ 	.word	0x000000ff
        /*0a00*/ 	.word	0x000308a8
        /*0a04*/ 	.short	0x0100
        /*0a06*/ 	.byte	0x08
	.zero		1


	//   ....[18]....
        /*0a08*/ 	.word	0x000007d0
        /*0a0c*/ 	.word	0x000000ff
        /*0a10*/ 	.word	0x000308b0
        /*0a14*/ 	.short	0x0100
        /*0a16*/ 	.byte	0x08
	.zero		1


	//   ....[19]....
        /*0a18*/ 	.word	0x000007e0
        /*0a1c*/ 	.word	0x000000ff
        /*0a20*/ 	.word	0x000308c0
        /*0a24*/ 	.short	0x0100
        /*0a26*/ 	.byte	0x08
	.zero		1


	//   ....[20]....
        /*0a28*/ 	.word	0x000007f0
        /*0a2c*/ 	.word	0x000000ff
        /*0a30*/ 	.word	0x000308b8
        /*0a34*/ 	.short	0x0100
        /*0a36*/ 	.byte	0x08
	.zero		1


	//   ....[21]....
        /*0a38*/ 	.word	0x00000800
        /*0a3c*/ 	.word	0x000000ff
        /*0a40*/ 	.word	0x000308c8
        /*0a44*/ 	.short	0x0100
        /*0a46*/ 	.byte	0x08
	.zero		1


	//   ....[22]....
        /*0a48*/ 	.word	0x000021e0
        /*0a4c*/ 	.word	0x000000ff
        /*0a50*/ 	.word	0x00030800
        /*0a54*/ 	.short	0x010a
        /*0a56*/ 	.byte	0x3c
	.zero		1


	//   ....[23]....
        /*0a58*/ 	.word	0x00002290
        /*0a5c*/ 	.word	0x00000003
        /*0a60*/ 	.word	0x00030830
        /*0a64*/ 	.short	0x010a
        /*0a66*/ 	.byte	0x3f
	.zero		1


	//   ....[24]....
        /*0a68*/ 	.word	0x000022d0
        /*0a6c*/ 	.word	0x00000003
        /*0a70*/ 	.word	0x00030830
        /*0a74*/ 	.short	0x010a
        /*0a76*/ 	.byte	0x3f
	.zero		1


	//   ....[25]....
        /*0a78*/ 	.word	0x00002a40
        /*0a7c*/ 	.word	0x000000ff
        /*0a80*/ 	.word	0x00000000
        /*0a84*/ 	.short	0x0101
        /*0a86*/ 	.byte	0x04
	.zero		1


	//   ....[26]....
        /*0a88*/ 	.word	0x00005070
        /*0a8c*/ 	.word	0x000000ff
        /*0a90*/ 	.word	0x00030830
        /*0a94*/ 	.short	0x010a
        /*0a96*/ 	.byte	0x05
	.zero		1


	//   ....[27]....
        /*0a98*/ 	.word	0x000050b0
        /*0a9c*/ 	.word	0x000000ff
        /*0aa0*/ 	.word	0x00030830
        /*0aa4*/ 	.short	0x010a
        /*0aa6*/ 	.byte	0x05
	.zero		1


	//   ....[28]....
        /*0aa8*/ 	.word	0x00005b80
        /*0aac*/ 	.word	0x000000ff
        /*0ab0*/ 	.word	0x00030850
        /*0ab4*/ 	.short	0x010a
        /*0ab6*/ 	.byte	0x0a
	.zero		1


	//   ....[29]....
        /*0ab8*/ 	.word	0x00005bc0
        /*0abc*/ 	.word	0x000000ff
        /*0ac0*/ 	.word	0x00030850
        /*0ac4*/ 	.short	0x010a
        /*0ac6*/ 	.byte	0x0a
	.zero		1


	//   ....[30]....
        /*0ac8*/ 	.word	0x00005f80
        /*0acc*/ 	.word	0x000000ff
        /*0ad0*/ 	.word	0x00000000
        /*0ad4*/ 	.short	0x0101
        /*0ad6*/ 	.byte	0x05
	.zero		1


	//   ....[31]....
        /*0ad8*/ 	.word	0x00008000
        /*0adc*/ 	.word	0x000000ff
        /*0ae0*/ 	.word	0x00000000
        /*0ae4*/ 	.short	0x0101
        /*0ae6*/ 	.byte	0x0a
	.zero		1


	//   ....[32]....
        /*0ae8*/ 	.word	0x00008470
        /*0aec*/ 	.word	0x000000ff
        /*0af0*/ 	.word	0x00030830
        /*0af4*/ 	.short	0x010a
        /*0af6*/ 	.byte	0x05
	.zero		1


	//   ....[33]....
        /*0af8*/ 	.word	0x000084b0
        /*0afc*/ 	.word	0x000000ff
        /*0b00*/ 	.word	0x00030830
        /*0b04*/ 	.short	0x010a
        /*0b06*/ 	.byte	0x05
	.zero		1


	//   ....[34]....
        /*0b08*/ 	.word	0x00008f80
        /*0b0c*/ 	.word	0x000000ff
        /*0b10*/ 	.word	0x00030850
        /*0b14*/ 	.short	0x010a
        /*0b16*/ 	.byte	0x0a
	.zero		1


	//   ....[35]....
        /*0b18*/ 	.word	0x00008fc0
        /*0b1c*/ 	.word	0x000000ff
        /*0b20*/ 	.word	0x00030850
        /*0b24*/ 	.short	0x010a
        /*0b26*/ 	.byte	0x0a
	.zero		1


	//   ....[36]....
        /*0b28*/ 	.word	0x000093a0
        /*0b2c*/ 	.word	0x000000ff
        /*0b30*/ 	.word	0x00000000
        /*0b34*/ 	.short	0x0101
        /*0b36*/ 	.byte	0x05
	.zero		1


	//   ....[37]....
        /*0b38*/ 	.word	0x0000a110
        /*0b3c*/ 	.word	0x000000ff
        /*0b40*/ 	.word	0x00000000
        /*0b44*/ 	.short	0x0101
        /*0b46*/ 	.byte	0x0a
	.zero		1


	//   ....[38]....
        /*0b48*/ 	.word	0x0000a330
        /*0b4c*/ 	.word	0x000000ff
        /*0b50*/ 	.word	0x00030830
        /*0b54*/ 	.short	0x010a
        /*0b56*/ 	.byte	0x05
	.zero		1


	//   ....[39]....
        /*0b58*/ 	.word	0x0000a370
        /*0b5c*/ 	.word	0x000000ff
        /*0b60*/ 	.word	0x00030830
        /*0b64*/ 	.short	0x010a
        /*0b66*/ 	.byte	0x05
	.zero		1


	//   ....[40]....
        /*0b68*/ 	.word	0x0000ae40
        /*0b6c*/ 	.word	0x000000ff
        /*0b70*/ 	.word	0x00030850
        /*0b74*/ 	.short	0x010a
        /*0b76*/ 	.byte	0x0a
	.zero		1


	//   ....[41]....
        /*0b78*/ 	.word	0x0000ae80
        /*0b7c*/ 	.word	0x000000ff
        /*0b80*/ 	.word	0x00030850
        /*0b84*/ 	.short	0x010a
        /*0b86*/ 	.byte	0x0a
	.zero		1


	//   ....[42]....
        /*0b88*/ 	.word	0x0000b230
        /*0b8c*/ 	.word	0x000000ff
        /*0b90*/ 	.word	0x00000000
        /*0b94*/ 	.short	0x0101
        /*0b96*/ 	.byte	0x05
	.zero		1


	//   ....[43]....
        /*0b98*/ 	.word	0x0000d2c0
        /*0b9c*/ 	.word	0x000000ff
        /*0ba0*/ 	.word	0x00000000
        /*0ba4*/ 	.short	0x0101
        /*0ba6*/ 	.byte	0x0a
	.zero		1


	//   ....[44]....
        /*0ba8*/ 	.word	0x0000d9e0
        /*0bac*/ 	.word	0x000000ff
        /*0bb0*/ 	.word	0x00030850
        /*0bb4*/ 	.short	0x010a
        /*0bb6*/ 	.byte	0x05
	.zero		1


	//   ....[45]....
        /*0bb8*/ 	.word	0x0000da20
        /*0bbc*/ 	.word	0x000000ff
        /*0bc0*/ 	.word	0x00030850
        /*0bc4*/ 	.short	0x010a
        /*0bc6*/ 	.byte	0x05
	.zero		1


	//   ....[46]....
        /*0bc8*/ 	.word	0x0000e1c0
        /*0bcc*/ 	.word	0x000000ff
        /*0bd0*/ 	.word	0x00000000
        /*0bd4*/ 	.short	0x0101
        /*0bd6*/ 	.byte	0x04
	.zero		1


	//   ....[47]....
        /*0bd8*/ 	.word	0x0000fd40
        /*0bdc*/ 	.word	0x000000ff
        /*0be0*/ 	.word	0x00000000
        /*0be4*/ 	.short	0x0101
        /*0be6*/ 	.byte	0x08
	.zero		1


	//   ....[48]....
        /*0be8*/ 	.word	0x000103a0
        /*0bec*/ 	.word	0x000000ff
        /*0bf0*/ 	.word	0x00000000
        /*0bf4*/ 	.short	0x0101
        /*0bf6*/ 	.byte	0x08
	.zero		1


	//   ....[49]....
        /*0bf8*/ 	.word	0x00014960
        /*0bfc*/ 	.word	0x00000007
        /*0c00*/ 	.word	0x00030840
        /*0c04*/ 	.short	0x010a
        /*0c06*/ 	.byte	0x3f
	.zero		1


	//   ....[50]....
        /*0c08*/ 	.word	0x00014fe0
        /*0c0c*/ 	.word	0x00000007
        /*0c10*/ 	.word	0x00030830
        /*0c14*/ 	.short	0x0107
        /*0c16*/ 	.byte	0x3f
	.zero		1


	//   ....[51]....
        /*0c18*/ 	.word	0x00015090
        /*0c1c*/ 	.word	0x00000007
        /*0c20*/ 	.word	0x00030830
        /*0c24*/ 	.short	0x0101
        /*0c26*/ 	.byte	0x3f
	.zero		1


	//   ....[52]....
        /*0c28*/ 	.word	0x00015bc0
        /*0c2c*/ 	.word	0x00000011
        /*0c30*/ 	.word	0x00030800
        /*0c34*/ 	.short	0x0107
        /*0c36*/ 	.byte	0x3f
	.zero		1


	//   ....[53]....
        /*0c38*/ 	.word	0x00015ce0
        /*0c3c*/ 	.word	0x00000011
        /*0c40*/ 	.word	0x00030800
        /*0c44*/ 	.short	0x0101
        /*0c46*/ 	.byte	0x3f
	.zero		1


	//   ....[54]....
        /*0c48*/ 	.word	0x00015d00
        /*0c4c*/ 	.word	0x00000011
        /*0c50*/ 	.word	0x00030820
        /*0c54*/ 	.short	0x010a
        /*0c56*/ 	.byte	0x3f
	.zero		1


	//   ....[55]....
        /*0c58*/ 	.word	0x000160c0
        /*0c5c*/ 	.word	0x00000006
        /*0c60*/ 	.word	0x00030840
        /*0c64*/ 	.short	0x010a
        /*0c66*/ 	.byte	0x3f
	.zero		1


	//   ....[56]....
        /*0c68*/ 	.word	0x00016580
        /*0c6c*/ 	.word	0x00000006
        /*0c70*/ 	.word	0x00030830
        /*0c74*/ 	.short	0x0107
        /*0c76*/ 	.byte	0x3f
	.zero		1


	//   ....[57]....
        /*0c78*/ 	.word	0x00016630
        /*0c7c*/ 	.word	0x00000006
        /*0c80*/ 	.word	0x00030830
        /*0c84*/ 	.short	0x0101
        /*0c86*/ 	.byte	0x3f
	.zero		1


	//   ....[58]....
        /*0c88*/ 	.word	0x000166a0
        /*0c8c*/ 	.word	0x00000006
        /*0c90*/ 	.word	0x00030860
        /*0c94*/ 	.short	0x010a
        /*0c96*/ 	.byte	0x3f
	.zero		1


	//   ....[59]....
        /*0c98*/ 	.word	0x00016bf0
        /*0c9c*/ 	.word	0x00000006
        /*0ca0*/ 	.word	0x00030850
        /*0ca4*/ 	.short	0x0107
        /*0ca6*/ 	.byte	0x3f
	.zero		1


	//   ....[60]....
        /*0ca8*/ 	.word	0x00016d10
        /*0cac*/ 	.word	0x00000006
        /*0cb0*/ 	.word	0x00030850
        /*0cb4*/ 	.short	0x0101
        /*0cb6*/ 	.byte	0x3f
	.zero		1


	//   ....[61]....
        /*0cb8*/ 	.word	0x00016f20
        /*0cbc*/ 	.word	0x00000000
        /*0cc0*/ 	.word	0x00030860
        /*0cc4*/ 	.short	0x010a
        /*0cc6*/ 	.byte	0x3f
	.zero		1


	//   ....[62]....
        /*0cc8*/ 	.word	0x00017420
        /*0ccc*/ 	.word	0x00000000
        /*0cd0*/ 	.word	0x00030850
        /*0cd4*/ 	.short	0x0107
        /*0cd6*/ 	.byte	0x3f
	.zero		1


	//   ....[63]....
        /*0cd8*/ 	.word	0x000174d0
        /*0cdc*/ 	.word	0x00000000
        /*0ce0*/ 	.word	0x00030850
        /*0ce4*/ 	.short	0x0101
        /*0ce6*/ 	.byte	0x3f
	.zero		1


	//   ....[64]....
        /*0ce8*/ 	.word	0x00018620
        /*0cec*/ 	.word	0x00000004
        /*0cf0*/ 	.word	0x00030820
        /*0cf4*/ 	.short	0x010a
        /*0cf6*/ 	.byte	0x3f
	.zero		1


	//   ....[65]....
        /*0cf8*/ 	.word	0x000187c0
        /*0cfc*/ 	.word	0x00000005
        /*0d00*/ 	.word	0x00030840
        /*0d04*/ 	.short	0x010a
        /*0d06*/ 	.byte	0x3f
	.zero		1


	//   ....[66]....
        /*0d08*/ 	.word	0x00018860
        /*0d0c*/ 	.word	0x00000017
        /*0d10*/ 	.word	0x00030840
        /*0d14*/ 	.short	0x010a
        /*0d16*/ 	.byte	0x3f
	.zero		1


	//   ....[67]....
        /*0d18*/ 	.word	0x000188a0
        /*0d1c*/ 	.word	0x00000005
        /*0d20*/ 	.word	0x00030860
        /*0d24*/ 	.short	0x010a
        /*0d26*/ 	.byte	0x3f
	.zero		1


	//   ....[68]....
        /*0d28*/ 	.word	0x000188e0
        /*0d2c*/ 	.word	0x00000017
        /*0d30*/ 	.word	0x00030860
        /*0d34*/ 	.short	0x010a
        /*0d36*/ 	.byte	0x3f
	.zero		1


	//   ....[69]....
        /*0d38*/ 	.word	0x00018950
        /*0d3c*/ 	.word	0x00000003
        /*0d40*/ 	.word	0x00030800
        /*0d44*/ 	.short	0x010a
        /*0d46*/ 	.byte	0x3f
	.zero		1


	//   ....[70]....
        /*0d48*/ 	.word	0x000189a0
        /*0d4c*/ 	.word	0x00000003
        /*0d50*/ 	.word	0x00030830
        /*0d54*/ 	.short	0x010a
        /*0d56*/ 	.byte	0x3f
	.zero		1


	//   ....[71]....
        /*0d58*/ 	.word	0x00018a00
        /*0d5c*/ 	.word	0x00000004
        /*0d60*/ 	.word	0x00030830
        /*0d64*/ 	.short	0x010a
        /*0d66*/ 	.byte	0x3f
	.zero		1


	//   ....[72]....
        /*0d68*/ 	.word	0x00018a60
        /*0d6c*/ 	.word	0x00000002
        /*0d70*/ 	.word	0x00030850
        /*0d74*/ 	.short	0x010a
        /*0d76*/ 	.byte	0x3f
	.zero		1


	//   ....[73]....
        /*0d78*/ 	.word	0x00018ac0
        /*0d7c*/ 	.word	0x00000004
        /*0d80*/ 	.word	0x00030830
        /*0d84*/ 	.short	0x010a
        /*0d86*/ 	.byte	0x3f
	.zero		1


	//   ....[74]....
        /*0d88*/ 	.word	0x00018b20
        /*0d8c*/ 	.word	0x00000002
        /*0d90*/ 	.word	0x00030850
        /*0d94*/ 	.short	0x010a
        /*0d96*/ 	.byte	0x3f
	.zero		1


	//   ....[75]....
        /*0d98*/ 	.word	0x00018b80
        /*0d9c*/ 	.word	0x00000004
        /*0da0*/ 	.word	0x00030830
        /*0da4*/ 	.short	0x010a
        /*0da6*/ 	.byte	0x3f
	.zero		1


	//   ....[76]....
        /*0da8*/ 	.word	0x00018be0
        /*0dac*/ 	.word	0x00000002
        /*0db0*/ 	.word	0x00030850
        /*0db4*/ 	.short	0x010a
        /*0db6*/ 	.byte	0x3f
	.zero		1


	//   ....[77]....
        /*0db8*/ 	.word	0x00018c40
        /*0dbc*/ 	.word	0x00000007
        /*0dc0*/ 	.word	0x00030850
        /*0dc4*/ 	.short	0x010a
        /*0dc6*/ 	.byte	0x3f
	.zero		1


	//   ....[78]....
        /*0dc8*/ 	.word	0x00018d60
        /*0dcc*/ 	.word	0x00000007
        /*0dd0*/ 	.word	0x00030840
        /*0dd4*/ 	.short	0x010a
        /*0dd6*/ 	.byte	0x3f
	.zero		1


	//   ....[79]....
        /*0dd8*/ 	.word	0x0001a0c0
        /*0ddc*/ 	.word	0x00000011
        /*0de0*/ 	.word	0x00030820
        /*0de4*/ 	.short	0x010a
        /*0de6*/ 	.byte	0x3f
	.zero		1


	//   ....[80]....
        /*0de8*/ 	.word	0x0001a110
        /*0dec*/ 	.word	0x00000006
        /*0df0*/ 	.word	0x00030840
        /*0df4*/ 	.short	0x010a
        /*0df6*/ 	.byte	0x3f
	.zero		1


	//   ....[81]....
        /*0df8*/ 	.word	0x0001a8e0
        /*0dfc*/ 	.word	0x00000006
        /*0e00*/ 	.word	0x00030860
        /*0e04*/ 	.short	0x010a
        /*0e06*/ 	.byte	0x3f
	.zero		1


	//   ....[82]....
        /*0e08*/ 	.word	0x0001b170
        /*0e0c*/ 	.word	0x00000000
        /*0e10*/ 	.word	0x00030860
        /*0e14*/ 	.short	0x010a
        /*0e16*/ 	.byte	0x3f
	.zero		1


	//   ....[83]....
        /*0e18*/ 	.word	0x0001c3b0
        /*0e1c*/ 	.word	0x00000004
        /*0e20*/ 	.word	0x00030820
        /*0e24*/ 	.short	0x010a
        /*0e26*/ 	.byte	0x3f
	.zero		1


	//   ....[84]....
        /*0e28*/ 	.word	0x0001c550
        /*0e2c*/ 	.word	0x00000005
        /*0e30*/ 	.word	0x00030840
        /*0e34*/ 	.short	0x010a
        /*0e36*/ 	.byte	0x3f
	.zero		1


	//   ....[85]....
        /*0e38*/ 	.word	0x0001c5a0
        /*0e3c*/ 	.word	0x00000017
        /*0e40*/ 	.word	0x00030840
        /*0e44*/ 	.short	0x010a
        /*0e46*/ 	.byte	0x3f
	.zero		1


	//   ....[86]....
        /*0e48*/ 	.word	0x0001c5f0
        /*0e4c*/ 	.word	0x00000005
        /*0e50*/ 	.word	0x00030860
        /*0e54*/ 	.short	0x010a
        /*0e56*/ 	.byte	0x3f
	.zero		1


	//----- nvinfo : EIATTR_NUM_MBARRIERS
	.align		4
.L_207:
        /*0e58*/ 	.byte	0x03, 0x38
        /*0e5a*/ 	.short	0x0016


	//----- nvinfo : EIATTR_EXIT_INSTR_OFFSETS
	.align		4
        /*0e5c*/ 	.byte	0x04, 0x1c
        /*0e5e*/ 	.short	(.L_209 - .L_208)


	//   ....[0]....
.L_208:
        /*0e60*/ 	.word	0x00000990


	//   ....[1]....
        /*0e64*/ 	.word	0x00012330


	//   ....[2]....
        /*0e68*/ 	.word	0x00018930


	//----- nvinfo : EIATTR_MAX_THREADS
	.align		4
.L_209:
        /*0e6c*/ 	.byte	0x04, 0x05
        /*0e6e*/ 	.short	(.L_211 - .L_210)
.L_210:
        /*0e70*/ 	.word	0x00000180
        /*0e74*/ 	.word	0x00000001
        /*0e78*/ 	.word	0x00000001


	//----- nvinfo : EIATTR_CRS_STACK_SIZE
	.align		4
.L_211:
        /*0e7c*/ 	.byte	0x04, 0x1e
        /*0e7e*/ 	.short	(.L_213 - .L_212)
.L_212:
        /*0e80*/ 	.word	0x00000000


	//----- nvinfo : EIATTR_CBANK_PARAM_SIZE
	.align		4
.L_213:
        /*0e84*/ 	.byte	0x03, 0x19
        /*0e86*/ 	.short	0x0af0


	//----- nvinfo : EIATTR_PARAM_CBANK
	.align		4
        /*0e88*/ 	.byte	0x04, 0x0a
        /*0e8a*/ 	.short	(.L_215 - .L_214)
	.align		4
.L_214:
        /*0e8c*/ 	.word	index@(.nv.constant0._ZN7cutlass13device_kernelIN5flash11enable_sm90INS1_16FlashAttnFwdSm90INS1_25CollectiveMainloopFwdSm90ILi2EN4cute5tupleIJNS5_1CILi1EEES8_S8_EEENS6_IJNS7_ILi128EEENS7_ILi96EEENS7_ILi192EEEEEELi192ENS_6half_tEfNS_4arch4Sm90ELb0ELb1ELb0ELb1ELb1ELb0ELb0ELb1ELb1ELb1ELb1ELb0EEENS1_21CollectiveEpilogueFwdINS6_IJSA_SC_SB_EEES9_SE_SG_Li256ELb1ELb1ELb1ELb0EEENS1_36VarlenDynamicPersistentTileSchedulerILi128ELi96ELi256ELi128ELb1ELb1ELb1ELb1ELb0ELb1EEEEEEEEEvNT_6ParamsE)
        /*0e90*/ 	.short	0x0210
        /*0e92*/ 	.short	0x0af0


	//----- nvinfo : EIATTR_SW_WAR
	.align		4
.L_215:
        /*0e94*/ 	.byte	0x04, 0x36
        /*0e96*/ 	.short	(.L_217 - .L_216)
.L_216:
        /*0e98*/ 	.word	0x00000008
.L_217:


//--------------------- .nv.info._ZN7cutlass13device_kernelIN5flash11enable_sm90INS1_16FlashAttnFwdSm90INS1_25CollectiveMainloopFwdSm90ILi2EN4cute5tupleIJNS5_1CILi1EEES8_S8_EEENS6_IJNS7_ILi128EEENS7_ILi96EEENS7_ILi192EEEEEELi192ENS_6half_tEfNS_4arch4Sm90ELb0ELb1ELb0ELb1ELb1ELb1ELb0ELb1ELb1ELb1ELb1ELb0EEENS1_21CollectiveEpilogueFwdINS6_IJSA_SC_SB_EEES9_SE_SG_Li256ELb1ELb1ELb1ELb0EEENS1_36VarlenDynamicPersistentTileSchedulerILi128ELi96ELi256ELi128ELb1ELb1ELb1ELb1ELb0ELb1EEEEEEEEEvNT_6ParamsE --------------------------
	.section	.nv.info._ZN7cutlass13device_kernelIN5flash11enable_sm90INS1_16FlashAttnFwdSm90INS1_25CollectiveMainloopFwdSm90ILi2EN4cute5tupleIJNS5_1CILi1EEES8_S8_EEENS6_IJNS7_ILi128EEENS7_ILi96EEENS7_ILi192EEEEEELi192ENS_6half_tEfNS_4arch4Sm90ELb0ELb1ELb0ELb1ELb1ELb1ELb0ELb1ELb1ELb1ELb1ELb0EEENS1_21CollectiveEpilogueFwdINS6_IJSA_SC_SB_EEES9_SE_SG_Li256ELb1ELb1ELb1ELb0EEENS1_36VarlenDynamicPersistentTileSchedulerILi128ELi96ELi256ELi128ELb1ELb1ELb1ELb1ELb0ELb1EEEEEEEEEvNT_6ParamsE,"",@"SHT_CUDA_INFO"
	.sectionflags	@""
	.align	4


	//----- nvinfo : EIATTR_CUDA_API_VERSION
	.align		4
        /*0000*/ 	.byte	0x04, 0x37
        /*0002*/ 	.short	(.L_219 - .L_218)
.L_218:
        /*0004*/ 	.word	0x00000082


	//----- nvinfo : EIATTR_KPARAM_INFO
	.align		4
.L_219:
        /*0008*/ 	.byte	0x04, 0x17
        /*000a*/ 	.short	(.L_221 - .L_220)
.L_220:
        /*000c*/ 	.word	0x00000000
        /*0010*/ 	.short	0x0000
        /*0012*/ 	.short	0x0070
        /*0014*/ 	.byte	0x00, 0xf0, 0x01, 0x2a


	//----- nvinfo : EIATTR_SPARSE_MMA_MASK
	.align		4
.L_221:
        /*0018*/ 	.byte	0x03, 0x50
        /*001a*/ 	.short	0x0000


	//----- nvinfo : EIATTR_MAXREG_COUNT
	.align		4
        /*001c*/ 	.byte	0x03, 0x1b
        /*001e*/ 	.short	0x00a8


	//----- nvinfo : EIATTR_NUM_BARRIERS
	.align		4
        /*0020*/ 	.byte	0x02, 0x4c
        /*0022*/ 	.byte	0x10
	.zero		1


	//----- nvinfo : EIATTR_EXTERNS
	.align		4
        /*0024*/ 	.byte	0x04, 0x0f
        /*0026*/ 	.short	(.L_223 - .L_222)


	//   ....[0]....
	.align		4
.L_222:
        /*0028*/ 	.word	index@(__assertfail)


	//----- nvinfo : EIATTR_ANNOTATIONS
	.align		4
.L_223:
        /*002c*/ 	.byte	0x04, 0x55
        /*002e*/ 	.short	(.L_225 - .L_224)


	//   ....[0]....
.L_224:
        /* <DEDUP_REMOVED lines=64> */


	//----- nvinfo : EIATTR_MERCURY_ISA_VERSION
	.align		4
.L_225:
        /*0420*/ 	.byte	0x03, 0x5f
        /*0422*/ 	.short	0x0101


	//----- nvinfo : EIATTR_UNUSED_LOAD_BYTE_OFFSET
	.align		4
        /*0424*/ 	.byte	0x04, 0x44
        /*0426*/ 	.short	(.L_227 - .L_226)


	//   ....[0]....
.L_226:
        /*0428*/ 	.word	0x00000a50
        /*042c*/ 	.word	0x0000fff0


	//   ....[1]....
        /*0430*/ 	.word	0x00020840
        /*0434*/ 	.word	0x0000fff0


	//----- nvinfo : EIATTR_INT_WARP_WIDE_INSTR_OFFSETS
	.align		4
.L_227:
        /*0438*/ 	.byte	0x04, 0x31
        /*043a*/ 	.short	(.L_229 - .L_228)


	//   ....[0]....
.L_228:
        /*043c*/ 	.word	0x00000130


	//   ....[1]....
        /*0440*/ 	.word	0x00000170


	//   ....[2]....
        /*0444*/ 	.word	0x000001e0


	//   ....[3]....
        /*0448*/ 	.word	0x00027ee0


	//   ....[4]....
        /*044c*/ 	.word	0x00027f70


	//   ....[5]....
        /*0450*/ 	.word	0x0002ad60


	//   ....[6]....
        /*0454*/ 	.word	0x0002adf0


	//----- nvinfo : EIATTR_COOP_GROUP_MASK_REGIDS
	.align		4
.L_229:
        /*0458*/ 	.byte	0x04, 0x29
        /*045a*/ 	.short	(.L_231 - .L_230)


	//   ....[0]....
.L_230:
        /*045c*/ 	.word	0xffffffff


	//   ....[1]....
        /*0460*/ 	.word	0xffffffff


	//   ....[2]....
        /*0464*/ 	.word	0xffffffff


	//   ....[3]....
        /*0468*/ 	.word	0xffffffff


	//   ....[4]....
        /*046c*/ 	.word	0xffffffff


	//   ....[5]....
        /*0470*/ 	.word	0xffffffff


	//   ....[6]....
        /*0474*/ 	.word	0xffffffff


	//   ....[7]....
        /*0478*/ 	.word	0xffffffff


	//   ....[8]....
        /*047c*/ 	.word	0xffffffff


	//   ....[9]....
        /*0480*/ 	.word	0xffffffff


	//   ....[10]....
        /*0484*/ 	.word	0xffffffff


	//   ....[11]....
        /*0488*/ 	.word	0xffffffff


	//   ....[12]....
        /*048c*/ 	.word	0xffffffff


	//   ....[13]....
        /*0490*/ 	.word	0xffffffff


	//   ....[14]....
        /*0494*/ 	.word	0xffffffff


	//   ....[15]....
        /*0498*/ 	.word	0xffffffff


	//   ....[16]....
        /*049c*/ 	.word	0xffffffff


	//   ....[17]....
        /*04a0*/ 	.word	0xffffffff


	//   ....[18]....
        /*04a4*/ 	.word	0xffffffff


	//   ....[19]....
        /*04a8*/ 	.word	0xffffffff


	//   ....[20]....
        /*04ac*/ 	.word	0xffffffff


	//   ....[21]....
        /*04b0*/ 	.word	0xffffffff


	//   ....[22]....
        /*04b4*/ 	.word	0xffffffff


	//   ....[23]....
        /*04b8*/ 	.word	0xffffffff


	//   ....[24]....
        /*04bc*/ 	.word	0xffffffff


	//   ....[25]....
        /*04c0*/ 	.word	0xffffffff


	//   ....[26]....
        /*04c4*/ 	.word	0xffffffff


	//   ....[27]....
        /*04c8*/ 	.word	0xffffffff


	//   ....[28]....
        /*04cc*/ 	.word	0xffffffff


	//   ....[29]....
        /*04d0*/ 	.word	0xffffffff


	//   ....[30]....
        /*04d4*/ 	.word	0xffffffff


	//   ....[31]....
        /*04d8*/ 	.word	0xffffffff


	//   ....[32]....
        /*04dc*/ 	.word	0xffffffff


	//   ....[33]....
        /*04e0*/ 	.word	0xffffffff


	//   ....[34]....
        /*04e4*/ 	.word	0xffffffff


	//   ....[35]....
        /*04e8*/ 	.word	0xffffffff


	//   ....[36]....
        /*04ec*/ 	.word	0xffffffff


	//   ....[37]....
        /*04f0*/ 	.word	0xffffffff


	//   ....[38]....
        /*04f4*/ 	.word	0xffffffff


	//   ....[39]....
        /*04f8*/ 	.word	0xffffffff


	//   ....[40]....
        /*04fc*/ 	.word	0xffffffff


	//   ....[41]....
        /*0500*/ 	.word	0xffffffff


	//   ....[42]....
        /*0504*/ 	.word	0xffffffff


	//   ....[43]....
        /*0508*/ 	.word	0xffffffff


	//   ....[44]....
        /*050c*/ 	.word	0xffffffff


	//   ....[45]....
        /*0510*/ 	.word	0xffffffff


	//   ....[46]....
        /*0514*/ 	.word	0xffffffff


	//   ....[47]....
        /*0518*/ 	.word	0xffffffff


	//   ....[48]....
        /*051c*/ 	.word	0xffffffff


	//   ....[49]....
        /*0520*/ 	.word	0xffffffff


	//   ....[50]....
        /*0524*/ 	.word	0xffffffff


	//   ....[51]....
        /*0528*/ 	.word	0xffffffff


	//   ....[52]....
        /*052c*/ 	.word	0xffffffff


	//   ....[53]....
        /*0530*/ 	.word	0xffffffff


	//   ....[54]....
        /*0534*/ 	.word	0xffffffff


	//   ....[55]....
        /*0538*/ 	.word	0xffffffff


	//   ....[56]....
        /*053c*/ 	.word	0xffffffff


	//   ....[57]....
        /*0540*/ 	.word	0xffffffff


	//   ....[58]....
        /*0544*/ 	.word	0xffffffff


	//   ....[59]....
        /*0548*/ 	.word	0xffffffff


	//   ....[60]....
        /*054c*/ 	.word	0xffffffff


	//   ....[61]....
        /*0550*/ 	.word	0xffffffff


	//   ....[62]....
        /*0554*/ 	.word	0xffffffff


	//   ....[63]....
        /*0558*/ 	.word	0xffffffff


	//   ....[64]....
        /*055c*/ 	.word	0xffffffff


	//   ....[65]....
        /*0560*/ 	.word	0xffffffff


	//   ....[66]....
        /*0564*/ 	.word	0xffffffff


	//   ....[67]....
        /*0568*/ 	.word	0xffffffff


	//   ....[68]....
        /*056c*/ 	.word	0xffffffff


	//   ....[69]....
        /*0570*/ 	.word	0xffffffff


	//   ....[70]....
        /*0574*/ 	.word	0xffffffff


	//   ....[71]....
        /*0578*/ 	.word	0xffffffff


	//   ....[72]....
        /*057c*/ 	.word	0xffffffff


	//   ....[73]....
        /*0580*/ 	.word	0xffffffff


	//   ....[74]....
        /*0584*/ 	.word	0xffffffff


	//   ....[75]....
        /*0588*/ 	.word	0xffffffff


	//   ....[76]....
        /*058c*/ 	.word	0xffffffff


	//   ....[77]....
        /*0590*/ 	.word	0xffffffff


	//   ....[78]....
        /*0594*/ 	.word	0xffffffff


	//   ....[79]....
        /*0598*/ 	.word	0xffffffff


	//   ....[80]....
        /*059c*/ 	.word	0xffffffff


	//   ....[81]....
        /*05a0*/ 	.word	0xffffffff


	//   ....[82]....
        /*05a4*/ 	.word	0xffffffff


	//   ....[83]....
        /*05a8*/ 	.word	0xffffffff


	//   ....[84]....
        /*05ac*/ 	.word	0xffffffff


	//   ....[85]....
        /*05b0*/ 	.word	0xffffffff


	//   ....[86]....
        /*05b4*/ 	.word	0xffffffff


	//   ....[87]....
        /*05b8*/ 	.word	0xffffffff


	//   ....[88]....
        /*05bc*/ 	.word	0xffffffff


	//   ....[89]....
        /*05c0*/ 	.word	0xffffffff


	//   ....[90]....
        /*05c4*/ 	.word	0xffffffff


	//   ....[91]....
        /*05c8*/ 	.word	0xffffffff


	//   ....[92]....
        /*05cc*/ 	.word	0xffffffff


	//   ....[93]....
        /*05d0*/ 	.word	0xffffffff


	//   ....[94]....
        /*05d4*/ 	.word	0xffffffff


	//   ....[95]....
        /*05d8*/ 	.word	0xffffffff


	//   ....[96]....
        /*05dc*/ 	.word	0xffffffff


	//   ....[97]....
        /*05e0*/ 	.word	0xffffffff


	//   ....[98]....
        /*05e4*/ 	.word	0xffffffff


	//   ....[99]....
        /*05e8*/ 	.word	0xffffffff


	//   ....[100]....
        /*05ec*/ 	.word	0xffffffff


	//   ....[101]....
        /*05f0*/ 	.word	0xffffffff


	//   ....[102]....
        /*05f4*/ 	.word	0xffffffff


	//   ....[103]....
        /*05f8*/ 	.word	0xffffffff


	//   ....[104]....
        /*05fc*/ 	.word	0xffffffff


	//   ....[105]....
        /*0600*/ 	.word	0xffffffff


	//   ....[106]....
        /*0604*/ 	.word	0xffffffff


	//   ....[107]....
        /*0608*/ 	.word	0xffffffff


	//   ....[108]....
        /*060c*/ 	.word	0xffffffff


	//   ....[109]....
        /*0610*/ 	.word	0xffffffff


	//   ....[110]....
        /*0614*/ 	.word	0xffffffff


	//   ....[111]....
        /*0618*/ 	.word	0xffffffff


	//   ....[112]....
        /*061c*/ 	.word	0xffffffff


	//   ....[113]....
        /*0620*/ 	.word	0xffffffff


	//   ....[114]....
        /*0624*/ 	.word	0xffffffff


	//   ....[115]....
        /*0628*/ 	.word	0xffffffff


	//   ....[116]....
        /*062c*/ 	.word	0xffffffff


	//   ....[117]....
        /*0630*/ 	.word	0xffffffff


	//   ....[118]....
        /*0634*/ 	.word	0xffffffff


	//   ....[119]....
        /*0638*/ 	.word	0xffffffff


	//   ....[120]....
        /*063c*/ 	.word	0xffffffff


	//   ....[121]....
        /*0640*/ 	.word	0xffffffff


	//   ....[122]....
        /*0644*/ 	.word	0xffffffff


	//   ....[123]....
        /*0648*/ 	.word	0xffffffff


	//   ....[124]....
        /*064c*/ 	.word	0xffffffff


	//   ....[125]....
        /*0650*/ 	.word	0xffffffff


	//   ....[126]....
        /*0654*/ 	.word	0xffffffff


	//   ....[127]....
        /*0658*/ 	.word	0xffffffff


	//   ....[128]....
        /*065c*/ 	.word	0xffffffff


	//   ....[129]....
        /*0660*/ 	.word	0xffffffff


	//   ....[130]....
        /*0664*/ 	.word	0xffffffff


	//   ....[131]....
        /*0668*/ 	.word	0xffffffff


	//   ....[132]....
        /*066c*/ 	.word	0xffffffff


	//   ....[133]....
        /*0670*/ 	.word	0xffffffff


	//   ....[134]....
        /*0674*/ 	.word	0xffffffff


	//   ....[135]....
        /*0678*/ 	.word	0xffffffff


	//   ....[136]....
        /*067c*/ 	.word	0xffffffff


	//   ....[137]....
        /*0680*/ 	.word	0xffffffff


	//   ....[138]....
        /*0684*/ 	.word	0xffffffff


	//   ....[139]....
        /*0688*/ 	.word	0xffffffff


	//   ....[140]....
        /*068c*/ 	.word	0xffffffff


	//   ....[141]....
        /*0690*/ 	.word	0xffffffff


	//   ....[142]....
        /*0694*/ 	.word	0xffffffff


	//   ....[143]....
        /*0698*/ 	.word	0xffffffff


	//   ....[144]....
        /*069c*/ 	.word	0xffffffff


	//   ....[145]....
        /*06a0*/ 	.word	0xffffffff


	//   ....[146]....
        /*06a4*/ 	.word	0xffffffff


	//   ....[147]....
        /*06a8*/ 	.word	0xffffffff


	//   ....[148]....
        /*06ac*/ 	.word	0xffffffff


	//   ....[149]....
        /*06b0*/ 	.word	0xffffffff


	//   ....[150]....
        /*06b4*/ 	.word	0xffffffff


	//   ....[151]....
        /*06b8*/ 	.word	0xffffffff


	//   ....[152]....
        /*06bc*/ 	.word	0xffffffff


	//   ....[153]....
        /*06c0*/ 	.word	0xffffffff


	//   ....[154]....
        /*06c4*/ 	.word	0xffffffff


	//   ....[155]....
        /*06c8*/ 	.word	0xffffffff


	//   ....[156]....
        /*06cc*/ 	.word	0xffffffff


	//   ....[157]....
        /*06d0*/ 	.word	0xffffffff


	//   ....[158]....
        /*06d4*/ 	.word	0xffffffff


	//   ....[159]....
        /*06d8*/ 	.word	0xffffffff


	//   ....[160]....
        /*06dc*/ 	.word	0xffffffff


	//   ....[161]....
        /*06e0*/ 	.word	0xffffffff


	//   ....[162]....
        /*06e4*/ 	.word	0xffffffff


	//   ....[163]....
        /*06e8*/ 	.word	0xffffffff


	//   ....[164]....
        /*06ec*/ 	.word	0xffffffff


	//   ....[165]....
        /*06f0*/ 	.word	0xffffffff


	//   ....[166]....
        /*06f4*/ 	.word	0xffffffff


	//   ....[167]....
        /*06f8*/ 	.word	0xffffffff


	//   ....[168]....
        /*06fc*/ 	.word	0xffffffff


	//   ....[169]....
        /*0700*/ 	.word	0xffffffff


	//   ....[170]....
        /*0704*/ 	.word	0xffffffff


	//   ....[171]....
        /*0708*/ 	.word	0xffffffff


	//   ....[172]....
        /*070c*/ 	.word	0xffffffff


	//   ....[173]....
        /*0710*/ 	.word	0xffffffff


	//   ....[174]....
        /*0714*/ 	.word	0xffffffff


	//   ....[175]....
        /*0718*/ 	.word	0xffffffff


	//   ....[176]....
        /*071c*/ 	.word	0xffffffff


	//   ....[177]....
        /*0720*/ 	.word	0xffffffff


	//   ....[178]....
        /*0724*/ 	.word	0xffffffff


	//   ....[179]....
        /*0728*/ 	.word	0xffffffff


	//   ....[180]....
        /*072c*/ 	.word	0xffffffff


	//   ....[181]....
        /*0730*/ 	.word	0xffffffff


	//   ....[182]....
        /*0734*/ 	.word	0xffffffff


	//   ....[183]....
        /*0738*/ 	.word	0xffffffff


	//   ....[184]....
        /*073c*/ 	.word	0xffffffff


	//   ....[185]....
        /*0740*/ 	.word	0xffffffff


	//   ....[186]....
        /*0744*/ 	.word	0xffffffff


	//   ....[187]....
        /*0748*/ 	.word	0xffffffff


	//   ....[188]....
        /*074c*/ 	.word	0xffffffff


	//   ....[189]....
        /*0750*/ 	.word	0xffffffff


	//   ....[190]....
        /*0754*/ 	.word	0xffffffff


	//   ....[191]....
        /*0758*/ 	.word	0x0500000f


	//   ....[192]....
        /*075c*/ 	.word	0x0500000f


	//   ....[193]....
        /*0760*/ 	.word	0x0500000f


	//   ....[194]....
        /*0764*/ 	.word	0x0500000f


	//   ....[195]....
        /*0768*/ 	.word	0x0500000f


	//   ....[196]....
        /*076c*/ 	.word	0x0500000f


	//   ....[197]....
        /*0770*/ 	.word	0x0500000f


	//   ....[198]....
        /*0774*/ 	.word	0x0500000f


	//   ....[199]....
        /*0778*/ 	.word	0x0500000f


	//   ....[200]....
        /*077c*/ 	.word	0x0500000f


	//   ....[201]....
        /*0780*/ 	.word	0x0500000f


	//   ....[202]....
        /*0784*/ 	.word	0x0500000f


	//   ....[203]....
        /*0788*/ 	.word	0x0500000f


	//   ....[204]....
        /*078c*/ 	.word	0x0500000f


	//   ....[205]....
        /*0790*/ 	.word	0x0500000f


	//   ....[206]....
        /*0794*/ 	.word	0x0500000f


	//   ....[207]....
        /*0798*/ 	.word	0x0500000f


	//   ....[208]....
        /*079c*/ 	.word	0x0500000f


	//   ....[209]....
        /*07a0*/ 	.word	0x0500000f


	//   ....[210]....
        /*07a4*/ 	.word	0x0500000f


	//   ....[211]....
        /*07a8*/ 	.word	0x0500000f


	//   ....[212]....
        /*07ac*/ 	.word	0x0500000f


	//   ....[213]....
        /*07b0*/ 	.word	0x0500000f


	//   ....[214]....
        /*07b4*/ 	.word	0x0500000f


	//   ....[215]....
        /*07b8*/ 	.word	0x0500000f


	//   ....[216]....
        /*07bc*/ 	.word	0x0500000f


	//   ....[217]....
        /*07c0*/ 	.word	0x0500000f


	//   ....[218]....
        /*07c4*/ 	.word	0x0500000f


	//   ....[219]....
        /*07c8*/ 	.word	0x0500000f


	//   ....[220]....
        /*07cc*/ 	.word	0x0500000f


	//   ....[221]....
        /*07d0*/ 	.word	0x0500000f


	//   ....[222]....
        /*07d4*/ 	.word	0x0500000f


	//   ....[223]....
        /*07d8*/ 	.word	0x0500000f


	//   ....[224]....
        /*07dc*/ 	.word	0x0500000f


	//   ....[225]....
        /*07e0*/ 	.word	0x0500000f


	//   ....[226]....
        /*07e4*/ 	.word	0x0500000f


	//   ....[227]....
        /*07e8*/ 	.word	0x0500000f


	//   ....[228]....
        /*07ec*/ 	.word	0x0500000f


	//   ....[229]....
        /*07f0*/ 	.word	0x0500000f


	//   ....[230]....
        /*07f4*/ 	.word	0x0500000f


	//   ....[231]....
        /*07f8*/ 	.word	0x0500000f


	//   ....[232]....
        /*07fc*/ 	.word	0x0500000f


	//   ....[233]....
        /*0800*/ 	.word	0x0500000f


	//   ....[234]....
        /*0804*/ 	.word	0x0500000f


	//   ....[235]....
        /*0808*/ 	.word	0x0500000f


	//   ....[236]....
        /*080c*/ 	.word	0x0500000f


	//   ....[237]....
        /*0810*/ 	.word	0x0500000f


	//   ....[238]....
        /*0814*/ 	.word	0x0500000f


	//   ....[239]....
        /*0818*/ 	.word	0x0500000f


	//   ....[240]....
        /*081c*/ 	.word	0x0500000f


	//   ....[241]....
        /*0820*/ 	.word	0x0500000f


	//   ....[242]....
        /*0824*/ 	.word	0x0500000f


	//   ....[243]....
        /*0828*/ 	.word	0x0500000f


	//   ....[244]....
        /*082c*/ 	.word	0x0500000f


	//   ....[245]....
        /*0830*/ 	.word	0x0500000f


	//   ....[246]....
        /*0834*/ 	.word	0x0500000f


	//   ....[247]....
        /*0838*/ 	.word	0x0500000f


	//   ....[248]....
        /*083c*/ 	.word	0x0500000f


	//   ....[249]....
        /*0840*/ 	.word	0x0500000f


	//   ....[250]....
        /*0844*/ 	.word	0x0500000f


	//   ....[251]....
        /*0848*/ 	.word	0x0500000f


	//   ....[252]....
        /*084c*/ 	.word	0x0500000f


	//   ....[253]....
        /*0850*/ 	.word	0x0500000f


	//   ....[254]....
        /*0854*/ 	.word	0x0500000f


	//   ....[255]....
        /*0858*/ 	.word	0x0500000f


	//   ....[0]....
        /*085c*/ 	.word	0x0500000f


	//   ....[1]....
        /*0860*/ 	.word	0x0500000f


	//   ....[2]....
        /*0864*/ 	.word	0x0500000f


	//   ....[3]....
        /*0868*/ 	.word	0x0500000f


	//   ....[4]....
        /*086c*/ 	.word	0x0500000f


	//   ....[5]....
        /*0870*/ 	.word	0x0500000f


	//   ....[6]....
        /*0874*/ 	.word	0x0500000f


	//   ....[7]....
        /*0878*/ 	.word	0x0500000f


	//   ....[8]....
        /*087c*/ 	.word	0x0500000f


	//   ....[9]....
        /*0880*/ 	.word	0x0500000f


	//   ....[10]....
        /*0884*/ 	.word	0x0500000f


	//   ....[11]....
        /*0888*/ 	.word	0x0500000f


	//   ....[12]....
        /*088c*/ 	.word	0x0500000f


	//   ....[13]....
        /*0890*/ 	.word	0x0500000f


	//   ....[14]....
        /*0894*/ 	.word	0x0500000f


	//   ....[15]....
        /*0898*/ 	.word	0x0500000f


	//   ....[16]....
        /*089c*/ 	.word	0x0500000f


	//   ....[17]....
        /*08a0*/ 	.word	0x0500000f


	//   ....[18]....
        /*08a4*/ 	.word	0x0500000f


	//   ....[19]....
        /*08a8*/ 	.word	0x0500000f


	//   ....[20]....
        /*08ac*/ 	.word	0x0500000f


	//   ....[21]....
        /*08b0*/ 	.word	0x0500000f


	//   ....[22]....
        /*08b4*/ 	.word	0x0500000f


	//   ....[23]....
        /*08b8*/ 	.word	0x0500000f


	//   ....[24]....
        /*08bc*/ 	.word	0x0500000f


	//   ....[25]....
        /*08c0*/ 	.word	0x0500000f


	//   ....[26]....
        /*08c4*/ 	.word	0x0500000f


	//   ....[27]....
        /*08c8*/ 	.word	0x0500000f


	//   ....[28]....
        /*08cc*/ 	.word	0x0500000f


	//   ....[29]....
        /*08d0*/ 	.word	0x0500000f


	//   ....[30]....
        /*08d4*/ 	.word	0x0500000f


	//   ....[31]....
        /*08d8*/ 	.word	0x0500000f


	//   ....[32]....
        /*08dc*/ 	.word	0x0500000f


	//   ....[33]....
        /*08e0*/ 	.word	0x0500000f


	//   ....[34]....
        /*08e4*/ 	.word	0x0500000f


	//   ....[35]....
        /*08e8*/ 	.word	0x0500000f


	//   ....[36]....
        /*08ec*/ 	.word	0x0500000f


	//   ....[37]....
        /*08f0*/ 	.word	0x0500000f


	//   ....[38]....
        /*08f4*/ 	.word	0x0500000f


	//   ....[39]....
        /*08f8*/ 	.word	0x0500000f


	//   ....[40]....
        /*08fc*/ 	.word	0x0500000f


	//   ....[41]....
        /*0900*/ 	.word	0x0500000f


	//   ....[42]....
        /*0904*/ 	.word	0x0500000f


	//   ....[43]....
        /*0908*/ 	.word	0x0500000f


	//   ....[44]....
        /*090c*/ 	.word	0x0500000f


	//   ....[45]....
        /*0910*/ 	.word	0x0500000f


	//   ....[46]....
        /*0914*/ 	.word	0x0500000f


	//   ....[47]....
        /*0918*/ 	.word	0x0500000f


	//----- nvinfo : EIATTR_COOP_GROUP_INSTR_OFFSETS
	.align		4
.L_231:
        /*091c*/ 	.byte	0x04, 0x28
        /*091e*/ 	.short	(.L_233 - .L_232)


	//   ....[0]....
.L_232:
        /*0920*/ 	.word	0x00000060


	//   ....[1]....
        /*0924*/ 	.word	0x00000140


	//   ....[2]....
        /*0928*/ 	.word	0x00000190


	//   ....[3]....
        /*092c*/ 	.word	0x000003c0


	//   ....[4]....
        /*0930*/ 	.word	0x00000520


	//   ....[5]....
        /*0934*/ 	.word	0x00000640


	//   ....[6]....
        /*0938*/ 	.word	0x000007a0


	//   ....[7]....
        /*093c*/ 	.word	0x00003de0


	//   ....[8]....
        /*0940*/ 	.word	0x00003df0


	//   ....[9]....
        /*0944*/ 	.word	0x00005360


	//   ....[10]....
        /*0948*/ 	.word	0x00005370


	//   ....[11]....
        /*094c*/ 	.word	0x000073b0


	//   ....[12]....
        /*0950*/ 	.word	0x000073c0


	//   ....[13]....
        /*0954*/ 	.word	0x00008b30


	//   ....[14]....
        /*0958*/ 	.word	0x00008b40


	//   ....[15]....
        /*095c*/ 	.word	0x0000a440


	//   ....[16]....
        /*0960*/ 	.word	0x0000a450


	//   ....[17]....
        /*0964*/ 	.word	0x0000a6e0


	//   ....[18]....
        /*0968*/ 	.word	0x0000a6f0


	//   ....[19]....
        /*096c*/ 	.word	0x0000abe0


	//   ....[20]....
        /*0970*/ 	.word	0x0000ac00


	//   ....[21]....
        /*0974*/ 	.word	0x0000ae50


	//   ....[22]....
        /*0978*/ 	.word	0x0000ae70


	//   ....[23]....
        /*097c*/ 	.word	0x0000bcb0


	//   ....[24]....
        /*0980*/ 	.word	0x0000c3d0


	//   ....[25]....
        /*0984*/ 	.word	0x0000c3e0


	//   ....[26]....
        /*0988*/ 	.word	0x0000c3f0


	//   ....[27]....
        /*098c*/ 	.word	0x0000c400


	//   ....[28]....
        /*0990*/ 	.word	0x0000cc40


	//   ....[29]....
        /*0994*/ 	.word	0x0000cc50


	//   ....[30]....
        /*0998*/ 	.word	0x0000cc60


	//   ....[31]....
        /*099c*/ 	.word	0x0000cc70


	//   ....[32]....
        /*09a0*/ 	.word	0x0000fae0


	//   ....[33]....
        /*09a4*/ 	.word	0x0000faf0


	//   ....[34]....
        /*09a8*/ 	.word	0x0000fb00


	//   ....[35]....
        /*09ac*/ 	.word	0x0000fb10


	//   ....[36]....
        /*09b0*/ 	.word	0x00010130


	//   ....[37]....
        /*09b4*/ 	.word	0x00010140


	//   ....[38]....
        /*09b8*/ 	.word	0x00010150


	//   ....[39]....
        /*09bc*/ 	.word	0x00010160


	//   ....[40]....
        /*09c0*/ 	.word	0x00013bd0


	//   ....[41]....
        /*09c4*/ 	.word	0x00013e10


	//   ....[42]....
        /*09c8*/ 	.word	0x00014b20


	//   ....[43]....
        /*09cc*/ 	.word	0x00014c30


	//   ....[44]....
        /*09d0*/ 	.word	0x00015190


	//   ....[45]....
        /*09d4*/ 	.word	0x00015220


	//   ....[46]....
        /*09d8*/ 	.word	0x00017550


	//   ....[47]....
        /*09dc*/ 	.word	0x00017730


	//   ....[48]....
        /*09e0*/ 	.word	0x00018680


	//   ....[49]....
        /*09e4*/ 	.word	0x000187b0


	//   ....[50]....
        /*09e8*/ 	.word	0x00018da0


	//   ....[51]....
        /*09ec*/ 	.word	0x00018e00


	//   ....[52]....
        /*09f0*/ 	.word	0x0001b050


	//   ....[53]....
        /*09f4*/ 	.word	0x0001b080


	//   ....[54]....
        /*09f8*/ 	.word	0x0001b220


	//   ....[55]....
        /*09fc*/ 	.word	0x0001b250


	//   ....[56]....
        /*0a00*/ 	.word	0x0001d380


	//   ....[57]....
        /*0a04*/ 	.word	0x0001d530


	//   ....[58]....
        /*0a08*/ 	.word	0x0001e450


	//   ....[59]....
        /*0a0c*/ 	.word	0x0001e570


	//   ....[60]....
        /*0a10*/ 	.word	0x0001ebe0


	//   ....[61]....
        /*0a14*/ 	.word	0x0001ec40


	//   ....[62]....
        /*0a18*/ 	.word	0x0001fd10


	//   ....[63]....
        /*0a1c*/ 	.word	0x0001ff30


	//   ....[64]....
        /*0a20*/ 	.word	0x0001ffa0


	//   ....[65]....
        /*0a24*/ 	.word	0x0001ffb0


	//   ....[66]....
        /*0a28*/ 	.word	0x00021610


	//   ....[67]....
        /*0a2c*/ 	.word	0x00021620


	//   ....[68]....
        /*0a30*/ 	.word	0x00021630


	//   ....[69]....
        /*0a34*/ 	.word	0x00021640


	//   ....[70]....
        /*0a38*/ 	.word	0x00021f30


	//   ....[71]....
        /*0a3c*/ 	.word	0x00021f50


	//   ....[72]....
        /*0a40*/ 	.word	0x00022090


	//   ....[73]....
        /*0a44*/ 	.word	0x000220b0


	//   ....[74]....
        /*0a48*/ 	.word	0x000221b0


	//   ....[75]....
        /*0a4c*/ 	.word	0x000221d0


	//   ....[76]....
        /*0a50*/ 	.word	0x000222e0


	//   ....[77]....
        /*0a54*/ 	.word	0x00022300


	//   ....[78]....
        /*0a58*/ 	.word	0x000227d0


	//   ....[79]....
        /*0a5c*/ 	.word	0x00022810


	//   ....[80]....
        /*0a60*/ 	.word	0x00023150


	//   ....[81]....
        /*0a64*/ 	.word	0x00023160


	//   ....[82]....
        /*0a68*/ 	.word	0x00024100


	//   ....[83]....
        /*0a6c*/ 	.word	0x00024120


	//   ....[84]....
        /*0a70*/ 	.word	0x00024220


	//   ....[85]....
        /*0a74*/ 	.word	0x00024240


	//   ....[86]....
        /*0a78*/ 	.word	0x00024340


	//   ....[87]....
        /*0a7c*/ 	.word	0x00024360


	//   ....[88]....
        /*0a80*/ 	.word	0x00024470


	//   ....[89]....
        /*0a84*/ 	.word	0x00024490


	//   ....[90]....
        /*0a88*/ 	.word	0x00024620


	//   ....[91]....
        /*0a8c*/ 	.word	0x00024810


	//   ....[92]....
        /*0a90*/ 	.word	0x00024840


	//   ....[93]....
        /*0a94*/ 	.word	0x00024870


	//   ....[94]....
        /*0a98*/ 	.word	0x000248a0


	//   ....[95]....
        /*0a9c*/ 	.word	0x000248d0


	//   ....[96]....
        /*0aa0*/ 	.word	0x00024900


	//   ....[97]....
        /*0aa4*/ 	.word	0x00024a90


	//   ....[98]....
        /*0aa8*/ 	.word	0x00024ac0


	//   ....[99]....
        /*0aac*/ 	.word	0x00024af0


	//   ....[100]....
        /*0ab0*/ 	.word	0x00024b20


	//   ....[101]....
        /*0ab4*/ 	.word	0x00024b50


	//   ....[102]....
        /*0ab8*/ 	.word	0x00024b80


	//   ....[103]....
        /*0abc*/ 	.word	0x00024c10


	//   ....[104]....
        /*0ac0*/ 	.word	0x00024c40


	//   ....[105]....
        /*0ac4*/ 	.word	0x00024c50


	//   ....[106]....
        /*0ac8*/ 	.word	0x00024c90


	//   ....[107]....
        /*0acc*/ 	.word	0x00026420


	//   ....[108]....
        /*0ad0*/ 	.word	0x00028a70


	//   ....[109]....
        /*0ad4*/ 	.word	0x00028a90


	//   ....[110]....
        /*0ad8*/ 	.word	0x00028b40


	//   ....[111]....
        /*0adc*/ 	.word	0x00028b60


	//   ....[112]....
        /*0ae0*/ 	.word	0x00028c00


	//   ....[113]....
        /*0ae4*/ 	.word	0x00028c20


	//   ....[114]....
        /*0ae8*/ 	.word	0x00028cc0


	//   ....[115]....
        /*0aec*/ 	.word	0x00028ce0


	//   ....[116]....
        /*0af0*/ 	.word	0x00028d80


	//   ....[117]....
        /*0af4*/ 	.word	0x00028da0


	//   ....[118]....
        /*0af8*/ 	.word	0x00028db0


	//   ....[119]....
        /*0afc*/ 	.word	0x00028e40


	//   ....[120]....
        /*0b00*/ 	.word	0x00029570


	//   ....[121]....
        /*0b04*/ 	.word	0x000295a0


	//   ....[122]....
        /*0b08*/ 	.word	0x00029600


	//   ....[123]....
        /*0b0c*/ 	.word	0x00029660


	//   ....[124]....
        /*0b10*/ 	.word	0x000296a0


	//   ....[125]....
        /*0b14*/ 	.word	0x00029710


	//   ....[126]....
        /*0b18*/ 	.word	0x00029760


	//   ....[127]....
        /*0b1c*/ 	.word	0x000297c0


	//   ....[128]....
        /*0b20*/ 	.word	0x00029800


	//   ....[129]....
        /*0b24*/ 	.word	0x00029870


	//   ....[130]....
        /*0b28*/ 	.word	0x000298c0


	//   ....[131]....
        /*0b2c*/ 	.word	0x00029920


	//   ....[132]....
        /*0b30*/ 	.word	0x00029970


	//   ....[133]....
        /*0b34*/ 	.word	0x000299c0


	//   ....[134]....
        /*0b38*/ 	.word	0x000299e0


	//   ....[135]....
        /*0b3c*/ 	.word	0x00029a20


	//   ....[136]....
        /*0b40*/ 	.word	0x0002a1c0


	//   ....[137]....
        /*0b44*/ 	.word	0x0002a200


	//   ....[138]....
        /*0b48*/ 	.word	0x0002a210


	//   ....[139]....
        /*0b4c*/ 	.word	0x0002a270


	//   ....[140]....
        /*0b50*/ 	.word	0x0002a280


	//   ....[141]....
        /*0b54*/ 	.word	0x0002a2e0


	//   ....[142]....
        /*0b58*/ 	.word	0x0002a310


	//   ....[143]....
        /*0b5c*/ 	.word	0x0002a350


	//   ....[144]....
        /*0b60*/ 	.word	0x0002a380


	//   ....[145]....
        /*0b64*/ 	.word	0x0002a3c0


	//   ....[146]....
        /*0b68*/ 	.word	0x0002a3f0


	//   ....[147]....
        /*0b6c*/ 	.word	0x0002a430


	//   ....[148]....
        /*0b70*/ 	.word	0x0002a6b0


	//   ....[149]....
        /*0b74*/ 	.word	0x0002a6d0


	//   ....[150]....
        /*0b78*/ 	.word	0x0002a6e0


	//   ....[151]....
        /*0b7c*/ 	.word	0x0002a770


	//   ....[152]....
        /*0b80*/ 	.word	0x0002a780


	//   ....[153]....
        /*0b84*/ 	.word	0x0002a810


	//   ....[154]....
        /*0b88*/ 	.word	0x0002a820


	//   ....[155]....
        /*0b8c*/ 	.word	0x0002a8b0


	//   ....[156]....
        /*0b90*/ 	.word	0x0002a8c0


	//   ....[157]....
        /*0b94*/ 	.word	0x0002a950


	//   ....[158]....
        /*0b98*/ 	.word	0x0002a960


	//   ....[159]....
        /*0b9c*/ 	.word	0x0002a970


	//   ....[160]....
        /*0ba0*/ 	.word	0x0002af40


	//   ....[161]....
        /*0ba4*/ 	.word	0x0002af80


	//   ....[162]....
        /*0ba8*/ 	.word	0x0002afc0


	//   ....[163]....
        /*0bac*/ 	.word	0x0002aff0


	//   ....[164]....
        /*0bb0*/ 	.word	0x0002b080


	//   ....[165]....
        /*0bb4*/ 	.word	0x0002b0b0


	//   ....[166]....
        /*0bb8*/ 	.word	0x0002b120


	//   ....[167]....
        /*0bbc*/ 	.word	0x0002b150


	//   ....[168]....
        /*0bc0*/ 	.word	0x0002b1c0


	//   ....[169]....
        /*0bc4*/ 	.word	0x0002b1e0


	//   ....[170]....
        /*0bc8*/ 	.word	0x0002b220


	//   ....[171]....
        /*0bcc*/ 	.word	0x0002b270


	//   ....[172]....
        /*0bd0*/ 	.word	0x0002b690


	//   ....[173]....
        /*0bd4*/ 	.word	0x0002b6c0


	//   ....[174]....
        /*0bd8*/ 	.word	0x0002b720


	//   ....[175]....
        /*0bdc*/ 	.word	0x0002b750


	//   ....[176]....
        /*0be0*/ 	.word	0x0002b780


	//   ....[177]....
        /*0be4*/ 	.word	0x0002b7b0


	//   ....[178]....
        /*0be8*/ 	.word	0x0002b7e0


	//   ....[179]....
        /*0bec*/ 	.word	0x0002b810


	//   ....[180]....
        /*0bf0*/ 	.word	0x0002b9b0


	//   ....[181]....
        /*0bf4*/ 	.word	0x0002b9e0


	//   ....[182]....
        /*0bf8*/ 	.word	0x0002ba10


	//   ....[183]....
        /*0bfc*/ 	.word	0x0002ba40


	//   ....[184]....
        /*0c00*/ 	.word	0x0002ba70


	//   ....[185]....
        /*0c04*/ 	.word	0x0002baa0


	//   ....[186]....
        /*0c08*/ 	.word	0x0002bb60


	//   ....[187]....
        /*0c0c*/ 	.word	0x0002bb80


	//   ....[188]....
        /*0c10*/ 	.word	0x0002bba0


	//   ....[189]....
        /*0c14*/ 	.word	0x0002bc00


	//   ....[190]....
        /*0c18*/ 	.word	0x0002c620


	//   ....[191]....
        /*0c1c*/ 	.word	0x0002c960


	//   ....[192]....
        /*0c20*/ 	.word	0x0002c9f0


	//   ....[193]....
        /*0c24*/ 	.word	0x0002ca90


	//   ....[194]....
        /*0c28*/ 	.word	0x0002cb20


	//   ....[195]....
        /*0c2c*/ 	.word	0x0002cc10


	//   ....[196]....
        /*0c30*/ 	.word	0x0002cca0


	//   ....[197]....
        /*0c34*/ 	.word	0x0002cd40


	//   ....[198]....
        /*0c38*/ 	.word	0x0002cdd0


	//   ....[199]....
        /*0c3c*/ 	.word	0x0002cec0


	//   ....[200]....
        /*0c40*/ 	.word	0x0002cf50


	//   ....[201]....
        /*0c44*/ 	.word	0x0002cff0


	//   ....[202]....
        /*0c48*/ 	.word	0x0002d080


	//   ....[203]....
        /*0c4c*/ 	.word	0x0002d170


	//   ....[204]....
        /*0c50*/ 	.word	0x0002d200


	//   ....[205]....
        /*0c54*/ 	.word	0x0002d250


	//   ....[206]....
        /*0c58*/ 	.word	0x0002d2a0


	//   ....[207]....
        /*0c5c*/ 	.word	0x0002d340


	//   ....[208]....
        /*0c60*/ 	.word	0x0002d3d0


	//   ....[209]....
        /*0c64*/ 	.word	0x0002d420


	//   ....[210]....
        /*0c68*/ 	.word	0x0002d470


	//   ....[211]....
        /*0c6c*/ 	.word	0x0002d560


	//   ....[212]....
        /*0c70*/ 	.word	0x0002d5f0


	//   ....[213]....
        /*0c74*/ 	.word	0x0002d640


	//   ....[214]....
        /*0c78*/ 	.word	0x0002d690


	//   ....[215]....
        /*0c7c*/ 	.word	0x0002d730


	//   ....[216]....
        /*0c80*/ 	.word	0x0002d7c0


	//   ....[217]....
        /*0c84*/ 	.word	0x0002d810


	//   ....[218]....
        /*0c88*/ 	.word	0x0002d860


	//   ....[219]....
        /*0c8c*/ 	.word	0x0002dc00


	//   ....[220]....
        /*0c90*/ 	.word	0x0002dee0


	//   ....[221]....
        /*0c94*/ 	.word	0x0002dfd0


	//   ....[222]....
        /*0c98*/ 	.word	0x0002e070


	//   ....[223]....
        /*0c9c*/ 	.word	0x0002e0d0


	//   ....[224]....
        /*0ca0*/ 	.word	0x0002e1e0


	//   ....[225]....
        /*0ca4*/ 	.word	0x0002e250


	//   ....[226]....
        /*0ca8*/ 	.word	0x0002e360


	//   ....[227]....
        /*0cac*/ 	.word	0x0002e3d0


	//   ....[228]....
        /*0cb0*/ 	.word	0x0002e4e0


	//   ....[229]....
        /*0cb4*/ 	.word	0x0002e550


	//   ....[230]....
        /*0cb8*/ 	.word	0x0002e660


	//   ....[231]....
        /*0cbc*/ 	.word	0x0002e6d0


	//   ....[232]....
        /*0cc0*/ 	.word	0x0002e770


	//   ....[233]....
        /*0cc4*/ 	.word	0x0002e880


	//   ....[234]....
        /*0cc8*/ 	.word	0x0002e8f0


	//   ....[235]....
        /*0ccc*/ 	.word	0x0002e970


	//   ....[236]....
        /*0cd0*/ 	.word	0x0002ea40


	//   ....[237]....
        /*0cd4*/ 	.word	0x0002eac0


	//   ....[238]....
        /*0cd8*/ 	.word	0x0002eba0


	//   ....[239]....
        /*0cdc*/ 	.word	0x0002ec20


	//   ....[240]....
        /*0ce0*/ 	.word	0x0002ed00


	//   ....[241]....
        /*0ce4*/ 	.word	0x0002ed80


	//   ....[242]....
        /*0ce8*/ 	.word	0x0002ee60


	//   ....[243]....
        /*0cec*/ 	.word	0x0002eee0


	//   ....[244]....
        /*0cf0*/ 	.word	0x0002efc0


	//   ....[245]....
        /*0cf4*/ 	.word	0x0002f040


	//   ....[246]....
        /*0cf8*/ 	.word	0x0002f110


	//   ....[247]....
        /*0cfc*/ 	.word	0x0002f190


	//   ....[248]....
        /*0d00*/ 	.word	0x0002f250


	//   ....[249]....
        /*0d04*/ 	.word	0x0002f380


	//   ....[250]....
        /*0d08*/ 	.word	0x0002f460


	//   ....[251]....
        /*0d0c*/ 	.word	0x0002f4c0


	//   ....[252]....
        /*0d10*/ 	.word	0x0002f590


	//   ....[253]....
        /*0d14*/ 	.word	0x0002f5f0


	//   ....[254]....
        /*0d18*/ 	.word	0x0002f6c0


	//   ....[255]....
        /*0d1c*/ 	.word	0x0002f720


	//   ....[0]....
        /*0d20*/ 	.word	0x0002f7f0


	//   ....[1]....
        /*0d24*/ 	.word	0x0002f850


	//   ....[2]....
        /*0d28*/ 	.word	0x0002f920


	//   ....[3]....
        /*0d2c*/ 	.word	0x0002f980


	//   ....[4]....
        /*0d30*/ 	.word	0x0002fa60


	//   ....[5]....
        /*0d34*/ 	.word	0x0002fb50


	//   ....[6]....
        /*0d38*/ 	.word	0x0002fbf0


	//   ....[7]....
        /*0d3c*/ 	.word	0x0002fc50


	//   ....[8]....
        /*0d40*/ 	.word	0x0002fd50


	//   ....[9]....
        /*0d44*/ 	.word	0x0002fdb0


	//   ....[10]....
        /*0d48*/ 	.word	0x0002feb0


	//   ....[11]....
        /*0d4c*/ 	.word	0x0002ff10


	//   ....[12]....
        /*0d50*/ 	.word	0x00030010


	//   ....[13]....
        /*0d54*/ 	.word	0x00030070


	//   ....[14]....
        /*0d58*/ 	.word	0x00030170


	//   ....[15]....
        /*0d5c*/ 	.word	0x000301d0


	//   ....[16]....
        /*0d60*/ 	.word	0x000302a0


	//   ....[17]....
        /*0d64*/ 	.word	0x000303e0


	//   ....[18]....
        /*0d68*/ 	.word	0x00030490


	//   ....[19]....
        /*0d6c*/ 	.word	0x00030560


	//   ....[20]....
        /*0d70*/ 	.word	0x00030630


	//   ....[21]....
        /*0d74*/ 	.word	0x00030690


	//   ....[22]....
        /*0d78*/ 	.word	0x00030780


	//   ....[23]....
        /*0d7c*/ 	.word	0x000307e0


	//   ....[24]....
        /*0d80*/ 	.word	0x000308d0


	//   ....[25]....
        /*0d84*/ 	.word	0x00030930


	//   ....[26]....
        /*0d88*/ 	.word	0x00030a20


	//   ....[27]....
        /*0d8c*/ 	.word	0x00030a80


	//   ....[28]....
        /*0d90*/ 	.word	0x00030b60


	//   ....[29]....
        /*0d94*/ 	.word	0x00030bf0


	//   ....[30]....
        /*0d98*/ 	.word	0x00030c90


	//   ....[31]....
        /*0d9c*/ 	.word	0x00030e10


	//   ....[32]....
        /*0da0*/ 	.word	0x00030e80


	//   ....[33]....
        /*0da4*/ 	.word	0x00030ef0


	//   ....[34]....
        /*0da8*/ 	.word	0x00030f60


	//   ....[35]....
        /*0dac*/ 	.word	0x00030fd0


	//   ....[36]....
        /*0db0*/ 	.word	0x00031050


	//   ....[37]....
        /*0db4*/ 	.word	0x000310d0


	//   ....[38]....
        /*0db8*/ 	.word	0x00031160


	//   ....[39]....
        /*0dbc*/ 	.word	0x000311d0


	//   ....[40]....
        /*0dc0*/ 	.word	0x00031240


	//   ....[41]....
        /*0dc4*/ 	.word	0x000312b0


	//   ....[42]....
        /*0dc8*/ 	.word	0x00031330


	//   ....[43]....
        /*0dcc*/ 	.word	0x000313a0


	//   ....[44]....
        /*0dd0*/ 	.word	0x00031430


	//   ....[45]....
        /*0dd4*/ 	.word	0x00031490


	//   ....[46]....
        /*0dd8*/ 	.word	0x00031520


	//   ....[47]....
        /*0ddc*/ 	.word	0x00031650


	//----- nvinfo : EIATTR_REG_RECONFIG
	.align		4
.L_233:
        /*0de0*/ 	.byte	0x01, 0x54
	.zero		2


	//----- nvinfo : EIATTR_SYSCALL_OFFSETS
	.align		4
        /*0de4*/ 	.byte	0x04, 0x46
        /*0de6*/ 	.short	(.L_235 - .L_234)


	//   ....[0]....
.L_234:
        /*0de8*/ 	.word	0x000021b0


	//   ....[1]....
        /*0dec*/ 	.word	0x00002300


	//   ....[2]....
        /*0df0*/ 	.word	0x0000be20


	//   ....[3]....
        /*0df4*/ 	.word	0x0000c150


	//   ....[4]....
        /*0df8*/ 	.word	0x000280d0


	//   ....[5]....
        /*0dfc*/ 	.word	0x00028220


	//   ....[6]....
        /*0e00*/ 	.word	0x00028310


	//   ....[7]....
        /*0e04*/ 	.word	0x00029200


	//----- nvinfo : EIATTR_MBARRIER_INSTR_OFFSETS
	.align		4
.L_235:
        /*0e08*/ 	.byte	0x04, 0x39
        /*0e0a*/ 	.short	(.L_237 - .L_236)


	//   ....[0]....
.L_236:
        /*0e0c*/ 	.word	0x00000270
        /*0e10*/ 	.word	0x000000ff
        /*0e14*/ 	.word	0x00030800
        /*0e18*/ 	.short	0x0100
        /*0e1a*/ 	.byte	0x08
	.zero		1


	//   ....[1]....
        /*0e1c*/ 	.word	0x00000280
        /*0e20*/ 	.word	0x000000ff
        /*0e24*/ 	.word	0x00030820
        /*0e28*/ 	.short	0x0100
        /*0e2a*/ 	.byte	0x08
	.zero		1


	//   ....[2]....
        /*0e2c*/ 	.word	0x00000370
        /*0e30*/ 	.word	0x000000ff
        /*0e34*/ 	.word	0x00030830
        /*0e38*/ 	.short	0x0100
        /*0e3a*/ 	.byte	0x08
	.zero		1


	//   ....[3]....
        /*0e3c*/ 	.word	0x00000380
        /*0e40*/ 	.word	0x000000ff
        /*0e44*/ 	.word	0x00030840
        /*0e48*/ 	.short	0x0100
        /*0e4a*/ 	.byte	0x08
	.zero		1


	//   ....[4]....
        /*0e4c*/ 	.word	0x00000390
        /*0e50*/ 	.word	0x000000ff
        /*0e54*/ 	.word	0x00030838
        /*0e58*/ 	.short	0x0100
        /*0e5a*/ 	.byte	0x08
	.zero		1


	//   ....[5]....
        /*0e5c*/ 	.word	0x000003a0
        /*0e60*/ 	.word	0x000000ff
        /*0e64*/ 	.word	0x00030848
        /*0e68*/ 	.short	0x0100
        /*0e6a*/ 	.byte	0x08
	.zero		1


	//   ....[6]....
        /*0e6c*/ 	.word	0x000004d0
        /*0e70*/ 	.word	0x000000ff
        /*0e74*/ 	.word	0x00030850
        /*0e78*/ 	.short	0x0100
        /*0e7a*/ 	.byte	0x08
	.zero		1


	//   ....[7]....
        /*0e7c*/ 	.word	0x000004e0
        /*0e80*/ 	.word	0x000000ff
        /*0e84*/ 	.word	0x00030860
        /*0e88*/ 	.short	0x0100
        /*0e8a*/ 	.byte	0x08
	.zero		1


	//   ....[8]....
        /*0e8c*/ 	.word	0x000004f0
        /*0e90*/ 	.word	0x000000ff
        /*0e94*/ 	.word	0x00030858
        /*0e98*/ 	.short	0x0100
        /*0e9a*/ 	.byte	0x08
	.zero		1


	//   ....[9]....
        /*0e9c*/ 	.word	0x00000500
        /*0ea0*/ 	.word	0x000000ff
        /*0ea4*/ 	.word	0x00030868
        /*0ea8*/ 	.short	0x0100
        /*0eaa*/ 	.byte	0x08
	.zero		1


	//   ....[10]....
        /*0eac*/ 	.word	0x000005f0
        /*0eb0*/ 	.word	0x000000ff
        /*0eb4*/ 	.word	0x00030870
        /*0eb8*/ 	.short	0x0100
        /*0eba*/ 	.byte	0x06
	.zero		1


	//   ....[11]....
        /*0ebc*/ 	.word	0x00000600
        /*0ec0*/ 	.word	0x000000ff
        /*0ec4*/ 	.word	0x00030880
        /*0ec8*/ 	.short	0x0100
        /*0eca*/ 	.byte	0x06
	.zero		1


	//   ....[12]....
        /*0ecc*/ 	.word	0x00000610
        /*0ed0*/ 	.word	0x000000ff
        /*0ed4*/ 	.word	0x00030878
        /*0ed8*/ 	.short	0x0100
        /*0eda*/ 	.byte	0x06
	.zero		1


	//   ....[13]....
        /*0edc*/ 	.word	0x00000620
        /*0ee0*/ 	.word	0x000000ff
        /*0ee4*/ 	.word	0x00030888
        /*0ee8*/ 	.short	0x0100
        /*0eea*/ 	.byte	0x06
	.zero		1


	//   ....[14]....
        /*0eec*/ 	.word	0x00000750
        /*0ef0*/ 	.word	0x000000ff
        /*0ef4*/ 	.word	0x00030890
        /*0ef8*/ 	.short	0x0100
        /*0efa*/ 	.byte	0x08
	.zero		1


	//   ....[15]....
        /*0efc*/ 	.word	0x00000760
        /*0f00*/ 	.word	0x000000ff
        /*0f04*/ 	.word	0x000308a0
        /*0f08*/ 	.short	0x0100
        /*0f0a*/ 	.byte	0x08
	.zero		1


	//   ....[16]....
        /*0f0c*/ 	.word	0x00000770
        /*0f10*/ 	.word	0x000000ff
        /*0f14*/ 	.word	0x00030898
        /*0f18*/ 	.short	0x0100
        /*0f1a*/ 	.byte	0x08
	.zero		1


	//   ....[17]....
        /*0f1c*/ 	.word	0x00000780
        /*0f20*/ 	.word	0x000000ff
        /*0f24*/ 	.word	0x000308a8
        /*0f28*/ 	.short	0x0100
        /*0f2a*/ 	.byte	0x08
	.zero		1


	//   ....[18]....
        /*0f2c*/ 	.word	0x000008b0
        /*0f30*/ 	.word	0x000000ff
        /*0f34*/ 	.word	0x000308b0
        /*0f38*/ 	.short	0x0100
        /*0f3a*/ 	.byte	0x08
	.zero		1


	//   ....[19]....
        /*0f3c*/ 	.word	0x000008c0
        /*0f40*/ 	.word	0x000000ff
        /*0f44*/ 	.word	0x000308c0
        /*0f48*/ 	.short	0x0100
        /*0f4a*/ 	.byte	0x08
	.zero		1


	//   ....[20]....
        /*0f4c*/ 	.word	0x000008d0
        /*0f50*/ 	.word	0x000000ff
        /*0f54*/ 	.word	0x000308b8
        /*0f58*/ 	.short	0x0100
        /*0f5a*/ 	.byte	0x08
	.zero		1


	//   ....[21]....
        /*0f5c*/ 	.word	0x000008e0
        /*0f60*/ 	.word	0x000000ff
        /*0f64*/ 	.word	0x000308c8
        /*0f68*/ 	.short	0x0100
        /*0f6a*/ 	.byte	0x08
	.zero		1


	//   ....[22]....
        /*0f6c*/ 	.word	0x00003d90
        /*0f70*/ 	.word	0x00000056
        /*0f74*/ 	.word	0x00030890
        /*0f78*/ 	.short	0x010a
        /*0f7a*/ 	.byte	0x3f
	.zero		1


	//   ....[23]....
        /*0f7c*/ 	.word	0x00007340
        /*0f80*/ 	.word	0x00000056
        /*0f84*/ 	.word	0x00030890
        /*0f88*/ 	.short	0x010a
        /*0f8a*/ 	.byte	0x3f
	.zero		1


	//   ....[24]....
        /*0f8c*/ 	.word	0x0000a2a0
        /*0f90*/ 	.word	0x00000056
        /*0f94*/ 	.word	0x00030890
        /*0f98*/ 	.short	0x010a
        /*0f9a*/ 	.byte	0x3f
	.zero		1


	//   ....[25]....
        /*0f9c*/ 	.word	0x0000aa40
        /*0fa0*/ 	.word	0x0000000b
        /*0fa4*/ 	.word	0x00000000
        /*0fa8*/ 	.short	0x0101
        /*0faa*/ 	.byte	0x3f
	.zero		1


	//   ....[26]....
        /*0fac*/ 	.word	0x0000aa80
        /*0fb0*/ 	.word	0x00000056
        /*0fb4*/ 	.word	0x000308b0
        /*0fb8*/ 	.short	0x010a
        /*0fba*/ 	.byte	0x3f
	.zero		1


	//   ....[27]....
        /*0fbc*/ 	.word	0x0000b170
        /*0fc0*/ 	.word	0x00000056
        /*0fc4*/ 	.word	0x00000000
        /*0fc8*/ 	.short	0x0101
        /*0fca*/ 	.byte	0x3f
	.zero		1


	//   ....[28]....
        /*0fcc*/ 	.word	0x0000beb0
        /*0fd0*/ 	.word	0x00000011
        /*0fd4*/ 	.word	0x00030800
        /*0fd8*/ 	.short	0x010a
        /*0fda*/ 	.byte	0x3f
	.zero		1


	//   ....[29]....
        /*0fdc*/ 	.word	0x0000bf00
        /*0fe0*/ 	.word	0x00000011
        /*0fe4*/ 	.word	0x00030800
        /*0fe8*/ 	.short	0x010a
        /*0fea*/ 	.byte	0x3f
	.zero		1


	//   ....[30]....
        /*0fec*/ 	.word	0x0000d570
        /*0ff0*/ 	.word	0x00000011
        /*0ff4*/ 	.word	0x00030800
        /*0ff8*/ 	.short	0x010a
        /*0ffa*/ 	.byte	0x3f
	.zero		1


	//   ....[31]....
        /*0ffc*/ 	.word	0x000106a0
        /*1000*/ 	.word	0x00000011
        /*1004*/ 	.word	0x00030800
        /*1008*/ 	.short	0x010a
        /*100a*/ 	.byte	0x3f
	.zero		1


	//   ....[32]....
        /*100c*/ 	.word	0x00013180
        /*1010*/ 	.word	0x00000003
        /*1014*/ 	.word	0x00030830
        /*1018*/ 	.short	0x010a
        /*101a*/ 	.byte	0x3f
	.zero		1


	//   ....[33]....
        /*101c*/ 	.word	0x000131c0
        /*1020*/ 	.word	0x00000003
        /*1024*/ 	.word	0x00030830
        /*1028*/ 	.short	0x010a
        /*102a*/ 	.byte	0x3f
	.zero		1


	//   ....[34]....
        /*102c*/ 	.word	0x00013c00
        /*1030*/ 	.word	0x00000000
        /*1034*/ 	.word	0x00000000
        /*1038*/ 	.short	0x0101
        /*103a*/ 	.byte	0x3f
	.zero		1


	//   ....[35]....
        /*103c*/ 	.word	0x00016160
        /*1040*/ 	.word	0x00000000
        /*1044*/ 	.word	0x00030830
        /*1048*/ 	.short	0x010a
        /*104a*/ 	.byte	0x3f
	.zero		1


	//   ....[36]....
        /*104c*/ 	.word	0x000161e0
        /*1050*/ 	.word	0x00000000
        /*1054*/ 	.word	0x00030830
        /*1058*/ 	.short	0x010a
        /*105a*/ 	.byte	0x3f
	.zero		1


	//   ....[37]....
        /*105c*/ 	.word	0x000170c0
        /*1060*/ 	.word	0x00000014
        /*1064*/ 	.word	0x00030850
        /*1068*/ 	.short	0x010a
        /*106a*/ 	.byte	0x3f
	.zero		1


	//   ....[38]....
        /*106c*/ 	.word	0x00017110
        /*1070*/ 	.word	0x00000014
        /*1074*/ 	.word	0x00030850
        /*1078*/ 	.short	0x010a
        /*107a*/ 	.byte	0x3f
	.zero		1


	//   ....[39]....
        /*107c*/ 	.word	0x00017500
        /*1080*/ 	.word	0x00000000
        /*1084*/ 	.word	0x00000000
        /*1088*/ 	.short	0x0101
        /*108a*/ 	.byte	0x3f
	.zero		1


	//   ....[40]....
        /*108c*/ 	.word	0x00019620
        /*1090*/ 	.word	0x00000014
        /*1094*/ 	.word	0x00000000
        /*1098*/ 	.short	0x0101
        /*109a*/ 	.byte	0x3f
	.zero		1


	//   ....[41]....
        /*109c*/ 	.word	0x00019bc0
        /*10a0*/ 	.word	0x00000000
        /*10a4*/ 	.word	0x00030830
        /*10a8*/ 	.short	0x010a
        /*10aa*/ 	.byte	0x3f
	.zero		1


	//   ....[42]....
        /*10ac*/ 	.word	0x00019c40
        /*10b0*/ 	.word	0x00000000
        /*10b4*/ 	.word	0x00030830
        /*10b8*/ 	.short	0x010a
        /*10ba*/ 	.byte	0x3f
	.zero		1


	//   ....[43]....
        /*10bc*/ 	.word	0x0001ab20
        /*10c0*/ 	.word	0x0000000b
        /*10c4*/ 	.word	0x00030850
        /*10c8*/ 	.short	0x010a
        /*10ca*/ 	.byte	0x3f
	.zero		1


	//   ....[44]....
        /*10cc*/ 	.word	0x0001ab70
        /*10d0*/ 	.word	0x0000000b
        /*10d4*/ 	.word	0x00030850
        /*10d8*/ 	.short	0x010a
        /*10da*/ 	.byte	0x3f
	.zero		1


	//   ....[45]....
        /*10dc*/ 	.word	0x0001aec0
        /*10e0*/ 	.word	0x00000000
        /*10e4*/ 	.word	0x00000000
        /*10e8*/ 	.short	0x0101
        /*10ea*/ 	.byte	0x3f
	.zero		1


	//   ....[46]....
        /*10ec*/ 	.word	0x0001bc90
        /*10f0*/ 	.word	0x0000000b
        /*10f4*/ 	.word	0x00000000
        /*10f8*/ 	.short	0x0101
        /*10fa*/ 	.byte	0x3f
	.zero		1


	//   ....[47]....
        /*10fc*/ 	.word	0x0001bf60
        /*1100*/ 	.word	0x00000000
        /*1104*/ 	.word	0x00030830
        /*1108*/ 	.short	0x010a
        /*110a*/ 	.byte	0x3f
	.zero		1


	//   ....[48]....
        /*110c*/ 	.word	0x0001bfe0
        /*1110*/ 	.word	0x00000000
        /*1114*/ 	.word	0x00030830
        /*1118*/ 	.short	0x010a
        /*111a*/ 	.byte	0x3f
	.zero		1


	//   ....[49]....
        /*111c*/ 	.word	0x0001cec0
        /*1120*/ 	.word	0x0000000b
        /*1124*/ 	.word	0x00030850
        /*1128*/ 	.short	0x010a
        /*112a*/ 	.byte	0x3f
	.zero		1


	//   ....[50]....
        /*112c*/ 	.word	0x0001cf10
        /*1130*/ 	.word	0x0000000b
        /*1134*/ 	.word	0x00030850
        /*1138*/ 	.short	0x010a
        /*113a*/ 	.byte	0x3f
	.zero		1


	//   ....[51]....
        /*113c*/ 	.word	0x0001d320
        /*1140*/ 	.word	0x00000000
        /*1144*/ 	.word	0x00000000
        /*1148*/ 	.short	0x0101
        /*114a*/ 	.byte	0x3f
	.zero		1


	//   ....[52]....
        /*114c*/ 	.word	0x0001f3f0
        /*1150*/ 	.word	0x0000000b
        /*1154*/ 	.word	0x00000000
        /*1158*/ 	.short	0x0101
        /*115a*/ 	.byte	0x3f
	.zero		1


	//   ....[53]....
        /*115c*/ 	.word	0x0001fc10
        /*1160*/ 	.word	0x00000006
        /*1164*/ 	.word	0x00030850
        /*1168*/ 	.short	0x010a
        /*116a*/ 	.byte	0x3f
	.zero		1


	//   ....[54]....
        /*116c*/ 	.word	0x0001fcb0
        /*1170*/ 	.word	0x00000006
        /*1174*/ 	.word	0x00030850
        /*1178*/ 	.short	0x010a
        /*117a*/ 	.byte	0x3f
	.zero		1


	//   ....[55]....
        /*117c*/ 	.word	0x000201c0
        /*1180*/ 	.word	0x00000006
        /*1184*/ 	.word	0x00000000
        /*1188*/ 	.short	0x0101
        /*118a*/ 	.byte	0x3f
	.zero		1


	//   ....[56]....
        /*118c*/ 	.word	0x00021f20
        /*1190*/ 	.word	0x00000000
        /*1194*/ 	.word	0x00000000
        /*1198*/ 	.short	0x0101
        /*119a*/ 	.byte	0x3f
	.zero		1


	//   ....[57]....
        /*119c*/ 	.word	0x00022540
        /*11a0*/ 	.word	0x00000004
        /*11a4*/ 	.word	0x00000000
        /*11a8*/ 	.short	0x0101
        /*11aa*/ 	.byte	0x3f
	.zero		1


	//   ....[58]....
        /*11ac*/ 	.word	0x00026500
        /*11b0*/ 	.word	0x00000011
        /*11b4*/ 	.word	0x00030820
        /*11b8*/ 	.short	0x010a
        /*11ba*/ 	.byte	0x3f
	.zero		1


	//   ....[59]....
        /*11bc*/ 	.word	0x00026590
        /*11c0*/ 	.word	0x0000000c
        /*11c4*/ 	.word	0x000308a0
        /*11c8*/ 	.short	0x010a
        /*11ca*/ 	.byte	0x3f
	.zero		1


	//   ....[60]....
        /*11cc*/ 	.word	0x000269e0
        /*11d0*/ 	.word	0x0000000c
        /*11d4*/ 	.word	0x000308c0
        /*11d8*/ 	.short	0x010a
        /*11da*/ 	.byte	0x3f
	.zero		1


	//   ....[61]....
        /*11dc*/ 	.word	0x00026ef0
        /*11e0*/ 	.word	0x00000007
        /*11e4*/ 	.word	0x000308a0
        /*11e8*/ 	.short	0x010a
        /*11ea*/ 	.byte	0x3f
	.zero		1


	//   ....[62]....
        /*11ec*/ 	.word	0x00027330
        /*11f0*/ 	.word	0x00000007
        /*11f4*/ 	.word	0x000308c0
        /*11f8*/ 	.short	0x010a
        /*11fa*/ 	.byte	0x3f
	.zero		1


	//   ....[63]....
        /*11fc*/ 	.word	0x00028870
        /*1200*/ 	.word	0x00000007
        /*1204*/ 	.word	0x00030840
        /*1208*/ 	.short	0x010a
        /*120a*/ 	.byte	0x3f
	.zero		1


	//   ....[64]....
        /*120c*/ 	.word	0x00028f00
        /*1210*/ 	.word	0x00000007
        /*1214*/ 	.word	0x00030830
        /*1218*/ 	.short	0x0107
        /*121a*/ 	.byte	0x3f
	.zero		1


	//   ....[65]....
        /*121c*/ 	.word	0x00028fb0
        /*1220*/ 	.word	0x00000007
        /*1224*/ 	.word	0x00030830
        /*1228*/ 	.short	0x0101
        /*122a*/ 	.byte	0x3f
	.zero		1


	//   ....[66]....
        /*122c*/ 	.word	0x00029b30
        /*1230*/ 	.word	0x00000011
        /*1234*/ 	.word	0x00030800
        /*1238*/ 	.short	0x0107
        /*123a*/ 	.byte	0x3f
	.zero		1


	//   ....[67]....
        /*123c*/ 	.word	0x00029c40
        /*1240*/ 	.word	0x00000011
        /*1244*/ 	.word	0x00030800
        /*1248*/ 	.short	0x0101
        /*124a*/ 	.byte	0x3f
	.zero		1


	//   ....[68]....
        /*124c*/ 	.word	0x00029c60
        /*1250*/ 	.word	0x00000011
        /*1254*/ 	.word	0x00030820
        /*1258*/ 	.short	0x010a
        /*125a*/ 	.byte	0x3f
	.zero		1


	//   ....[69]....
        /*125c*/ 	.word	0x0002a020
        /*1260*/ 	.word	0x00000007
        /*1264*/ 	.word	0x00030840
        /*1268*/ 	.short	0x010a
        /*126a*/ 	.byte	0x3f
	.zero		1


	//   ....[70]....
        /*126c*/ 	.word	0x0002a4e0
        /*1270*/ 	.word	0x00000007
        /*1274*/ 	.word	0x00030830
        /*1278*/ 	.short	0x0107
        /*127a*/ 	.byte	0x3f
	.zero		1


	//   ....[71]....
        /*127c*/ 	.word	0x0002a590
        /*1280*/ 	.word	0x00000007
        /*1284*/ 	.word	0x00030830
        /*1288*/ 	.short	0x0101
        /*128a*/ 	.byte	0x3f
	.zero		1


	//   ....[72]....
        /*128c*/ 	.word	0x0002a5f0
        /*1290*/ 	.word	0x00000006
        /*1294*/ 	.word	0x00030860
        /*1298*/ 	.short	0x010a
        /*129a*/ 	.byte	0x3f
	.zero		1


	//   ....[73]....
        /*129c*/ 	.word	0x0002ab60
        /*12a0*/ 	.word	0x00000006
        /*12a4*/ 	.word	0x00030850
        /*12a8*/ 	.short	0x0107
        /*12aa*/ 	.byte	0x3f
	.zero		1


	//   ....[74]....
        /*12ac*/ 	.word	0x0002ac80
        /*12b0*/ 	.word	0x00000006
        /*12b4*/ 	.word	0x00030850
        /*12b8*/ 	.short	0x0101
        /*12ba*/ 	.byte	0x3f
	.zero		1


	//   ....[75]....
        /*12bc*/ 	.word	0x0002ae90
        /*12c0*/ 	.word	0x00000000
        /*12c4*/ 	.word	0x00030860
        /*12c8*/ 	.short	0x010a
        /*12ca*/ 	.byte	0x3f
	.zero		1


	//   ....[76]....
        /*12cc*/ 	.word	0x0002b3a0
        /*12d0*/ 	.word	0x00000000
        /*12d4*/ 	.word	0x00030850
        /*12d8*/ 	.short	0x0107
        /*12da*/ 	.byte	0x3f
	.zero		1


	//   ....[77]....
        /*12dc*/ 	.word	0x0002b460
        /*12e0*/ 	.word	0x00000000
        /*12e4*/ 	.word	0x00030850
        /*12e8*/ 	.short	0x0101
        /*12ea*/ 	.byte	0x3f
	.zero		1


	//   ....[78]....
        /*12ec*/ 	.word	0x0002c5a0
        /*12f0*/ 	.word	0x00000005
        /*12f4*/ 	.word	0x00030820
        /*12f8*/ 	.short	0x010a
        /*12fa*/ 	.byte	0x3f
	.zero		1


	//   ....[79]....
        /*12fc*/ 	.word	0x0002c730
        /*1300*/ 	.word	0x00000003
        /*1304*/ 	.word	0x00030840
        /*1308*/ 	.short	0x010a
        /*130a*/ 	.byte	0x3f
	.zero		1


	//   ....[80]....
        /*130c*/ 	.word	0x0002c7d0
        /*1310*/ 	.word	0x00000017
        /*1314*/ 	.word	0x00030840
        /*1318*/ 	.short	0x010a
        /*131a*/ 	.byte	0x3f
	.zero		1


	//   ....[81]....
        /*131c*/ 	.word	0x0002c810
        /*1320*/ 	.word	0x00000003
        /*1324*/ 	.word	0x00030860
        /*1328*/ 	.short	0x010a
        /*132a*/ 	.byte	0x3f
	.zero		1


	//   ....[82]....
        /*132c*/ 	.word	0x0002c850
        /*1330*/ 	.word	0x00000017
        /*1334*/ 	.word	0x00030860
        /*1338*/ 	.short	0x010a
        /*133a*/ 	.byte	0x3f
	.zero		1


	//   ....[83]....
        /*133c*/ 	.word	0x0002c8b0
        /*1340*/ 	.word	0x00000056
        /*1344*/ 	.word	0x00030890
        /*1348*/ 	.short	0x010a
        /*134a*/ 	.byte	0x3f
	.zero		1


	//   ....[84]....
        /*134c*/ 	.word	0x0002cb60
        /*1350*/ 	.word	0x00000056
        /*1354*/ 	.word	0x00030890
        /*1358*/ 	.short	0x010a
        /*135a*/ 	.byte	0x3f
	.zero		1


	//   ....[85]....
        /*135c*/ 	.word	0x0002ce10
        /*1360*/ 	.word	0x00000056
        /*1364*/ 	.word	0x00030890
        /*1368*/ 	.short	0x010a
        /*136a*/ 	.byte	0x3f
	.zero		1


	//   ....[86]....
        /*136c*/ 	.word	0x0002d0c0
        /*1370*/ 	.word	0x00000056
        /*1374*/ 	.word	0x000308b0
        /*1378*/ 	.short	0x010a
        /*137a*/ 	.byte	0x3f
	.zero		1


	//   ....[87]....
        /*137c*/ 	.word	0x0002d4b0
        /*1380*/ 	.word	0x00000011
        /*1384*/ 	.word	0x00030800
        /*1388*/ 	.short	0x010a
        /*138a*/ 	.byte	0x3f
	.zero		1


	//   ....[88]....
        /*138c*/ 	.word	0x0002d8a0
        /*1390*/ 	.word	0x00000011
        /*1394*/ 	.word	0x00030800
        /*1398*/ 	.short	0x010a
        /*139a*/ 	.byte	0x3f
	.zero		1


	//   ....[89]....
        /*139c*/ 	.word	0x0002d8f0
        /*13a0*/ 	.word	0x00000003
        /*13a4*/ 	.word	0x00030830
        /*13a8*/ 	.short	0x010a
        /*13aa*/ 	.byte	0x3f
	.zero		1


	//   ....[90]....
        /*13ac*/ 	.word	0x0002d940
        /*13b0*/ 	.word	0x00000000
        /*13b4*/ 	.word	0x00030830
        /*13b8*/ 	.short	0x010a
        /*13ba*/ 	.byte	0x3f
	.zero		1


	//   ....[91]....
        /*13bc*/ 	.word	0x0002d990
        /*13c0*/ 	.word	0x00000014
        /*13c4*/ 	.word	0x00030850
        /*13c8*/ 	.short	0x010a
        /*13ca*/ 	.byte	0x3f
	.zero		1


	//   ....[92]....
        /*13cc*/ 	.word	0x0002d9e0
        /*13d0*/ 	.word	0x00000000
        /*13d4*/ 	.word	0x00030830
        /*13d8*/ 	.short	0x010a
        /*13da*/ 	.byte	0x3f
	.zero		1


	//   ....[93]....
        /*13dc*/ 	.word	0x0002da30
        /*13e0*/ 	.word	0x0000000b
        /*13e4*/ 	.word	0x00030850
        /*13e8*/ 	.short	0x010a
        /*13ea*/ 	.byte	0x3f
	.zero		1


	//   ....[94]....
        /*13ec*/ 	.word	0x0002da80
        /*13f0*/ 	.word	0x00000000
        /*13f4*/ 	.word	0x00030830
        /*13f8*/ 	.short	0x010a
        /*13fa*/ 	.byte	0x3f
	.zero		1


	//   ....[95]....
        /*13fc*/ 	.word	0x0002dad0
        /*1400*/ 	.word	0x0000000b
        /*1404*/ 	.word	0x00030850
        /*1408*/ 	.short	0x010a
        /*140a*/ 	.byte	0x3f
	.zero		1


	//   ....[96]....
        /*140c*/ 	.word	0x0002db20
        /*1410*/ 	.word	0x00000006
        /*1414*/ 	.word	0x00030850
        /*1418*/ 	.short	0x010a
        /*141a*/ 	.byte	0x3f
	.zero		1


	//   ....[97]....
        /*141c*/ 	.word	0x0002dcc0
        /*1420*/ 	.word	0x00000011
        /*1424*/ 	.word	0x00030820
        /*1428*/ 	.short	0x010a
        /*142a*/ 	.byte	0x3f
	.zero		1


	//   ....[98]....
        /*142c*/ 	.word	0x0002dd10
        /*1430*/ 	.word	0x0000000c
        /*1434*/ 	.word	0x000308a0
        /*1438*/ 	.short	0x010a
        /*143a*/ 	.byte	0x3f
	.zero		1


	//   ....[99]....
        /*143c*/ 	.word	0x0002dd60
        /*1440*/ 	.word	0x0000000c
        /*1444*/ 	.word	0x000308c0
        /*1448*/ 	.short	0x010a
        /*144a*/ 	.byte	0x3f
	.zero		1


	//   ....[100]....
        /*144c*/ 	.word	0x0002ddb0
        /*1450*/ 	.word	0x00000007
        /*1454*/ 	.word	0x000308a0
        /*1458*/ 	.short	0x010a
        /*145a*/ 	.byte	0x3f
	.zero		1


	//   ....[101]....
        /*145c*/ 	.word	0x0002de00
        /*1460*/ 	.word	0x00000007
        /*1464*/ 	.word	0x000308c0
        /*1468*/ 	.short	0x010a
        /*146a*/ 	.byte	0x3f
	.zero		1


	//   ....[102]....
        /*146c*/ 	.word	0x0002df20
        /*1470*/ 	.word	0x00000007
        /*1474*/ 	.word	0x00030840
        /*1478*/ 	.short	0x010a
        /*147a*/ 	.byte	0x3f
	.zero		1


	//   ....[103]....
        /*147c*/ 	.word	0x0002f280
        /*1480*/ 	.word	0x00000011
        /*1484*/ 	.word	0x00030820
        /*1488*/ 	.short	0x010a
        /*148a*/ 	.byte	0x3f
	.zero		1


	//   ....[104]....
        /*148c*/ 	.word	0x0002f2d0
        /*1490*/ 	.word	0x00000007
        /*1494*/ 	.word	0x00030840
        /*1498*/ 	.short	0x010a
        /*149a*/ 	.byte	0x3f
	.zero		1


	//   ....[105]....
        /*149c*/ 	.word	0x0002faa0
        /*14a0*/ 	.word	0x00000006
        /*14a4*/ 	.word	0x00030860
        /*14a8*/ 	.short	0x010a
        /*14aa*/ 	.byte	0x3f
	.zero		1


	//   ....[106]....
        /*14ac*/ 	.word	0x00030330
        /*14b0*/ 	.word	0x00000000
        /*14b4*/ 	.word	0x00030860
        /*14b8*/ 	.short	0x010a
        /*14ba*/ 	.byte	0x3f
	.zero		1


	//   ....[107]....
        /*14bc*/ 	.word	0x00031570
        /*14c0*/ 	.word	0x00000005
        /*14c4*/ 	.word	0x00030820
        /*14c8*/ 	.short	0x010a
        /*14ca*/ 	.byte	0x3f
	.zero		1


	//   ....[108]....
        /*14cc*/ 	.word	0x00031710
        /*14d0*/ 	.word	0x00000003
        /*14d4*/ 	.word	0x00030840
        /*14d8*/ 	.short	0x010a
        /*14da*/ 	.byte	0x3f
	.zero		1


	//   ....[109]....
        /*14dc*/ 	.word	0x00031760
        /*14e0*/ 	.word	0x00000017
        /*14e4*/ 	.word	0x00030840
        /*14e8*/ 	.short	0x010a
        /*14ea*/ 	.byte	0x3f
	.zero		1


	//   ....[110]....
        /*14ec*/ 	.word	0x000317b0
        /*14f0*/ 	.word	0x00000003
        /*14f4*/ 	.word	0x00030860
        /*14f8*/ 	.short	0x010a
        /*14fa*/ 	.byte	0x3f
	.zero		1


	//----- nvinfo : EIATTR_NUM_MBARRIERS
	.align		4
.L_237:
        /*14fc*/ 	.byte	0x03, 0x38
        /*14fe*/ 	.short	0x0016


	//----- nvinfo : EIATTR_EXIT_INSTR_OFFSETS
	.align		4
        /*1500*/ 	.byte	0x04, 0x1c
        /*1502*/ 	.short	(.L_239 - .L_238)


	//   ....[0]....
.L_238:
        /*1504*/ 	.word	0x0002c8a0


	//----- nvinfo : EIATTR_MAX_THREADS
	.align		4
.L_239:
        /*1508*/ 	.byte	0x04, 0x05
        /*150a*/ 	.short	(.L_241 - .L_240)
.L_240:
        /*150c*/ 	.word	0x00000180
        /*1510*/ 	.word	0x00000001
        /*1514*/ 	.word	0x00000001


	//----- nvinfo : EIATTR_CRS_STACK_SIZE
	.align		4
.L_241:
        /*1518*/ 	.byte	0x04, 0x1e
        /*151a*/ 	.short	(.L_243 - .L_242)
.L_242:
        /*151c*/ 	.word	0x00000000


	//----- nvinfo : EIATTR_CBANK_PARAM_SIZE
	.align		4
.L_243:
        /*1520*/ 	.byte	0x03, 0x19
        /*1522*/ 	.short	0x0af0


	//----- nvinfo : EIATTR_PARAM_CBANK
	.align		4
        /*1524*/ 	.byte	0x04, 0x0a
        /*1526*/ 	.short	(.L_245 - .L_244)
	.align		4
.L_244:
        /*1528*/ 	.word	index@(.nv.constant0._ZN7cutlass13device_kernelIN5flash11enable_sm90INS1_16FlashAttnFwdSm90INS1_25CollectiveMainloopFwdSm90ILi2EN4cute5tupleIJNS5_1CILi1EEES8_S8_EEENS6_IJNS7_ILi128EEENS7_ILi96EEENS7_ILi192EEEEEELi192ENS_6half_tEfNS_4arch4Sm90ELb0ELb1ELb0ELb1ELb1ELb1ELb0ELb1ELb1ELb1ELb1ELb0EEENS1_21CollectiveEpilogueFwdINS6_IJSA_SC_SB_EEES9_SE_SG_Li256ELb1ELb1ELb1ELb0EEENS1_36VarlenDynamicPersistentTileSchedulerILi128ELi96ELi256ELi128ELb1ELb1ELb1ELb1ELb0ELb1EEEEEEEEEvNT_6ParamsE)
        /*152c*/ 	.short	0x0210
        /*152e*/ 	.short	0x0af0


	//----- nvinfo : EIATTR_SW_WAR
	.align		4
.L_245:
        /*1530*/ 	.byte	0x04, 0x36
        /*1532*/ 	.short	(.L_247 - .L_246)
.L_246:
        /*1534*/ 	.word	0x00000008
.L_247:


//--------------------- .nv.info._ZN7cutlass13device_kernelIN5flash11enable_sm90INS1_16FlashAttnFwdSm90INS1_25CollectiveMainloopFwdSm90ILi2EN4cute5tupleIJNS5_1CILi1EEES8_S8_EEENS6_IJNS7_ILi128EEENS7_ILi96EEENS7_ILi192EEEEEELi192ENS_6half_tEfNS_4arch4Sm90ELb1ELb0ELb0ELb0ELb1ELb0ELb0ELb1ELb1ELb1ELb1ELb0EEENS1_21CollectiveEpilogueFwdINS6_IJSA_SC_SB_EEES9_SE_SG_Li256ELb0ELb1ELb1ELb0EEENS1_19SingleTileSchedulerILb0ELb1ELb1ELi128EEEEEEEEEvNT_6ParamsE --------------------------
	.section	.nv.info._ZN7cutlass13device_kernelIN5flash11enable_sm90INS1_16FlashAttnFwdSm90INS1_25CollectiveMainloopFwdSm90ILi2EN4cute5tupleIJNS5_1CILi1EEES8_S8_EEENS6_IJNS7_ILi128EEENS7_ILi96EEENS7_ILi192EEEEEELi192ENS_6half_tEfNS_4arch4Sm90ELb1ELb0ELb0ELb0ELb1ELb0ELb0ELb1ELb1ELb1ELb1ELb0EEENS1_21CollectiveEpilogueFwdINS6_IJSA_SC_SB_EEES9_SE_SG_Li256ELb0ELb1ELb1ELb0EEENS1_19SingleTileSchedulerILb0ELb1ELb1ELi128EEEEEEEEEvNT_6ParamsE,"",@"SHT_CUDA_INFO"
	.sectionflags	@""
	.align	4


	//----- nvinfo : EIATTR_CUDA_API_VERSION
	.align		4
        /*0000*/ 	.byte	0x04, 0x37
        /*0002*/ 	.short	(.L_249 - .L_248)
.L_248:
        /*0004*/ 	.word	0x00000082


	//----- nvinfo : EIATTR_KPARAM_INFO
	.align		4
.L_249:
        /*0008*/ 	.byte	0x04, 0x17
        /*000a*/ 	.short	(.L_251 - .L_250)
.L_250:
        /*000c*/ 	.word	0x00000000
        /*0010*/ 	.short	0x0000
        /*0012*/ 	.short	0x0070
        /*0014*/ 	.byte	0x00, 0xf0, 0x01, 0x28


	//----- nvinfo : EIATTR_SPARSE_MMA_MASK
	.align		4
.L_251:
        /*0018*/ 	.byte	0x03, 0x50
        /*001a*/ 	.short	0x0000


	//----- nvinfo : EIATTR_MAXREG_COUNT
	.align		4
        /*001c*/ 	.byte	0x03, 0x1b
        /*001e*/ 	.short	0x00a8


	//----- nvinfo : EIATTR_NUM_BARRIERS
	.align		4
        /*0020*/ 	.byte	0x02, 0x4c
        /*0022*/ 	.byte	0x09
	.zero		1


	//----- nvinfo : EIATTR_EXTERNS
	.align		4
        /*0024*/ 	.byte	0x04, 0x0f
        /*0026*/ 	.short	(.L_253 - .L_252)


	//   ....[0]....
	.align		4
.L_252:
        /*0028*/ 	.word	index@(__assertfail)


	//----- nvinfo : EIATTR_ANNOTATIONS
	.align		4
.L_253:
        /*002c*/ 	.byte	0x04, 0x55
        /*002e*/ 	.short	(.L_255 - .L_254)


	//   ....[0]....
.L_254:
        /*0030*/ 	.word	0x00000001
        /*0034*/ 	.byte	0xb0, 0x08, 0x00, 0x00, 0x01, 0x00, 0x00, 0x00, 0xd0, 0x14, 0x00, 0x00, 0x01, 0x00, 0x00, 0x00
        /*0044*/ 	.byte	0xc0, 0xb9, 0x00, 0x00, 0x01, 0x00, 0x00, 0x00, 0xf0, 0xba, 0x00, 0x00, 0x01, 0x00, 0x00, 0x00
        /*0054*/ 	.byte	0xf0, 0xcf, 0x00, 0x00, 0x01, 0x00, 0x00, 0x00, 0x40, 0xe7, 0x00, 0x00


	//----- nvinfo : EIATTR_MERCURY_ISA_VERSION
	.align		4
.L_255:
        /*0060*/ 	.byte	0x03, 0x5f
        /*0062*/ 	.short	0x0101


	//----- nvinfo : EIATTR_INT_WARP_WIDE_INSTR_OFFSETS
	.align		4
        /*0064*/ 	.byte	0x04, 0x31
        /*0066*/ 	.short	(.L_257 - .L_256)


	//   ....[0]....
.L_256:
        /*0068*/ 	.word	0x000000c0


	//   ....[1]....
        /*006c*/ 	.word	0x000000d0


	//   ....[2]....
        /*0070*/ 	.word	0x00000170


	//----- nvinfo : EIATTR_COOP_GROUP_MASK_REGIDS
	.align		4
.L_257:
        /*0074*/ 	.byte	0x04, 0x29
        /*0076*/ 	.short	(.L_259 - .L_258)


	//   ....[0]....
.L_258:
        /*0078*/ 	.word	0xffffffff


	//   ....[1]....
        /*007c*/ 	.word	0xffffffff


	//   ....[2]....
        /*0080*/ 	.word	0xffffffff


	//   ....[3]....
        /*0084*/ 	.word	0xffffffff


	//   ....[4]....
        /*0088*/ 	.word	0xffffffff


	//   ....[5]....
        /*008c*/ 	.word	0xffffffff


	//   ....[6]....
        /*0090*/ 	.word	0xffffffff


	//   ....[7]....
        /*0094*/ 	.word	0xffffffff


	//   ....[8]....
        /*0098*/ 	.word	0xffffffff


	//   ....[9]....
        /*009c*/ 	.word	0xffffffff


	//   ....[10]....
        /*00a0*/ 	.word	0xffffffff


	//   ....[11]....
        /*00a4*/ 	.word	0xffffffff


	//   ....[12]....
        /*00a8*/ 	.word	0xffffffff


	//   ....[13]....
        /*00ac*/ 	.word	0xffffffff


	//   ....[14]....
        /*00b0*/ 	.word	0xffffffff


	//   ....[15]....
        /*00b4*/ 	.word	0xffffffff


	//   ....[16]....
        /*00b8*/ 	.word	0xffffffff


	//   ....[17]....
        /*00bc*/ 	.word	0xffffffff


	//   ....[18]....
        /*00c0*/ 	.word	0xffffffff


	//   ....[19]....
        /*00c4*/ 	.word	0xffffffff


	//   ....[20]....
        /*00c8*/ 	.word	0xffffffff


	//   ....[21]....
        /*00cc*/ 	.word	0xffffffff


	//   ....[22]....
        /*00d0*/ 	.word	0xffffffff


	//   ....[23]....
        /*00d4*/ 	.word	0xffffffff


	//   ....[24]....
        /*00d8*/ 	.word	0xffffffff


	//   ....[25]....
        /*00dc*/ 	.word	0xffffffff


	//   ....[26]....
        /*00e0*/ 	.word	0xffffffff


	//   ....[27]....
        /*00e4*/ 	.word	0xffffffff


	//   ....[28]....
        /*00e8*/ 	.word	0xffffffff


	//   ....[29]....
        /*00ec*/ 	.word	0xffffffff


	//   ....[30]....
        /*00f0*/ 	.word	0xffffffff


	//   ....[31]....
        /*00f4*/ 	.word	0xffffffff


	//   ....[32]....
        /*00f8*/ 	.word	0xffffffff


	//   ....[33]....
        /*00fc*/ 	.word	0xffffffff


	//   ....[34]....
        /*0100*/ 	.word	0xffffffff


	//   ....[35]....
        /*0104*/ 	.word	0xffffffff


	//   ....[36]....
        /*0108*/ 	.word	0xffffffff


	//   ....[37]....
        /*010c*/ 	.word	0xffffffff


	//   ....[38]....
        /*0110*/ 	.word	0xffffffff


	//   ....[39]....
        /*0114*/ 	.word	0xffffffff


	//   ....[40]....
        /*0118*/ 	.word	0xffffffff


	//   ....[41]....
        /*011c*/ 	.word	0xffffffff


	//   ....[42]....
        /*0120*/ 	.word	0xffffffff


	//   ....[43]....
        /*0124*/ 	.word	0xffffffff


	//   ....[44]....
        /*0128*/ 	.word	0xffffffff


	//   ....[45]....
        /*012c*/ 	.word	0xffffffff


	//   ....[46]....
        /*0130*/ 	.word	0xffffffff


	//   ....[47]....
        /*0134*/ 	.word	0xffffffff


	//   ....[48]....
        /*0138*/ 	.word	0xffffffff


	//   ....[49]....
        /*013c*/ 	.word	0xffffffff


	//   ....[50]....
        /*0140*/ 	.word	0xffffffff


	//   ....[51]....
        /*0144*/ 	.word	0xffffffff


	//   ....[52]....
        /*0148*/ 	.word	0xffffffff


	//   ....[53]....
        /*014c*/ 	.word	0xffffffff


	//   ....[54]....
        /*0150*/ 	.word	0xffffffff


	//   ....[55]....
        /*0154*/ 	.word	0xffffffff


	//   ....[56]....
        /*0158*/ 	.word	0xffffffff


	//   ....[57]....
        /*015c*/ 	.word	0xffffffff


	//   ....[58]....
        /*0160*/ 	.word	0xffffffff


	//   ....[59]....
        /*0164*/ 	.word	0xffffffff


	//   ....[60]....
        /*0168*/ 	.word	0xffffffff


	//   ....[61]....
        /*016c*/ 	.word	0xffffffff


	//   ....[62]....
        /*0170*/ 	.word	0xffffffff


	//   ....[63]....
        /*0174*/ 	.word	0xffffffff


	//   ....[64]....
        /*0178*/ 	.word	0xffffffff


	//   ....[65]....
        /*017c*/ 	.word	0xffffffff


	//   ....[66]....
        /*0180*/ 	.word	0xffffffff


	//   ....[67]....
        /*0184*/ 	.word	0xffffffff


	//   ....[68]....
        /*0188*/ 	.word	0xffffffff


	//   ....[69]....
        /*018c*/ 	.word	0xffffffff


	//   ....[70]....
        /*0190*/ 	.word	0xffffffff


	//   ....[71]....
        /*0194*/ 	.word	0xffffffff


	//   ....[72]....
        /*0198*/ 	.word	0xffffffff


	//   ....[73]....
        /*019c*/ 	.word	0xffffffff


	//   ....[74]....
        /*01a0*/ 	.word	0xffffffff


	//   ....[75]....
        /*01a4*/ 	.word	0xffffffff


	//   ....[76]....
        /*01a8*/ 	.word	0xffffffff


	//   ....[77]....
        /*01ac*/ 	.word	0xffffffff


	//   ....[78]....
        /*01b0*/ 	.word	0xffffffff


	//   ....[79]....
        /*01b4*/ 	.word	0xffffffff


	//   ....[80]....
        /*01b8*/ 	.word	0xffffffff


	//   ....[81]....
        /*01bc*/ 	.word	0xffffffff


	//   ....[82]....
        /*01c0*/ 	.word	0xffffffff


	//   ....[83]....
        /*01c4*/ 	.word	0xffffffff


	//   ....[84]....
        /*01c8*/ 	.word	0xffffffff


	//   ....[85]....
        /*01cc*/ 	.word	0xffffffff


	//   ....[86]....
        /*01d0*/ 	.word	0xffffffff


	//   ....[87]....
        /*01d4*/ 	.word	0xffffffff


	//   ....[88]....
        /*01d8*/ 	.word	0xffffffff


	//   ....[89]....
        /*01dc*/ 	.word	0xffffffff


	//   ....[90]....
        /*01e0*/ 	.word	0xffffffff


	//   ....[91]....
        /*01e4*/ 	.word	0xffffffff


	//   ....[92]....
        /*01e8*/ 	.word	0xffffffff


	//   ....[93]....
        /*01ec*/ 	.word	0xffffffff


	//   ....[94]....
        /*01f0*/ 	.word	0xffffffff


	//   ....[95]....
        /*01f4*/ 	.word	0xffffffff


	//   ....[96]....
        /*01f8*/ 	.word	0xffffffff


	//   ....[97]....
        /*01fc*/ 	.word	0xffffffff


	//   ....[98]....
        /*0200*/ 	.word	0xffffffff


	//   ....[99]....
        /*0204*/ 	.word	0xffffffff


	//   ....[100]....
        /*0208*/ 	.word	0xffffffff


	//   ....[101]....
        /*020c*/ 	.word	0x0500000f


	//   ....[102]....
        /*0210*/ 	.word	0x0500000f


	//   ....[103]....
        /*0214*/ 	.word	0x0500000f


	//   ....[104]....
        /*0218*/ 	.word	0x0500000f


	//   ....[105]....
        /*021c*/ 	.word	0x0500000f


	//   ....[106]....
        /*0220*/ 	.word	0x0500000f


	//   ....[107]....
        /*0224*/ 	.word	0x0500000f


	//   ....[108]....
        /*0228*/ 	.word	0x0500000f


	//   ....[109]....
        /*022c*/ 	.word	0x0500000f


	//   ....[110]....
        /*0230*/ 	.word	0x0500000f


	//   ....[111]....
        /*0234*/ 	.word	0x0500000f


	//   ....[112]....
        /*0238*/ 	.word	0x0500000f


	//   ....[113]....
        /*023c*/ 	.word	0x0500000f


	//   ....[114]....
        /*0240*/ 	.word	0x0500000f


	//   ....[115]....
        /*0244*/ 	.word	0x0500000f


	//   ....[116]....
        /*0248*/ 	.word	0x0500000f


	//   ....[117]....
        /*024c*/ 	.word	0x0500000f


	//   ....[118]....
        /*0250*/ 	.word	0x0500000f


	//   ....[119]....
        /*0254*/ 	.word	0x0500000f


	//   ....[120]....
        /*0258*/ 	.word	0x0500000f


	//   ....[121]....
        /*025c*/ 	.word	0x0500000f


	//   ....[122]....
        /*0260*/ 	.word	0x0500000f


	//   ....[123]....
        /*0264*/ 	.word	0x0500000f


	//   ....[124]....
        /*0268*/ 	.word	0x0500000f


	//   ....[125]....
        /*026c*/ 	.word	0x0500000f


	//   ....[126]....
        /*0270*/ 	.word	0x0500000f


	//   ....[127]....
        /*0274*/ 	.word	0x0500000f


	//   ....[128]....
        /*0278*/ 	.word	0x0500000f


	//   ....[129]....
        /*027c*/ 	.word	0x0500000f


	//   ....[130]....
        /*0280*/ 	.word	0x0500000f


	//   ....[131]....
        /*0284*/ 	.word	0x0500000f


	//   ....[132]....
        /*0288*/ 	.word	0x0500000f


	//   ....[133]....
        /*028c*/ 	.word	0x0500000f


	//   ....[134]....
        /*0290*/ 	.word	0x0500000f


	//   ....[135]....
        /*0294*/ 	.word	0x0500000f


	//   ....[136]....
        /*0298*/ 	.word	0x0500000f


	//   ....[137]....
        /*029c*/ 	.word	0x0500000f


	//   ....[138]....
        /*02a0*/ 	.word	0x0500000f


	//   ....[139]....
        /*02a4*/ 	.word	0x0500000f


	//   ....[140]....
        /*02a8*/ 	.word	0x0500000f


	//   ....[141]....
        /*02ac*/ 	.word	0x0500000f


	//   ....[142]....
        /*02b0*/ 	.word	0x0500000f


	//   ....[143]....
        /*02b4*/ 	.word	0x0500000f


	//   ....[144]....
        /*02b8*/ 	.word	0x0500000f


	//   ....[145]....
        /*02bc*/ 	.word	0x0500000f


	//   ....[146]....
        /*02c0*/ 	.word	0x0500000f


	//   ....[147]....
        /*02c4*/ 	.word	0x0500000f


	//   ....[148]....
        /*02c8*/ 	.word	0x0500000f


	//   ....[149]....
        /*02cc*/ 	.word	0x0500000f


	//   ....[150]....
        /*02d0*/ 	.word	0x0500000f


	//   ....[151]....
        /*02d4*/ 	.word	0x0500000f


	//   ....[152]....
        /*02d8*/ 	.word	0x0500000f


	//   ....[153]....
        /*02dc*/ 	.word	0x0500000f


	//   ....[154]....
        /*02e0*/ 	.word	0x0500000f


	//   ....[155]....
        /*02e4*/ 	.word	0x0500000f


	//   ....[156]....
        /*02e8*/ 	.word	0x0500000f


	//   ....[157]....
        /*02ec*/ 	.word	0x0500000f


	//   ....[158]....
        /*02f0*/ 	.word	0x0500000f


	//   ....[159]....
        /*02f4*/ 	.word	0x0500000f


	//   ....[160]....
        /*02f8*/ 	.word	0x0500000f


	//   ....[161]....
        /*02fc*/ 	.word	0x0500000f


	//   ....[162]....
        /*0300*/ 	.word	0x0500000f


	//   ....[163]....
        /*0304*/ 	.word	0x0500000f


	//   ....[164]....
        /*0308*/ 	.word	0x0500000f


	//   ....[165]....
        /*030c*/ 	.word	0x0500000f


	//   ....[166]....
        /*0310*/ 	.word	0x0500000f


	//----- nvinfo : EIATTR_COOP_GROUP_INSTR_OFFSETS
	.align		4
.L_259:
        /*0314*/ 	.byte	0x04, 0x28
        /*0316*/ 	.short	(.L_261 - .L_260)


	//   ....[0]....
.L_260:
        /*0318*/ 	.word	0x00000070


	//   ....[1]....
        /*031c*/ 	.word	0x000000b0


	//   ....[2]....
        /*0320*/ 	.word	0x000002d0


	//   ....[3]....
        /*0324*/ 	.word	0x00000430


	//   ....[4]....
        /*0328*/ 	.word	0x00000550


	//   ....[5]....
        /*032c*/ 	.word	0x000006b0


	//   ....[6]....
        /*0330*/ 	.word	0x000012d0


	//   ....[7]....
        /*0334*/ 	.word	0x00002080


	//   ....[8]....
        /*0338*/ 	.word	0x000020a0


	//   ....[9]....
        /*033c*/ 	.word	0x000025c0


	//   ....[10]....
        /*0340*/ 	.word	0x000026c0


	//   ....[11]....
        /*0344*/ 	.word	0x00002df0


	//   ....[12]....
        /*0348*/ 	.word	0x00002e90


	//   ....[13]....
        /*034c*/ 	.word	0x00004810


	//   ....[14]....
        /*0350*/ 	.word	0x00004850


	//   ....[15]....
        /*0354*/ 	.word	0x00004d60


	//   ....[16]....
        /*0358*/ 	.word	0x00004e40


	//   ....[17]....
        /*035c*/ 	.word	0x00005420


	//   ....[18]....
        /*0360*/ 	.word	0x00005480


	//   ....[19]....
        /*0364*/ 	.word	0x00007030


	//   ....[20]....
        /*0368*/ 	.word	0x00007040


	//   ....[21]....
        /*036c*/ 	.word	0x00007070


	//   ....[22]....
        /*0370*/ 	.word	0x00007090


	//   ....[23]....
        /*0374*/ 	.word	0x000083a0


	//   ....[24]....
        /*0378*/ 	.word	0x000083c0


	//   ....[25]....
        /*037c*/ 	.word	0x00008470


	//   ....[26]....
        /*0380*/ 	.word	0x00008480


	//   ....[27]....
        /*0384*/ 	.word	0x00009530


	//   ....[28]....
        /*0388*/ 	.word	0x00009570


	//   ....[29]....
        /*038c*/ 	.word	0x000095b0


	//   ....[30]....
        /*0390*/ 	.word	0x000095f0


	//   ....[31]....
        /*0394*/ 	.word	0x00009630


	//   ....[32]....
        /*0398*/ 	.word	0x00009650


	//   ....[33]....
        /*039c*/ 	.word	0x00009fc0


	//   ....[34]....
        /*03a0*/ 	.word	0x00009fd0


	//   ....[35]....
        /*03a4*/ 	.word	0x0000ad10


	//   ....[36]....
        /*03a8*/ 	.word	0x0000bfc0


	//   ....[37]....
        /*03ac*/ 	.word	0x0000bfe0


	//   ....[38]....
        /*03b0*/ 	.word	0x0000bff0


	//   ....[39]....
        /*03b4*/ 	.word	0x0000c000


	//   ....[40]....
        /*03b8*/ 	.word	0x0000c010


	//   ....[41]....
        /*03bc*/ 	.word	0x0000c020


	//   ....[42]....
        /*03c0*/ 	.word	0x0000c030


	//   ....[43]....
        /*03c4*/ 	.word	0x0000c090


	//   ....[44]....
        /*03c8*/ 	.word	0x0000c0d0


	//   ....[45]....
        /*03cc*/ 	.word	0x0000c130


	//   ....[46]....
        /*03d0*/ 	.word	0x0000c140


	//   ....[47]....
        /*03d4*/ 	.word	0x0000c210


	//   ....[48]....
        /*03d8*/ 	.word	0x0000c860


	//   ....[49]....
        /*03dc*/ 	.word	0x0000c890


	//   ....[50]....
        /*03e0*/ 	.word	0x0000c8c0


	//   ....[51]....
        /*03e4*/ 	.word	0x0000c8f0


	//   ....[52]....
        /*03e8*/ 	.word	0x0000c900


	//   ....[53]....
        /*03ec*/ 	.word	0x0000c980


	//   ....[54]....
        /*03f0*/ 	.word	0x0000c9c0


	//   ....[55]....
        /*03f4*/ 	.word	0x0000ca10


	//   ....[56]....
        /*03f8*/ 	.word	0x0000ca40


	//   ....[57]....
        /*03fc*/ 	.word	0x0000caa0


	//   ....[58]....
        /*0400*/ 	.word	0x0000cae0


	//   ....[59]....
        /*0404*/ 	.word	0x0000cb30


	//   ....[60]....
        /*0408*/ 	.word	0x0000cb60


	//   ....[61]....
        /*040c*/ 	.word	0x0000cbb0


	//   ....[62]....
        /*0410*/ 	.word	0x0000cbf0


	//   ....[63]....
        /*0414*/ 	.word	0x0000cc40


	//   ....[64]....
        /*0418*/ 	.word	0x0000d400


	//   ....[65]....
        /*041c*/ 	.word	0x0000d430


	//   ....[66]....
        /*0420*/ 	.word	0x0000d450


	//   ....[67]....
        /*0424*/ 	.word	0x0000d460


	//   ....[68]....
        /*0428*/ 	.word	0x0000d480


	//   ....[69]....
        /*042c*/ 	.word	0x0000d4e0


	//   ....[70]....
        /*0430*/ 	.word	0x0000d500


	//   ....[71]....
        /*0434*/ 	.word	0x0000d520


	//   ....[72]....
        /*0438*/ 	.word	0x0000d530


	//   ....[73]....
        /*043c*/ 	.word	0x0000d590


	//   ....[74]....
        /*0440*/ 	.word	0x0000d5c0


	//   ....[75]....
        /*0444*/ 	.word	0x0000d640


	//   ....[76]....
        /*0448*/ 	.word	0x0000d8b0


	//   ....[77]....
        /*044c*/ 	.word	0x0000d8d0


	//   ....[78]....
        /*0450*/ 	.word	0x0000d8e0


	//   ....[79]....
        /*0454*/ 	.word	0x0000d900


	//   ....[80]....
        /*0458*/ 	.word	0x0000d990


	//   ....[81]....
        /*045c*/ 	.word	0x0000d9c0


	//   ....[82]....
        /*0460*/ 	.word	0x0000da30


	//   ....[83]....
        /*0464*/ 	.word	0x0000da60


	//   ....[84]....
        /*0468*/ 	.word	0x0000dad0


	//   ....[85]....
        /*046c*/ 	.word	0x0000db00


	//   ....[86]....
        /*0470*/ 	.word	0x0000db70


	//   ....[87]....
        /*0474*/ 	.word	0x0000dba0


	//   ....[88]....
        /*0478*/ 	.word	0x0000e070


	//   ....[89]....
        /*047c*/ 	.word	0x0000e0a0


	//   ....[90]....
        /*0480*/ 	.word	0x0000e0d0


	//   ....[91]....
        /*0484*/ 	.word	0x0000e100


	//   ....[92]....
        /*0488*/ 	.word	0x0000e130


	//   ....[93]....
        /*048c*/ 	.word	0x0000e140


	//   ....[94]....
        /*0490*/ 	.word	0x0000e1e0


	//   ....[95]....
        /*0494*/ 	.word	0x0000e200


	//   ....[96]....
        /*0498*/ 	.word	0x0000e290


	//   ....[97]....
        /*049c*/ 	.word	0x0000e2b0


	//   ....[98]....
        /*04a0*/ 	.word	0x0000e320


	//   ....[99]....
        /*04a4*/ 	.word	0x0000e350


	//   ....[100]....
        /*04a8*/ 	.word	0x0000e6d0


	//   ....[101]....
        /*04ac*/ 	.word	0x0000ec50


	//   ....[102]....
        /*04b0*/ 	.word	0x0000ed40


	//   ....[103]....
        /*04b4*/ 	.word	0x0000ede0


	//   ....[104]....
        /*04b8*/ 	.word	0x0000ee40


	//   ....[105]....
        /*04bc*/ 	.word	0x0000ef10


	//   ....[106]....
        /*04c0*/ 	.word	0x0000ef80


	//   ....[107]....
        /*04c4*/ 	.word	0x0000f050


	//   ....[108]....
        /*04c8*/ 	.word	0x0000f0d0


	//   ....[109]....
        /*04cc*/ 	.word	0x0000f1a0


	//   ....[110]....
        /*04d0*/ 	.word	0x0000f220


	//   ....[111]....
        /*04d4*/ 	.word	0x0000f300


	//   ....[112]....
        /*04d8*/ 	.word	0x0000f380


	//   ....[113]....
        /*04dc*/ 	.word	0x0000f440


	//   ....[114]....
        /*04e0*/ 	.word	0x0000f4d0


	//   ....[115]....
        /*04e4*/ 	.word	0x0000f540


	//   ....[116]....
        /*04e8*/ 	.word	0x0000f5e0


	//   ....[117]....
        /*04ec*/ 	.word	0x0000f6b0


	//   ....[118]....
        /*04f0*/ 	.word	0x0000f730


	//   ....[119]....
        /*04f4*/ 	.word	0x0000f800


	//   ....[120]....
        /*04f8*/ 	.word	0x0000f880


	//   ....[121]....
        /*04fc*/ 	.word	0x0000f950


	//   ....[122]....
        /*0500*/ 	.word	0x0000f9d0


	//   ....[123]....
        /*0504*/ 	.word	0x0000faa0


	//   ....[124]....
        /*0508*/ 	.word	0x0000fb20


	//   ....[125]....
        /*050c*/ 	.word	0x0000fbf0


	//   ....[126]....
        /*0510*/ 	.word	0x0000fc70


	//   ....[127]....
        /*0514*/ 	.word	0x0000fd40


	//   ....[128]....
        /*0518*/ 	.word	0x0000fdb0


	//   ....[129]....
        /*051c*/ 	.word	0x0000fe70


	//   ....[130]....
        /*0520*/ 	.word	0x0000ffb0


	//   ....[131]....
        /*0524*/ 	.word	0x00010080


	//   ....[132]....
        /*0528*/ 	.word	0x000100e0


	//   ....[133]....
        /*052c*/ 	.word	0x000101a0


	//   ....[134]....
        /*0530*/ 	.word	0x00010200


	//   ....[135]....
        /*0534*/ 	.word	0x000102c0


	//   ....[136]....
        /*0538*/ 	.word	0x00010320


	//   ....[137]....
        /*053c*/ 	.word	0x000103f0


	//   ....[138]....
        /*0540*/ 	.word	0x00010450


	//   ....[139]....
        /*0544*/ 	.word	0x00010520


	//   ....[140]....
        /*0548*/ 	.word	0x00010580


	//   ....[141]....
        /*054c*/ 	.word	0x00010660


	//   ....[142]....
        /*0550*/ 	.word	0x00010740


	//   ....[143]....
        /*0554*/ 	.word	0x000107e0


	//   ....[144]....
        /*0558*/ 	.word	0x00010840


	//   ....[145]....
        /*055c*/ 	.word	0x00010900


	//   ....[146]....
        /*0560*/ 	.word	0x000109c0


	//   ....[147]....
        /*0564*/ 	.word	0x00010a80


	//   ....[148]....
        /*0568*/ 	.word	0x00010b40


	//   ....[149]....
        /*056c*/ 	.word	0x00010c00


	//   ....[150]....
        /*0570*/ 	.word	0x00010cc0


	//   ....[151]....
        /*0574*/ 	.word	0x00010d80


	//   ....[152]....
        /*0578*/ 	.word	0x00010e40


	//   ....[153]....
        /*057c*/ 	.word	0x00010f00


	//   ....[154]....
        /*0580*/ 	.word	0x00011040


	//   ....[155]....
        /*0584*/ 	.word	0x000110e0


	//   ....[156]....
        /*0588*/ 	.word	0x000111b0


	//   ....[157]....
        /*058c*/ 	.word	0x000112a0


	//   ....[158]....
        /*0590*/ 	.word	0x00011310


	//   ....[159]....
        /*0594*/ 	.word	0x00011400


	//   ....[160]....
        /*0598*/ 	.word	0x00011470


	//   ....[161]....
        /*059c*/ 	.word	0x00011570


	//   ....[162]....
        /*05a0*/ 	.word	0x000115f0


	//   ....[163]....
        /*05a4*/ 	.word	0x000116e0


	//   ....[164]....
        /*05a8*/ 	.word	0x00011750


	//   ....[165]....
        /*05ac*/ 	.word	0x00011820


	//   ....[166]....
        /*05b0*/ 	.word	0x00011930


	//----- nvinfo : EIATTR_REG_RECONFIG
	.align		4
.L_261:
        /*05b4*/ 	.byte	0x01, 0x54
	.zero		2


	//----- nvinfo : EIATTR_SYSCALL_OFFSETS
	.align		4
        /*05b8*/ 	.byte	0x04, 0x46
        /*05ba*/ 	.short	(.L_263 - .L_262)


	//   ....[0]....
.L_262:
        /*05bc*/ 	.word	0x00001490


	//   ....[1]....
        /*05c0*/ 	.word	0x0000b530


	//   ....[2]....
        /*05c4*/ 	.word	0x0000b670


	//   ....[3]....
        /*05c8*/ 	.word	0x0000b760


	//   ....[4]....
        /*05cc*/ 	.word	0x0000c5a0


	//----- nvinfo : EIATTR_MBARRIER_INSTR_OFFSETS
	.align		4
.L_263:
        /*05d0*/ 	.byte	0x04, 0x39
        /*05d2*/ 	.short	(.L_265 - .L_264)


	//   ....[0]....
.L_264:
        /*05d4*/ 	.word	0x00000180
        /*05d8*/ 	.word	0x000000ff
        /*05dc*/ 	.word	0x00030800
        /*05e0*/ 	.short	0x0100
        /*05e2*/ 	.byte	0x08
	.zero		1


	//   ....[1]....
        /*05e4*/ 	.word	0x00000190
        /*05e8*/ 	.word	0x000000ff
        /*05ec*/ 	.word	0x00030820
        /*05f0*/ 	.short	0x0100
        /*05f2*/ 	.byte	0x08
	.zero		1


	//   ....[2]....
        /*05f4*/ 	.word	0x00000280
        /*05f8*/ 	.word	0x000000ff
        /*05fc*/ 	.word	0x00030830
        /*0600*/ 	.short	0x0100
        /*0602*/ 	.byte	0x08
	.zero		1


	//   ....[3]....
        /*0604*/ 	.word	0x00000290
        /*0608*/ 	.word	0x000000ff
        /*060c*/ 	.word	0x00030840
        /*0610*/ 	.short	0x0100
        /*0612*/ 	.byte	0x08
	.zero		1


	//   ....[4]....
        /*0614*/ 	.word	0x000002a0
        /*0618*/ 	.word	0x000000ff
        /*061c*/ 	.word	0x00030838
        /*0620*/ 	.short	0x0100
        /*0622*/ 	.byte	0x08
	.zero		1


	//   ....[5]....
        /*0624*/ 	.word	0x000002b0
        /*0628*/ 	.word	0x000000ff
        /*062c*/ 	.word	0x00030848
        /*0630*/ 	.short	0x0100
        /*0632*/ 	.byte	0x08
	.zero		1


	//   ....[6]....
        /*0634*/ 	.word	0x000003e0
        /*0638*/ 	.word	0x000000ff
        /*063c*/ 	.word	0x00030850
        /*0640*/ 	.short	0x0100
        /*0642*/ 	.byte	0x08
	.zero		1


	//   ....[7]....
        /*0644*/ 	.word	0x000003f0
        /*0648*/ 	.word	0x000000ff
        /*064c*/ 	.word	0x00030860
        /*0650*/ 	.short	0x0100
        /*0652*/ 	.byte	0x08
	.zero		1


	//   ....[8]....
        /*0654*/ 	.word	0x00000400
        /*0658*/ 	.word	0x000000ff
        /*065c*/ 	.word	0x00030858
        /*0660*/ 	.short	0x0100
        /*0662*/ 	.byte	0x08
	.zero		1


	//   ....[9]....
        /*0664*/ 	.word	0x00000410
        /*0668*/ 	.word	0x000000ff
        /*066c*/ 	.word	0x00030868
        /*0670*/ 	.short	0x0100
        /*0672*/ 	.byte	0x08
	.zero		1


	//   ....[10]....
        /*0674*/ 	.word	0x00000500
        /*0678*/ 	.word	0x000000ff
        /*067c*/ 	.word	0x00030870
        /*0680*/ 	.short	0x0100
        /*0682*/ 	.byte	0x06
	.zero		1


	//   ....[11]....
        /*0684*/ 	.word	0x00000510
        /*0688*/ 	.word	0x000000ff
        /*068c*/ 	.word	0x00030880
        /*0690*/ 	.short	0x0100
        /*0692*/ 	.byte	0x06
	.zero		1


	//   ....[12]....
        /*0694*/ 	.word	0x00000520
        /*0698*/ 	.word	0x000000ff
        /*069c*/ 	.word	0x00030878
        /*06a0*/ 	.short	0x0100
        /*06a2*/ 	.byte	0x06
	.zero		1


	//   ....[13]....
        /*06a4*/ 	.word	0x00000530
        /*06a8*/ 	.word	0x000000ff
        /*06ac*/ 	.word	0x00030888
        /*06b0*/ 	.short	0x0100
        /*06b2*/ 	.byte	0x06
	.zero		1


	//   ....[14]....
        /*06b4*/ 	.word	0x00000660
        /*06b8*/ 	.word	0x000000ff
        /*06bc*/ 	.word	0x00030890
        /*06c0*/ 	.short	0x0100
        /*06c2*/ 	.byte	0x08
	.zero		1


	//   ....[15]....
        /*06c4*/ 	.word	0x00000670
        /*06c8*/ 	.word	0x000000ff
        /*06cc*/ 	.word	0x000308a0
        /*06d0*/ 	.short	0x0100
        /*06d2*/ 	.byte	0x08
	.zero		1


	//   ....[16]....
        /*06d4*/ 	.word	0x00000680
        /*06d8*/ 	.word	0x000000ff
        /*06dc*/ 	.word	0x00030898
        /*06e0*/ 	.short	0x0100
        /*06e2*/ 	.byte	0x08
	.zero		1


	//   ....[17]....
        /*06e4*/ 	.word	0x00000690
        /*06e8*/ 	.word	0x000000ff
        /*06ec*/ 	.word	0x000308a8
        /*06f0*/ 	.short	0x0100
        /*06f2*/ 	.byte	0x08
	.zero		1


	//   ....[18]....
        /*06f4*/ 	.word	0x000007d0
        /*06f8*/ 	.word	0x000000ff
        /*06fc*/ 	.word	0x000308b0
        /*0700*/ 	.short	0x0100
        /*0702*/ 	.byte	0x08
	.zero		1


	//   ....[19]....
        /*0704*/ 	.word	0x000007e0
        /*0708*/ 	.word	0x000000ff
        /*070c*/ 	.word	0x000308c0
        /*0710*/ 	.short	0x0100
        /*0712*/ 	.byte	0x08
	.zero		1


	//   ....[20]....
        /*0714*/ 	.word	0x000007f0
        /*0718*/ 	.word	0x000000ff
        /*071c*/ 	.word	0x000308b8
        /*0720*/ 	.short	0x0100
        /*0722*/ 	.byte	0x08
	.zero		1


	//   ....[21]....
        /*0724*/ 	.word	0x00000800
        /*0728*/ 	.word	0x000000ff
        /*072c*/ 	.word	0x000308c8
        /*0730*/ 	.short	0x0100
        /*0732*/ 	.byte	0x08
	.zero		1


	//   ....[22]....
        /*0734*/ 	.word	0x000014b0
        /*0738*/ 	.word	0x000000ff
        /*073c*/ 	.word	0x00030800
        /*0740*/ 	.short	0x010a
        /*0742*/ 	.byte	0x27
	.zero		1


	//   ....[23]....
        /*0744*/ 	.word	0x00001540
        /*0748*/ 	.word	0x000000ff
        /*074c*/ 	.word	0x00030830
        /*0750*/ 	.short	0x010a
        /*0752*/ 	.byte	0x27
	.zero		1


	//   ....[24]....
        /*0754*/ 	.word	0x000015a0
        /*0758*/ 	.word	0x000000ff
        /*075c*/ 	.word	0x00030830
        /*0760*/ 	.short	0x010a
        /*0762*/ 	.byte	0x27
	.zero		1


	//   ....[25]....
        /*0764*/ 	.word	0x00001f90
        /*0768*/ 	.word	0x000000ff
        /*076c*/ 	.word	0x00000000
        /*0770*/ 	.short	0x0101
        /*0772*/ 	.byte	0x06
	.zero		1


	//   ....[26]....
        /*0774*/ 	.word	0x000039b0
        /*0778*/ 	.word	0x000000ff
        /*077c*/ 	.word	0x00030830
        /*0780*/ 	.short	0x010a
        /*0782*/ 	.byte	0x26
	.zero		1


	//   ....[27]....
        /*0784*/ 	.word	0x000039f0
        /*0788*/ 	.word	0x000000ff
        /*078c*/ 	.word	0x00030830
        /*0790*/ 	.short	0x010a
        /*0792*/ 	.byte	0x26
	.zero		1


	//   ....[28]....
        /*0794*/ 	.word	0x00004460
        /*0798*/ 	.word	0x000000ff
        /*079c*/ 	.word	0x00030850
        /*07a0*/ 	.short	0x010a
        /*07a2*/ 	.byte	0x0e
	.zero		1


	//   ....[29]....
        /*07a4*/ 	.word	0x000044a0
        /*07a8*/ 	.word	0x000000ff
        /*07ac*/ 	.word	0x00030850
        /*07b0*/ 	.short	0x010a
        /*07b2*/ 	.byte	0x0e
	.zero		1


	//   ....[30]....
        /*07b4*/ 	.word	0x00004910
        /*07b8*/ 	.word	0x000000ff
        /*07bc*/ 	.word	0x00000000
        /*07c0*/ 	.short	0x0101
        /*07c2*/ 	.byte	0x26
	.zero		1


	//   ....[31]....
        /*07c4*/ 	.word	0x00005dc0
        /*07c8*/ 	.word	0x000000ff
        /*07cc*/ 	.word	0x00000000
        /*07d0*/ 	.short	0x0101
        /*07d2*/ 	.byte	0x0e
	.zero		1


	//   ....[32]....
        /*07d4*/ 	.word	0x00005fa0
        /*07d8*/ 	.word	0x000000ff
        /*07dc*/ 	.word	0x00030830
        /*07e0*/ 	.short	0x010a
        /*07e2*/ 	.byte	0x26
	.zero		1


	//   ....[33]....
        /*07e4*/ 	.word	0x00005fe0
        /*07e8*/ 	.word	0x000000ff
        /*07ec*/ 	.word	0x00030830
        /*07f0*/ 	.short	0x010a
        /*07f2*/ 	.byte	0x26
	.zero		1


	//   ....[34]....
        /*07f4*/ 	.word	0x00006a50
        /*07f8*/ 	.word	0x000000ff
        /*07fc*/ 	.word	0x00030850
        /*0800*/ 	.short	0x010a
        /*0802*/ 	.byte	0x05
	.zero		1


	//   ....[35]....
        /*0804*/ 	.word	0x00006a90
        /*0808*/ 	.word	0x000000ff
        /*080c*/ 	.word	0x00030850
        /*0810*/ 	.short	0x010a
        /*0812*/ 	.byte	0x05
	.zero		1


	//   ....[36]....
        /*0814*/ 	.word	0x00006e40
        /*0818*/ 	.word	0x000000ff
        /*081c*/ 	.word	0x00000000
        /*0820*/ 	.short	0x0101
        /*0822*/ 	.byte	0x26
	.zero		1


	//   ....[37]....
        /*0824*/ 	.word	0x00007be0
        /*0828*/ 	.word	0x000000ff
        /*082c*/ 	.word	0x00000000
        /*0830*/ 	.short	0x0101
        /*0832*/ 	.byte	0x05
	.zero		1


	//   ....[38]....
        /*0834*/ 	.word	0x00008310
        /*0838*/ 	.word	0x000000ff
        /*083c*/ 	.word	0x00030850
        /*0840*/ 	.short	0x010a
        /*0842*/ 	.byte	0x05
	.zero		1


	//   ....[39]....
        /*0844*/ 	.word	0x00008350
        /*0848*/ 	.word	0x000000ff
        /*084c*/ 	.word	0x00030850
        /*0850*/ 	.short	0x010a
        /*0852*/ 	.byte	0x05
	.zero		1


	//   ....[40]....
        /*0854*/ 	.word	0x00008960
        /*0858*/ 	.word	0x000000ff
        /*085c*/ 	.word	0x00000000
        /*0860*/ 	.short	0x0101
        /*0862*/ 	.byte	0x04
	.zero		1


	//   ....[41]....
        /*0864*/ 	.word	0x00009660
        /*0868*/ 	.word	0x000000ff
        /*086c*/ 	.word	0x00000000
        /*0870*/ 	.short	0x0101
        /*0872*/ 	.byte	0x04
	.zero		1


	//   ....[42]....
        /*0874*/ 	.word	0x0000bd70
        /*0878*/ 	.word	0x000000ff
        /*087c*/ 	.word	0x00030840
        /*0880*/ 	.short	0x010a
        /*0882*/ 	.byte	0x2e
	.zero		1


	//   ....[43]....
        /*0884*/ 	.word	0x0000c360
        /*0888*/ 	.word	0x000000ff
        /*088c*/ 	.word	0x00030830
        /*0890*/ 	.short	0x0107
        /*0892*/ 	.byte	0x2e
	.zero		1


	//   ....[44]....
        /*0894*/ 	.word	0x0000c3d0
        /*0898*/ 	.word	0x000000ff
        /*089c*/ 	.word	0x00030830
        /*08a0*/ 	.short	0x0101
        /*08a2*/ 	.byte	0x2e
	.zero		1


	//   ....[45]....
        /*08a4*/ 	.word	0x0000cd90
        /*08a8*/ 	.word	0x000000ff
        /*08ac*/ 	.word	0x00030800
        /*08b0*/ 	.short	0x0107
        /*08b2*/ 	.byte	0x2e
	.zero		1


	//   ....[46]....
        /*08b4*/ 	.word	0x0000cdf0
        /*08b8*/ 	.word	0x000000ff
        /*08bc*/ 	.word	0x00030800
        /*08c0*/ 	.short	0x0101
        /*08c2*/ 	.byte	0x2e
	.zero		1


	//   ....[47]....
        /*08c4*/ 	.word	0x0000ce10
        /*08c8*/ 	.word	0x000000ff
        /*08cc*/ 	.word	0x00030820
        /*08d0*/ 	.short	0x010a
        /*08d2*/ 	.byte	0x2e
	.zero		1


	//   ....[48]....
        /*08d4*/ 	.word	0x0000d1f0
        /*08d8*/ 	.word	0x00000013
        /*08dc*/ 	.word	0x00030840
        /*08e0*/ 	.short	0x010a
        /*08e2*/ 	.byte	0x3f
	.zero		1


	//   ....[49]....
        /*08e4*/ 	.word	0x0000d730
        /*08e8*/ 	.word	0x00000013
        /*08ec*/ 	.word	0x00030830
        /*08f0*/ 	.short	0x0107
        /*08f2*/ 	.byte	0x3f
	.zero		1


	//   ....[50]....
        /*08f4*/ 	.word	0x0000d7e0
        /*08f8*/ 	.word	0x00000013
        /*08fc*/ 	.word	0x00030830
        /*0900*/ 	.short	0x0101
        /*0902*/ 	.byte	0x3f
	.zero		1


	//   ....[51]....
        /*0904*/ 	.word	0x0000d840
        /*0908*/ 	.word	0x00000006
        /*090c*/ 	.word	0x00030860
        /*0910*/ 	.short	0x010a
        /*0912*/ 	.byte	0x3f
	.zero		1


	//   ....[52]....
        /*0914*/ 	.word	0x0000dcf0
        /*0918*/ 	.word	0x00000006
        /*091c*/ 	.word	0x00030850
        /*0920*/ 	.short	0x0107
        /*0922*/ 	.byte	0x3f
	.zero		1


	//   ....[53]....
        /*0924*/ 	.word	0x0000de40
        /*0928*/ 	.word	0x00000006
        /*092c*/ 	.word	0x00030850
        /*0930*/ 	.short	0x0101
        /*0932*/ 	.byte	0x3f
	.zero		1


	//   ....[54]....
        /*0934*/ 	.word	0x0000dfe0
        /*0938*/ 	.word	0x00000000
        /*093c*/ 	.word	0x00030860
        /*0940*/ 	.short	0x010a
        /*0942*/ 	.byte	0x3f
	.zero		1


	//   ....[55]....
        /*0944*/ 	.word	0x0000e510
        /*0948*/ 	.word	0x00000000
        /*094c*/ 	.word	0x00030850
        /*0950*/ 	.short	0x0107
        /*0952*/ 	.byte	0x3f
	.zero		1


	//   ....[56]....
        /*0954*/ 	.word	0x0000e5c0
        /*0958*/ 	.word	0x00000000
        /*095c*/ 	.word	0x00030850
        /*0960*/ 	.short	0x0101
        /*0962*/ 	.byte	0x3f
	.zero		1


	//   ....[57]....
        /*0964*/ 	.word	0x0000e660
        /*0968*/ 	.word	0x00000007
        /*096c*/ 	.word	0x00030820
        /*0970*/ 	.short	0x010a
        /*0972*/ 	.byte	0x3f
	.zero		1


	//   ....[58]....
        /*0974*/ 	.word	0x0000e7e0
        /*0978*/ 	.word	0x00000005
        /*097c*/ 	.word	0x00030840
        /*0980*/ 	.short	0x010a
        /*0982*/ 	.byte	0x3f
	.zero		1


	//   ....[59]....
        /*0984*/ 	.word	0x0000e880
        /*0988*/ 	.word	0x00000007
        /*098c*/ 	.word	0x00030840
        /*0990*/ 	.short	0x010a
        /*0992*/ 	.byte	0x3f
	.zero		1


	//   ....[60]....
        /*0994*/ 	.word	0x0000e8c0
        /*0998*/ 	.word	0x00000005
        /*099c*/ 	.word	0x00030860
        /*09a0*/ 	.short	0x010a
        /*09a2*/ 	.byte	0x3f
	.zero		1


	//   ....[61]....
        /*09a4*/ 	.word	0x0000e900
        /*09a8*/ 	.word	0x00000007
        /*09ac*/ 	.word	0x00030860
        /*09b0*/ 	.short	0x010a
        /*09b2*/ 	.byte	0x3f
	.zero		1


	//   ....[62]....
        /*09b4*/ 	.word	0x0000e970
        /*09b8*/ 	.word	0x00000003
        /*09bc*/ 	.word	0x00030800
        /*09c0*/ 	.short	0x010a
        /*09c2*/ 	.byte	0x3f
	.zero		1


	//   ....[63]....
        /*09c4*/ 	.word	0x0000e9d0
        /*09c8*/ 	.word	0x00000003
        /*09cc*/ 	.word	0x00030830
        /*09d0*/ 	.short	0x010a
        /*09d2*/ 	.byte	0x3f
	.zero		1


	//   ....[64]....
        /*09d4*/ 	.word	0x0000ea30
        /*09d8*/ 	.word	0x00000005
        /*09dc*/ 	.word	0x00030830
        /*09e0*/ 	.short	0x010a
        /*09e2*/ 	.byte	0x3f
	.zero		1


	//   ....[65]....
        /*09e4*/ 	.word	0x0000ea90
        /*09e8*/ 	.word	0x00000003
        /*09ec*/ 	.word	0x00030850
        /*09f0*/ 	.short	0x010a
        /*09f2*/ 	.byte	0x3f
	.zero		1


	//   ....[66]....
        /*09f4*/ 	.word	0x0000eaf0
        /*09f8*/ 	.word	0x00000005
        /*09fc*/ 	.word	0x00030830
        /*0a00*/ 	.short	0x010a
        /*0a02*/ 	.byte	0x3f
	.zero		1


	//   ....[67]....
        /*0a04*/ 	.word	0x0000eb50
        /*0a08*/ 	.word	0x00000003
        /*0a0c*/ 	.word	0x00030850
        /*0a10*/ 	.short	0x010a
        /*0a12*/ 	.byte	0x3f
	.zero		1


	//   ....[68]....
        /*0a14*/ 	.word	0x0000ebb0
        /*0a18*/ 	.word	0x00000003
        /*0a1c*/ 	.word	0x00030850
        /*0a20*/ 	.short	0x010a
        /*0a22*/ 	.byte	0x3f
	.zero		1


	//   ....[69]....
        /*0a24*/ 	.word	0x0000ec90
        /*0a28*/ 	.word	0x00000003
        /*0a2c*/ 	.word	0x00030840
        /*0a30*/ 	.short	0x010a
        /*0a32*/ 	.byte	0x3f
	.zero		1


	//   ....[70]....
        /*0a34*/ 	.word	0x0000feb0
        /*0a38*/ 	.word	0x00000003
        /*0a3c*/ 	.word	0x00030820
        /*0a40*/ 	.short	0x010a
        /*0a42*/ 	.byte	0x3f
	.zero		1


	//   ....[71]....
        /*0a44*/ 	.word	0x0000ff00
        /*0a48*/ 	.word	0x00000013
        /*0a4c*/ 	.word	0x00030840
        /*0a50*/ 	.short	0x010a
        /*0a52*/ 	.byte	0x3f
	.zero		1


	//   ....[72]....
        /*0a54*/ 	.word	0x00010690
        /*0a58*/ 	.word	0x00000006
        /*0a5c*/ 	.word	0x00030860
        /*0a60*/ 	.short	0x010a
        /*0a62*/ 	.byte	0x3f
	.zero		1


	//   ....[73]....
        /*0a64*/ 	.word	0x00010f90
        /*0a68*/ 	.word	0x00000000
        /*0a6c*/ 	.word	0x00030860
        /*0a70*/ 	.short	0x010a
        /*0a72*/ 	.byte	0x3f
	.zero		1


	//   ....[74]....
        /*0a74*/ 	.word	0x00011850
        /*0a78*/ 	.word	0x00000007
        /*0a7c*/ 	.word	0x00030820
        /*0a80*/ 	.short	0x010a
        /*0a82*/ 	.byte	0x3f
	.zero		1


	//   ....[75]....
        /*0a84*/ 	.word	0x000119f0
        /*0a88*/ 	.word	0x00000005
        /*0a8c*/ 	.word	0x00030840
        /*0a90*/ 	.short	0x010a
        /*0a92*/ 	.byte	0x3f
	.zero		1


	//   ....[76]....
        /*0a94*/ 	.word	0x00011a40
        /*0a98*/ 	.word	0x00000007
        /*0a9c*/ 	.word	0x00030840
        /*0aa0*/ 	.short	0x010a
        /*0aa2*/ 	.byte	0x3f
	.zero		1


	//   ....[77]....
        /*0aa4*/ 	.word	0x00011a90
        /*0aa8*/ 	.word	0x00000005
        /*0aac*/ 	.word	0x00030860
        /*0ab0*/ 	.short	0x010a
        /*0ab2*/ 	.byte	0x3f
	.zero		1


	//----- nvinfo : EIATTR_NUM_MBARRIERS
	.align		4
.L_265:
        /*0ab4*/ 	.byte	0x03, 0x38
        /*0ab6*/ 	.short	0x0016


	//----- nvinfo : EIATTR_EXIT_INSTR_OFFSETS
	.align		4
        /*0ab8*/ 	.byte	0x04, 0x1c
        /*0aba*/ 	.short	(.L_267 - .L_266)


	//   ....[0]....
.L_266:
        /*0abc*/ 	.word	0x0000e950


	//----- nvinfo : EIATTR_MAX_THREADS
	.align		4
.L_267:
        /*0ac0*/ 	.byte	0x04, 0x05
        /*0ac2*/ 	.short	(.L_269 - .L_268)
.L_268:
        /*0ac4*/ 	.word	0x00000180
        /*0ac8*/ 	.word	0x00000001
        /*0acc*/ 	.word	0x00000001


	//----- nvinfo : EIATTR_CRS_STACK_SIZE
	.align		4
.L_269:
        /*0ad0*/ 	.byte	0x04, 0x1e
        /*0ad2*/ 	.short	(.L_271 - .L_270)
.L_270:
        /*0ad4*/ 	.word	0x00000000


	//----- nvinfo : EIATTR_CBANK_PARAM_SIZE
	.align		4
.L_271:
        /*0ad8*/ 	.byte	0x03, 0x19
        /*0ada*/ 	.short	0x0a70


	//----- nvinfo : EIATTR_PARAM_CBANK
	.align		4
        /*0adc*/ 	.byte	0x04, 0x0a
        /*0ade*/ 	.short	(.L_273 - .L_272)
	.align		4
.L_272:
        /*0ae0*/ 	.word	index@(.nv.constant0._ZN7cutlass13device_kernelIN5flash11enable_sm90INS1_16FlashAttnFwdSm90INS1_25CollectiveMainloopFwdSm90ILi2EN4cute5tupleIJNS5_1CILi1EEES8_S8_EEENS6_IJNS7_ILi128EEENS7_ILi96EEENS7_ILi192EEEEEELi192ENS_6half_tEfNS_4arch4Sm90ELb1ELb0ELb0ELb0ELb1ELb0ELb0ELb1ELb1ELb1ELb1ELb0EEENS1_21CollectiveEpilogueFwdINS6_IJSA_SC_SB_EEES9_SE_SG_Li256ELb0ELb1ELb1ELb0EEENS1_19SingleTileSchedulerILb0ELb1ELb1ELi128EEEEEEEEEvNT_6ParamsE)
        /*0ae4*/ 	.short	0x0210
        /*0ae6*/ 	.short	0x0a70


	//----- nvinfo : EIATTR_SW_WAR
	.align		4
.L_273:
        /*0ae8*/ 	.byte	0x04, 0x36
        /*0aea*/ 	.short	(.L_275 - .L_274)
.L_274:
        /*0aec*/ 	.word	0x00000008
.L_275:


//--------------------- .nv.info._ZN7cutlass13device_kernelIN5flash11enable_sm90INS1_16FlashAttnFwdSm90INS1_25CollectiveMainloopFwdSm90ILi2EN4cute5tupleIJNS5_1CILi1EEES8_S8_EEENS6_IJNS7_ILi128EEENS7_ILi96EEENS7_ILi192EEEEEELi192ENS_6half_tEfNS_4arch4Sm90ELb1ELb0ELb0ELb1ELb1ELb0ELb0ELb1ELb1ELb1ELb1ELb0EEENS1_21CollectiveEpilogueFwdINS6_IJSA_SC_SB_EEES9_SE_SG_Li256ELb1ELb1ELb1ELb0EEENS1_36VarlenDynamicPersistentTileSchedulerILi128ELi96ELi256ELi128ELb1ELb1ELb1ELb1ELb1ELb1EEEEEEEEEvNT_6ParamsE --------------------------
	.section	.nv.info._ZN7cutlass13device_kernelIN5flash11enable_sm90INS1_16FlashAttnFwdSm90INS1_25CollectiveMainloopFwdSm90ILi2EN4cute5tupleIJNS5_1CILi1EEES8_S8_EEENS6_IJNS7_ILi128EEENS7_ILi96EEENS7_ILi192EEEEEELi192ENS_6half_tEfNS_4arch4Sm90ELb1ELb0ELb0ELb1ELb1ELb0ELb0ELb1ELb1ELb1ELb1ELb0EEENS1_21CollectiveEpilogueFwdINS6_IJSA_SC_SB_EEES9_SE_SG_Li256ELb1ELb1ELb1ELb0EEENS1_36VarlenDynamicPersistentTileSchedulerILi128ELi96ELi256ELi128ELb1ELb1ELb1ELb1ELb1ELb1EEEEEEEEEvNT_6ParamsE,"",@"SHT_CUDA_INFO"
	.sectionflags	@""
	.align	4


	//----- nvinfo : EIATTR_CUDA_API_VERSION
	.align		4
        /*0000*/ 	.byte	0x04, 0x37
        /*0002*/ 	.short	(.L_277 - .L_276)
.L_276:
        /*0004*/ 	.word	0x00000082


	//----- nvinfo : EIATTR_KPARAM_INFO
	.align		4
.L_277:
        /*0008*/ 	.byte	0x04, 0x17
        /*000a*/ 	.short	(.L_279 - .L_278)
.L_278:
        /*000c*/ 	.word	0x00000000
        /*0010*/ 	.short	0x0000
        /*0012*/ 	.short	0x0070
        /*0014*/ 	.byte	0x00, 0xf0, 0x01, 0x2a


	//----- nvinfo : EIATTR_SPARSE_MMA_MASK
	.align		4
.L_279:
        /*0018*/ 	.byte	0x03, 0x50
        /*001a*/ 	.short	0x0000


	//----- nvinfo : EIATTR_MAXREG_COUNT
	.align		4
        /*001c*/ 	.byte	0x03, 0x1b
        /*001e*/ 	.short	0x00a8


	//----- nvinfo : EIATTR_NUM_BARRIERS
	.align		4
        /*0020*/ 	.byte	0x02, 0x4c
        /*0022*/ 	.byte	0x09
	.zero		1


	//----- nvinfo : EIATTR_EXTERNS
	.align		4
        /*0024*/ 	.byte	0x04, 0x0f
        /*0026*/ 	.short	(.L_281 - .L_280)


	//   ....[0]....
	.align		4
.L_280:
        /*0028*/ 	.word	index@(__assertfail)


	//----- nvinfo : EIATTR_ANNOTATIONS
	.align		4
.L_281:
        /*002c*/ 	.byte	0x04, 0x55
        /*002e*/ 	.short	(.L_283 - .L_282)


	//   ....[0]....
.L_282:
        /* <DEDUP_REMOVED lines=19> */
        /*0154*/ 	.byte	0x40, 0x36, 0x01, 0x00


	//----- nvinfo : EIATTR_MERCURY_ISA_VERSION
	.align		4
.L_283:
        /*0158*/ 	.byte	0x03, 0x5f
        /*015a*/ 	.short	0x0101


	//----- nvinfo : EIATTR_UNUSED_LOAD_BYTE_OFFSET
	.align		4
        /*015c*/ 	.byte	0x04, 0x44
        /*015e*/ 	.short	(.L_285 - .L_284)


	//   ....[0]....
.L_284:
        /*0160*/ 	.word	0x00000950
        /*0164*/ 	.word	0x0000fff0


	//   ....[1]....
        /*0168*/ 	.word	0x00009860
        /*016c*/ 	.word	0x0000fff0


	//----- nvinfo : EIATTR_INT_WARP_WIDE_INSTR_OFFSETS
	.align		4
.L_285:
        /*0170*/ 	.byte	0x04, 0x31
        /*0172*/ 	.short	(.L_287 - .L_286)


	//   ....[0]....
.L_286:
        /*0174*/ 	.word	0x000000c0


	//   ....[1]....
        /*0178*/ 	.word	0x000000d0


	//   ....[2]....
        /*017c*/ 	.word	0x00000170


	//   ....[3]....
        /*0180*/ 	.word	0x0000eeb0


	//   ....[4]....
        /*0184*/ 	.word	0x0000ef40


	//   ....[5]....
        /*0188*/ 	.word	0x00011d10


	//   ....[6]....
        /*018c*/ 	.word	0x00011da0


	//----- nvinfo : EIATTR_COOP_GROUP_MASK_REGIDS
	.align		4
.L_287:
        /*0190*/ 	.byte	0x04, 0x29
        /*0192*/ 	.short	(.L_289 - .L_288)


	//   ....[0]....
.L_288:
        /*0194*/ 	.word	0xffffffff


	//   ....[1]....
        /*0198*/ 	.word	0xffffffff


	//   ....[2]....
        /*019c*/ 	.word	0xffffffff


	//   ....[3]....
        /*01a0*/ 	.word	0xffffffff


	//   ....[4]....
        /*01a4*/ 	.word	0xffffffff


	//   ....[5]....
        /*01a8*/ 	.word	0xffffffff


	//   ....[6]....
        /*01ac*/ 	.word	0xffffffff


	//   ....[7]....
        /*01b0*/ 	.word	0xffffffff


	//   ....[8]....
        /*01b4*/ 	.word	0xffffffff


	//   ....[9]....
        /*01b8*/ 	.word	0xffffffff


	//   ....[10]....
        /*01bc*/ 	.word	0xffffffff


	//   ....[11]....
        /*01c0*/ 	.word	0xffffffff


	//   ....[12]....
        /*01c4*/ 	.word	0xffffffff


	//   ....[13]....
        /*01c8*/ 	.word	0xffffffff


	//   ....[14]....
        /*01cc*/ 	.word	0xffffffff


	//   ....[15]....
        /*01d0*/ 	.word	0xffffffff


	//   ....[16]....
        /*01d4*/ 	.word	0xffffffff


	//   ....[17]....
        /*01d8*/ 	.word	0xffffffff


	//   ....[18]....
        /*01dc*/ 	.word	0xffffffff


	//   ....[19]....
        /*01e0*/ 	.word	0xffffffff


	//   ....[20]....
        /*01e4*/ 	.word	0xffffffff


	//   ....[21]....
        /*01e8*/ 	.word	0xffffffff


	//   ....[22]....
        /*01ec*/ 	.word	0xffffffff


	//   ....[23]....
        /*01f0*/ 	.word	0xffffffff


	//   ....[24]....
        /*01f4*/ 	.word	0xffffffff


	//   ....[25]....
        /*01f8*/ 	.word	0xffffffff


	//   ....[26]....
        /*01fc*/ 	.word	0xffffffff


	//   ....[27]....
        /*0200*/ 	.word	0xffffffff


	//   ....[28]....
        /*0204*/ 	.word	0xffffffff


	//   ....[29]....
        /*0208*/ 	.word	0xffffffff


	//   ....[30]....
        /*020c*/ 	.word	0xffffffff


	//   ....[31]....
        /*0210*/ 	.word	0xffffffff


	//   ....[32]....
        /*0214*/ 	.word	0xffffffff


	//   ....[33]....
        /*0218*/ 	.word	0xffffffff


	//   ....[34]....
        /*021c*/ 	.word	0xffffffff


	//   ....[35]....
        /*0220*/ 	.word	0xffffffff


	//   ....[36]....
        /*0224*/ 	.word	0xffffffff


	//   ....[37]....
        /*0228*/ 	.word	0xffffffff


	//   ....[38]....
        /*022c*/ 	.word	0xffffffff


	//   ....[39]....
        /*0230*/ 	.word	0xffffffff


	//   ....[40]....
        /*0234*/ 	.word	0xffffffff


	//   ....[41]....
        /*0238*/ 	.word	0xffffffff


	//   ....[42]....
        /*023c*/ 	.word	0xffffffff


	//   ....[43]....
        /*0240*/ 	.word	0xffffffff


	//   ....[44]....
        /*0244*/ 	.word	0xffffffff


	//   ....[45]....
        /*0248*/ 	.word	0xffffffff


	//   ....[46]....
        /*024c*/ 	.word	0xffffffff


	//   ....[47]....
        /*0250*/ 	.word	0xffffffff


	//   ....[48]....
        /*0254*/ 	.word	0xffffffff


	//   ....[49]....
        /*0258*/ 	.word	0xffffffff


	//   ....[50]....
        /*025c*/ 	.word	0xffffffff


	//   ....[51]....
        /*0260*/ 	.word	0xffffffff


	//   ....[52]....
        /*0264*/ 	.word	0xffffffff


	//   ....[53]....
        /*0268*/ 	.word	0xffffffff


	//   ....[54]....
        /*026c*/ 	.word	0xffffffff


	//   ....[55]....
        /*0270*/ 	.word	0xffffffff


	//   ....[56]....
        /*0274*/ 	.word	0xffffffff


	//   ....[57]....
        /*0278*/ 	.word	0xffffffff


	//   ....[58]....
        /*027c*/ 	.word	0xffffffff


	//   ....[59]....
        /*0280*/ 	.word	0xffffffff


	//   ....[60]....
        /*0284*/ 	.word	0xffffffff


	//   ....[61]....
        /*0288*/ 	.word	0xffffffff


	//   ....[62]....
        /*028c*/ 	.word	0xffffffff


	//   ....[63]....
        /*0290*/ 	.word	0xffffffff


	//   ....[64]....
        /*0294*/ 	.word	0xffffffff


	//   ....[65]....
        /*0298*/ 	.word	0xffffffff


	//   ....[66]....
        /*029c*/ 	.word	0xffffffff


	//   ....[67]....
        /*02a0*/ 	.word	0xffffffff


	//   ....[68]....
        /*02a4*/ 	.word	0xffffffff


	//   ....[69]....
        /*02a8*/ 	.word	0xffffffff


	//   ....[70]....
        /*02ac*/ 	.word	0xffffffff


	//   ....[71]....
        /*02b0*/ 	.word	0xffffffff


	//   ....[72]....
        /*02b4*/ 	.word	0xffffffff


	//   ....[73]....
        /*02b8*/ 	.word	0xffffffff


	//   ....[74]....
        /*02bc*/ 	.word	0xffffffff


	//   ....[75]....
        /*02c0*/ 	.word	0xffffffff


	//   ....[76]....
        /*02c4*/ 	.word	0xffffffff


	//   ....[77]....
        /*02c8*/ 	.word	0xffffffff


	//   ....[78]....
        /*02cc*/ 	.word	0xffffffff


	//   ....[79]....
        /*02d0*/ 	.word	0xffffffff


	//   ....[80]....
        /*02d4*/ 	.word	0xffffffff


	//   ....[81]....
        /*02d8*/ 	.word	0xffffffff


	//   ....[82]....
        /*02dc*/ 	.word	0xffffffff


	//   ....[83]....
        /*02e0*/ 	.word	0xffffffff


	//   ....[84]....
        /*02e4*/ 	.word	0xffffffff


	//   ....[85]....
        /*02e8*/ 	.word	0xffffffff


	//   ....[86]....
        /*02ec*/ 	.word	0xffffffff


	//   ....[87]....
        /*02f0*/ 	.word	0xffffffff


	//   ....[88]....
        /*02f4*/ 	.word	0xffffffff


	//   ....[89]....
        /*02f8*/ 	.word	0xffffffff


	//   ....[90]....
        /*02fc*/ 	.word	0xffffffff


	//   ....[91]....
        /*0300*/ 	.word	0xffffffff


	//   ....[92]....
        /*0304*/ 	.word	0xffffffff


	//   ....[93]....
        /*0308*/ 	.word	0xffffffff


	//   ....[94]....
        /*030c*/ 	.word	0xffffffff


	//   ....[95]....
        /*0310*/ 	.word	0xffffffff


	//   ....[96]....
        /*0314*/ 	.word	0xffffffff


	//   ....[97]....
        /*0318*/ 	.word	0xffffffff


	//   ....[98]....
        /*031c*/ 	.word	0xffffffff


	//   ....[99]....
        /*0320*/ 	.word	0xffffffff


	//   ....[100]....
        /*0324*/ 	.word	0xffffffff


	//   ....[101]....
        /*0328*/ 	.word	0xffffffff


	//   ....[102]....
        /*032c*/ 	.word	0xffffffff


	//   ....[103]....
        /*0330*/ 	.word	0xffffffff


	//   ....[104]....
        /*0334*/ 	.word	0xffffffff


	//   ....[105]....
        /*0338*/ 	.word	0xffffffff


	//   ....[106]....
        /*033c*/ 	.word	0xffffffff


	//   ....[107]....
        /*0340*/ 	.word	0xffffffff


	//   ....[108]....
        /*0344*/ 	.word	0xffffffff


	//   ....[109]....
        /*0348*/ 	.word	0xffffffff


	//   ....[110]....
        /*034c*/ 	.word	0xffffffff


	//   ....[111]....
        /*0350*/ 	.word	0xffffffff


	//   ....[112]....
        /*0354*/ 	.word	0xffffffff


	//   ....[113]....
        /*0358*/ 	.word	0xffffffff


	//   ....[114]....
        /*035c*/ 	.word	0xffffffff


	//   ....[115]....
        /*0360*/ 	.word	0xffffffff


	//   ....[116]....
        /*0364*/ 	.word	0xffffffff


	//   ....[117]....
        /*0368*/ 	.word	0xffffffff


	//   ....[118]....
        /*036c*/ 	.word	0xffffffff


	//   ....[119]....
        /*0370*/ 	.word	0xffffffff


	//   ....[120]....
        /*0374*/ 	.word	0xffffffff


	//   ....[121]....
        /*0378*/ 	.word	0xffffffff


	//   ....[122]....
        /*037c*/ 	.word	0xffffffff


	//   ....[123]....
        /*0380*/ 	.word	0xffffffff


	//   ....[124]....
        /*0384*/ 	.word	0xffffffff


	//   ....[125]....
        /*0388*/ 	.word	0xffffffff


	//   ....[126]....
        /*038c*/ 	.word	0xffffffff


	//   ....[127]....
        /*0390*/ 	.word	0xffffffff


	//   ....[128]....
        /*0394*/ 	.word	0xffffffff


	//   ....[129]....
        /*0398*/ 	.word	0xffffffff


	//   ....[130]....
        /*039c*/ 	.word	0xffffffff


	//   ....[131]....
        /*03a0*/ 	.word	0xffffffff


	//   ....[132]....
        /*03a4*/ 	.word	0xffffffff


	//   ....[133]....
        /*03a8*/ 	.word	0xffffffff


	//   ....[134]....
        /*03ac*/ 	.word	0xffffffff


	//   ....[135]....
        /*03b0*/ 	.word	0xffffffff


	//   ....[136]....
        /*03b4*/ 	.word	0xffffffff


	//   ....[137]....
        /*03b8*/ 	.word	0xffffffff


	//   ....[138]....
        /*03bc*/ 	.word	0xffffffff


	//   ....[139]....
        /*03c0*/ 	.word	0xffffffff


	//   ....[140]....
        /*03c4*/ 	.word	0xffffffff


	//   ....[141]....
        /*03c8*/ 	.word	0xffffffff


	//   ....[142]....
        /*03cc*/ 	.word	0xffffffff


	//   ....[143]....
        /*03d0*/ 	.word	0xffffffff


	//   ....[144]....
        /*03d4*/ 	.word	0xffffffff


	//   ....[145]....
        /*03d8*/ 	.word	0xffffffff


	//   ....[146]....
        /*03dc*/ 	.word	0xffffffff


	//   ....[147]....
        /*03e0*/ 	.word	0xffffffff


	//   ....[148]....
        /*03e4*/ 	.word	0xffffffff


	//   ....[149]....
        /*03e8*/ 	.word	0xffffffff


	//   ....[150]....
        /*03ec*/ 	.word	0xffffffff


	//   ....[151]....
        /*03f0*/ 	.word	0x0500000f


	//   ....[152]....
        /*03f4*/ 	.word	0x0500000f


	//   ....[153]....
        /*03f8*/ 	.word	0x0500000f


	//   ....[154]....
        /*03fc*/ 	.word	0x0500000f


	//   ....[155]....
        /*0400*/ 	.word	0x0500000f


	//   ....[156]....
        /*0404*/ 	.word	0x0500000f


	//   ....[157]....
        /*0408*/ 	.word	0x0500000f


	//   ....[158]....
        /*040c*/ 	.word	0x0500000f


	//   ....[159]....
        /*0410*/ 	.word	0x0500000f


	//   ....[160]....
        /*0414*/ 	.word	0x0500000f


	//   ....[161]....
        /*0418*/ 	.word	0x0500000f


	//   ....[162]....
        /*041c*/ 	.word	0x0500000f


	//   ....[163]....
        /*0420*/ 	.word	0x0500000f


	//   ....[164]....
        /*0424*/ 	.word	0x0500000f


	//   ....[165]....
        /*0428*/ 	.word	0x0500000f


	//   ....[166]....
        /*042c*/ 	.word	0x0500000f


	//   ....[167]....
        /*0430*/ 	.word	0x0500000f


	//   ....[168]....
        /*0434*/ 	.word	0x0500000f


	//   ....[169]....
        /*0438*/ 	.word	0x0500000f


	//   ....[170]....
        /*043c*/ 	.word	0x0500000f


	//   ....[171]....
        /*0440*/ 	.word	0x0500000f


	//   ....[172]....
        /*0444*/ 	.word	0x0500000f


	//   ....[173]....
        /*0448*/ 	.word	0x0500000f


	//   ....[174]....
        /*044c*/ 	.word	0x0500000f


	//   ....[175]....
        /*0450*/ 	.word	0x0500000f


	//   ....[176]....
        /*0454*/ 	.word	0x0500000f


	//   ....[177]....
        /*0458*/ 	.word	0x0500000f


	//   ....[178]....
        /*045c*/ 	.word	0x0500000f


	//   ....[179]....
        /*0460*/ 	.word	0x0500000f


	//   ....[180]....
        /*0464*/ 	.word	0x0500000f


	//   ....[181]....
        /*0468*/ 	.word	0x0500000f


	//   ....[182]....
        /*046c*/ 	.word	0x0500000f


	//   ....[183]....
        /*0470*/ 	.word	0x0500000f


	//   ....[184]....
        /*0474*/ 	.word	0x0500000f


	//   ....[185]....
        /*0478*/ 	.word	0x0500000f


	//   ....[186]....
        /*047c*/ 	.word	0x0500000f


	//   ....[187]....
        /*0480*/ 	.word	0x0500000f


	//   ....[188]....
        /*0484*/ 	.word	0x0500000f


	//   ....[189]....
        /*0488*/ 	.word	0x0500000f


	//   ....[190]....
        /*048c*/ 	.word	0x0500000f


	//   ....[191]....
        /*0490*/ 	.word	0x0500000f


	//   ....[192]....
        /*0494*/ 	.word	0x0500000f


	//   ....[193]....
        /*0498*/ 	.word	0x0500000f


	//   ....[194]....
        /*049c*/ 	.word	0x0500000f


	//   ....[195]....
        /*04a0*/ 	.word	0x0500000f


	//   ....[196]....
        /*04a4*/ 	.word	0x0500000f


	//   ....[197]....
        /*04a8*/ 	.word	0x0500000f


	//   ....[198]....
        /*04ac*/ 	.word	0x0500000f


	//   ....[199]....
        /*04b0*/ 	.word	0x0500000f


	//   ....[200]....
        /*04b4*/ 	.word	0x0500000f


	//   ....[201]....
        /*04b8*/ 	.word	0x0500000f


	//   ....[202]....
        /*04bc*/ 	.word	0x0500000f


	//   ....[203]....
        /*04c0*/ 	.word	0x0500000f


	//   ....[204]....
        /*04c4*/ 	.word	0x0500000f


	//   ....[205]....
        /*04c8*/ 	.word	0x0500000f


	//   ....[206]....
        /*04cc*/ 	.word	0x0500000f


	//   ....[207]....
        /*04d0*/ 	.word	0x0500000f


	//   ....[208]....
        /*04d4*/ 	.word	0x0500000f


	//   ....[209]....
        /*04d8*/ 	.word	0x0500000f


	//   ....[210]....
        /*04dc*/ 	.word	0x0500000f


	//   ....[211]....
        /*04e0*/ 	.word	0x0500000f


	//   ....[212]....
        /*04e4*/ 	.word	0x0500000f


	//   ....[213]....
        /*04e8*/ 	.word	0x0500000f


	//   ....[214]....
        /*04ec*/ 	.word	0x0500000f


	//   ....[215]....
        /*04f0*/ 	.word	0x0500000f


	//   ....[216]....
        /*04f4*/ 	.word	0x0500000f


	//   ....[217]....
        /*04f8*/ 	.word	0x0500000f


	//   ....[218]....
        /*04fc*/ 	.word	0x0500000f


	//   ....[219]....
        /*0500*/ 	.word	0x0500000f


	//   ....[220]....
        /*0504*/ 	.word	0x0500000f


	//   ....[221]....
        /*0508*/ 	.word	0x0500000f


	//   ....[222]....
        /*050c*/ 	.word	0x0500000f


	//   ....[223]....
        /*0510*/ 	.word	0x0500000f


	//   ....[224]....
        /*0514*/ 	.word	0x0500000f


	//   ....[225]....
        /*0518*/ 	.word	0x0500000f


	//   ....[226]....
        /*051c*/ 	.word	0x0500000f


	//   ....[227]....
        /*0520*/ 	.word	0x0500000f


	//   ....[228]....
        /*0524*/ 	.word	0x0500000f


	//   ....[229]....
        /*0528*/ 	.word	0x0500000f


	//   ....[230]....
        /*052c*/ 	.word	0x0500000f


	//   ....[231]....
        /*0530*/ 	.word	0x0500000f


	//   ....[232]....
        /*0534*/ 	.word	0x0500000f


	//   ....[233]....
        /*0538*/ 	.word	0x0500000f


	//   ....[234]....
        /*053c*/ 	.word	0x0500000f


	//----- nvinfo : EIATTR_COOP_GROUP_INSTR_OFFSETS
	.align		4
.L_289:
        /*0540*/ 	.byte	0x04, 0x28
        /*0542*/ 	.short	(.L_291 - .L_290)


	//   ....[0]....
.L_290:
        /*0544*/ 	.word	0x00000070


	//   ....[1]....
        /*0548*/ 	.word	0x000000b0


	//   ....[2]....
        /*054c*/ 	.word	0x000002d0


	//   ....[3]....
        /*0550*/ 	.word	0x00000430


	//   ....[4]....
        /*0554*/ 	.word	0x00000550


	//   ....[5]....
        /*0558*/ 	.word	0x000006b0


	//   ....[6]....
        /*055c*/ 	.word	0x00001dc0


	//   ....[7]....
        /*0560*/ 	.word	0x00002930


	//   ....[8]....
        /*0564*/ 	.word	0x00002960


	//   ....[9]....
        /*0568*/ 	.word	0x00002f10


	//   ....[10]....
        /*056c*/ 	.word	0x00002f90


	//   ....[11]....
        /*0570*/ 	.word	0x00003700


	//   ....[12]....
        /*0574*/ 	.word	0x00003770


	//   ....[13]....
        /*0578*/ 	.word	0x00005140


	//   ....[14]....
        /*057c*/ 	.word	0x00005600


	//   ....[15]....
        /*0580*/ 	.word	0x00005620


	//   ....[16]....
        /*0584*/ 	.word	0x00005680


	//   ....[17]....
        /*0588*/ 	.word	0x00005c80


	//   ....[18]....
        /*058c*/ 	.word	0x00005d10


	//   ....[19]....
        /*0590*/ 	.word	0x00007a30


	//   ....[20]....
        /*0594*/ 	.word	0x00007a40


	//   ....[21]....
        /*0598*/ 	.word	0x00007a70


	//   ....[22]....
        /*059c*/ 	.word	0x00007a80


	//   ....[23]....
        /*05a0*/ 	.word	0x00008d80


	//   ....[24]....
        /*05a4*/ 	.word	0x00008db0


	//   ....[25]....
        /*05a8*/ 	.word	0x00008e70


	//   ....[26]....
        /*05ac*/ 	.word	0x00008e80


	//   ....[27]....
        /*05b0*/ 	.word	0x0000a700


	//   ....[28]....
        /*05b4*/ 	.word	0x0000a720


	//   ....[29]....
        /*05b8*/ 	.word	0x0000a730


	//   ....[30]....
        /*05bc*/ 	.word	0x0000a740


	//   ....[31]....
        /*05c0*/ 	.word	0x0000b020


	//   ....[32]....
        /*05c4*/ 	.word	0x0000b040


	//   ....[33]....
        /*05c8*/ 	.word	0x0000b180


	//   ....[34]....
        /*05cc*/ 	.word	0x0000b1a0


	//   ....[35]....
        /*05d0*/ 	.word	0x0000b2a0


	//   ....[36]....
        /*05d4*/ 	.word	0x0000b2c0


	//   ....[37]....
        /*05d8*/ 	.word	0x0000b3d0


	//   ....[38]....
        /*05dc*/ 	.word	0x0000b3f0


	//   ....[39]....
        /*05e0*/ 	.word	0x0000b850


	//   ....[40]....
        /*05e4*/ 	.word	0x0000b860


	//   ....[41]....
        /*05e8*/ 	.word	0x0000bf20


	//   ....[42]....
        /*05ec*/ 	.word	0x0000bf30


	//   ....[43]....
        /*05f0*/ 	.word	0x0000cfc0


	//   ....[44]....
        /*05f4*/ 	.word	0x0000cff0


	//   ....[45]....
        /*05f8*/ 	.word	0x0000d110


	//   ....[46]....
        /*05fc*/ 	.word	0x0000d130


	//   ....[47]....
        /*0600*/ 	.word	0x0000d230


	//   ....[48]....
        /*0604*/ 	.word	0x0000d250


	//   ....[49]....
        /*0608*/ 	.word	0x0000d360


	//   ....[50]....
        /*060c*/ 	.word	0x0000d380


	//   ....[51]....
        /*0610*/ 	.word	0x0000d520


	//   ....[52]....
        /*0614*/ 	.word	0x0000d710


	//   ....[53]....
        /*0618*/ 	.word	0x0000d740


	//   ....[54]....
        /*061c*/ 	.word	0x0000d770


	//   ....[55]....
        /*0620*/ 	.word	0x0000d7a0


	//   ....[56]....
        /*0624*/ 	.word	0x0000d7d0


	//   ....[57]....
        /*0628*/ 	.word	0x0000d800


	//   ....[58]....
        /*062c*/ 	.word	0x0000d970


	//   ....[59]....
        /*0630*/ 	.word	0x0000d9a0


	//   ....[60]....
        /*0634*/ 	.word	0x0000d9d0


	//   ....[61]....
        /*0638*/ 	.word	0x0000da00


	//   ....[62]....
        /*063c*/ 	.word	0x0000da30


	//   ....[63]....
        /*0640*/ 	.word	0x0000da60


	//   ....[64]....
        /*0644*/ 	.word	0x0000daf0


	//   ....[65]....
        /*0648*/ 	.word	0x0000db20


	//   ....[66]....
        /*064c*/ 	.word	0x0000db30


	//   ....[67]....
        /*0650*/ 	.word	0x0000db70


	//   ....[68]....
        /*0654*/ 	.word	0x0000fa50


	//   ....[69]....
        /*0658*/ 	.word	0x0000fa70


	//   ....[70]....
        /*065c*/ 	.word	0x0000fb20


	//   ....[71]....
        /*0660*/ 	.word	0x0000fb40


	//   ....[72]....
        /*0664*/ 	.word	0x0000fbe0


	//   ....[73]....
        /*0668*/ 	.word	0x0000fc00


	//   ....[74]....
        /*066c*/ 	.word	0x0000fca0


	//   ....[75]....
        /*0670*/ 	.word	0x0000fcc0


	//   ....[76]....
        /*0674*/ 	.word	0x0000fd60


	//   ....[77]....
        /*0678*/ 	.word	0x0000fd80


	//   ....[78]....
        /*067c*/ 	.word	0x0000fd90


	//   ....[79]....
        /*0680*/ 	.word	0x0000fe20


	//   ....[80]....
        /*0684*/ 	.word	0x00010520


	//   ....[81]....
        /*0688*/ 	.word	0x00010550


	//   ....[82]....
        /*068c*/ 	.word	0x000105b0


	//   ....[83]....
        /*0690*/ 	.word	0x00010610


	//   ....[84]....
        /*0694*/ 	.word	0x00010660


	//   ....[85]....
        /*0698*/ 	.word	0x000106c0


	//   ....[86]....
        /*069c*/ 	.word	0x00010710


	//   ....[87]....
        /*06a0*/ 	.word	0x00010770


	//   ....[88]....
        /*06a4*/ 	.word	0x000107c0


	//   ....[89]....
        /*06a8*/ 	.word	0x00010820


	//   ....[90]....
        /*06ac*/ 	.word	0x00010870


	//   ....[91]....
        /*06b0*/ 	.word	0x000108d0


	//   ....[92]....
        /*06b4*/ 	.word	0x00010920


	//   ....[93]....
        /*06b8*/ 	.word	0x00010970


	//   ....[94]....
        /*06bc*/ 	.word	0x00010990


	//   ....[95]....
        /*06c0*/ 	.word	0x000109d0


	//   ....[96]....
        /*06c4*/ 	.word	0x00011180


	//   ....[97]....
        /*06c8*/ 	.word	0x000111c0


	//   ....[98]....
        /*06cc*/ 	.word	0x000111d0


	//   ....[99]....
        /*06d0*/ 	.word	0x00011230


	//   ....[100]....
        /*06d4*/ 	.word	0x00011240


	//   ....[101]....
        /*06d8*/ 	.word	0x000112a0


	//   ....[102]....
        /*06dc*/ 	.word	0x000112d0


	//   ....[103]....
        /*06e0*/ 	.word	0x00011310


	//   ....[104]....
        /*06e4*/ 	.word	0x00011340


	//   ....[105]....
        /*06e8*/ 	.word	0x00011380


	//   ....[106]....
        /*06ec*/ 	.word	0x000113b0


	//   ....[107]....
        /*06f0*/ 	.word	0x000113f0


	//   ....[108]....
        /*06f4*/ 	.word	0x00011660


	//   ....[109]....
        /*06f8*/ 	.word	0x00011680


	//   ....[110]....
        /*06fc*/ 	.word	0x00011690


	//   ....[111]....
        /*0700*/ 	.word	0x00011720


	//   ....[112]....
        /*0704*/ 	.word	0x00011730


	//   ....[113]....
        /*0708*/ 	.word	0x000117c0


	//   ....[114]....
        /*070c*/ 	.word	0x000117d0


	//   ....[115]....
        /*0710*/ 	.word	0x00011860


	//   ....[116]....
        /*0714*/ 	.word	0x00011870


	//   ....[117]....
        /*0718*/ 	.word	0x00011900


	//   ....[118]....
        /*071c*/ 	.word	0x00011910


	//   ....[119]....
        /*0720*/ 	.word	0x00011920


	//   ....[120]....
        /*0724*/ 	.word	0x00011ee0


	//   ....[121]....
        /*0728*/ 	.word	0x00011f20


	//   ....[122]....
        /*072c*/ 	.word	0x00011f60


	//   ....[123]....
        /*0730*/ 	.word	0x00011f90


	//   ....[124]....
        /*0734*/ 	.word	0x00012020


	//   ....[125]....
        /*0738*/ 	.word	0x00012050


	//   ....[126]....
        /*073c*/ 	.word	0x000120c0


	//   ....[127]....
        /*0740*/ 	.word	0x000120f0


	//   ....[128]....
        /*0744*/ 	.word	0x00012160


	//   ....[129]....
        /*0748*/ 	.word	0x00012190


	//   ....[130]....
        /*074c*/ 	.word	0x000121c0


	//   ....[131]....
        /*0750*/ 	.word	0x00012210


	//   ....[132]....
        /*0754*/ 	.word	0x00012650


	//   ....[133]....
        /*0758*/ 	.word	0x00012660


	//   ....[134]....
        /*075c*/ 	.word	0x000126a0


	//   ....[135]....
        /*0760*/ 	.word	0x000126e0


	//   ....[136]....
        /*0764*/ 	.word	0x00012710


	//   ....[137]....
        /*0768*/ 	.word	0x00012740


	//   ....[138]....
        /*076c*/ 	.word	0x00012770


	//   ....[139]....
        /*0770*/ 	.word	0x000127a0


	//   ....[140]....
        /*0774*/ 	.word	0x00012950


	//   ....[141]....
        /*0778*/ 	.word	0x00012980


	//   ....[142]....
        /*077c*/ 	.word	0x000129b0


	//   ....[143]....
        /*0780*/ 	.word	0x000129e0


	//   ....[144]....
        /*0784*/ 	.word	0x00012a10


	//   ....[145]....
        /*0788*/ 	.word	0x00012a40


	//   ....[146]....
        /*078c*/ 	.word	0x00012b00


	//   ....[147]....
        /*0790*/ 	.word	0x00012b20


	//   ....[148]....
        /*0794*/ 	.word	0x00012b40


	//   ....[149]....
        /*0798*/ 	.word	0x00012ba0


	//   ....[150]....
        /*079c*/ 	.word	0x000135c0


	//   ....[151]....
        /*07a0*/ 	.word	0x00013b80


	//   ....[152]....
        /*07a4*/ 	.word	0x00013c70


	//   ....[153]....
        /*07a8*/ 	.word	0x00013d10


	//   ....[154]....
        /*07ac*/ 	.word	0x00013d70


	//   ....[155]....
        /*07b0*/ 	.word	0x00013e80


	//   ....[156]....
        /*07b4*/ 	.word	0x00013ef0


	//   ....[157]....
        /*07b8*/ 	.word	0x00014000


	//   ....[158]....
        /*07bc*/ 	.word	0x00014070


	//   ....[159]....
        /*07c0*/ 	.word	0x00014180


	//   ....[160]....
        /*07c4*/ 	.word	0x000141f0


	//   ....[161]....
        /*07c8*/ 	.word	0x00014300


	//   ....[162]....
        /*07cc*/ 	.word	0x00014370


	//   ....[163]....
        /*07d0*/ 	.word	0x00014410


	//   ....[164]....
        /*07d4*/ 	.word	0x00014520


	//   ....[165]....
        /*07d8*/ 	.word	0x00014590


	//   ....[166]....
        /*07dc*/ 	.word	0x00014610


	//   ....[167]....
        /*07e0*/ 	.word	0x000146e0


	//   ....[168]....
        /*07e4*/ 	.word	0x00014760


	//   ....[169]....
        /*07e8*/ 	.word	0x00014840


	//   ....[170]....
        /*07ec*/ 	.word	0x000148c0


	//   ....[171]....
        /*07f0*/ 	.word	0x000149a0


	//   ....[172]....
        /*07f4*/ 	.word	0x00014a20


	//   ....[173]....
        /*07f8*/ 	.word	0x00014b00


	//   ....[174]....
        /*07fc*/ 	.word	0x00014b80


	//   ....[175]....
        /*0800*/ 	.word	0x00014c60


	//   ....[176]....
        /*0804*/ 	.word	0x00014ce0


	//   ....[177]....
        /*0808*/ 	.word	0x00014db0


	//   ....[178]....
        /*080c*/ 	.word	0x00014e30


	//   ....[179]....
        /*0810*/ 	.word	0x00014ef0


	//   ....[180]....
        /*0814*/ 	.word	0x00015020


	//   ....[181]....
        /*0818*/ 	.word	0x000150f0


	//   ....[182]....
        /*081c*/ 	.word	0x00015160


	//   ....[183]....
        /*0820*/ 	.word	0x00015230


	//   ....[184]....
        /*0824*/ 	.word	0x00015290


	//   ....[185]....
        /*0828*/ 	.word	0x00015360


	//   ....[186]....
        /*082c*/ 	.word	0x000153c0


	//   ....[187]....
        /*0830*/ 	.word	0x00015490


	//   ....[188]....
        /*0834*/ 	.word	0x000154f0


	//   ....[189]....
        /*0838*/ 	.word	0x000155c0


	//   ....[190]....
        /*083c*/ 	.word	0x00015620


	//   ....[191]....
        /*0840*/ 	.word	0x00015700


	//   ....[192]....
        /*0844*/ 	.word	0x000157f0


	//   ....[193]....
        /*0848*/ 	.word	0x00015890


	//   ....[194]....
        /*084c*/ 	.word	0x000158f0


	//   ....[195]....
        /*0850*/ 	.word	0x000159f0


	//   ....[196]....
        /*0854*/ 	.word	0x00015a50


	//   ....[197]....
        /*0858*/ 	.word	0x00015b50


	//   ....[198]....
        /*085c*/ 	.word	0x00015bb0


	//   ....[199]....
        /*0860*/ 	.word	0x00015cb0


	//   ....[200]....
        /*0864*/ 	.word	0x00015d10


	//   ....[201]....
        /*0868*/ 	.word	0x00015e10


	//   ....[202]....
        /*086c*/ 	.word	0x00015e70


	//   ....[203]....
        /*0870*/ 	.word	0x00015f40


	//   ....[204]....
        /*0874*/ 	.word	0x00016080


	//   ....[205]....
        /*0878*/ 	.word	0x00016120


	//   ....[206]....
        /*087c*/ 	.word	0x00016200


	//   ....[207]....
        /*0880*/ 	.word	0x000162d0


	//   ....[208]....
        /*0884*/ 	.word	0x00016330


	//   ....[209]....
        /*0888*/ 	.word	0x00016420


	//   ....[210]....
        /*088c*/ 	.word	0x00016480


	//   ....[211]....
        /*0890*/ 	.word	0x00016570


	//   ....[212]....
        /*0894*/ 	.word	0x000165d0


	//   ....[213]....
        /*0898*/ 	.word	0x000166c0


	//   ....[214]....
        /*089c*/ 	.word	0x00016720


	//   ....[215]....
        /*08a0*/ 	.word	0x00016800


	//   ....[216]....
        /*08a4*/ 	.word	0x00016890


	//   ....[217]....
        /*08a8*/ 	.word	0x00016930


	//   ....[218]....
        /*08ac*/ 	.word	0x00016aa0


	//   ....[219]....
        /*08b0*/ 	.word	0x00016b10


	//   ....[220]....
        /*08b4*/ 	.word	0x00016b90


	//   ....[221]....
        /*08b8*/ 	.word	0x00016c00


	//   ....[222]....
        /*08bc*/ 	.word	0x00016c70


	//   ....[223]....
        /*08c0*/ 	.word	0x00016cf0


	//   ....[224]....
        /*08c4*/ 	.word	0x00016d70


	//   ....[225]....
        /*08c8*/ 	.word	0x00016e00


	//   ....[226]....
        /*08cc*/ 	.word	0x00016e70


	//   ....[227]....
        /*08d0*/ 	.word	0x00016ee0


	//   ....[228]....
        /*08d4*/ 	.word	0x00016f50


	//   ....[229]....
        /*08d8*/ 	.word	0x00016fd0


	//   ....[230]....
        /*08dc*/ 	.word	0x00017040


	//   ....[231]....
        /*08e0*/ 	.word	0x000170d0


	//   ....[232]....
        /*08e4*/ 	.word	0x00017130


	//   ....[233]....
        /*08e8*/ 	.word	0x000171c0


	//   ....[234]....
        /*08ec*/ 	.word	0x000172f0


	//----- nvinfo : EIATTR_REG_RECONFIG
	.align		4
.L_291:
        /*08f0*/ 	.byte	0x01, 0x54
	.zero		2


	//----- nvinfo : EIATTR_SYSCALL_OFFSETS
	.align		4
        /*08f4*/ 	.byte	0x04, 0x46
        /*08f6*/ 	.short	(.L_293 - .L_292)


	//   ....[0]....
.L_292:
        /*08f8*/ 	.word	0x00001f40


	//   ....[1]....
        /*08fc*/ 	.word	0x0000f0a0


	//   ....[2]....
        /*0900*/ 	.word	0x0000f1f0


	//   ....[3]....
        /*0904*/ 	.word	0x0000f2e0


	//   ....[4]....
        /*0908*/ 	.word	0x000101b0


	//----- nvinfo : EIATTR_MBARRIER_INSTR_OFFSETS
	.align		4
.L_293:
        /*090c*/ 	.byte	0x04, 0x39
        /*090e*/ 	.short	(.L_295 - .L_294)


	//   ....[0]....
.L_294:
        /*0910*/ 	.word	0x00000180
        /*0914*/ 	.word	0x000000ff
        /*0918*/ 	.word	0x00030800
        /*091c*/ 	.short	0x0100
        /*091e*/ 	.byte	0x08
	.zero		1


	//   ....[1]....
        /*0920*/ 	.word	0x00000190
        /*0924*/ 	.word	0x000000ff
        /*0928*/ 	.word	0x00030820
        /*092c*/ 	.short	0x0100
        /*092e*/ 	.byte	0x08
	.zero		1


	//   ....[2]....
        /*0930*/ 	.word	0x00000280
        /*0934*/ 	.word	0x000000ff
        /*0938*/ 	.word	0x00030830
        /*093c*/ 	.short	0x0100
        /*093e*/ 	.byte	0x08
	.zero		1


	//   ....[3]....
        /*0940*/ 	.word	0x00000290
        /*0944*/ 	.word	0x000000ff
        /*0948*/ 	.word	0x00030840
        /*094c*/ 	.short	0x0100
        /*094e*/ 	.byte	0x08
	.zero		1


	//   ....[4]....
        /*0950*/ 	.word	0x000002a0
        /*0954*/ 	.word	0x000000ff
        /*0958*/ 	.word	0x00030838
        /*095c*/ 	.short	0x0100
        /*095e*/ 	.byte	0x08
	.zero		1


	//   ....[5]....
        /*0960*/ 	.word	0x000002b0
        /*0964*/ 	.word	0x000000ff
        /*0968*/ 	.word	0x00030848
        /*096c*/ 	.short	0x0100
        /*096e*/ 	.byte	0x08
	.zero		1


	//   ....[6]....
        /*0970*/ 	.word	0x000003e0
        /*0974*/ 	.word	0x000000ff
        /*0978*/ 	.word	0x00030850
        /*097c*/ 	.short	0x0100
        /*097e*/ 	.byte	0x08
	.zero		1


	//   ....[7]....
        /*0980*/ 	.word	0x000003f0
        /*0984*/ 	.word	0x000000ff
        /*0988*/ 	.word	0x00030860
        /*098c*/ 	.short	0x0100
        /*098e*/ 	.byte	0x08
	.zero		1


	//   ....[8]....
        /*0990*/ 	.word	0x00000400
        /*0994*/ 	.word	0x000000ff
        /*0998*/ 	.word	0x00030858
        /*099c*/ 	.short	0x0100
        /*099e*/ 	.byte	0x08
	.zero		1


	//   ....[9]....
        /*09a0*/ 	.word	0x00000410
        /*09a4*/ 	.word	0x000000ff
        /*09a8*/ 	.word	0x00030868
        /*09ac*/ 	.short	0x0100
        /*09ae*/ 	.byte	0x08
	.zero		1


	//   ....[10]....
        /*09b0*/ 	.word	0x00000500
        /*09b4*/ 	.word	0x000000ff
        /*09b8*/ 	.word	0x00030870
        /*09bc*/ 	.short	0x0100
        /*09be*/ 	.byte	0x06
	.zero		1


	//   ....[11]....
        /*09c0*/ 	.word	0x00000510
        /*09c4*/ 	.word	0x000000ff
        /*09c8*/ 	.word	0x00030880
        /*09cc*/ 	.short	0x0100
        /*09ce*/ 	.byte	0x06
	.zero		1


	//   ....[12]....
        /*09d0*/ 	.word	0x00000520
        /*09d4*/ 	.word	0x000000ff
        /*09d8*/ 	.word	0x00030878
        /*09dc*/ 	.short	0x0100
        /*09de*/ 	.byte	0x06
	.zero		1


	//   ....[13]....
        /*09e0*/ 	.word	0x00000530
        /*09e4*/ 	.word	0x000000ff
        /*09e8*/ 	.word	0x00030888
        /*09ec*/ 	.short	0x0100
        /*09ee*/ 	.byte	0x06
	.zero		1


	//   ....[14]....
        /*09f0*/ 	.word	0x00000660
        /*09f4*/ 	.word	0x000000ff
        /*09f8*/ 	.word	0x00030890
        /*09fc*/ 	.short	0x0100
        /*09fe*/ 	.byte	0x08
	.zero		1


	//   ....[15]....
        /*0a00*/ 	.word	0x00000670
        /*0a04*/ 	.word	0x000000ff
        /*0a08*/ 	.word	0x000308a0
        /*0a0c*/ 	.short	0x0100
        /*0a0e*/ 	.byte	0x08
	.zero		1


	//   ....[16]....
        /*0a10*/ 	.word	0x00000680
        /*0a14*/ 	.word	0x000000ff
        /*0a18*/ 	.word	0x00030898
        /*0a1c*/ 	.short	0x0100
        /*0a1e*/ 	.byte	0x08
	.zero		1


	//   ....[17]....
        /*0a20*/ 	.word	0x00000690
        /*0a24*/ 	.word	0x000000ff
        /*0a28*/ 	.word	0x000308a8
        /*0a2c*/ 	.short	0x0100
        /*0a2e*/ 	.byte	0x08
	.zero		1


	//   ....[18]....
        /*0a30*/ 	.word	0x000007d0
        /*0a34*/ 	.word	0x000000ff
        /*0a38*/ 	.word	0x000308b0
        /*0a3c*/ 	.short	0x0100
        /*0a3e*/ 	.byte	0x08
	.zero		1


	//   ....[19]....
        /*0a40*/ 	.word	0x000007e0
        /*0a44*/ 	.word	0x000000ff
        /*0a48*/ 	.word	0x000308c0
        /*0a4c*/ 	.short	0x0100
        /*0a4e*/ 	.byte	0x08
	.zero		1


	//   ....[20]....
        /*0a50*/ 	.word	0x000007f0
        /*0a54*/ 	.word	0x000000ff
        /*0a58*/ 	.word	0x000308b8
        /*0a5c*/ 	.short	0x0100
        /*0a5e*/ 	.byte	0x08
	.zero		1


	//   ....[21]....
        /*0a60*/ 	.word	0x00000800
        /*0a64*/ 	.word	0x000000ff
        /*0a68*/ 	.word	0x000308c8
        /*0a6c*/ 	.short	0x0100
        /*0a6e*/ 	.byte	0x08
	.zero		1


	//   ....[22]....
        /*0a70*/ 	.word	0x00001fc0
        /*0a74*/ 	.word	0x000000ff
        /*0a78*/ 	.word	0x00030800
        /*0a7c*/ 	.short	0x010a
        /*0a7e*/ 	.byte	0x28
	.zero		1


	//   ....[23]....
        /*0a80*/ 	.word	0x00002070
        /*0a84*/ 	.word	0x00000000
        /*0a88*/ 	.word	0x00030830
        /*0a8c*/ 	.short	0x010a
        /*0a8e*/ 	.byte	0x3f
	.zero		1


	//   ....[24]....
        /*0a90*/ 	.word	0x000020b0
        /*0a94*/ 	.word	0x00000000
        /*0a98*/ 	.word	0x00030830
        /*0a9c*/ 	.short	0x010a
        /*0a9e*/ 	.byte	0x3f
	.zero		1


	//   ....[25]....
        /*0aa0*/ 	.word	0x00002a50
        /*0aa4*/ 	.word	0x000000ff
        /*0aa8*/ 	.word	0x00000000
        /*0aac*/ 	.short	0x0101
        /*0aae*/ 	.byte	0x05
	.zero		1


	//   ....[26]....
        /*0ab0*/ 	.word	0x00004210
        /*0ab4*/ 	.word	0x000000ff
        /*0ab8*/ 	.word	0x00030830
        /*0abc*/ 	.short	0x010a
        /*0abe*/ 	.byte	0x07
	.zero		1


	//   ....[27]....
        /*0ac0*/ 	.word	0x00004250
        /*0ac4*/ 	.word	0x000000ff
        /*0ac8*/ 	.word	0x00030830
        /*0acc*/ 	.short	0x010a
        /*0ace*/ 	.byte	0x07
	.zero		1


	//   ....[28]....
        /*0ad0*/ 	.word	0x00004d90
        /*0ad4*/ 	.word	0x000000ff
        /*0ad8*/ 	.word	0x00030850
        /*0adc*/ 	.short	0x010a
        /*0ade*/ 	.byte	0x0a
	.zero		1


	//   ....[29]....
        /*0ae0*/ 	.word	0x00004dd0
        /*0ae4*/ 	.word	0x000000ff
        /*0ae8*/ 	.word	0x00030850
        /*0aec*/ 	.short	0x010a
        /*0aee*/ 	.byte	0x0a
	.zero		1


	//   ....[30]....
        /*0af0*/ 	.word	0x00005130
        /*0af4*/ 	.word	0x000000ff
        /*0af8*/ 	.word	0x00000000
        /*0afc*/ 	.short	0x0101
        /*0afe*/ 	.byte	0x07
	.zero		1


	//   ....[31]....
        /*0b00*/ 	.word	0x000066b0
        /*0b04*/ 	.word	0x000000ff
        /*0b08*/ 	.word	0x00000000
        /*0b0c*/ 	.short	0x0101
        /*0b0e*/ 	.byte	0x0a
	.zero		1


	//   ....[32]....
        /*0b10*/ 	.word	0x000068a0
        /*0b14*/ 	.word	0x000000ff
        /*0b18*/ 	.word	0x00030830
        /*0b1c*/ 	.short	0x010a
        /*0b1e*/ 	.byte	0x07
	.zero		1


	//   ....[33]....
        /*0b20*/ 	.word	0x000068e0
        /*0b24*/ 	.word	0x000000ff
        /*0b28*/ 	.word	0x00030830
        /*0b2c*/ 	.short	0x010a
        /*0b2e*/ 	.byte	0x07
	.zero		1


	//   ....[34]....
        /*0b30*/ 	.word	0x00007420
        /*0b34*/ 	.word	0x000000ff
        /*0b38*/ 	.word	0x00030850
        /*0b3c*/ 	.short	0x010a
        /*0b3e*/ 	.byte	0x0f
	.zero		1


	//   ....[35]....
        /*0b40*/ 	.word	0x00007460
        /*0b44*/ 	.word	0x000000ff
        /*0b48*/ 	.word	0x00030850
        /*0b4c*/ 	.short	0x010a
        /*0b4e*/ 	.byte	0x0f
	.zero		1


	//   ....[36]....
        /*0b50*/ 	.word	0x00007850
        /*0b54*/ 	.word	0x000000ff
        /*0b58*/ 	.word	0x00000000
        /*0b5c*/ 	.short	0x0101
        /*0b5e*/ 	.byte	0x05
	.zero		1


	//   ....[37]....
        /*0b60*/ 	.word	0x000085d0
        /*0b64*/ 	.word	0x000000ff
        /*0b68*/ 	.word	0x00000000
        /*0b6c*/ 	.short	0x0101
        /*0b6e*/ 	.byte	0x0f
	.zero		1


	//   ....[38]....
        /*0b70*/ 	.word	0x00008cf0
        /*0b74*/ 	.word	0x000000ff
        /*0b78*/ 	.word	0x00030850
        /*0b7c*/ 	.short	0x010a
        /*0b7e*/ 	.byte	0x05
	.zero		1


	//   ....[39]....
        /*0b80*/ 	.word	0x00008d30
        /*0b84*/ 	.word	0x000000ff
        /*0b88*/ 	.word	0x00030850
        /*0b8c*/ 	.short	0x010a
        /*0b8e*/ 	.byte	0x05
	.zero		1


	//   ....[40]....
        /*0b90*/ 	.word	0x000094d0
        /*0b94*/ 	.word	0x000000ff
        /*0b98*/ 	.word	0x00000000
        /*0b9c*/ 	.short	0x0101
        /*0b9e*/ 	.byte	0x04
	.zero		1


	//   ....[41]....
        /*0ba0*/ 	.word	0x0000b010
        /*0ba4*/ 	.word	0x000000ff
        /*0ba8*/ 	.word	0x00000000
        /*0bac*/ 	.short	0x0101
        /*0bae*/ 	.byte	0x08
	.zero		1


	//   ....[42]....
        /*0bb0*/ 	.word	0x0000b6b0
        /*0bb4*/ 	.word	0x000000ff
        /*0bb8*/ 	.word	0x00000000
        /*0bbc*/ 	.short	0x0101
        /*0bbe*/ 	.byte	0x08
	.zero		1


	//   ....[43]....
        /*0bc0*/ 	.word	0x0000f860
        /*0bc4*/ 	.word	0x00000007
        /*0bc8*/ 	.word	0x00030840
        /*0bcc*/ 	.short	0x010a
        /*0bce*/ 	.byte	0x3f
	.zero		1


	//   ....[44]....
        /*0bd0*/ 	.word	0x0000fee0
        /*0bd4*/ 	.word	0x00000007
        /*0bd8*/ 	.word	0x00030830
        /*0bdc*/ 	.short	0x0107
        /*0bde*/ 	.byte	0x3f
	.zero		1


	//   ....[45]....
        /*0be0*/ 	.word	0x0000ffb0
        /*0be4*/ 	.word	0x00000007
        /*0be8*/ 	.word	0x00030830
        /*0bec*/ 	.short	0x0101
        /*0bee*/ 	.byte	0x3f
	.zero		1


	//   ....[46]....
        /*0bf0*/ 	.word	0x00010ae0
        /*0bf4*/ 	.word	0x00000016
        /*0bf8*/ 	.word	0x00030800
        /*0bfc*/ 	.short	0x0107
        /*0bfe*/ 	.byte	0x3f
	.zero		1


	//   ....[47]....
        /*0c00*/ 	.word	0x00010c00
        /*0c04*/ 	.word	0x00000016
        /*0c08*/ 	.word	0x00030800
        /*0c0c*/ 	.short	0x0101
        /*0c0e*/ 	.byte	0x3f
	.zero		1


	//   ....[48]....
        /*0c10*/ 	.word	0x00010c20
        /*0c14*/ 	.word	0x00000016
        /*0c18*/ 	.word	0x00030820
        /*0c1c*/ 	.short	0x010a
        /*0c1e*/ 	.byte	0x3f
	.zero		1


	//   ....[49]....
        /*0c20*/ 	.word	0x00010fe0
        /*0c24*/ 	.word	0x00000006
        /*0c28*/ 	.word	0x00030840
        /*0c2c*/ 	.short	0x010a
        /*0c2e*/ 	.byte	0x3f
	.zero		1


	//   ....[50]....
        /*0c30*/ 	.word	0x000114a0
        /*0c34*/ 	.word	0x00000006
        /*0c38*/ 	.word	0x00030830
        /*0c3c*/ 	.short	0x0107
        /*0c3e*/ 	.byte	0x3f
	.zero		1


	//   ....[51]....
        /*0c40*/ 	.word	0x00011550
        /*0c44*/ 	.word	0x00000006
        /*0c48*/ 	.word	0x00030830
        /*0c4c*/ 	.short	0x0101
        /*0c4e*/ 	.byte	0x3f
	.zero		1


	//   ....[52]....
        /*0c50*/ 	.word	0x000115c0
        /*0c54*/ 	.word	0x00000006
        /*0c58*/ 	.word	0x00030860
        /*0c5c*/ 	.short	0x010a
        /*0c5e*/ 	.byte	0x3f
	.zero		1


	//   ....[53]....
        /*0c60*/ 	.word	0x00011b10
        /*0c64*/ 	.word	0x00000006
        /*0c68*/ 	.word	0x00030850
        /*0c6c*/ 	.short	0x0107
        /*0c6e*/ 	.byte	0x3f
	.zero		1


	//   ....[54]....
        /*0c70*/ 	.word	0x00011c30
        /*0c74*/ 	.word	0x00000006
        /*0c78*/ 	.word	0x00030850
        /*0c7c*/ 	.short	0x0101
        /*0c7e*/ 	.byte	0x3f
	.zero		1


	//   ....[55]....
        /*0c80*/ 	.word	0x00011e40
        /*0c84*/ 	.word	0x00000000
        /*0c88*/ 	.word	0x00030860
        /*0c8c*/ 	.short	0x010a
        /*0c8e*/ 	.byte	0x3f
	.zero		1


	//   ....[56]....
        /*0c90*/ 	.word	0x00012340
        /*0c94*/ 	.word	0x00000000
        /*0c98*/ 	.word	0x00030850
        /*0c9c*/ 	.short	0x0107
        /*0c9e*/ 	.byte	0x3f
	.zero		1


	//   ....[57]....
        /*0ca0*/ 	.word	0x000123f0
        /*0ca4*/ 	.word	0x00000000
        /*0ca8*/ 	.word	0x00030850
        /*0cac*/ 	.short	0x0101
        /*0cae*/ 	.byte	0x3f
	.zero		1


	//   ....[58]....
        /*0cb0*/ 	.word	0x00013540
        /*0cb4*/ 	.word	0x00000004
        /*0cb8*/ 	.word	0x00030820
        /*0cbc*/ 	.short	0x010a
        /*0cbe*/ 	.byte	0x3f
	.zero		1


	//   ....[59]....
        /*0cc0*/ 	.word	0x000136e0
        /*0cc4*/ 	.word	0x00000005
        /*0cc8*/ 	.word	0x00030840
        /*0ccc*/ 	.short	0x010a
        /*0cce*/ 	.byte	0x3f
	.zero		1


	//   ....[60]....
        /*0cd0*/ 	.word	0x00013780
        /*0cd4*/ 	.word	0x0000001b
        /*0cd8*/ 	.word	0x00030840
        /*0cdc*/ 	.short	0x010a
        /*0cde*/ 	.byte	0x3f
	.zero		1


	//   ....[61]....
        /*0ce0*/ 	.word	0x000137c0
        /*0ce4*/ 	.word	0x00000005
        /*0ce8*/ 	.word	0x00030860
        /*0cec*/ 	.short	0x010a
        /*0cee*/ 	.byte	0x3f
	.zero		1


	//   ....[62]....
        /*0cf0*/ 	.word	0x00013800
        /*0cf4*/ 	.word	0x0000001b
        /*0cf8*/ 	.word	0x00030860
        /*0cfc*/ 	.short	0x010a
        /*0cfe*/ 	.byte	0x3f
	.zero		1


	//   ....[63]....
        /*0d00*/ 	.word	0x00013870
        /*0d04*/ 	.word	0x00000003
        /*0d08*/ 	.word	0x00030800
        /*0d0c*/ 	.short	0x010a
        /*0d0e*/ 	.byte	0x3f
	.zero		1


	//   ....[64]....
        /*0d10*/ 	.word	0x000138c0
        /*0d14*/ 	.word	0x00000000
        /*0d18*/ 	.word	0x00030830
        /*0d1c*/ 	.short	0x010a
        /*0d1e*/ 	.byte	0x3f
	.zero		1


	//   ....[65]....
        /*0d20*/ 	.word	0x00013920
        /*0d24*/ 	.word	0x00000004
        /*0d28*/ 	.word	0x00030830
        /*0d2c*/ 	.short	0x010a
        /*0d2e*/ 	.byte	0x3f
	.zero		1


	//   ....[66]....
        /*0d30*/ 	.word	0x00013980
        /*0d34*/ 	.word	0x00000002
        /*0d38*/ 	.word	0x00030850
        /*0d3c*/ 	.short	0x010a
        /*0d3e*/ 	.byte	0x3f
	.zero		1


	//   ....[67]....
        /*0d40*/ 	.word	0x000139e0
        /*0d44*/ 	.word	0x00000004
        /*0d48*/ 	.word	0x00030830
        /*0d4c*/ 	.short	0x010a
        /*0d4e*/ 	.byte	0x3f
	.zero		1


	//   ....[68]....
        /*0d50*/ 	.word	0x00013a40
        /*0d54*/ 	.word	0x00000002
        /*0d58*/ 	.word	0x00030850
        /*0d5c*/ 	.short	0x010a
        /*0d5e*/ 	.byte	0x3f
	.zero		1


	//   ....[69]....
        /*0d60*/ 	.word	0x00013aa0
        /*0d64*/ 	.word	0x00000007
        /*0d68*/ 	.word	0x00030850
        /*0d6c*/ 	.short	0x010a
        /*0d6e*/ 	.byte	0x3f
	.zero		1


	//   ....[70]....
        /*0d70*/ 	.word	0x00013bc0
        /*0d74*/ 	.word	0x00000007
        /*0d78*/ 	.word	0x00030840
        /*0d7c*/ 	.short	0x010a
        /*0d7e*/ 	.byte	0x3f
	.zero		1


	//   ....[71]....
        /*0d80*/ 	.word	0x00014f20
        /*0d84*/ 	.word	0x00000016
        /*0d88*/ 	.word	0x00030820
        /*0d8c*/ 	.short	0x010a
        /*0d8e*/ 	.byte	0x3f
	.zero		1


	//   ....[72]....
        /*0d90*/ 	.word	0x00014f70
        /*0d94*/ 	.word	0x00000006
        /*0d98*/ 	.word	0x00030840
        /*0d9c*/ 	.short	0x010a
        /*0d9e*/ 	.byte	0x3f
	.zero		1


	//   ....[73]....
        /*0da0*/ 	.word	0x00015740
        /*0da4*/ 	.word	0x00000006
        /*0da8*/ 	.word	0x00030860
        /*0dac*/ 	.short	0x010a
        /*0dae*/ 	.byte	0x3f
	.zero		1


	//   ....[74]....
        /*0db0*/ 	.word	0x00015fd0
        /*0db4*/ 	.word	0x00000000
        /*0db8*/ 	.word	0x00030860
        /*0dbc*/ 	.short	0x010a
        /*0dbe*/ 	.byte	0x3f
	.zero		1


	//   ....[75]....
        /*0dc0*/ 	.word	0x00017210
        /*0dc4*/ 	.word	0x00000004
        /*0dc8*/ 	.word	0x00030820
        /*0dcc*/ 	.short	0x010a
        /*0dce*/ 	.byte	0x3f
	.zero		1


	//   ....[76]....
        /*0dd0*/ 	.word	0x000173b0
        /*0dd4*/ 	.word	0x00000005
        /*0dd8*/ 	.word	0x00030840
        /*0ddc*/ 	.short	0x010a
        /*0dde*/ 	.byte	0x3f
	.zero		1


	//   ....[77]....
        /*0de0*/ 	.word	0x00017400
        /*0de4*/ 	.word	0x0000001b
        /*0de8*/ 	.word	0x00030840
        /*0dec*/ 	.short	0x010a
        /*0dee*/ 	.byte	0x3f
	.zero		1


	//   ....[78]....
        /*0df0*/ 	.word	0x00017450
        /*0df4*/ 	.word	0x00000005
        /*0df8*/ 	.word	0x00030860
        /*0dfc*/ 	.short	0x010a
        /*0dfe*/ 	.byte	0x3f
	.zero		1


	//----- nvinfo : EIATTR_NUM_MBARRIERS
	.align		4
.L_295:
        /*0e00*/ 	.byte	0x03, 0x38
        /*0e02*/ 	.short	0x0016


	//----- nvinfo : EIATTR_EXIT_INSTR_OFFSETS
	.align		4
        /*0e04*/ 	.byte	0x04, 0x1c
        /*0e06*/ 	.short	(.L_297 - .L_296)


	//   ....[0]....
.L_296:
        /*0e08*/ 	.word	0x00000990


	//   ....[1]....
        /*0e0c*/ 	.word	0x0000d4c0


	//   ....[2]....
        /*0e10*/ 	.word	0x00013850


	//----- nvinfo : EIATTR_MAX_THREADS
	.align		4
.L_297:
        /*0e14*/ 	.byte	0x04, 0x05
        /*0e16*/ 	.short	(.L_299 - .L_298)
.L_298:
        /*0e18*/ 	.word	0x00000180
        /*0e1c*/ 	.word	0x00000001
        /*0e20*/ 	.word	0x00000001


	//----- nvinfo : EIATTR_CRS_STACK_SIZE
	.align		4
.L_299:
        /*0e24*/ 	.byte	0x04, 0x1e
        /*0e26*/ 	.short	(.L_301 - .L_300)
.L_300:
        /*0e28*/ 	.word	0x00000000


	//----- nvinfo : EIATTR_CBANK_PARAM_SIZE
	.align		4
.L_301:
        /*0e2c*/ 	.byte	0x03, 0x19
        /*0e2e*/ 	.short	0x0af0


	//----- nvinfo : EIATTR_PARAM_CBANK
	.align		4
        /*0e30*/ 	.byte	0x04, 0x0a
        /*0e32*/ 	.short	(.L_303 - .L_302)
	.align		4
.L_302:
        /*0e34*/ 	.word	index@(.nv.constant0._ZN7cutlass13device_kernelIN5flash11enable_sm90INS1_16FlashAttnFwdSm90INS1_25CollectiveMainloopFwdSm90ILi2EN4cute5tupleIJNS5_1CILi1EEES8_S8_EEENS6_IJNS7_ILi128EEENS7_ILi96EEENS7_ILi192EEEEEELi192ENS_6half_tEfNS_4arch4Sm90ELb1ELb0ELb0ELb1ELb1ELb0ELb0ELb1ELb1ELb1ELb1ELb0EEENS1_21CollectiveEpilogueFwdINS6_IJSA_SC_SB_EEES9_SE_SG_Li256ELb1ELb1ELb1ELb0EEENS1_36VarlenDynamicPersistentTileSchedulerILi128ELi96ELi256ELi128ELb1ELb1ELb1ELb1ELb1ELb1EEEEEEEEEvNT_6ParamsE)
        /*0e38*/ 	.short	0x0210
        /*0e3a*/ 	.short	0x0af0


	//----- nvinfo : EIATTR_SW_WAR
	.align		4
.L_303:
        /*0e3c*/ 	.byte	0x04, 0x36
        /*0e3e*/ 	.short	(.L_305 - .L_304)
.L_304:
        /*0e40*/ 	.word	0x00000008
.L_305:


//--------------------- .nv.info._ZN7cutlass13device_kernelIN5flash11enable_sm90INS1_16FlashAttnFwdSm90INS1_25CollectiveMainloopFwdSm90ILi2EN4cute5tupleIJNS5_1CILi1EEES8_S8_EEENS6_IJNS7_ILi128EEENS7_ILi96EEENS7_ILi192EEEEEELi192ENS_6half_tEfNS_4arch4Sm90ELb1ELb0ELb0ELb1ELb1ELb1ELb0ELb1ELb1ELb1ELb1ELb0EEENS1_21CollectiveEpilogueFwdINS6_IJSA_SC_SB_EEES9_SE_SG_Li256ELb1ELb1ELb1ELb0EEENS1_36VarlenDynamicPersistentTileSchedulerILi128ELi96ELi256ELi128ELb1ELb1ELb1ELb1ELb1ELb1EEEEEEEEEvNT_6ParamsE --------------------------
	.section	.nv.info._ZN7cutlass13device_kernelIN5flash11enable_sm90INS1_16FlashAttnFwdSm90INS1_25CollectiveMainloopFwdSm90ILi2EN4cute5tupleIJNS5_1CILi1EEES8_S8_EEENS6_IJNS7_ILi128EEENS7_ILi96EEENS7_ILi192EEEEEELi192ENS_6half_tEfNS_4arch4Sm90ELb1ELb0ELb0ELb1ELb1ELb1ELb0ELb1ELb1ELb1ELb1ELb0EEENS1_21CollectiveEpilogueFwdINS6_IJSA_SC_SB_EEES9_SE_SG_Li256ELb1ELb1ELb1ELb0EEENS1_36VarlenDynamicPersistentTileSchedulerILi128ELi96ELi256ELi128ELb1ELb1ELb1ELb1ELb1ELb1EEEEEEEEEvNT_6ParamsE,"",@"SHT_CUDA_INFO"
	.sectionflags	@""
	.align	4


	//----- nvinfo : EIATTR_CUDA_API_VERSION
	.align		4
        /*0000*/ 	.byte	0x04, 0x37
        /*0002*/ 	.short	(.L_307 - .L_306)
.L_306:
        /*0004*/ 	.word	0x00000082


	//----- nvinfo : EIATTR_KPARAM_INFO
	.align		4
.L_307:
        /*0008*/ 	.byte	0x04, 0x17
        /*000a*/ 	.short	(.L_309 - .L_308)
.L_308:
        /*000c*/ 	.word	0x00000000
        /*0010*/ 	.short	0x0000
        /*0012*/ 	.short	0x0070
        /*0014*/ 	.byte	0x00, 0xf0, 0x01, 0x2a


	//----- nvinfo : EIATTR_SPARSE_MMA_MASK
	.align		4
.L_309:
        /*0018*/ 	.byte	0x03, 0x50
        /*001a*/ 	.short	0x0000


	//----- nvinfo : EIATTR_MAXREG_COUNT
	.align		4
        /*001c*/ 	.byte	0x03, 0x1b
        /*001e*/ 	.short	0x00a8


	//----- nvinfo : EIATTR_NUM_BARRIERS
	.align		4
        /*0020*/ 	.byte	0x02, 0x4c
        /*0022*/ 	.byte	0x10
	.zero		1


	//----- nvinfo : EIATTR_EXTERNS
	.align		4
        /*0024*/ 	.byte	0x04, 0x0f
        /*0026*/ 	.short	(.L_311 - .L_310)


	//   ....[0]....
	.align		4
.L_310:
        /*0028*/ 	.word	index@(__assertfail)


	//----- nvinfo : EIATTR_ANNOTATIONS
	.align		4
.L_311:
        /*002c*/ 	.byte	0x04, 0x55
        /*002e*/ 	.short	(.L_313 - .L_312)


	//   ....[0]....
.L_312:
        /* <DEDUP_REMOVED lines=42> */


	//----- nvinfo : EIATTR_MERCURY_ISA_VERSION
	.align		4
.L_313:
        /*02c0*/ 	.byte	0x03, 0x5f
        /*02c2*/ 	.short	0x0101


	//----- nvinfo : EIATTR_UNUSED_LOAD_BYTE_OFFSET
	.align		4
        /*02c4*/ 	.byte	0x04, 0x44
        /*02c6*/ 	.short	(.L_315 - .L_314)


	//   ....[0]....
.L_314:
        /*02c8*/ 	.word	0x00000a20
        /*02cc*/ 	.word	0x0000fff0


	//   ....[1]....
        /*02d0*/ 	.word	0x0001aa70
        /*02d4*/ 	.word	0x0000fff0


	//----- nvinfo : EIATTR_INT_WARP_WIDE_INSTR_OFFSETS
	.align		4
.L_315:
        /*02d8*/ 	.byte	0x04, 0x31
        /*02da*/ 	.short	(.L_317 - .L_316)


	//   ....[0]....
.L_316:
        /*02dc*/ 	.word	0x00000130


	//   ....[1]....
        /*02e0*/ 	.word	0x00000170


	//   ....[2]....
        /*02e4*/ 	.word	0x000001e0


	//   ....[3]....
        /*02e8*/ 	.word	0x00021c30


	//   ....[4]....
        /*02ec*/ 	.word	0x00021cd0


	//   ....[5]....
        /*02f0*/ 	.word	0x00024b90


	//   ....[6]....
        /*02f4*/ 	.word	0x00024c30


	//----- nvinfo : EIATTR_COOP_GROUP_MASK_REGIDS
	.align		4
.L_317:
        /*02f8*/ 	.byte	0x04, 0x29
        /*02fa*/ 	.short	(.L_319 - .L_318)


	//   ....[0]....
.L_318:
        /*02fc*/ 	.word	0xffffffff


	//   ....[1]....
        /*0300*/ 	.word	0xffffffff


	//   ....[2]....
        /*0304*/ 	.word	0xffffffff


	//   ....[3]....
        /*0308*/ 	.word	0xffffffff


	//   ....[4]....
        /*030c*/ 	.word	0xffffffff


	//   ....[5]....
        /*0310*/ 	.word	0xffffffff


	//   ....[6]....
        /*0314*/ 	.word	0xffffffff


	//   ....[7]....
        /*0318*/ 	.word	0xffffffff


	//   ....[8]....
        /*031c*/ 	.word	0xffffffff


	//   ....[9]....
        /*0320*/ 	.word	0xffffffff


	//   ....[10]....
        /*0324*/ 	.word	0xffffffff


	//   ....[11]....
        /*0328*/ 	.word	0xffffffff


	//   ....[12]....
        /*032c*/ 	.word	0xffffffff


	//   ....[13]....
        /*0330*/ 	.word	0xffffffff


	//   ....[14]....
        /*0334*/ 	.word	0xffffffff


	//   ....[15]....
        /*0338*/ 	.word	0xffffffff


	//   ....[16]....
        /*033c*/ 	.word	0xffffffff


	//   ....[17]....
        /*0340*/ 	.word	0xffffffff


	//   ....[18]....
        /*0344*/ 	.word	0xffffffff


	//   ....[19]....
        /*0348*/ 	.word	0xffffffff


	//   ....[20]....
        /*034c*/ 	.word	0xffffffff


	//   ....[21]....
        /*0350*/ 	.word	0xffffffff


	//   ....[22]....
        /*0354*/ 	.word	0xffffffff


	//   ....[23]....
        /*0358*/ 	.word	0xffffffff


	//   ....[24]....
        /*035c*/ 	.word	0xffffffff


	//   ....[25]....
        /*0360*/ 	.word	0xffffffff


	//   ....[26]....
        /*0364*/ 	.word	0xffffffff


	//   ....[27]....
        /*0368*/ 	.word	0xffffffff


	//   ....[28]....
        /*036c*/ 	.word	0xffffffff


	//   ....[29]....
        /*0370*/ 	.word	0xffffffff


	//   ....[30]....
        /*0374*/ 	.word	0xffffffff


	//   ....[31]....
        /*0378*/ 	.word	0xffffffff


	//   ....[32]....
        /*037c*/ 	.word	0xffffffff


	//   ....[33]....
        /*0380*/ 	.word	0xffffffff


	//   ....[34]....
        /*0384*/ 	.word	0xffffffff


	//   ....[35]....
        /*0388*/ 	.word	0xffffffff


	//   ....[36]....
        /*038c*/ 	.word	0xffffffff


	//   ....[37]....
        /*0390*/ 	.word	0xffffffff


	//   ....[38]....
        /*0394*/ 	.word	0xffffffff


	//   ....[39]....
        /*0398*/ 	.word	0xffffffff


	//   ....[40]....
        /*039c*/ 	.word	0xffffffff


	//   ....[41]....
        /*03a0*/ 	.word	0xffffffff


	//   ....[42]....
        /*03a4*/ 	.word	0xffffffff


	//   ....[43]....
        /*03a8*/ 	.word	0xffffffff


	//   ....[44]....
        /*03ac*/ 	.word	0xffffffff


	//   ....[45]....
        /*03b0*/ 	.word	0xffffffff


	//   ....[46]....
        /*03b4*/ 	.word	0xffffffff


	//   ....[47]....
        /*03b8*/ 	.word	0xffffffff


	//   ....[48]....
        /*03bc*/ 	.word	0xffffffff


	//   ....[49]....
        /*03c0*/ 	.word	0xffffffff


	//   ....[50]....
        /*03c4*/ 	.word	0xffffffff


	//   ....[51]....
        /*03c8*/ 	.word	0xffffffff


	//   ....[52]....
        /*03cc*/ 	.word	0xffffffff


	//   ....[53]....
        /*03d0*/ 	.word	0xffffffff


	//   ....[54]....
        /*03d4*/ 	.word	0xffffffff


	//   ....[55]....
        /*03d8*/ 	.word	0xffffffff


	//   ....[56]....
        /*03dc*/ 	.word	0xffffffff


	//   ....[57]....
        /*03e0*/ 	.word	0xffffffff


	//   ....[58]....
        /*03e4*/ 	.word	0xffffffff


	//   ....[59]....
        /*03e8*/ 	.word	0xffffffff


	//   ....[60]....
        /*03ec*/ 	.word	0xffffffff


	//   ....[61]....
        /*03f0*/ 	.word	0xffffffff


	//   ....[62]....
        /*03f4*/ 	.word	0xffffffff


	//   ....[63]....
        /*03f8*/ 	.word	0xffffffff


	//   ....[64]....
        /*03fc*/ 	.word	0xffffffff


	//   ....[65]....
        /*0400*/ 	.word	0xffffffff


	//   ....[66]....
        /*0404*/ 	.word	0xffffffff


	//   ....[67]....
        /*0408*/ 	.word	0xffffffff


	//   ....[68]....
        /*040c*/ 	.word	0xffffffff


	//   ....[69]....
        /*0410*/ 	.word	0xffffffff


	//   ....[70]....
        /*0414*/ 	.word	0xffffffff


	//   ....[71]....
        /*0418*/ 	.word	0xffffffff


	//   ....[72]....
        /*041c*/ 	.word	0xffffffff


	//   ....[73]....
        /*0420*/ 	.word	0xffffffff


	//   ....[74]....
        /*0424*/ 	.word	0xffffffff


	//   ....[75]....
        /*0428*/ 	.word	0xffffffff


	//   ....[76]....
        /*042c*/ 	.word	0xffffffff


	//   ....[77]....
        /*0430*/ 	.word	0xffffffff


	//   ....[78]....
        /*0434*/ 	.word	0xffffffff


	//   ....[79]....
        /*0438*/ 	.word	0xffffffff


	//   ....[80]....
        /*043c*/ 	.word	0xffffffff


	//   ....[81]....
        /*0440*/ 	.word	0xffffffff


	//   ....[82]....
        /*0444*/ 	.word	0xffffffff


	//   ....[83]....
        /*0448*/ 	.word	0xffffffff


	//   ....[84]....
        /*044c*/ 	.word	0xffffffff


	//   ....[85]....
        /*0450*/ 	.word	0xffffffff


	//   ....[86]....
        /*0454*/ 	.word	0xffffffff


	//   ....[87]....
        /*0458*/ 	.word	0xffffffff


	//   ....[88]....
        /*045c*/ 	.word	0xffffffff


	//   ....[89]....
        /*0460*/ 	.word	0xffffffff


	//   ....[90]....
        /*0464*/ 	.word	0xffffffff


	//   ....[91]....
        /*0468*/ 	.word	0xffffffff


	//   ....[92]....
        /*046c*/ 	.word	0xffffffff


	//   ....[93]....
        /*0470*/ 	.word	0xffffffff


	//   ....[94]....
        /*0474*/ 	.word	0xffffffff


	//   ....[95]....
        /*0478*/ 	.word	0xffffffff


	//   ....[96]....
        /*047c*/ 	.word	0xffffffff


	//   ....[97]....
        /*0480*/ 	.word	0xffffffff


	//   ....[98]....
        /*0484*/ 	.word	0xffffffff


	//   ....[99]....
        /*0488*/ 	.word	0xffffffff


	//   ....[100]....
        /*048c*/ 	.word	0xffffffff


	//   ....[101]....
        /*0490*/ 	.word	0xffffffff


	//   ....[102]....
        /*0494*/ 	.word	0xffffffff


	//   ....[103]....
        /*0498*/ 	.word	0xffffffff


	//   ....[104]....
        /*049c*/ 	.word	0xffffffff


	//   ....[105]....
        /*04a0*/ 	.word	0xffffffff


	//   ....[106]....
        /*04a4*/ 	.word	0xffffffff


	//   ....[107]....
        /*04a8*/ 	.word	0xffffffff


	//   ....[108]....
        /*04ac*/ 	.word	0xffffffff


	//   ....[109]....
        /*04b0*/ 	.word	0xffffffff


	//   ....[110]....
        /*04b4*/ 	.word	0xffffffff


	//   ....[111]....
        /*04b8*/ 	.word	0xffffffff


	//   ....[112]....
        /*04bc*/ 	.word	0xffffffff


	//   ....[113]....
        /*04c0*/ 	.word	0xffffffff


	//   ....[114]....
        /*04c4*/ 	.word	0xffffffff


	//   ....[115]....
        /*04c8*/ 	.word	0xffffffff


	//   ....[116]....
        /*04cc*/ 	.word	0xffffffff


	//   ....[117]....
        /*04d0*/ 	.word	0xffffffff


	//   ....[118]....
        /*04d4*/ 	.word	0xffffffff


	//   ....[119]....
        /*04d8*/ 	.word	0xffffffff


	//   ....[120]....
        /*04dc*/ 	.word	0xffffffff


	//   ....[121]....
        /*04e0*/ 	.word	0xffffffff


	//   ....[122]....
        /*04e4*/ 	.word	0xffffffff


	//   ....[123]....
        /*04e8*/ 	.word	0xffffffff


	//   ....[124]....
        /*04ec*/ 	.word	0xffffffff


	//   ....[125]....
        /*04f0*/ 	.word	0xffffffff


	//   ....[126]....
        /*04f4*/ 	.word	0xffffffff


	//   ....[127]....
        /*04f8*/ 	.word	0xffffffff


	//   ....[128]....
        /*04fc*/ 	.word	0xffffffff


	//   ....[129]....
        /*0500*/ 	.word	0xffffffff


	//   ....[130]....
        /*0504*/ 	.word	0xffffffff


	//   ....[131]....
        /*0508*/ 	.word	0xffffffff


	//   ....[132]....
        /*050c*/ 	.word	0xffffffff


	//   ....[133]....
        /*0510*/ 	.word	0xffffffff


	//   ....[134]....
        /*0514*/ 	.word	0xffffffff


	//   ....[135]....
        /*0518*/ 	.word	0xffffffff


	//   ....[136]....
        /*051c*/ 	.word	0xffffffff


	//   ....[137]....
        /*0520*/ 	.word	0xffffffff


	//   ....[138]....
        /*0524*/ 	.word	0xffffffff


	//   ....[139]....
        /*0528*/ 	.word	0xffffffff


	//   ....[140]....
        /*052c*/ 	.word	0xffffffff


	//   ....[141]....
        /*0530*/ 	.word	0xffffffff


	//   ....[142]....
        /*0534*/ 	.word	0xffffffff


	//   ....[143]....
        /*0538*/ 	.word	0xffffffff


	//   ....[144]....
        /*053c*/ 	.word	0xffffffff


	//   ....[145]....
        /*0540*/ 	.word	0xffffffff


	//   ....[146]....
        /*0544*/ 	.word	0xffffffff


	//   ....[147]....
        /*0548*/ 	.word	0xffffffff


	//   ....[148]....
        /*054c*/ 	.word	0xffffffff


	//   ....[149]....
        /*0550*/ 	.word	0xffffffff


	//   ....[150]....
        /*0554*/ 	.word	0xffffffff


	//   ....[151]....
        /*0558*/ 	.word	0xffffffff


	//   ....[152]....
        /*055c*/ 	.word	0xffffffff


	//   ....[153]....
        /*0560*/ 	.word	0xffffffff


	//   ....[154]....
        /*0564*/ 	.word	0xffffffff


	//   ....[155]....
        /*0568*/ 	.word	0xffffffff


	//   ....[156]....
        /*056c*/ 	.word	0xffffffff


	//   ....[157]....
        /*0570*/ 	.word	0xffffffff


	//   ....[158]....
        /*0574*/ 	.word	0xffffffff


	//   ....[159]....
        /*0578*/ 	.word	0xffffffff


	//   ....[160]....
        /*057c*/ 	.word	0xffffffff


	//   ....[161]....
        /*0580*/ 	.word	0xffffffff


	//   ....[162]....
        /*0584*/ 	.word	0xffffffff


	//   ....[163]....
        /*0588*/ 	.word	0xffffffff


	//   ....[164]....
        /*058c*/ 	.word	0xffffffff


	//   ....[165]....
        /*0590*/ 	.word	0xffffffff


	//   ....[166]....
        /*0594*/ 	.word	0xffffffff


	//   ....[167]....
        /*0598*/ 	.word	0xffffffff


	//   ....[168]....
        /*059c*/ 	.word	0xffffffff


	//   ....[169]....
        /*05a0*/ 	.word	0xffffffff


	//   ....[170]....
        /*05a4*/ 	.word	0xffffffff


	//   ....[171]....
        /*05a8*/ 	.word	0xffffffff


	//   ....[172]....
        /*05ac*/ 	.word	0xffffffff


	//   ....[173]....
        /*05b0*/ 	.word	0xffffffff


	//   ....[174]....
        /*05b4*/ 	.word	0xffffffff


	//   ....[175]....
        /*05b8*/ 	.word	0xffffffff


	//   ....[176]....
        /*05bc*/ 	.word	0xffffffff


	//   ....[177]....
        /*05c0*/ 	.word	0xffffffff


	//   ....[178]....
        /*05c4*/ 	.word	0xffffffff


	//   ....[179]....
        /*05c8*/ 	.word	0xffffffff


	//   ....[180]....
        /*05cc*/ 	.word	0xffffffff


	//   ....[181]....
        /*05d0*/ 	.word	0xffffffff


	//   ....[182]....
        /*05d4*/ 	.word	0xffffffff


	//   ....[183]....
        /*05d8*/ 	.word	0xffffffff


	//   ....[184]....
        /*05dc*/ 	.word	0xffffffff


	//   ....[185]....
        /*05e0*/ 	.word	0x0500000f


	//   ....[186]....
        /*05e4*/ 	.word	0x0500000f


	//   ....[187]....
        /*05e8*/ 	.word	0x0500000f


	//   ....[188]....
        /*05ec*/ 	.word	0x0500000f


	//   ....[189]....
        /*05f0*/ 	.word	0x0500000f


	//   ....[190]....
        /*05f4*/ 	.word	0x0500000f


	//   ....[191]....
        /*05f8*/ 	.word	0x0500000f


	//   ....[192]....
        /*05fc*/ 	.word	0x0500000f


	//   ....[193]....
        /*0600*/ 	.word	0x0500000f


	//   ....[194]....
        /*0604*/ 	.word	0x0500000f


	//   ....[195]....
        /*0608*/ 	.word	0x0500000f


	//   ....[196]....
        /*060c*/ 	.word	0x0500000f


	//   ....[197]....
        /*0610*/ 	.word	0x0500000f


	//   ....[198]....
        /*0614*/ 	.word	0x0500000f


	//   ....[199]....
        /*0618*/ 	.word	0x0500000f


	//   ....[200]....
        /*061c*/ 	.word	0x0500000f


	//   ....[201]....
        /*0620*/ 	.word	0x0500000f


	//   ....[202]....
        /*0624*/ 	.word	0x0500000f


	//   ....[203]....
        /*0628*/ 	.word	0x0500000f


	//   ....[204]....
        /*062c*/ 	.word	0x0500000f


	//   ....[205]....
        /*0630*/ 	.word	0x0500000f


	//   ....[206]....
        /*0634*/ 	.word	0x0500000f


	//   ....[207]....
        /*0638*/ 	.word	0x0500000f


	//   ....[208]....
        /*063c*/ 	.word	0x0500000f


	//   ....[209]....
        /*0640*/ 	.word	0x0500000f


	//   ....[210]....
        /*0644*/ 	.word	0x0500000f


	//   ....[211]....
        /*0648*/ 	.word	0x0500000f


	//   ....[212]....
        /*064c*/ 	.word	0x0500000f


	//   ....[213]....
        /*0650*/ 	.word	0x0500000f


	//   ....[214]....
        /*0654*/ 	.word	0x0500000f


	//   ....[215]....
        /*0658*/ 	.word	0x0500000f


	//   ....[216]....
        /*065c*/ 	.word	0x0500000f


	//   ....[217]....
        /*0660*/ 	.word	0x0500000f


	//   ....[218]....
        /*0664*/ 	.word	0x0500000f


	//   ....[219]....
        /*0668*/ 	.word	0x0500000f


	//   ....[220]....
        /*066c*/ 	.word	0x0500000f


	//   ....[221]....
        /*0670*/ 	.word	0x0500000f


	//   ....[222]....
        /*0674*/ 	.word	0x0500000f


	//   ....[223]....
        /*0678*/ 	.word	0x0500000f


	//   ....[224]....
        /*067c*/ 	.word	0x0500000f


	//   ....[225]....
        /*0680*/ 	.word	0x0500000f


	//   ....[226]....
        /*0684*/ 	.word	0x0500000f


	//   ....[227]....
        /*0688*/ 	.word	0x0500000f


	//   ....[228]....
        /*068c*/ 	.word	0x0500000f


	//   ....[229]....
        /*0690*/ 	.word	0x0500000f


	//   ....[230]....
        /*0694*/ 	.word	0x0500000f


	//   ....[231]....
        /*0698*/ 	.word	0x0500000f


	//   ....[232]....
        /*069c*/ 	.word	0x0500000f


	//   ....[233]....
        /*06a0*/ 	.word	0x0500000f


	//   ....[234]....
        /*06a4*/ 	.word	0x0500000f


	//   ....[235]....
        /*06a8*/ 	.word	0x0500000f


	//   ....[236]....
        /*06ac*/ 	.word	0x0500000f


	//   ....[237]....
        /*06b0*/ 	.word	0x0500000f


	//   ....[238]....
        /*06b4*/ 	.word	0x0500000f


	//   ....[239]....
        /*06b8*/ 	.word	0x0500000f


	//   ....[240]....
        /*06bc*/ 	.word	0x0500000f


	//   ....[241]....
        /*06c0*/ 	.word	0x0500000f


	//   ....[242]....
        /*06c4*/ 	.word	0x0500000f


	//   ....[243]....
        /*06c8*/ 	.word	0x0500000f


	//   ....[244]....
        /*06cc*/ 	.word	0x0500000f


	//   ....[245]....
        /*06d0*/ 	.word	0x0500000f


	//   ....[246]....
        /*06d4*/ 	.word	0x0500000f


	//   ....[247]....
        /*06d8*/ 	.word	0x0500000f


	//   ....[248]....
        /*06dc*/ 	.word	0x0500000f


	//   ....[249]....
        /*06e0*/ 	.word	0x0500000f


	//   ....[250]....
        /*06e4*/ 	.word	0x0500000f


	//   ....[251]....
        /*06e8*/ 	.word	0x0500000f


	//   ....[252]....
        /*06ec*/ 	.word	0x0500000f


	//   ....[253]....
        /*06f0*/ 	.word	0x0500000f


	//   ....[254]....
        /*06f4*/ 	.word	0x0500000f


	//   ....[255]....
        /*06f8*/ 	.word	0x0500000f


	//   ....[0]....
        /*06fc*/ 	.word	0x0500000f


	//   ....[1]....
        /*0700*/ 	.word	0x0500000f


	//   ....[2]....
        /*0704*/ 	.word	0x0500000f


	//   ....[3]....
        /*0708*/ 	.word	0x0500000f


	//   ....[4]....
        /*070c*/ 	.word	0x0500000f


	//   ....[5]....
        /*0710*/ 	.word	0x0500000f


	//   ....[6]....
        /*0714*/ 	.word	0x0500000f


	//   ....[7]....
        /*0718*/ 	.word	0x0500000f


	//   ....[8]....
        /*071c*/ 	.word	0x0500000f


	//   ....[9]....
        /*0720*/ 	.word	0x0500000f


	//   ....[10]....
        /*0724*/ 	.word	0x0500000f


	//   ....[11]....
        /*0728*/ 	.word	0x0500000f


	//   ....[12]....
        /*072c*/ 	.word	0x0500000f


	//   ....[13]....
        /*0730*/ 	.word	0x0500000f


	//   ....[14]....
        /*0734*/ 	.word	0x0500000f


	//   ....[15]....
        /*0738*/ 	.word	0x0500000f


	//   ....[16]....
        /*073c*/ 	.word	0x0500000f


	//   ....[17]....
        /*0740*/ 	.word	0x0500000f


	//   ....[18]....
        /*0744*/ 	.word	0x0500000f


	//   ....[19]....
        /*0748*/ 	.word	0x0500000f


	//   ....[20]....
        /*074c*/ 	.word	0x0500000f


	//   ....[21]....
        /*0750*/ 	.word	0x0500000f


	//   ....[22]....
        /*0754*/ 	.word	0x0500000f


	//   ....[23]....
        /*0758*/ 	.word	0x0500000f


	//   ....[24]....
        /*075c*/ 	.word	0x0500000f


	//   ....[25]....
        /*0760*/ 	.word	0x0500000f


	//   ....[26]....
        /*0764*/ 	.word	0x0500000f


	//   ....[27]....
        /*0768*/ 	.word	0x0500000f


	//   ....[28]....
        /*076c*/ 	.word	0x0500000f


	//   ....[29]....
        /*0770*/ 	.word	0x0500000f


	//   ....[30]....
        /*0774*/ 	.word	0x0500000f


	//   ....[31]....
        /*0778*/ 	.word	0x0500000f


	//   ....[32]....
        /*077c*/ 	.word	0x0500000f


	//   ....[33]....
        /*0780*/ 	.word	0x0500000f


	//   ....[34]....
        /*0784*/ 	.word	0x0500000f


	//   ....[35]....
        /*0788*/ 	.word	0x0500000f


	//   ....[36]....
        /*078c*/ 	.word	0x0500000f


	//   ....[37]....
        /*0790*/ 	.word	0x0500000f


	//   ....[38]....
        /*0794*/ 	.word	0x0500000f


	//   ....[39]....
        /*0798*/ 	.word	0x0500000f


	//   ....[40]....
        /*079c*/ 	.word	0x0500000f


	//   ....[41]....
        /*07a0*/ 	.word	0x0500000f


	//----- nvinfo : EIATTR_COOP_GROUP_INSTR_OFFSETS
	.align		4
.L_319:
        /*07a4*/ 	.byte	0x04, 0x28
        /*07a6*/ 	.short	(.L_321 - .L_320)


	//   ....[0]....
.L_320:
        /*07a8*/ 	.word	0x00000060


	//   ....[1]....
        /*07ac*/ 	.word	0x00000140


	//   ....[2]....
        /*07b0*/ 	.word	0x00000190


	//   ....[3]....
        /*07b4*/ 	.word	0x000003c0


	//   ....[4]....
        /*07b8*/ 	.word	0x00000520


	//   ....[5]....
        /*07bc*/ 	.word	0x00000640


	//   ....[6]....
        /*07c0*/ 	.word	0x000007a0


	//   ....[7]....
        /*07c4*/ 	.word	0x00003a90


	//   ....[8]....
        /*07c8*/ 	.word	0x00003aa0


	//   ....[9]....
        /*07cc*/ 	.word	0x000050b0


	//   ....[10]....
        /*07d0*/ 	.word	0x000050c0


	//   ....[11]....
        /*07d4*/ 	.word	0x00007160


	//   ....[12]....
        /*07d8*/ 	.word	0x00007170


	//   ....[13]....
        /*07dc*/ 	.word	0x00008890


	//   ....[14]....
        /*07e0*/ 	.word	0x000088a0


	//   ....[15]....
        /*07e4*/ 	.word	0x0000a1b0


	//   ....[16]....
        /*07e8*/ 	.word	0x0000a1c0


	//   ....[17]....
        /*07ec*/ 	.word	0x0000a460


	//   ....[18]....
        /*07f0*/ 	.word	0x0000a470


	//   ....[19]....
        /*07f4*/ 	.word	0x0000a980


	//   ....[20]....
        /*07f8*/ 	.word	0x0000a9a0


	//   ....[21]....
        /*07fc*/ 	.word	0x0000abf0


	//   ....[22]....
        /*0800*/ 	.word	0x0000ac10


	//   ....[23]....
        /*0804*/ 	.word	0x0000b6b0


	//   ....[24]....
        /*0808*/ 	.word	0x0000bdc0


	//   ....[25]....
        /*080c*/ 	.word	0x0000bdd0


	//   ....[26]....
        /*0810*/ 	.word	0x0000bde0


	//   ....[27]....
        /*0814*/ 	.word	0x0000bdf0


	//   ....[28]....
        /*0818*/ 	.word	0x0000c650


	//   ....[29]....
        /*081c*/ 	.word	0x0000c660


	//   ....[30]....
        /*0820*/ 	.word	0x0000c670


	//   ....[31]....
        /*0824*/ 	.word	0x0000c680


	//   ....[32]....
        /*0828*/ 	.word	0x0000f4a0


	//   ....[33]....
        /*082c*/ 	.word	0x0000f4b0


	//   ....[34]....
        /*0830*/ 	.word	0x0000f4c0


	//   ....[35]....
        /*0834*/ 	.word	0x0000f4d0


	//   ....[36]....
        /*0838*/ 	.word	0x0000fb00


	//   ....[37]....
        /*083c*/ 	.word	0x0000fb10


	//   ....[38]....
        /*0840*/ 	.word	0x0000fb20


	//   ....[39]....
        /*0844*/ 	.word	0x0000fb30


	//   ....[40]....
        /*0848*/ 	.word	0x00013600


	//   ....[41]....
        /*084c*/ 	.word	0x00013620


	//   ....[42]....
        /*0850*/ 	.word	0x00013af0


	//   ....[43]....
        /*0854*/ 	.word	0x00013c00


	//   ....[44]....
        /*0858*/ 	.word	0x000142a0


	//   ....[45]....
        /*085c*/ 	.word	0x00014330


	//   ....[46]....
        /*0860*/ 	.word	0x00016040


	//   ....[47]....
        /*0864*/ 	.word	0x00016060


	//   ....[48]....
        /*0868*/ 	.word	0x00016660


	//   ....[49]....
        /*086c*/ 	.word	0x00016760


	//   ....[50]....
        /*0870*/ 	.word	0x00016d10


	//   ....[51]....
        /*0874*/ 	.word	0x00016d70


	//   ....[52]....
        /*0878*/ 	.word	0x00018a10


	//   ....[53]....
        /*087c*/ 	.word	0x00018a40


	//   ....[54]....
        /*0880*/ 	.word	0x00018be0


	//   ....[55]....
        /*0884*/ 	.word	0x00018c10


	//   ....[56]....
        /*0888*/ 	.word	0x00019f40


	//   ....[57]....
        /*088c*/ 	.word	0x0001a150


	//   ....[58]....
        /*0890*/ 	.word	0x0001a1d0


	//   ....[59]....
        /*0894*/ 	.word	0x0001a1e0


	//   ....[60]....
        /*0898*/ 	.word	0x0001b830


	//   ....[61]....
        /*089c*/ 	.word	0x0001b840


	//   ....[62]....
        /*08a0*/ 	.word	0x0001b850


	//   ....[63]....
        /*08a4*/ 	.word	0x0001b860


	//   ....[64]....
        /*08a8*/ 	.word	0x0001c180


	//   ....[65]....
        /*08ac*/ 	.word	0x0001c1a0


	//   ....[66]....
        /*08b0*/ 	.word	0x0001c2d0


	//   ....[67]....
        /*08b4*/ 	.word	0x0001c2f0


	//   ....[68]....
        /*08b8*/ 	.word	0x0001c400


	//   ....[69]....
        /*08bc*/ 	.word	0x0001c420


	//   ....[70]....
        /*08c0*/ 	.word	0x0001c540


	//   ....[71]....
        /*08c4*/ 	.word	0x0001c560


	//   ....[72]....
        /*08c8*/ 	.word	0x0001ca90


	//   ....[73]....
        /*08cc*/ 	.word	0x0001cad0


	//   ....[74]....
        /*08d0*/ 	.word	0x0001d3e0


	//   ....[75]....
        /*08d4*/ 	.word	0x0001d3f0


	//   ....[76]....
        /*08d8*/ 	.word	0x0001e370


	//   ....[77]....
        /*08dc*/ 	.word	0x0001e3a0


	//   ....[78]....
        /*08e0*/ 	.word	0x0001e4c0


	//   ....[79]....
        /*08e4*/ 	.word	0x0001e4e0


	//   ....[80]....
        /*08e8*/ 	.word	0x0001e5f0


	//   ....[81]....
        /*08ec*/ 	.word	0x0001e610


	//   ....[82]....
        /*08f0*/ 	.word	0x0001e730


	//   ....[83]....
        /*08f4*/ 	.word	0x0001e750


	//   ....[84]....
        /*08f8*/ 	.word	0x0001e8f0


	//   ....[85]....
        /*08fc*/ 	.word	0x0001eaf0


	//   ....[86]....
        /*0900*/ 	.word	0x0001eb20


	//   ....[87]....
        /*0904*/ 	.word	0x0001eb50


	//   ....[88]....
        /*0908*/ 	.word	0x0001eb80


	//   ....[89]....
        /*090c*/ 	.word	0x0001ebb0


	//   ....[90]....
        /*0910*/ 	.word	0x0001ebe0


	//   ....[91]....
        /*0914*/ 	.word	0x0001ed80


	//   ....[92]....
        /*0918*/ 	.word	0x0001edb0


	//   ....[93]....
        /*091c*/ 	.word	0x0001ede0


	//   ....[94]....
        /*0920*/ 	.word	0x0001ee10


	//   ....[95]....
        /*0924*/ 	.word	0x0001ee40


	//   ....[96]....
        /*0928*/ 	.word	0x0001ee70


	//   ....[97]....
        /*092c*/ 	.word	0x0001ef00


	//   ....[98]....
        /*0930*/ 	.word	0x0001ef30


	//   ....[99]....
        /*0934*/ 	.word	0x0001ef40


	//   ....[100]....
        /*0938*/ 	.word	0x0001ef80


	//   ....[101]....
        /*093c*/ 	.word	0x000204b0


	//   ....[102]....
        /*0940*/ 	.word	0x000227e0


	//   ....[103]....
        /*0944*/ 	.word	0x00022810


	//   ....[104]....
        /*0948*/ 	.word	0x000228c0


	//   ....[105]....
        /*094c*/ 	.word	0x000228e0


	//   ....[106]....
        /*0950*/ 	.word	0x00022980


	//   ....[107]....
        /*0954*/ 	.word	0x000229a0


	//   ....[108]....
        /*0958*/ 	.word	0x00022a40


	//   ....[109]....
        /*095c*/ 	.word	0x00022a60


	//   ....[110]....
        /*0960*/ 	.word	0x00022b00


	//   ....[111]....
        /*0964*/ 	.word	0x00022b20


	//   ....[112]....
        /*0968*/ 	.word	0x00022b30


	//   ....[113]....
        /*096c*/ 	.word	0x00022bc0


	//   ....[114]....
        /*0970*/ 	.word	0x00023300


	//   ....[115]....
        /*0974*/ 	.word	0x00023340


	//   ....[116]....
        /*0978*/ 	.word	0x000233a0


	//   ....[117]....
        /*097c*/ 	.word	0x00023400


	//   ....[118]....
        /*0980*/ 	.word	0x00023450


	//   ....[119]....
        /*0984*/ 	.word	0x000234b0


	//   ....[120]....
        /*0988*/ 	.word	0x00023500


	//   ....[121]....
        /*098c*/ 	.word	0x00023560


	//   ....[122]....
        /*0990*/ 	.word	0x000235b0


	//   ....[123]....
        /*0994*/ 	.word	0x00023610


	//   ....[124]....
        /*0998*/ 	.word	0x00023660


	//   ....[125]....
        /*099c*/ 	.word	0x000236c0


	//   ....[126]....
        /*09a0*/ 	.word	0x00023710


	//   ....[127]....
        /*09a4*/ 	.word	0x00023760


	//   ....[128]....
        /*09a8*/ 	.word	0x00023780


	//   ....[129]....
        /*09ac*/ 	.word	0x000237c0


	//   ....[130]....
        /*09b0*/ 	.word	0x00023f90


	//   ....[131]....
        /*09b4*/ 	.word	0x00023fd0


	//   ....[132]....
        /*09b8*/ 	.word	0x00023ff0


	//   ....[133]....
        /*09bc*/ 	.word	0x00024050


	//   ....[134]....
        /*09c0*/ 	.word	0x00024060


	//   ....[135]....
        /*09c4*/ 	.word	0x000240c0


	//   ....[136]....
        /*09c8*/ 	.word	0x000240f0


	//   ....[137]....
        /*09cc*/ 	.word	0x00024130


	//   ....[138]....
        /*09d0*/ 	.word	0x00024160


	//   ....[139]....
        /*09d4*/ 	.word	0x000241a0


	//   ....[140]....
        /*09d8*/ 	.word	0x000241d0


	//   ....[141]....
        /*09dc*/ 	.word	0x00024210


	//   ....[142]....
        /*09e0*/ 	.word	0x000244b0


	//   ....[143]....
        /*09e4*/ 	.word	0x000244e0


	//   ....[144]....
        /*09e8*/ 	.word	0x000244f0


	//   ....[145]....
        /*09ec*/ 	.word	0x00024580


	//   ....[146]....
        /*09f0*/ 	.word	0x00024590


	//   ....[147]....
        /*09f4*/ 	.word	0x00024620


	//   ....[148]....
        /*09f8*/ 	.word	0x00024630


	//   ....[149]....
        /*09fc*/ 	.word	0x000246c0


	//   ....[150]....
        /*0a00*/ 	.word	0x000246d0


	//   ....[151]....
        /*0a04*/ 	.word	0x00024760


	//   ....[152]....
        /*0a08*/ 	.word	0x00024770


	//   ....[153]....
        /*0a0c*/ 	.word	0x00024780


	//   ....[154]....
        /*0a10*/ 	.word	0x00024d90


	//   ....[155]....
        /*0a14*/ 	.word	0x00024dd0


	//   ....[156]....
        /*0a18*/ 	.word	0x00024e20


	//   ....[157]....
        /*0a1c*/ 	.word	0x00024e50


	//   ....[158]....
        /*0a20*/ 	.word	0x00024ee0


	//   ....[159]....
        /*0a24*/ 	.word	0x00024f00


	//   ....[160]....
        /*0a28*/ 	.word	0x00024f80


	//   ....[161]....
        /*0a2c*/ 	.word	0x00024fb0


	//   ....[162]....
        /*0a30*/ 	.word	0x00025020


	//   ....[163]....
        /*0a34*/ 	.word	0x00025050


	//   ....[164]....
        /*0a38*/ 	.word	0x00025080


	//   ....[165]....
        /*0a3c*/ 	.word	0x000250d0


	//   ....[166]....
        /*0a40*/ 	.word	0x00025520


	//   ....[167]....
        /*0a44*/ 	.word	0x00025550


	//   ....[168]....
        /*0a48*/ 	.word	0x000255b0


	//   ....[169]....
        /*0a4c*/ 	.word	0x000255e0


	//   ....[170]....
        /*0a50*/ 	.word	0x00025610


	//   ....[171]....
        /*0a54*/ 	.word	0x00025640


	//   ....[172]....
        /*0a58*/ 	.word	0x00025670


	//   ....[173]....
        /*0a5c*/ 	.word	0x000256a0


	//   ....[174]....
        /*0a60*/ 	.word	0x00025850


	//   ....[175]....
        /*0a64*/ 	.word	0x00025880


	//   ....[176]....
        /*0a68*/ 	.word	0x000258b0


	//   ....[177]....
        /*0a6c*/ 	.word	0x000258e0


	//   ....[178]....
        /*0a70*/ 	.word	0x00025910


	//   ....[179]....
        /*0a74*/ 	.word	0x00025940


	//   ....[180]....
        /*0a78*/ 	.word	0x00025a00


	//   ....[181]....
        /*0a7c*/ 	.word	0x00025a20


	//   ....[182]....
        /*0a80*/ 	.word	0x00025a40


	//   ....[183]....
        /*0a84*/ 	.word	0x00025aa0


	//   ....[184]....
        /*0a88*/ 	.word	0x000264d0


	//   ....[185]....
        /*0a8c*/ 	.word	0x000267f0


	//   ....[186]....
        /*0a90*/ 	.word	0x00026880


	//   ....[187]....
        /*0a94*/ 	.word	0x00026920


	//   ....[188]....
        /*0a98*/ 	.word	0x000269b0


	//   ....[189]....
        /*0a9c*/ 	.word	0x00026aa0


	//   ....[190]....
        /*0aa0*/ 	.word	0x00026b30


	//   ....[191]....
        /*0aa4*/ 	.word	0x00026bd0


	//   ....[192]....
        /*0aa8*/ 	.word	0x00026c60


	//   ....[193]....
        /*0aac*/ 	.word	0x00026d50


	//   ....[194]....
        /*0ab0*/ 	.word	0x00026de0


	//   ....[195]....
        /*0ab4*/ 	.word	0x00026e80


	//   ....[196]....
        /*0ab8*/ 	.word	0x00026f10


	//   ....[197]....
        /*0abc*/ 	.word	0x00027000


	//   ....[198]....
        /*0ac0*/ 	.word	0x00027090


	//   ....[199]....
        /*0ac4*/ 	.word	0x000270e0


	//   ....[200]....
        /*0ac8*/ 	.word	0x00027130


	//   ....[201]....
        /*0acc*/ 	.word	0x000271d0


	//   ....[202]....
        /*0ad0*/ 	.word	0x00027260


	//   ....[203]....
        /*0ad4*/ 	.word	0x000272b0


	//   ....[204]....
        /*0ad8*/ 	.word	0x00027300


	//   ....[205]....
        /*0adc*/ 	.word	0x000273f0


	//   ....[206]....
        /*0ae0*/ 	.word	0x00027480


	//   ....[207]....
        /*0ae4*/ 	.word	0x000274d0


	//   ....[208]....
        /*0ae8*/ 	.word	0x00027520


	//   ....[209]....
        /*0aec*/ 	.word	0x000275c0


	//   ....[210]....
        /*0af0*/ 	.word	0x00027650


	//   ....[211]....
        /*0af4*/ 	.word	0x000276a0


	//   ....[212]....
        /*0af8*/ 	.word	0x000276f0


	//   ....[213]....
        /*0afc*/ 	.word	0x000279f0


	//   ....[214]....
        /*0b00*/ 	.word	0x00027cd0


	//   ....[215]....
        /*0b04*/ 	.word	0x00027dc0


	//   ....[216]....
        /*0b08*/ 	.word	0x00027e60


	//   ....[217]....
        /*0b0c*/ 	.word	0x00027f90


	//   ....[218]....
        /*0b10*/ 	.word	0x00027ff0


	//   ....[219]....
        /*0b14*/ 	.word	0x00028120


	//   ....[220]....
        /*0b18*/ 	.word	0x00028180


	//   ....[221]....
        /*0b1c*/ 	.word	0x000282b0


	//   ....[222]....
        /*0b20*/ 	.word	0x00028310


	//   ....[223]....
        /*0b24*/ 	.word	0x00028440


	//   ....[224]....
        /*0b28*/ 	.word	0x000284a0


	//   ....[225]....
        /*0b2c*/ 	.word	0x000285c0


	//   ....[226]....
        /*0b30*/ 	.word	0x00028610


	//   ....[227]....
        /*0b34*/ 	.word	0x000286c0


	//   ....[228]....
        /*0b38*/ 	.word	0x00028730


	//   ....[229]....
        /*0b3c*/ 	.word	0x00028840


	//   ....[230]....
        /*0b40*/ 	.word	0x00028890


	//   ....[231]....
        /*0b44*/ 	.word	0x000289b0


	//   ....[232]....
        /*0b48*/ 	.word	0x00028a00


	//   ....[233]....
        /*0b4c*/ 	.word	0x00028b20


	//   ....[234]....
        /*0b50*/ 	.word	0x00028b70


	//   ....[235]....
        /*0b54*/ 	.word	0x00028c90


	//   ....[236]....
        /*0b58*/ 	.word	0x00028ce0


	//   ....[237]....
        /*0b5c*/ 	.word	0x00028e00


	//   ....[238]....
        /*0b60*/ 	.word	0x00028e50


	//   ....[239]....
        /*0b64*/ 	.word	0x00028f60


	//   ....[240]....
        /*0b68*/ 	.word	0x00028fb0


	//   ....[241]....
        /*0b6c*/ 	.word	0x000290b0


	//   ....[242]....
        /*0b70*/ 	.word	0x00029100


	//   ....[243]....
        /*0b74*/ 	.word	0x00029230


	//   ....[244]....
        /*0b78*/ 	.word	0x000292f0


	//   ....[245]....
        /*0b7c*/ 	.word	0x00029400


	//   ....[246]....
        /*0b80*/ 	.word	0x00029450


	//   ....[247]....
        /*0b84*/ 	.word	0x00029540


	//   ....[248]....
        /*0b88*/ 	.word	0x00029590


	//   ....[249]....
        /*0b8c*/ 	.word	0x00029680


	//   ....[250]....
        /*0b90*/ 	.word	0x000296d0


	//   ....[251]....
        /*0b94*/ 	.word	0x000297c0


	//   ....[252]....
        /*0b98*/ 	.word	0x00029810


	//   ....[253]....
        /*0b9c*/ 	.word	0x00029910


	//   ....[254]....
        /*0ba0*/ 	.word	0x00029960


	//   ....[255]....
        /*0ba4*/ 	.word	0x00029a50


	//   ....[0]....
        /*0ba8*/ 	.word	0x00029af0


	//   ....[1]....
        /*0bac*/ 	.word	0x00029c10


	//   ....[2]....
        /*0bb0*/ 	.word	0x00029c60


	//   ....[3]....
        /*0bb4*/ 	.word	0x00029d80


	//   ....[4]....
        /*0bb8*/ 	.word	0x00029dd0


	//   ....[5]....
        /*0bbc*/ 	.word	0x00029ef0


	//   ....[6]....
        /*0bc0*/ 	.word	0x00029f40


	//   ....[7]....
        /*0bc4*/ 	.word	0x0002a060


	//   ....[8]....
        /*0bc8*/ 	.word	0x0002a0b0


	//   ....[9]....
        /*0bcc*/ 	.word	0x0002a1d0


	//   ....[10]....
        /*0bd0*/ 	.word	0x0002a220


	//   ....[11]....
        /*0bd4*/ 	.word	0x0002a300


	//   ....[12]....
        /*0bd8*/ 	.word	0x0002a3b0


	//   ....[13]....
        /*0bdc*/ 	.word	0x0002a510


	//   ....[14]....
        /*0be0*/ 	.word	0x0002a560


	//   ....[15]....
        /*0be4*/ 	.word	0x0002a670


	//   ....[16]....
        /*0be8*/ 	.word	0x0002a6c0


	//   ....[17]....
        /*0bec*/ 	.word	0x0002a7d0


	//   ....[18]....
        /*0bf0*/ 	.word	0x0002a820


	//   ....[19]....
        /*0bf4*/ 	.word	0x0002a930


	//   ....[20]....
        /*0bf8*/ 	.word	0x0002a980


	//   ....[21]....
        /*0bfc*/ 	.word	0x0002aa80


	//   ....[22]....
        /*0c00*/ 	.word	0x0002aad0


	//   ....[23]....
        /*0c04*/ 	.word	0x0002ab60


	//   ....[24]....
        /*0c08*/ 	.word	0x0002ac00


	//   ....[25]....
        /*0c0c*/ 	.word	0x0002ad90


	//   ....[26]....
        /*0c10*/ 	.word	0x0002ae00


	//   ....[27]....
        /*0c14*/ 	.word	0x0002ae70


	//   ....[28]....
        /*0c18*/ 	.word	0x0002aee0


	//   ....[29]....
        /*0c1c*/ 	.word	0x0002af50


	//   ....[30]....
        /*0c20*/ 	.word	0x0002afd0


	//   ....[31]....
        /*0c24*/ 	.word	0x0002b050


	//   ....[32]....
        /*0c28*/ 	.word	0x0002b0e0


	//   ....[33]....
        /*0c2c*/ 	.word	0x0002b150


	//   ....[34]....
        /*0c30*/ 	.word	0x0002b1c0


	//   ....[35]....
        /*0c34*/ 	.word	0x0002b230


	//   ....[36]....
        /*0c38*/ 	.word	0x0002b2b0


	//   ....[37]....
        /*0c3c*/ 	.word	0x0002b320


	//   ....[38]....
        /*0c40*/ 	.word	0x0002b3b0


	//   ....[39]....
        /*0c44*/ 	.word	0x0002b410


	//   ....[40]....
        /*0c48*/ 	.word	0x0002b4a0


	//   ....[41]....
        /*0c4c*/ 	.word	0x0002b5d0


	//----- nvinfo : EIATTR_REG_RECONFIG
	.align		4
.L_321:
        /*0c50*/ 	.byte	0x01, 0x54
	.zero		2


	//----- nvinfo : EIATTR_SYSCALL_OFFSETS
	.align		4
        /*0c54*/ 	.byte	0x04, 0x46
        /*0c56*/ 	.short	(.L_323 - .L_322)


	//   ....[0]....
.L_322:
        /*0c58*/ 	.word	0x00001e70


	//   ....[1]....
        /*0c5c*/ 	.word	0x00001fc0


	//   ....[2]....
        /*0c60*/ 	.word	0x0000b820


	//   ....[3]....
        /*0c64*/ 	.word	0x0000bb50


	//   ....[4]....
        /*0c68*/ 	.word	0x00021e30


	//   ....[5]....
        /*0c6c*/ 	.word	0x00021f80


	//   ....[6]....
        /*0c70*/ 	.word	0x00022070


	//   ....[7]....
        /*0c74*/ 	.word	0x00022f90


	//----- nvinfo : EIATTR_MBARRIER_INSTR_OFFSETS
	.align		4
.L_323:
        /*0c78*/ 	.byte	0x04, 0x39
        /*0c7a*/ 	.short	(.L_325 - .L_324)


	//   ....[0]....
.L_324:
        /*0c7c*/ 	.word	0x00000270
        /*0c80*/ 	.word	0x000000ff
        /*0c84*/ 	.word	0x00030800
        /*0c88*/ 	.short	0x0100
        /*0c8a*/ 	.byte	0x08
	.zero		1


	//   ....[1]....
        /*0c8c*/ 	.word	0x00000280
        /*0c90*/ 	.word	0x000000ff
        /*0c94*/ 	.word	0x00030820
        /*0c98*/ 	.short	0x0100
        /*0c9a*/ 	.byte	0x08
	.zero		1


	//   ....[2]....
        /*0c9c*/ 	.word	0x00000370
        /*0ca0*/ 	.word	0x000000ff
        /*0ca4*/ 	.word	0x00030830
        /*0ca8*/ 	.short	0x0100
        /*0caa*/ 	.byte	0x08
	.zero		1


	//   ....[3]....
        /*0cac*/ 	.word	0x00000380
        /*0cb0*/ 	.word	0x000000ff
        /*0cb4*/ 	.word	0x00030840
        /*0cb8*/ 	.short	0x0100
        /*0cba*/ 	.byte	0x08
	.zero		1


	//   ....[4]....
        /*0cbc*/ 	.word	0x00000390
        /*0cc0*/ 	.word	0x000000ff
        /*0cc4*/ 	.word	0x00030838
        /*0cc8*/ 	.short	0x0100
        /*0cca*/ 	.byte	0x08
	.zero		1


	//   ....[5]....
        /*0ccc*/ 	.word	0x000003a0
        /*0cd0*/ 	.word	0x000000ff
        /*0cd4*/ 	.word	0x00030848
        /*0cd8*/ 	.short	0x0100
        /*0cda*/ 	.byte	0x08
	.zero		1


	//   ....[6]....
        /*0cdc*/ 	.word	0x000004d0
        /*0ce0*/ 	.word	0x000000ff
        /*0ce4*/ 	.word	0x00030850
        /*0ce8*/ 	.short	0x0100
        /*0cea*/ 	.byte	0x08
	.zero		1


	//   ....[7]....
        /*0cec*/ 	.word	0x000004e0
        /*0cf0*/ 	.word	0x000000ff
        /*0cf4*/ 	.word	0x00030860
        /*0cf8*/ 	.short	0x0100
        /*0cfa*/ 	.byte	0x08
	.zero		1


	//   ....[8]....
        /*0cfc*/ 	.word	0x000004f0
        /*0d00*/ 	.word	0x000000ff
        /*0d04*/ 	.word	0x00030858
        /*0d08*/ 	.short	0x0100
        /*0d0a*/ 	.byte	0x08
	.zero		1


	//   ....[9]....
        /*0d0c*/ 	.word	0x00000500
        /*0d10*/ 	.word	0x000000ff
        /*0d14*/ 	.word	0x00030868
        /*0d18*/ 	.short	0x0100
        /*0d1a*/ 	.byte	0x08
	.zero		1


	//   ....[10]....
        /*0d1c*/ 	.word	0x000005f0
        /*0d20*/ 	.word	0x000000ff
        /*0d24*/ 	.word	0x00030870
        /*0d28*/ 	.short	0x0100
        /*0d2a*/ 	.byte	0x06
	.zero		1


	//   ....[11]....
        /*0d2c*/ 	.word	0x00000600
        /*0d30*/ 	.word	0x000000ff
        /*0d34*/ 	.word	0x00030880
        /*0d38*/ 	.short	0x0100
        /*0d3a*/ 	.byte	0x06
	.zero		1


	//   ....[12]....
        /*0d3c*/ 	.word	0x00000610
        /*0d40*/ 	.word	0x000000ff
        /*0d44*/ 	.word	0x00030878
        /*0d48*/ 	.short	0x0100
        /*0d4a*/ 	.byte	0x06
	.zero		1


	//   ....[13]....
        /*0d4c*/ 	.word	0x00000620
        /*0d50*/ 	.word	0x000000ff
        /*0d54*/ 	.word	0x00030888
        /*0d58*/ 	.short	0x0100
        /*0d5a*/ 	.byte	0x06
	.zero		1


	//   ....[14]....
        /*0d5c*/ 	.word	0x00000750
        /*0d60*/ 	.word	0x000000ff
        /*0d64*/ 	.word	0x00030890
        /*0d68*/ 	.short	0x0100
        /*0d6a*/ 	.byte	0x08
	.zero		1


	//   ....[15]....
        /*0d6c*/ 	.word	0x00000760
        /*0d70*/ 	.word	0x000000ff
        /*0d74*/ 	.word	0x000308a0
        /*0d78*/ 	.short	0x0100
        /*0d7a*/ 	.byte	0x08
	.zero		1


	//   ....[16]....
        /*0d7c*/ 	.word	0x00000770
        /*0d80*/ 	.word	0x000000ff
        /*0d84*/ 	.word	0x00030898
        /*0d88*/ 	.short	0x0100
        /*0d8a*/ 	.byte	0x08
	.zero		1


	//   ....[17]....
        /*0d8c*/ 	.word	0x00000780
        /*0d90*/ 	.word	0x000000ff
        /*0d94*/ 	.word	0x000308a8
        /*0d98*/ 	.short	0x0100
        /*0d9a*/ 	.byte	0x08
	.zero		1


	//   ....[18]....
        /*0d9c*/ 	.word	0x000008b0
        /*0da0*/ 	.word	0x000000ff
        /*0da4*/ 	.word	0x000308b0
        /*0da8*/ 	.short	0x0100
        /*0daa*/ 	.byte	0x08
	.zero		1


	//   ....[19]....
        /*0dac*/ 	.word	0x000008c0
        /*0db0*/ 	.word	0x000000ff
        /*0db4*/ 	.word	0x000308c0
        /*0db8*/ 	.short	0x0100
        /*0dba*/ 	.byte	0x08
	.zero		1


	//   ....[20]....
        /*0dbc*/ 	.word	0x000008d0
        /*0dc0*/ 	.word	0x000000ff
        /*0dc4*/ 	.word	0x000308b8
        /*0dc8*/ 	.short	0x0100
        /*0dca*/ 	.byte	0x08
	.zero		1


	//   ....[21]....
        /*0dcc*/ 	.word	0x000008e0
        /*0dd0*/ 	.word	0x000000ff
        /*0dd4*/ 	.word	0x000308c8
        /*0dd8*/ 	.short	0x0100
        /*0dda*/ 	.byte	0x08
	.zero		1


	//   ....[22]....
        /*0ddc*/ 	.word	0x00003a40
        /*0de0*/ 	.word	0x00000055
        /*0de4*/ 	.word	0x00030890
        /*0de8*/ 	.short	0x010a
        /*0dea*/ 	.byte	0x3f
	.zero		1


	//   ....[23]....
        /*0dec*/ 	.word	0x000070f0
        /*0df0*/ 	.word	0x00000055
        /*0df4*/ 	.word	0x00030890
        /*0df8*/ 	.short	0x010a
        /*0dfa*/ 	.byte	0x3f
	.zero		1


	//   ....[24]....
        /*0dfc*/ 	.word	0x0000a010
        /*0e00*/ 	.word	0x00000055
        /*0e04*/ 	.word	0x00030890
        /*0e08*/ 	.short	0x010a
        /*0e0a*/ 	.byte	0x3f
	.zero		1


	//   ....[25]....
        /*0e0c*/ 	.word	0x0000a7d0
        /*0e10*/ 	.word	0x0000000b
        /*0e14*/ 	.word	0x00000000
        /*0e18*/ 	.short	0x0101
        /*0e1a*/ 	.byte	0x3f
	.zero		1


	//   ....[26]....
        /*0e1c*/ 	.word	0x0000a810
        /*0e20*/ 	.word	0x00000055
        /*0e24*/ 	.word	0x000308b0
        /*0e28*/ 	.short	0x010a
        /*0e2a*/ 	.byte	0x3f
	.zero		1


	//   ....[27]....
        /*0e2c*/ 	.word	0x0000af10
        /*0e30*/ 	.word	0x00000055
        /*0e34*/ 	.word	0x00000000
        /*0e38*/ 	.short	0x0101
        /*0e3a*/ 	.byte	0x3f
	.zero		1


	//   ....[28]....
        /*0e3c*/ 	.word	0x0000b8b0
        /*0e40*/ 	.word	0x00000012
        /*0e44*/ 	.word	0x00030800
        /*0e48*/ 	.short	0x010a
        /*0e4a*/ 	.byte	0x3f
	.zero		1


	//   ....[29]....
        /*0e4c*/ 	.word	0x0000b900
        /*0e50*/ 	.word	0x00000012
        /*0e54*/ 	.word	0x00030800
        /*0e58*/ 	.short	0x010a
        /*0e5a*/ 	.byte	0x3f
	.zero		1


	//   ....[30]....
        /*0e5c*/ 	.word	0x0000cef0
        /*0e60*/ 	.word	0x00000012
        /*0e64*/ 	.word	0x00030800
        /*0e68*/ 	.short	0x010a
        /*0e6a*/ 	.byte	0x3f
	.zero		1


	//   ....[31]....
        /*0e6c*/ 	.word	0x00010060
        /*0e70*/ 	.word	0x00000012
        /*0e74*/ 	.word	0x00030800
        /*0e78*/ 	.short	0x010a
        /*0e7a*/ 	.byte	0x3f
	.zero		1


	//   ....[32]....
        /*0e7c*/ 	.word	0x00012b10
        /*0e80*/ 	.word	0x00000008
        /*0e84*/ 	.word	0x00030830
        /*0e88*/ 	.short	0x010a
        /*0e8a*/ 	.byte	0x3f
	.zero		1


	//   ....[33]....
        /*0e8c*/ 	.word	0x00012b50
        /*0e90*/ 	.word	0x00000008
        /*0e94*/ 	.word	0x00030830
        /*0e98*/ 	.short	0x010a
        /*0e9a*/ 	.byte	0x3f
	.zero		1


	//   ....[34]....
        /*0e9c*/ 	.word	0x00014590
        /*0ea0*/ 	.word	0x0000001b
        /*0ea4*/ 	.word	0x00000000
        /*0ea8*/ 	.short	0x0101
        /*0eaa*/ 	.byte	0x3f
	.zero		1


	//   ....[35]....
        /*0eac*/ 	.word	0x00014ed0
        /*0eb0*/ 	.word	0x00000000
        /*0eb4*/ 	.word	0x00030830
        /*0eb8*/ 	.short	0x010a
        /*0eba*/ 	.byte	0x3f
	.zero		1


	//   ....[36]....
        /*0ebc*/ 	.word	0x00014f50
        /*0ec0*/ 	.word	0x00000000
        /*0ec4*/ 	.word	0x00030830
        /*0ec8*/ 	.short	0x010a
        /*0eca*/ 	.byte	0x3f
	.zero		1


	//   ....[37]....
        /*0ecc*/ 	.word	0x00015bd0
        /*0ed0*/ 	.word	0x0000000b
        /*0ed4*/ 	.word	0x00030850
        /*0ed8*/ 	.short	0x010a
        /*0eda*/ 	.byte	0x3f
	.zero		1


	//   ....[38]....
        /*0edc*/ 	.word	0x00015c20
        /*0ee0*/ 	.word	0x0000000b
        /*0ee4*/ 	.word	0x00030850
        /*0ee8*/ 	.short	0x010a
        /*0eea*/ 	.byte	0x3f
	.zero		1


	//   ....[39]....
        /*0eec*/ 	.word	0x00015fb0
        /*0ef0*/ 	.word	0x00000000
        /*0ef4*/ 	.word	0x00000000
        /*0ef8*/ 	.short	0x0101
        /*0efa*/ 	.byte	0x3f
	.zero		1


	//   ....[40]....
        /*0efc*/ 	.word	0x00017520
        /*0f00*/ 	.word	0x0000000b
        /*0f04*/ 	.word	0x00000000
        /*0f08*/ 	.short	0x0101
        /*0f0a*/ 	.byte	0x3f
	.zero		1


	//   ....[41]....
        /*0f0c*/ 	.word	0x000177e0
        /*0f10*/ 	.word	0x0000000e
        /*0f14*/ 	.word	0x00030830
        /*0f18*/ 	.short	0x010a
        /*0f1a*/ 	.byte	0x3f
	.zero		1


	//   ....[42]....
        /*0f1c*/ 	.word	0x00017860
        /*0f20*/ 	.word	0x0000000e
        /*0f24*/ 	.word	0x00030830
        /*0f28*/ 	.short	0x010a
        /*0f2a*/ 	.byte	0x3f
	.zero		1


	//   ....[43]....
        /*0f2c*/ 	.word	0x000184c0
        /*0f30*/ 	.word	0x0000000b
        /*0f34*/ 	.word	0x00030850
        /*0f38*/ 	.short	0x010a
        /*0f3a*/ 	.byte	0x3f
	.zero		1


	//   ....[44]....
        /*0f3c*/ 	.word	0x00018510
        /*0f40*/ 	.word	0x0000000b
        /*0f44*/ 	.word	0x00030850
        /*0f48*/ 	.short	0x010a
        /*0f4a*/ 	.byte	0x3f
	.zero		1


	//   ....[45]....
        /*0f4c*/ 	.word	0x00018880
        /*0f50*/ 	.word	0x00000000
        /*0f54*/ 	.word	0x00000000
        /*0f58*/ 	.short	0x0101
        /*0f5a*/ 	.byte	0x3f
	.zero		1


	//   ....[46]....
        /*0f5c*/ 	.word	0x00019640
        /*0f60*/ 	.word	0x0000000b
        /*0f64*/ 	.word	0x00000000
        /*0f68*/ 	.short	0x0101
        /*0f6a*/ 	.byte	0x3f
	.zero		1


	//   ....[47]....
        /*0f6c*/ 	.word	0x00019e40
        /*0f70*/ 	.word	0x0000000a
        /*0f74*/ 	.word	0x00030850
        /*0f78*/ 	.short	0x010a
        /*0f7a*/ 	.byte	0x3f
	.zero		1


	//   ....[48]....
        /*0f7c*/ 	.word	0x00019ee0
        /*0f80*/ 	.word	0x0000000a
        /*0f84*/ 	.word	0x00030850
        /*0f88*/ 	.short	0x010a
        /*0f8a*/ 	.byte	0x3f
	.zero		1


	//   ....[49]....
        /*0f8c*/ 	.word	0x0001a3f0
        /*0f90*/ 	.word	0x00000003
        /*0f94*/ 	.word	0x00000000
        /*0f98*/ 	.short	0x0101
        /*0f9a*/ 	.byte	0x3f
	.zero		1


	//   ....[50]....
        /*0f9c*/ 	.word	0x0001c160
        /*0fa0*/ 	.word	0x00000000
        /*0fa4*/ 	.word	0x00000000
        /*0fa8*/ 	.short	0x0101
        /*0faa*/ 	.byte	0x3f
	.zero		1


	//   ....[51]....
        /*0fac*/ 	.word	0x0001c930
        /*0fb0*/ 	.word	0x00000008
        /*0fb4*/ 	.word	0x00000000
        /*0fb8*/ 	.short	0x0101
        /*0fba*/ 	.byte	0x3f
	.zero		1


	//   ....[52]....
        /*0fbc*/ 	.word	0x00020590
        /*0fc0*/ 	.word	0x00000010
        /*0fc4*/ 	.word	0x00030820
        /*0fc8*/ 	.short	0x010a
        /*0fca*/ 	.byte	0x3f
	.zero		1


	//   ....[53]....
        /*0fcc*/ 	.word	0x00020620
        /*0fd0*/ 	.word	0x0000000c
        /*0fd4*/ 	.word	0x000308a0
        /*0fd8*/ 	.short	0x010a
        /*0fda*/ 	.byte	0x3f
	.zero		1


	//   ....[54]....
        /*0fdc*/ 	.word	0x00020a70
        /*0fe0*/ 	.word	0x0000000c
        /*0fe4*/ 	.word	0x000308c0
        /*0fe8*/ 	.short	0x010a
        /*0fea*/ 	.byte	0x3f
	.zero		1


	//   ....[55]....
        /*0fec*/ 	.word	0x00020f90
        /*0ff0*/ 	.word	0x0000000b
        /*0ff4*/ 	.word	0x000308a0
        /*0ff8*/ 	.short	0x010a
        /*0ffa*/ 	.byte	0x3f
	.zero		1


	//   ....[56]....
        /*0ffc*/ 	.word	0x000213d0
        /*1000*/ 	.word	0x0000000b
        /*1004*/ 	.word	0x000308c0
        /*1008*/ 	.short	0x010a
        /*100a*/ 	.byte	0x3f
	.zero		1


	//   ....[57]....
        /*100c*/ 	.word	0x000225e0
        /*1010*/ 	.word	0x00000007
        /*1014*/ 	.word	0x00030840
        /*1018*/ 	.short	0x010a
        /*101a*/ 	.byte	0x3f
	.zero		1


	//   ....[58]....
        /*101c*/ 	.word	0x00022c90
        /*1020*/ 	.word	0x00000007
        /*1024*/ 	.word	0x00030830
        /*1028*/ 	.short	0x0107
        /*102a*/ 	.byte	0x3f
	.zero		1


	//   ....[59]....
        /*102c*/ 	.word	0x00022d60
        /*1030*/ 	.word	0x00000007
        /*1034*/ 	.word	0x00030830
        /*1038*/ 	.short	0x0101
        /*103a*/ 	.byte	0x3f
	.zero		1


	//   ....[60]....
        /*103c*/ 	.word	0x000238e0
        /*1040*/ 	.word	0x00000010
        /*1044*/ 	.word	0x00030800
        /*1048*/ 	.short	0x0107
        /*104a*/ 	.byte	0x3f
	.zero		1


	//   ....[61]....
        /*104c*/ 	.word	0x000239f0
        /*1050*/ 	.word	0x00000010
        /*1054*/ 	.word	0x00030800
        /*1058*/ 	.short	0x0101
        /*105a*/ 	.byte	0x3f
	.zero		1


	//   ....[62]....
        /*105c*/ 	.word	0x00023a10
        /*1060*/ 	.word	0x00000010
        /*1064*/ 	.word	0x00030820
        /*1068*/ 	.short	0x010a
        /*106a*/ 	.byte	0x3f
	.zero		1


	//   ....[63]....
        /*106c*/ 	.word	0x00023df0
        /*1070*/ 	.word	0x00000007
        /*1074*/ 	.word	0x00030840
        /*1078*/ 	.short	0x010a
        /*107a*/ 	.byte	0x3f
	.zero		1


	//   ....[64]....
        /*107c*/ 	.word	0x000242d0
        /*1080*/ 	.word	0x00000007
        /*1084*/ 	.word	0x00030830
        /*1088*/ 	.short	0x0107
        /*108a*/ 	.byte	0x3f
	.zero		1


	//   ....[65]....
        /*108c*/ 	.word	0x00024390
        /*1090*/ 	.word	0x00000007
        /*1094*/ 	.word	0x00030830
        /*1098*/ 	.short	0x0101
        /*109a*/ 	.byte	0x3f
	.zero		1


	//   ....[66]....
        /*109c*/ 	.word	0x000243f0
        /*10a0*/ 	.word	0x00000006
        /*10a4*/ 	.word	0x00030860
        /*10a8*/ 	.short	0x010a
        /*10aa*/ 	.byte	0x3f
	.zero		1


	//   ....[67]....
        /*10ac*/ 	.word	0x00024980
        /*10b0*/ 	.word	0x00000006
        /*10b4*/ 	.word	0x00030850
        /*10b8*/ 	.short	0x0107
        /*10ba*/ 	.byte	0x3f
	.zero		1


	//   ....[68]....
        /*10bc*/ 	.word	0x00024ab0
        /*10c0*/ 	.word	0x00000006
        /*10c4*/ 	.word	0x00030850
        /*10c8*/ 	.short	0x0101
        /*10ca*/ 	.byte	0x3f
	.zero		1


	//   ....[69]....
        /*10cc*/ 	.word	0x00024ce0
        /*10d0*/ 	.word	0x00000000
        /*10d4*/ 	.word	0x00030860
        /*10d8*/ 	.short	0x010a
        /*10da*/ 	.byte	0x3f
	.zero		1


	//   ....[70]....
        /*10dc*/ 	.word	0x00025210
        /*10e0*/ 	.word	0x00000000
        /*10e4*/ 	.word	0x00030850
        /*10e8*/ 	.short	0x0107
        /*10ea*/ 	.byte	0x3f
	.zero		1


	//   ....[71]....
        /*10ec*/ 	.word	0x000252e0
        /*10f0*/ 	.word	0x00000000
        /*10f4*/ 	.word	0x00030850
        /*10f8*/ 	.short	0x0101
        /*10fa*/ 	.byte	0x3f
	.zero		1


	//   ....[72]....
        /*10fc*/ 	.word	0x00026450
        /*1100*/ 	.word	0x00000005
        /*1104*/ 	.word	0x00030820
        /*1108*/ 	.short	0x010a
        /*110a*/ 	.byte	0x3f
	.zero		1


	//   ....[73]....
        /*110c*/ 	.word	0x000265c0
        /*1110*/ 	.word	0x00000003
        /*1114*/ 	.word	0x00030840
        /*1118*/ 	.short	0x010a
        /*111a*/ 	.byte	0x3f
	.zero		1


	//   ....[74]....
        /*111c*/ 	.word	0x00026660
        /*1120*/ 	.word	0x00000017
        /*1124*/ 	.word	0x00030840
        /*1128*/ 	.short	0x010a
        /*112a*/ 	.byte	0x3f
	.zero		1


	//   ....[75]....
        /*112c*/ 	.word	0x000266a0
        /*1130*/ 	.word	0x00000003
        /*1134*/ 	.word	0x00030860
        /*1138*/ 	.short	0x010a
        /*113a*/ 	.byte	0x3f
	.zero		1


	//   ....[76]....
        /*113c*/ 	.word	0x000266e0
        /*1140*/ 	.word	0x00000017
        /*1144*/ 	.word	0x00030860
        /*1148*/ 	.short	0x010a
        /*114a*/ 	.byte	0x3f
	.zero		1


	//   ....[77]....
        /*114c*/ 	.word	0x00026740
        /*1150*/ 	.word	0x00000055
        /*1154*/ 	.word	0x00030890
        /*1158*/ 	.short	0x010a
        /*115a*/ 	.byte	0x3f
	.zero		1


	//   ....[78]....
        /*115c*/ 	.word	0x000269f0
        /*1160*/ 	.word	0x00000055
        /*1164*/ 	.word	0x00030890
        /*1168*/ 	.short	0x010a
        /*116a*/ 	.byte	0x3f
	.zero		1


	//   ....[79]....
        /*116c*/ 	.word	0x00026ca0
        /*1170*/ 	.word	0x00000055
        /*1174*/ 	.word	0x00030890
        /*1178*/ 	.short	0x010a
        /*117a*/ 	.byte	0x3f
	.zero		1


	//   ....[80]....
        /*117c*/ 	.word	0x00026f50
        /*1180*/ 	.word	0x00000055
        /*1184*/ 	.word	0x000308b0
        /*1188*/ 	.short	0x010a
        /*118a*/ 	.byte	0x3f
	.zero		1


	//   ....[81]....
        /*118c*/ 	.word	0x00027340
        /*1190*/ 	.word	0x00000012
        /*1194*/ 	.word	0x00030800
        /*1198*/ 	.short	0x010a
        /*119a*/ 	.byte	0x3f
	.zero		1


	//   ....[82]....
        /*119c*/ 	.word	0x00027730
        /*11a0*/ 	.word	0x00000012
        /*11a4*/ 	.word	0x00030800
        /*11a8*/ 	.short	0x010a
        /*11aa*/ 	.byte	0x3f
	.zero		1


	//   ....[83]....
        /*11ac*/ 	.word	0x00027780
        /*11b0*/ 	.word	0x00000008
        /*11b4*/ 	.word	0x00030830
        /*11b8*/ 	.short	0x010a
        /*11ba*/ 	.byte	0x3f
	.zero		1


	//   ....[84]....
        /*11bc*/ 	.word	0x000277d0
        /*11c0*/ 	.word	0x00000000
        /*11c4*/ 	.word	0x00030830
        /*11c8*/ 	.short	0x010a
        /*11ca*/ 	.byte	0x3f
	.zero		1


	//   ....[85]....
        /*11cc*/ 	.word	0x00027820
        /*11d0*/ 	.word	0x0000000b
        /*11d4*/ 	.word	0x00030850
        /*11d8*/ 	.short	0x010a
        /*11da*/ 	.byte	0x3f
	.zero		1


	//   ....[86]....
        /*11dc*/ 	.word	0x00027870
        /*11e0*/ 	.word	0x0000000e
        /*11e4*/ 	.word	0x00030830
        /*11e8*/ 	.short	0x010a
        /*11ea*/ 	.byte	0x3f
	.zero		1


	//   ....[87]....
        /*11ec*/ 	.word	0x000278c0
        /*11f0*/ 	.word	0x0000000b
        /*11f4*/ 	.word	0x00030850
        /*11f8*/ 	.short	0x010a
        /*11fa*/ 	.byte	0x3f
	.zero		1


	//   ....[88]....
        /*11fc*/ 	.word	0x00027910
        /*1200*/ 	.word	0x0000000a
        /*1204*/ 	.word	0x00030850
        /*1208*/ 	.short	0x010a
        /*120a*/ 	.byte	0x3f
	.zero		1


	//   ....[89]....
        /*120c*/ 	.word	0x00027ab0
        /*1210*/ 	.word	0x00000010
        /*1214*/ 	.word	0x00030820
        /*1218*/ 	.short	0x010a
        /*121a*/ 	.byte	0x3f
	.zero		1


	//   ....[90]....
        /*121c*/ 	.word	0x00027b00
        /*1220*/ 	.word	0x0000000c
        /*1224*/ 	.word	0x000308a0
        /*1228*/ 	.short	0x010a
        /*122a*/ 	.byte	0x3f
	.zero		1


	//   ....[91]....
        /*122c*/ 	.word	0x00027b50
        /*1230*/ 	.word	0x0000000c
        /*1234*/ 	.word	0x000308c0
        /*1238*/ 	.short	0x010a
        /*123a*/ 	.byte	0x3f
	.zero		1


	//   ....[92]....
        /*123c*/ 	.word	0x00027ba0
        /*1240*/ 	.word	0x0000000b
        /*1244*/ 	.word	0x000308a0
        /*1248*/ 	.short	0x010a
        /*124a*/ 	.byte	0x3f
	.zero		1


	//   ....[93]....
        /*124c*/ 	.word	0x00027bf0
        /*1250*/ 	.word	0x0000000b
        /*1254*/ 	.word	0x000308c0
        /*1258*/ 	.short	0x010a
        /*125a*/ 	.byte	0x3f
	.zero		1


	//   ....[94]....
        /*125c*/ 	.word	0x00027d10
        /*1260*/ 	.word	0x00000007
        /*1264*/ 	.word	0x00030840
        /*1268*/ 	.short	0x010a
        /*126a*/ 	.byte	0x3f
	.zero		1


	//   ....[95]....
        /*126c*/ 	.word	0x00029130
        /*1270*/ 	.word	0x00000010
        /*1274*/ 	.word	0x00030820
        /*1278*/ 	.short	0x010a
        /*127a*/ 	.byte	0x3f
	.zero		1


	//   ....[96]....
        /*127c*/ 	.word	0x00029180
        /*1280*/ 	.word	0x00000007
        /*1284*/ 	.word	0x00030840
        /*1288*/ 	.short	0x010a
        /*128a*/ 	.byte	0x3f
	.zero		1


	//   ....[97]....
        /*128c*/ 	.word	0x000299a0
        /*1290*/ 	.word	0x00000006
        /*1294*/ 	.word	0x00030860
        /*1298*/ 	.short	0x010a
        /*129a*/ 	.byte	0x3f
	.zero		1


	//   ....[98]....
        /*129c*/ 	.word	0x0002a250
        /*12a0*/ 	.word	0x00000000
        /*12a4*/ 	.word	0x00030860
        /*12a8*/ 	.short	0x010a
        /*12aa*/ 	.byte	0x3f
	.zero		1


	//   ....[99]....
        /*12ac*/ 	.word	0x0002b4f0
        /*12b0*/ 	.word	0x00000005
        /*12b4*/ 	.word	0x00030820
        /*12b8*/ 	.short	0x010a
        /*12ba*/ 	.byte	0x3f
	.zero		1


	//   ....[100]....
        /*12bc*/ 	.word	0x0002b690
        /*12c0*/ 	.word	0x00000003
        /*12c4*/ 	.word	0x00030840
        /*12c8*/ 	.short	0x010a
        /*12ca*/ 	.byte	0x3f
	.zero		1


	//   ....[101]....
        /*12cc*/ 	.word	0x0002b6e0
        /*12d0*/ 	.word	0x00000017
        /*12d4*/ 	.word	0x00030840
        /*12d8*/ 	.short	0x010a
        /*12da*/ 	.byte	0x3f
	.zero		1


	//   ....[102]....
        /*12dc*/ 	.word	0x0002b730
        /*12e0*/ 	.word	0x00000003
        /*12e4*/ 	.word	0x00030860
        /*12e8*/ 	.short	0x010a
        /*12ea*/ 	.byte	0x3f
	.zero		1


	//----- nvinfo : EIATTR_NUM_MBARRIERS
	.align		4
.L_325:
        /*12ec*/ 	.byte	0x03, 0x38
        /*12ee*/ 	.short	0x0016


	//----- nvinfo : EIATTR_EXIT_INSTR_OFFSETS
	.align		4
        /*12f0*/ 	.byte	0x04, 0x1c
        /*12f2*/ 	.short	(.L_327 - .L_326)


	//   ....[0]....
.L_326:
        /*12f4*/ 	.word	0x00026730


	//----- nvinfo : EIATTR_MAX_THREADS
	.align		4
.L_327:
        /*12f8*/ 	.byte	0x04, 0x05
        /*12fa*/ 	.short	(.L_329 - .L_328)
.L_328:
        /*12fc*/ 	.word	0x00000180
        /*1300*/ 	.word	0x00000001
        /*1304*/ 	.word	0x00000001


	//----- nvinfo : EIATTR_CRS_STACK_SIZE
	.align		4
.L_329:
        /*1308*/ 	.byte	0x04, 0x1e
        /*130a*/ 	.short	(.L_331 - .L_330)
.L_330:
        /*130c*/ 	.word	0x00000000


	//----- nvinfo : EIATTR_CBANK_PARAM_SIZE
	.align		4
.L_331:
        /*1310*/ 	.byte	0x03, 0x19
        /*1312*/ 	.short	0x0af0


	//----- nvinfo : EIATTR_PARAM_CBANK
	.align		4
        /*1314*/ 	.byte	0x04, 0x0a
        /*1316*/ 	.short	(.L_333 - .L_332)
	.align		4
.L_332:
        /*1318*/ 	.word	index@(.nv.constant0._ZN7cutlass13device_kernelIN5flash11enable_sm90INS1_16FlashAttnFwdSm90INS1_25CollectiveMainloopFwdSm90ILi2EN4cute5tupleIJNS5_1CILi1EEES8_S8_EEENS6_IJNS7_ILi128EEENS7_ILi96EEENS7_ILi192EEEEEELi192ENS_6half_tEfNS_4arch4Sm90ELb1ELb0ELb0ELb1ELb1ELb1ELb0ELb1ELb1ELb1ELb1ELb0EEENS1_21CollectiveEpilogueFwdINS6_IJSA_SC_SB_EEES9_SE_SG_Li256ELb1ELb1ELb1ELb0EEENS1_36VarlenDynamicPersistentTileSchedulerILi128ELi96ELi256ELi128ELb1ELb1ELb1ELb1ELb1ELb1EEEEEEEEEvNT_6ParamsE)
        /*131c*/ 	.short	0x0210
        /*131e*/ 	.short	0x0af0


	//----- nvinfo : EIATTR_SW_WAR
	.align		4
.L_333:
        /*1320*/ 	.byte	0x04, 0x36
        /*1322*/ 	.short	(.L_335 - .L_334)
.L_334:
        /*1324*/ 	.word	0x00000008
.L_335:


//--------------------- .nv.callgraph             --------------------------
	.section	.nv.callgraph,"",@"SHT_CUDA_CALLGRAPH"
	.align	4
	.sectionentsize	8
	.align		4
        /*0000*/ 	.word	0x00000000
	.align		4
        /*0004*/ 	.word	0xffffffff
	.align		4
        /*0008*/ 	.word	index@(_ZN7cutlass13device_kernelIN5flash11enable_sm90INS1_16FlashAttnFwdSm90INS1_25CollectiveMainloopFwdSm90ILi2EN4cute5tupleIJNS5_1CILi1EEES8_S8_EEENS6_IJNS7_ILi128EEENS7_ILi96EEENS7_ILi192EEEEEELi192ENS_6half_tEfNS_4arch4Sm90ELb0ELb0ELb0ELb0ELb1ELb0ELb0ELb1ELb1ELb1ELb1ELb0EEENS1_21CollectiveEpilogueFwdINS6_IJSA_SC_SB_EEES9_SE_SG_Li256ELb0ELb1ELb1ELb0EEENS1_19SingleTileSchedulerILb0ELb1ELb1ELi128EEEEEEEEEvNT_6ParamsE)
	.align		4
        /*000c*/ 	.word	index@(__assertfail)
	.align		4
        /*0010*/ 	.word	index@(_ZN7cutlass13device_kernelIN5flash11enable_sm90INS1_16FlashAttnFwdSm90INS1_25CollectiveMainloopFwdSm90ILi2EN4cute5tupleIJNS5_1CILi1EEES8_S8_EEENS6_IJNS7_ILi128EEENS7_ILi96EEENS7_ILi192EEEEEELi192ENS_6half_tEfNS_4arch4Sm90ELb0ELb0ELb0ELb1ELb1ELb0ELb0ELb1ELb1ELb1ELb1ELb0EEENS1_21CollectiveEpilogueFwdINS6_IJSA_SC_SB_EEES9_SE_SG_Li256ELb1ELb1ELb1ELb0EEENS1_36VarlenDynamicPersistentTileSchedulerILi128ELi96ELi256ELi128ELb1ELb1ELb1ELb0ELb1ELb1EEEEEEEEEvNT_6ParamsE)
	.align		4
        /*0014*/ 	.word	index@(__assertfail)
	.align		4
        /*0018*/ 	.word	index@(_ZN7cutlass13device_kernelIN5flash11enable_sm90INS1_16FlashAttnFwdSm90INS1_25CollectiveMainloopFwdSm90ILi2EN4cute5tupleIJNS5_1CILi1EEES8_S8_EEENS6_IJNS7_ILi128EEENS7_ILi96EEENS7_ILi192EEEEEELi192ENS_6half_tEfNS_4arch4Sm90ELb0ELb0ELb0ELb1ELb1ELb1ELb0ELb1ELb1ELb1ELb1ELb0EEENS1_21CollectiveEpilogueFwdINS6_IJSA_SC_SB_EEES9_SE_SG_Li256ELb1ELb1ELb1ELb0EEENS1_36VarlenDynamicPersistentTileSchedulerILi128ELi96ELi256ELi128ELb1ELb1ELb1ELb0ELb1ELb1EEEEEEEEEvNT_6ParamsE)
	.align		4
        /*001c*/ 	.word	index@(__assertfail)
	.align		4
        /*0020*/ 	.word	index@(_ZN7cutlass13device_kernelIN5flash11enable_sm90INS1_16FlashAttnFwdSm90INS1_25CollectiveMainloopFwdSm90ILi2EN4cute5tupleIJNS5_1CILi1EEES8_S8_EEENS6_IJNS7_ILi128EEENS7_ILi96EEENS7_ILi192EEEEEELi192ENS_6half_tEfNS_4arch4Sm90ELb0ELb1ELb0ELb0ELb1ELb0ELb0ELb1ELb1ELb1ELb1ELb0EEENS1_21CollectiveEpilogueFwdINS6_IJSA_SC_SB_EEES9_SE_SG_Li256ELb0ELb1ELb1ELb0EEENS1_19SingleTileSchedulerILb0ELb1ELb1ELi128EEEEEEEEEvNT_6ParamsE)
	.align		4
        /*0024*/ 	.word	index@(__assertfail)
	.align		4
        /*0028*/ 	.word	index@(_ZN7cutlass13device_kernelIN5flash11enable_sm90INS1_16FlashAttnFwdSm90INS1_25CollectiveMainloopFwdSm90ILi2EN4cute5tupleIJNS5_1CILi1EEES8_S8_EEENS6_IJNS7_ILi128EEENS7_ILi96EEENS7_ILi192EEEEEELi192ENS_6half_tEfNS_4arch4Sm90ELb0ELb1ELb0ELb1ELb1ELb0ELb0ELb1ELb1ELb1ELb1ELb0EEENS1_21CollectiveEpilogueFwdINS6_IJSA_SC_SB_EEES9_SE_SG_Li256ELb1ELb1ELb1ELb0EEENS1_36VarlenDynamicPersistentTileSchedulerILi128ELi96ELi256ELi128ELb1ELb1ELb1ELb1ELb0ELb1EEEEEEEEEvNT_6ParamsE)
	.align		4
        /*002c*/ 	.word	index@(__assertfail)
	.align		4
        /*0030*/ 	.word	index@(_ZN7cutlass13device_kernelIN5flash11enable_sm90INS1_16FlashAttnFwdSm90INS1_25CollectiveMainloopFwdSm90ILi2EN4cute5tupleIJNS5_1CILi1EEES8_S8_EEENS6_IJNS7_ILi128EEENS7_ILi96EEENS7_ILi192EEEEEELi192ENS_6half_tEfNS_4arch4Sm90ELb0ELb1ELb0ELb1ELb1ELb1ELb0ELb1ELb1ELb1ELb1ELb0EEENS1_21CollectiveEpilogueFwdINS6_IJSA_SC_SB_EEES9_SE_SG_Li256ELb1ELb1ELb1ELb0EEENS1_36VarlenDynamicPersistentTileSchedulerILi128ELi96ELi256ELi128ELb1ELb1ELb1ELb1ELb0ELb1EEEEEEEEEvNT_6ParamsE)
	.align		4
        /*0034*/ 	.word	index@(__assertfail)
	.align		4
        /*0038*/ 	.word	index@(_ZN7cutlass13device_kernelIN5flash11enable_sm90INS1_16FlashAttnFwdSm90INS1_25CollectiveMainloopFwdSm90ILi2EN4cute5tupleIJNS5_1CILi1EEES8_S8_EEENS6_IJNS7_ILi128EEENS7_ILi96EEENS7_ILi192EEEEEELi192ENS_6half_tEfNS_4arch4Sm90ELb1ELb0ELb0ELb0ELb1ELb0ELb0ELb1ELb1ELb1ELb1ELb0EEENS1_21CollectiveEpilogueFwdINS6_IJSA_SC_SB_EEES9_SE_SG_Li256ELb0ELb1ELb1ELb0EEENS1_19SingleTileSchedulerILb0ELb1ELb1ELi128EEEEEEEEEvNT_6ParamsE)
	.align		4
        /*003c*/ 	.word	index@(__assertfail)
	.align		4
        /*0040*/ 	.word	index@(_ZN7cutlass13device_kernelIN5flash11enable_sm90INS1_16FlashAttnFwdSm90INS1_25CollectiveMainloopFwdSm90ILi2EN4cute5tupleIJNS5_1CILi1EEES8_S8_EEENS6_IJNS7_ILi128EEENS7_ILi96EEENS7_ILi192EEEEEELi192ENS_6half_tEfNS_4arch4Sm90ELb1ELb0ELb0ELb1ELb1ELb0ELb0ELb1ELb1ELb1ELb1ELb0EEENS1_21CollectiveEpilogueFwdINS6_IJSA_SC_SB_EEES9_SE_SG_Li256ELb1ELb1ELb1ELb0EEENS1_36VarlenDynamicPersistentTileSchedulerILi128ELi96ELi256ELi128ELb1ELb1ELb1ELb1ELb1ELb1EEEEEEEEEvNT_6ParamsE)
	.align		4
        /*0044*/ 	.word	index@(__assertfail)
	.align		4
        /*0048*/ 	.word	index@(_ZN7cutlass13device_kernelIN5flash11enable_sm90INS1_16FlashAttnFwdSm90INS1_25CollectiveMainloopFwdSm90ILi2EN4cute5tupleIJNS5_1CILi1EEES8_S8_EEENS6_IJNS7_ILi128EEENS7_ILi96EEENS7_ILi192EEEEEELi192ENS_6half_tEfNS_4arch4Sm90ELb1ELb0ELb0ELb1ELb1ELb1ELb0ELb1ELb1ELb1ELb1ELb0EEENS1_21CollectiveEpilogueFwdINS6_IJSA_SC_SB_EEES9_SE_SG_Li256ELb1ELb1ELb1ELb0EEENS1_36VarlenDynamicPersistentTileSchedulerILi128ELi96ELi256ELi128ELb1ELb1ELb1ELb1ELb1ELb1EEEEEEEEEvNT_6ParamsE)
	.align		4
        /*004c*/ 	.word	index@(__assertfail)
	.align		4
        /*0050*/ 	.word	0x00000000
	.align		4
        /*0054*/ 	.word	0xfffffffe
	.align		4
        /*0058*/ 	.word	0x00000000
	.align		4
        /*005c*/ 	.word	0xfffffffd
	.align		4
        /*0060*/ 	.word	0x00000000
	.align		4
        /*0064*/ 	.word	0xfffffffc


//--------------------- .nv.constant4             --------------------------
	.section	.nv.constant4,"a",@progbits
	.align	8
	.align		8
.nv.constant4:
        /*0000*/ 	.dword	__assertfail
	.align		8
        /*0008*/ 	.dword	__unnamed_1
	.align		8
        /*0010*/ 	.dword	__unnamed_2
	.align		8
        /*0018*/ 	.dword	__unnamed_3
	.align		8
        /*0020*/ 	.dword	__unnamed_4
	.align		8
        /*0028*/ 	.dword	__unnamed_5
	.align		8
        /*0030*/ 	.dword	_ZN78_INTERNAL_c8d79735_42_flash_fwd_hdim192_fp16_paged_split_sm90_cu_cf07d2ef_35734cuda3std3__45__cpo5beginE
	.align		8
        /*0038*/ 	.dword	_ZN78_INTERNAL_c8d79735_42_flash_fwd_hdim192_fp16_paged_split_sm90_cu_cf07d2ef_35734cuda3std3__45__cpo3endE
	.align		8
        /*0040*/ 	.dword	_ZN78_INTERNAL_c8d79735_42_flash_fwd_hdim192_fp16_paged_split_sm90_cu_cf07d2ef_35734cuda3std3__45__cpo6cbeginE
	.align		8
        /*0048*/ 	.dword	_ZN78_INTERNAL_c8d79735_42_flash_fwd_hdim192_fp16_paged_split_sm90_cu_cf07d2ef_35734cuda3std3__45__cpo4cendE
	.align		8
        /*0050*/ 	.dword	_ZN78_INTERNAL_c8d79735_42_flash_fwd_hdim192_fp16_paged_split_sm90_cu_cf07d2ef_35734cuda3std3__480_GLOBAL__N__c8d79735_42_flash_fwd_hdim192_fp16_paged_split_sm90_cu_cf07d2ef_35736ignoreE
	.align		8
        /*0058*/ 	.dword	_ZN78_INTERNAL_c8d79735_42_flash_fwd_hdim192_fp16_paged_split_sm90_cu_cf07d2ef_35734cuda3std3__419piecewise_constructE
	.align		8
        /*0060*/ 	.dword	_ZN78_INTERNAL_c8d79735_42_flash_fwd_hdim192_fp16_paged_split_sm90_cu_cf07d2ef_35734cuda3std3__48in_placeE
	.align		8
        /*0068*/ 	.dword	_ZN78_INTERNAL_c8d79735_42_flash_fwd_hdim192_fp16_paged_split_sm90_cu_cf07d2ef_35734cuda3std6ranges3__45__cpo4swapE
	.align		8
        /*0070*/ 	.dword	_ZN78_INTERNAL_c8d79735_42_flash_fwd_hdim192_fp16_paged_split_sm90_cu_cf07d2ef_35734cuda3std6ranges3__45__cpo9iter_moveE
	.align		8
        /*0078*/ 	.dword	_ZN78_INTERNAL_c8d79735_42_flash_fwd_hdim192_fp16_paged_split_sm90_cu_cf07d2ef_35734cute7productE
	.align		8
        /*0080*/ 	.dword	_ZN78_INTERNAL_c8d79735_42_flash_fwd_hdim192_fp16_paged_split_sm90_cu_cf07d2ef_35734cute1_E
	.align		8
        /*0088*/ 	.dword	$str$23
	.align		8
        /*0090*/ 	.dword	$str$24


//--------------------- .text._ZN7cutlass13device_kernelIN5flash11enable_sm90INS1_16FlashAttnFwdSm90INS1_25CollectiveMainloopFwdSm90ILi2EN4cute5tupleIJNS5_1CILi1EEES8_S8_EEENS6_IJNS7_ILi128EEENS7_ILi96EEENS7_ILi192EEEEEELi192ENS_6half_tEfNS_4arch4Sm90ELb0ELb0ELb0ELb0ELb1ELb0ELb0ELb1ELb1ELb1ELb1ELb0EEENS1_21CollectiveEpilogueFwdINS6_IJSA_SC_SB_EEES9_SE_SG_Li256ELb0ELb1ELb1ELb0EEENS1_19SingleTileSchedulerILb0ELb1ELb1ELi128EEEEEEEEEvNT_6ParamsE --------------------------
	.section	.text._ZN7cutlass13device_kernelIN5flash11enable_sm90INS1_16FlashAttnFwdSm90INS1_25CollectiveMainloopFwdSm90ILi2EN4cute5tupleIJNS5_1CILi1EEES8_S8_EEENS6_IJNS7_ILi128EEENS7_ILi96EEENS7_ILi192EEEEEELi192ENS_6half_tEfNS_4arch4Sm90ELb0ELb0ELb0ELb0ELb1ELb0ELb0ELb1ELb1ELb1ELb1ELb0EEENS1_21CollectiveEpilogueFwdINS6_IJSA_SC_SB_EEES9_SE_SG_Li256ELb0ELb1ELb1ELb0EEENS1_19SingleTileSchedulerILb0ELb1ELb1ELi128EEEEEEEEEvNT_6ParamsE,"ax",@progbits
	.align	128
.text._ZN7cutlass13device_kernelIN5flash11enable_sm90INS1_16FlashAttnFwdSm90INS1_25CollectiveMainloopFwdSm90ILi2EN4cute5tupleIJNS5_1CILi1EEES8_S8_EEENS6_IJNS7_ILi128EEENS7_ILi96EEENS7_ILi192EEEEEELi192ENS_6half_tEfNS_4arch4Sm90ELb0ELb0ELb0ELb0ELb1ELb0ELb0ELb1ELb1ELb1ELb1ELb0EEENS1_21CollectiveEpilogueFwdINS6_IJSA_SC_SB_EEES9_SE_SG_Li256ELb0ELb1ELb1ELb0EEENS1_19SingleTileSchedulerILb0ELb1ELb1ELi128EEEEEEEEEvNT_6ParamsE:
        .type           _ZN7cutlass13device_kernelIN5flash11enable_sm90INS1_16FlashAttnFwdSm90INS1_25CollectiveMainloopFwdSm90ILi2EN4cute5tupleIJNS5_1CILi1EEES8_S8_EEENS6_IJNS7_ILi128EEENS7_ILi96EEENS7_ILi192EEEEEELi192ENS_6half_tEfNS_4arch4Sm90ELb0ELb0ELb0ELb0ELb1ELb0ELb0ELb1ELb1ELb1ELb1ELb0EEENS1_21CollectiveEpilogueFwdINS6_IJSA_SC_SB_EEES9_SE_SG_Li256ELb0ELb1ELb1ELb0EEENS1_19SingleTileSchedulerILb0ELb1ELb1ELi128EEEEEEEEEvNT_6ParamsE,@function
        .size           _ZN7cutlass13device_kernelIN5flash11enable_sm90INS1_16FlashAttnFwdSm90INS1_25CollectiveMainloopFwdSm90ILi2EN4cute5tupleIJNS5_1CILi1EEES8_S8_EEENS6_IJNS7_ILi128EEENS7_ILi96EEENS7_ILi192EEEEEELi192ENS_6half_tEfNS_4arch4Sm90ELb0ELb0ELb0ELb0ELb1ELb0ELb0ELb1ELb1ELb1ELb1ELb0EEENS1_21CollectiveEpilogueFwdINS6_IJSA_SC_SB_EEES9_SE_SG_Li256ELb0ELb1ELb1ELb0EEENS1_19SingleTileSchedulerILb0ELb1ELb1ELi128EEEEEEEEEvNT_6ParamsE,(.L_x_3210 - _ZN7cutlass13device_kernelIN5flash11enable_sm90INS1_16FlashAttnFwdSm90INS1_25CollectiveMainloopFwdSm90ILi2EN4cute5tupleIJNS5_1CILi1EEES8_S8_EEENS6_IJNS7_ILi128EEENS7_ILi96EEENS7_ILi192EEEEEELi192ENS_6half_tEfNS_4arch4Sm90ELb0ELb0ELb0ELb0ELb1ELb0ELb0ELb1ELb1ELb1ELb1ELb0EEENS1_21CollectiveEpilogueFwdINS6_IJSA_SC_SB_EEES9_SE_SG_Li256ELb0ELb1ELb1ELb0EEENS1_19SingleTileSchedulerILb0ELb1ELb1ELi128EEEEEEEEEvNT_6ParamsE)
        .other          _ZN7cutlass13device_kernelIN5flash11enable_sm90INS1_16FlashAttnFwdSm90INS1_25CollectiveMainloopFwdSm90ILi2EN4cute5tupleIJNS5_1CILi1EEES8_S8_EEENS6_IJNS7_ILi128EEENS7_ILi96EEENS7_ILi192EEEEEELi192ENS_6half_tEfNS_4arch4Sm90ELb0ELb0ELb0ELb0ELb1ELb0ELb0ELb1ELb1ELb1ELb1ELb0EEENS1_21CollectiveEpilogueFwdINS6_IJSA_SC_SB_EEES9_SE_SG_Li256ELb0ELb1ELb1ELb0EEENS1_19SingleTileSchedulerILb0ELb1ELb1ELi128EEEEEEEEEvNT_6ParamsE,@"STO_CUDA_ENTRY STV_DEFAULT"
_ZN7cutlass13device_kernelIN5flash11enable_sm90INS1_16FlashAttnFwdSm90INS1_25CollectiveMainloopFwdSm90ILi2EN4cute5tupleIJNS5_1CILi1EEES8_S8_EEENS6_IJNS7_ILi128EEENS7_ILi96EEENS7_ILi192EEEEEELi192ENS_6half_tEfNS_4arch4Sm90ELb0ELb0ELb0ELb0ELb1ELb0ELb0ELb1ELb1ELb1ELb1ELb0EEENS1_21CollectiveEpilogueFwdINS6_IJSA_SC_SB_EEES9_SE_SG_Li256ELb0ELb1ELb1ELb0EEENS1_19SingleTileSchedulerILb0ELb1ELb1ELi128EEEEEEEEEvNT_6ParamsE:
[----:B------:R-:W0:Y:S02]  /*0000*/  LDC R1, c[0x0][0x28] ;  /* 0x00000a00ff017b82 */ /* 0x000e240000000800 */
[----:B0-----:R-:W-:Y:S01]  /*0010*/  VIADD R1, R1, 0xfffffff8 ;  /* 0xfffffff801017836 */ /* 0x001fe20000000000 */
[----:B------:R-:W0:Y:S01]  /*0020*/  S2R R25, SR_TID.X ;  /* 0x0000000000197919 */ /* 0x000e220000002100 */
[----:B------:R-:W-:Y:S01]  /*0030*/  ELECT P0, URZ, PT ;  /* 0x00000000003f782f */ /* 0x000fe20003800000 */
[----:B------:R-:W-:Y:S01]  /*0040*/  UMOV UR4, 0x80 ;  /* 0x0000008000047882 */ /* 0x000fe20000000000 */
[----:B------:R-:W-:Y:S01]  /*0050*/  UMOV UR7, 0x100 ;  /* 0x0000010000077882 */ /* 0x000fe20000000000 */
[----:B0-----:R-:W-:-:S05]  /*0060*/  SHF.R.U32.HI R0, RZ, 0x5, R25 ;  /* 0x00000005ff007819 */ /* 0x001fca0000011619 */
[----:B------:R-:W0:Y:S02]  /*0070*/  SHFL.IDX PT, R2, R0, RZ, 0x1f ;  /* 0x00001fff00027589 */ /* 0x000e2400000e0000 */
[C---:B0-----:R-:W-:Y:S02]  /*0080*/  ISETP.NE.OR P0, PT, R2.reuse, RZ, !P0 ;  /* 0x000000ff0200720c */ /* 0x041fe40004705670 */
[----:B------:R-:W-:Y:S02]  /*0090*/  ISETP.NE.AND P1, PT, R2, RZ, PT ;  /* 0x000000ff0200720c */ /* 0x000fe40003f25270 */
[----:B------:R-:W-:-:S06]  /*00a0*/  SHF.R.U32.HI R2, RZ, 0x7, R25 ;  /* 0x00000007ff027819 */ /* 0x000fcc0000011619 */
[----:B------:R-:W0:Y:S03]  /*00b0*/  SHFL.IDX PT, R2, R2, RZ, 0x1f ;  /* 0x00001fff02027589 */ /* 0x000e2600000e0000 */
[----:B------:R-:W-:Y:S01]  /*00c0*/  VOTEU.ALL UP0, P0 ;  /* 0x00000000003f7886 */ /* 0x000fe20000000000 */
[----:B------:R-:W-:-:S04]  /*00d0*/  VOTEU.ALL UP1, P0 ;  /* 0x00000000003f7886 */ /* 0x000fc80000020000 */
[----:B------:R-:W1:Y:S01]  /*00e0*/  @!UP0 S2UR UR8, SR_CgaCtaId ;  /* 0x00000000000889c3 */ /* 0x000e620000008800 */
[----:B------:R-:W-:Y:S01]  /*00f0*/  @!UP0 UMOV UR6, 0x400 ;  /* 0x0000040000068882 */ /* 0x000fe20000000000 */
[----:B------:R-:W-:-:S04]  /*0100*/  @!UP0 UIADD3 UR4, -UR4, 0x100000, URZ ;  /* 0x0010000004048890 */ /* 0x000fc8000fffe13f */
[----:B------:R-:W-:Y:S02]  /*0110*/  @!UP0 USHF.L.U32 UR5, UR4, 0xb, URZ ;  /* 0x0000000b04058899 */ /* 0x000fe4000800063f */
[----:B------:R-:W-:Y:S02]  /*0120*/  @!UP0 USHF.L.U32 UR4, UR4, 0x1, URZ ;  /* 0x0000000104048899 */ /* 0x000fe4000800063f */
[----:B-1----:R-:W-:Y:S02]  /*0130*/  @!UP0 ULEA UR8, UR8, UR6, 0x18 ;  /* 0x0000000608088291 */ /* 0x002fe4000f8ec03f */
[----:B------:R-:W-:-:S04]  /*0140*/  @!UP0 UIADD3 UR6, -UR7, 0x100000, URZ ;  /* 0x0010000007068890 */ /* 0x000fc8000fffe13f */
[----:B------:R-:W-:Y:S02]  /*0150*/  @!UP0 USHF.L.U32 UR7, UR6, 0xb, URZ ;  /* 0x0000000b06078899 */ /* 0x000fe4000800063f */
[----:B------:R-:W-:Y:S01]  /*0160*/  @!UP0 USHF.L.U32 UR6, UR6, 0x1, URZ ;  /* 0x0000000106068899 */ /* 0x000fe2000800063f */
[----:B------:R-:W-:-:S05]  /*0170*/  VOTEU.ALL UP0, P0 ;  /* 0x00000000003f7886 */ /* 0x000fca0000000000 */
[----:B------:R1:W2:Y:S06]  /*0180*/  @!UP0 SYNCS.EXCH.64 URZ, [UR8+0x30800], UR4 ;  /* 0x03080004083f85b2 */ /* 0x0002ac0008000100 */
[----:B------:R1:W3:Y:S02]  /*0190*/  @!UP1 SYNCS.EXCH.64 URZ, [UR8+0x30820], UR6 ;  /* 0x03082006083f95b2 */ /* 0x0002e40008000100 */
[----:B01----:R-:W-:Y:S05]  /*01a0*/  @P1 BRA `(.L_x_0) ;  /* 0x0000000000481947 */ /* 0x003fea0003800000 */
[----:B------:R-:W0:Y:S01]  /*01b0*/  S2UR UR5, SR_CgaCtaId ;  /* 0x00000000000579c3 */ /* 0x000e220000008800 */
[----:B------:R-:W-:Y:S01]  /*01c0*/  UMOV UR4, 0x400 ;  /* 0x0000040000047882 */ /* 0x000fe20000000000 */
[----:B------:R-:W-:Y:S01]  /*01d0*/  UMOV UR6, 0x80 ;  /* 0x0000008000067882 */ /* 0x000fe20000000000 */
[----:B------:R-:W-:Y:S01]  /*01e0*/  UMOV UR7, 0x100 ;  /* 0x0000010000077882 */ /* 0x000fe20000000000 */
[----:B------:R-:W-:Y:S01]  /*01f0*/  ELECT P0, URZ, PT ;  /* 0x00000000003f782f */ /* 0x000fe20003800000 */
[----:B0-----:R-:W-:Y:S02]  /*0200*/  ULEA UR8, UR5, UR4, 0x18 ;  /* 0x0000000405087291 */ /* 0x001fe4000f8ec03f */
[----:B------:R-:W-:-:S04]  /*0210*/  UIADD3 UR4, -UR6, 0x100000, URZ ;  /* 0x0010000006047890 */ /* 0x000fc8000fffe13f */
[----:B------:R-:W-:Y:S02]  /*0220*/  USHF.L.U32 UR5, UR4, 0xb, URZ ;  /* 0x0000000b04057899 */ /* 0x000fe4000800063f */
[----:B------:R-:W-:Y:S02]  /*0230*/  USHF.L.U32 UR4, UR4, 0x1, URZ ;  /* 0x0000000104047899 */ /* 0x000fe4000800063f */
[----:B------:R-:W-:-:S04]  /*0240*/  UIADD3 UR6, -UR7, 0x100000, URZ ;  /* 0x0010000007067890 */ /* 0x000fc8000fffe13f */
[----:B------:R-:W-:Y:S02]  /*0250*/  USHF.L.U32 UR7, UR6, 0xb, URZ ;  /* 0x0000000b06077899 */ /* 0x000fe4000800063f */
[----:B------:R-:W-:Y:S01]  /*0260*/  USHF.L.U32 UR6, UR6, 0x1, URZ ;  /* 0x0000000106067899 */ /* 0x000fe2000800063f */
[----:B------:R-:W0:Y:S03]  /*0270*/  FENCE.VIEW.ASYNC.S ;  /* 0x00000000000073c6 */ /* 0x000e260000000000 */
[----:B0-----:R0:W1:Y:S08]  /*0280*/  SYNCS.EXCH.64 URZ, [UR8+0x30830], UR4 ;  /* 0x03083004083f75b2 */ /* 0x0010700008000100 */
[----:B------:R0:W4:Y:S01]  /*0290*/  SYNCS.EXCH.64 URZ, [UR8+0x30840], UR6 ;  /* 0x03084006083f75b2 */ /* 0x0001220008000100 */
[----:B------:R0:W0:Y:S01]  /*02a0*/  SYNCS.EXCH.64 URZ, [UR8+0x30838], UR4 ;  /* 0x03083804083f75b2 */ /* 0x0000220008000100 */
[----:B------:R0:W0:Y:S01]  /*02b0*/  SYNCS.EXCH.64 URZ, [UR8+0x30848], UR6 ;  /* 0x03084806083f75b2 */ /* 0x0000220008000100 */
[----:B------:R-:W-:Y:S01]  /*02c0*/  NOP ;  /* 0x0000000000007918 */ /* 0x000fe20000000000 */
.L_x_0:
[----:B------:R-:W5:Y:S01]  /*02d0*/  SHFL.IDX PT, R3, R0, RZ, 0x1f ;  /* 0x00001fff00037589 */ /* 0x000f6200000e0000 */
[----:B------:R-:W-:Y:S01]  /*02e0*/  NOP ;  /* 0x0000000000007918 */ /* 0x000fe20000000000 */
[----:B-----5:R-:W-:-:S13]  /*02f0*/  ISETP.NE.AND P0, PT, R3, RZ, PT ;  /* 0x000000ff0300720c */ /* 0x020fda0003f05270 */
[----:B------:R-:W-:Y:S05]  /*0300*/  @P0 BRA `(.L_x_1) ;  /* 0x0000000000480947 */ /* 0x000fea0003800000 */
[----:B0-----:R-:W0:Y:S01]  /*0310*/  S2UR UR5, SR_CgaCtaId ;  /* 0x00000000000579c3 */ /* 0x001e220000008800 */
        /* <DEDUP_REMOVED lines=12> */
[----:B0-----:R0:W0:Y:S08]  /*03e0*/  SYNCS.EXCH.64 URZ, [UR8+0x30850], UR4 ;  /* 0x03085004083f75b2 */ /* 0x0010300008000100 */
[----:B------:R0:W0:Y:S01]  /*03f0*/  SYNCS.EXCH.64 URZ, [UR8+0x30860], UR6 ;  /* 0x03086006083f75b2 */ /* 0x0000220008000100 */
[----:B------:R0:W0:Y:S01]  /*0400*/  SYNCS.EXCH.64 URZ, [UR8+0x30858], UR4 ;  /* 0x03085804083f75b2 */ /* 0x0000220008000100 */
[----:B------:R0:W0:Y:S01]  /*0410*/  SYNCS.EXCH.64 URZ, [UR8+0x30868], UR6 ;  /* 0x03086806083f75b2 */ /* 0x0000220008000100 */
[----:B------:R-:W-:Y:S01]  /*0420*/  NOP ;  /* 0x0000000000007918 */ /* 0x000fe20000000000 */
.L_x_1:
[----:B------:R-:W5:Y:S01]  /*0430*/  SHFL.IDX PT, R3, R0, RZ, 0x1f ;  /* 0x00001fff00037589 */ /* 0x000f6200000e0000 */
[----:B------:R-:W-:Y:S01]  /*0440*/  NOP ;  /* 0x0000000000007918 */ /* 0x000fe20000000000 */
[----:B-----5:R-:W-:-:S13]  /*0450*/  ISETP.NE.AND P0, PT, R3, RZ, PT ;  /* 0x000000ff0300720c */ /* 0x020fda0003f05270 */
[----:B------:R-:W-:Y:S05]  /*0460*/  @P0 BRA `(.L_x_2) ;  /* 0x0000000000380947 */ /* 0x000fea0003800000 */
[----:B0-----:R-:W0:Y:S01]  /*0470*/  S2UR UR5, SR_CgaCtaId ;  /* 0x00000000000579c3 */ /* 0x001e220000008800 */
[----:B------:R-:W-:Y:S01]  /*0480*/  UMOV UR4, 0x400 ;  /* 0x0000040000047882 */ /* 0x000fe20000000000 */
[----:B------:R-:W-:Y:S01]  /*0490*/  UMOV UR7, 0x80 ;  /* 0x0000008000077882 */ /* 0x000fe20000000000 */
[----:B------:R-:W-:Y:S01]  /*04a0*/  ELECT P0, URZ, PT ;  /* 0x00000000003f782f */ /* 0x000fe20003800000 */
[----:B0-----:R-:W-:Y:S02]  /*04b0*/  ULEA UR6, UR5, UR4, 0x18 ;  /* 0x0000000405067291 */ /* 0x001fe4000f8ec03f */
[----:B------:R-:W-:-:S04]  /*04c0*/  UIADD3 UR4, -UR7, 0x100000, URZ ;  /* 0x0010000007047890 */ /* 0x000fc8000fffe13f */
[----:B------:R-:W-:Y:S02]  /*04d0*/  USHF.L.U32 UR5, UR4, 0xb, URZ ;  /* 0x0000000b04057899 */ /* 0x000fe4000800063f */
[----:B------:R-:W-:Y:S01]  /*04e0*/  USHF.L.U32 UR4, UR4, 0x1, URZ ;  /* 0x0000000104047899 */ /* 0x000fe2000800063f */
[----:B------:R-:W0:Y:S11]  /*04f0*/  FENCE.VIEW.ASYNC.S ;  /* 0x00000000000073c6 */ /* 0x000e360000000000 */
[----:B0-----:R0:W0:Y:S01]  /*0500*/  SYNCS.EXCH.64 URZ, [UR6+0x30870], UR4 ;  /* 0x03087004063f75b2 */ /* 0x0010220008000100 */
[----:B------:R0:W0:Y:S01]  /*0510*/  SYNCS.EXCH.64 URZ, [UR6+0x30880], UR4 ;  /* 0x03088004063f75b2 */ /* 0x0000220008000100 */
[----:B------:R0:W0:Y:S01]  /*0520*/  SYNCS.EXCH.64 URZ, [UR6+0x30878], UR4 ;  /* 0x03087804063f75b2 */ /* 0x0000220008000100 */
[----:B------:R0:W0:Y:S01]  /*0530*/  SYNCS.EXCH.64 URZ, [UR6+0x30888], UR4 ;  /* 0x03088804063f75b2 */ /* 0x0000220008000100 */
[----:B------:R-:W-:Y:S01]  /*0540*/  NOP ;  /* 0x0000000000007918 */ /* 0x000fe20000000000 */
.L_x_2:
        /* <DEDUP_REMOVED lines=22> */
.L_x_3:
[----:B------:R-:W5:Y:S01]  /*06b0*/  SHFL.IDX PT, R3, R0, RZ, 0x1f ;  /* 0x00001fff00037589 */ /* 0x000f6200000e0000 */
[----:B------:R-:W-:Y:S01]  /*06c0*/  R2UR UR9, R2 ;  /* 0x00000000020972ca */ /* 0x000fe200000e0000 */
        /* <DEDUP_REMOVED lines=21> */
.L_x_4:
[----:B------:R-:W-:Y:S01]  /*0820*/  UISETP.NE.AND UP0, UPT, UR9, URZ, UPT ;  /* 0x0000003f0900728c */ /* 0x000fe2000bf05270 */
[----:B------:R-:W-:Y:S01]  /*0830*/  NOP ;  /* 0x0000000000007918 */ /* 0x000fe20000000000 */
[----:B0-----:R-:W-:Y:S01]  /*0840*/  UMOV UR4, 0x1 ;  /* 0x0000000100047882 */ /* 0x001fe20000000000 */
[----:B------:R-:W-:Y:S01]  /*0850*/  ULDC.64 UR36, c[0x0][0x208] ;  /* 0x0000820000247ab9 */ /* 0x000fe20000000a00 */
[----:B------:R-:W-:Y:S01]  /*0860*/  USEL UR4, UR4, 0x2, !UP0 ;  /* 0x0000000204047887 */ /* 0x000fe2000c000000 */
[----:B------:R-:W-:Y:S01]  /*0870*/  BSSY B6, `(.L_x_5) ;  /* 0x0000b96000067945 */ /* 0x000fe20003800000 */
[----:B-1234-:R-:W-:Y:S01]  /*0880*/  BAR.SYNC.DEFER_BLOCKING 0x0 ;  /* 0x0000000000007b1d */ /* 0x01efe20000010000 */
[----:B------:R-:W-:-:S03]  /*0890*/  PLOP3.LUT P0, PT, PT, PT, UP0, 0x80, 0x0 ;  /* 0x000000000000781c */ /* 0x000fc60003f0f008 */
[----:B------:R-:W-:-:S05]  /*08a0*/  IMAD.U32 R2, RZ, RZ, UR4 ;  /* 0x00000004ff027e24 */ /* 0x000fca000f8e00ff */
[----:B------:R0:W-:Y:S05]  /*08b0*/  STL [R1+0x4], R2 ;  /* 0x0000040201007387 */ /* 0x0001ea0000100800 */
[----:B------:R-:W-:Y:S05]  /*08c0*/  @!P0 BRA `(.L_x_6) ;  /* 0x0000007c00608947 */ /* 0x000fea0003800000 */
.L_x_7:
[----:B------:R-:W-:-:S08]  /*08d0*/  NOP ;  /* 0x0000000000007918 */ /* 0x000fd00000000000 */
[----:B------:R-:W1:Y:S02]  /*08e0*/  USETMAXREG.TRY_ALLOC.CTAPOOL UP0, 0xe8 ;  /* 0x000000e8000079c8 */ /* 0x000e640008000600 */
[----:B-1----:R-:W-:-:S13]  /*08f0*/  PLOP3.LUT P0, PT, PT, PT, UP0, 0x80, 0x0 ;  /* 0x000000000000781c */ /* 0x002fda0003f0f008 */
[----:B------:R-:W-:Y:S05]  /*0900*/  @!P0 BRA `(.L_x_7) ;  /* 0xfffffffc00f08947 */ /* 0x000fea000383ffff */
[----:B------:R-:W1:Y:S01]  /*0910*/  S2UR UR6, SR_CTAID.Y ;  /* 0x00000000000679c3 */ /* 0x000e620000002600 */
[----:B------:R-:W-:Y:S02]  /*0920*/  ULDC UR7, c[0x0][0xc50] ;  /* 0x0003140000077ab9 */ /* 0x000fe40000000800 */
[----:B------:R-:W-:-:S05]  /*0930*/  UISETP.NE.AND UP0, UPT, UR7, 0x1, UPT ;  /* 0x000000010700788c */ /* 0x000fca000bf05270 */
[----:B------:R-:W2:Y:S06]  /*0940*/  S2UR UR8, SR_CTAID.Z ;  /* 0x00000000000879c3 */ /* 0x000eac0000002700 */
[----:B------:R-:W-:Y:S01]  /*0950*/  @UP0 ULDC UR4, c[0x0][0xc54] ;  /* 0x0003150000040ab9 */ /* 0x000fe20000000800 */
[----:B------:R-:W-:Y:S01]  /*0960*/  @UP0 ULDC UR9, c[0x0][0xc58] ;  /* 0x0003160000090ab9 */ /* 0x000fe20000000800 */
[----:B-1----:R-:W-:Y:S02]  /*0970*/  UIMAD.WIDE.U32 UR4, UR6, UR4, URZ ;  /* 0x00000004060472a5 */ /* 0x002fe4000f8e003f */
[----:B------:R-:W-:-:S02]  /*0980*/  UMOV UR10, UR6 ;  /* 0x00000006000a7c82 */ /* 0x000fc40008000000 */
[----:B------:R-:W-:Y:S01]  /*0990*/  @UP0 USHF.R.U32.HI UR10, URZ, UR9, UR5 ;  /* 0x000000093f0a0299 */ /* 0x000fe20008011605 */
[----:B------:R-:W-:Y:S06]  /*09a0*/  BAR.ARV 0x8, 0x180 ;  /* 0x0206000000007b1d */ /* 0x000fec0000002000 */
[----:B--2---:R-:W-:Y:S01]  /*09b0*/  ISETP.LE.AND P0, PT, RZ, UR8, PT ;  /* 0x00000008ff007c0c */ /* 0x004fe2000bf03270 */
[----:B------:R-:W-:Y:S02]  /*09c0*/  UIADD3 UR4, -UR10, URZ, URZ ;  /* 0x0000003f0a047290 */ /* 0x000fe4000fffe13f */
[----:B------:R-:W-:-:S02]  /*09d0*/  IMAD.U32 R16, RZ, RZ, UR10 ;  /* 0x0000000aff107e24 */ /* 0x000fc4000f8e00ff */
[----:B------:R-:W-:-:S08]  /*09e0*/  UIMAD UR7, UR7, UR4, UR6 ;  /* 0x00000004070772a4 */ /* 0x000fd0000f8e0206 */
[----:B------:R-:W-:Y:S05]  /*09f0*/  @!P0 BRA `(.L_x_8) ;  /* 0x000000b400f48947 */ /* 0x000fea0003800000 */
[----:B------:R-:W-:Y:S01]  /*0a00*/  ULDC.64 UR4, c[0x0][0x418] ;  /* 0x0001060000047ab9 */ /* 0x000fe20000000a00 */
[----:B------:R-:W-:Y:S01]  /*0a10*/  ULDC UR43, c[0x0][0x424] ;  /* 0x00010900002b7ab9 */ /* 0x000fe20000000800 */
[----:B------:R-:W-:Y:S02]  /*0a20*/  UISETP.NE.U32.AND UP0, UPT, UR4, URZ, UPT ;  /* 0x0000003f0400728c */ /* 0x000fe4000bf05070 */
[----:B------:R-:W-:Y:S02]  /*0a30*/  ULOP3.LUT UR39, UR7, 0xffff, URZ, 0xc0, !UPT ;  /* 0x0000ffff07277892 */ /* 0x000fe4000f8ec03f */
[----:B------:R-:W-:Y:S01]  /*0a40*/  UISETP.NE.AND.EX UP0, UPT, UR5, URZ, UPT, UP0 ;  /* 0x0000003f0500728c */ /* 0x000fe2000bf05300 */
[----:B------:R-:W-:-:S03]  /*0a50*/  ULDC UR4, c[0x0][0x2f0] ;  /* 0x0000bc0000047ab9 */ /* 0x000fc60000000800 */
[----:B------:R-:W-:-:S04]  /*0a60*/  USEL UR43, UR43, 0x1, UP0 ;  /* 0x000000012b2b7887 */ /* 0x000fc80008000000 */
[----:B------:R-:W-:-:S04]  /*0a70*/  UIMAD UR43, UR43, UR4, URZ ;  /* 0x000000042b2b72a4 */ /* 0x000fc8000f8e023f */
[----:B------:R-:W-:Y:S02]  /*0a80*/  UISETP.GE.AND UP0, UPT, UR43, 0x1, UPT ;  /* 0x000000012b00788c */ /* 0x000fe4000bf06270 */
[----:B------:R-:W-:-:S04]  /*0a90*/  UIADD3 UR4, UR43, 0x5f, URZ ;  /* 0x0000005f2b047890 */ /* 0x000fc8000fffe03f */
[----:B------:R-:W-:Y:S01]  /*0aa0*/  PLOP3.LUT P0, PT, PT, PT, UP0, 0x80, 0x0 ;  /* 0x000000000000781c */ /* 0x000fe20003f0f008 */
[----:B------:R-:W-:-:S04]  /*0ab0*/  UIMAD.WIDE UR4, UR4, 0x2aaaaaab, URZ ;  /* 0x2aaaaaab040478a5 */ /* 0x000fc8000f8e023f */
[----:B------:R-:W-:-:S03]  /*0ac0*/  USHF.R.U32.HI UR6, URZ, 0x1f, UR5 ;  /* 0x0000001f3f067899 */ /* 0x000fc60008011605 */
[----:B------:R-:W-:Y:S01]  /*0ad0*/  UMOV UR4, URZ ;  /* 0x0000003f00047c82 */ /* 0x000fe20008000000 */
[----:B------:R-:W-:-:S04]  /*0ae0*/  ULEA.HI.SX32 UR6, UR5, UR6, 0x1c ;  /* 0x0000000605067291 */ /* 0x000fc8000f8fe23f */
[----:B------:R-:W-:Y:S08]  /*0af0*/  @!P0 BRA `(.L_x_9) ;  /* 0x0000000000908947 */ /* 0x000ff00003800000 */
[----:B------:R-:W-:Y:S01]  /*0b00*/  USHF.R.U32.HI UR7, URZ, 0x10, UR7 ;  /* 0x000000103f077899 */ /* 0x000fe20008011607 */
[----:B------:R-:W-:-:S03]  /*0b10*/  UMOV UR4, URZ ;  /* 0x0000003f00047c82 */ /* 0x000fc60008000000 */
[----:B------:R-:W-:-:S11]  /*0b20*/  UISETP.NE.AND UP0, UPT, UR7, URZ, UPT ;  /* 0x0000003f0700728c */ /* 0x000fd6000bf05270 */
[----:B------:R-:W-:Y:S02]  /*0b30*/  @!UP0 ULDC UR7, c[0x0][0x9f0] ;  /* 0x00027c0000078ab9 */ /* 0x000fe40000000800 */
[----:B------:R-:W-:Y:S01]  /*0b40*/  MOV R3, UR7 ;  /* 0x0000000700037c02 */ /* 0x000fe20008000f00 */
[----:B------:R-:W-:-:S03]  /*0b50*/  UIADD3 UR8, UR6, -0x1, UR7 ;  /* 0xffffffff06087890 */ /* 0x000fc6000fffe007 */
[-C--:B------:R-:W-:Y:S02]  /*0b60*/  IABS R0, R3.reuse ;  /* 0x0000000300007213 */ /* 0x080fe40000000000 */
[----:B------:R-:W-:Y:S01]  /*0b70*/  IABS R5, R3 ;  /* 0x0000000300057213 */ /* 0x000fe20000000000 */
[----:B------:R-:W-:Y:S01]  /*0b80*/  IMAD.U32 R4, RZ, RZ, UR8 ;  /* 0x00000008ff047e24 */ /* 0x000fe2000f8e00ff */
[----:B------:R-:W-:Y:S01]  /*0b90*/  R2UR UR11, R0 ;  /* 0x00000000000b72ca */ /* 0x000fe200000e0000 */
[----:B------:R-:W-:-:S03]  /*0ba0*/  ULOP3.LUT UR8, UR8, UR7, URZ, 0x3c, !UPT ;  /* 0x0000000708087292 */ /* 0x000fc6000f8e3c3f */
[----:B------:R-:W-:-:S05]  /*0bb0*/  IABS R4, R4 ;  /* 0x0000000400047213 */ /* 0x000fca0000000000 */
[----:B------:R-:W-:-:S04]  /*0bc0*/  IMAD.MOV.U32 R3, RZ, RZ, R4 ;  /* 0x000000ffff037224 */ /* 0x000fc800078e0004 */
[----:B------:R-:W1:Y:S01]  /*0bd0*/  I2F.RP R0, UR11 ;  /* 0x0000000b00007d06 */ /* 0x000e620008209400 */
[----:B------:R-:W-:-:S07]  /*0be0*/  R2UR UR10, R3 ;  /* 0x00000000030a72ca */ /* 0x000fce00000e0000 */
[----:B-1----:R-:W0:Y:S02]  /*0bf0*/  MUFU.RCP R0, R0 ;  /* 0x0000000000007308 */ /* 0x002e240000001000 */
[----:B0-----:R-:W-:Y:S01]  /*0c00*/  VIADD R2, R0, 0xffffffe ;  /* 0x0ffffffe00027836 */ /* 0x001fe20000000000 */
[----:B------:R-:W-:-:S05]  /*0c10*/  IADD3 R0, RZ, -R5, RZ ;  /* 0x80000005ff007210 */ /* 0x000fca0007ffe0ff */
[----:B------:R-:W0:Y:S02]  /*0c20*/  F2I.FTZ.U32.TRUNC.NTZ R2, R2 ;  /* 0x0000000200027305 */ /* 0x000e24000021f000 */
[----:B0-----:R-:W-:-:S13]  /*0c30*/  R2UR UR5, R2 ;  /* 0x00000000020572ca */ /* 0x001fda00000e0000 */
[----:B------:R-:W-:-:S04]  /*0c40*/  UIADD3 UR9, URZ, -UR5, URZ ;  /* 0x800000053f097290 */ /* 0x000fc8000fffe03f */
[----:B------:R-:W-:-:S04]  /*0c50*/  UIMAD UR9, UR9, UR11, URZ ;  /* 0x0000000b090972a4 */ /* 0x000fc8000f8e023f */
[----:B------:R-:W-:-:S03]  /*0c60*/  UIMAD.WIDE.U32 UR4, UR5, UR9, UR4 ;  /* 0x00000009050472a5 */ /* 0x000fc6000f8e0004 */
[----:B------:R-:W-:Y:S01]  /*0c70*/  R2UR UR9, R0 ;  /* 0x00000000000972ca */ /* 0x000fe200000e0000 */
[----:B------:R-:W-:-:S12]  /*0c80*/  UIMAD.WIDE.U32 UR4, UR5, UR10, URZ ;  /* 0x0000000a050472a5 */ /* 0x000fd8000f8e003f */
[----:B------:R-:W-:-:S04]  /*0c90*/  UIMAD UR4, UR5, UR9, UR10 ;  /* 0x00000009050472a4 */ /* 0x000fc8000f8e020a */
[----:B------:R-:W-:-:S11]  /*0ca0*/  UISETP.GT.U32.AND UP0, UPT, UR11, UR4, UPT ;  /* 0x000000040b00728c */ /* 0x000fd6000bf04070 */
[----:B------:R-:W-:Y:S02]  /*0cb0*/  @!UP0 UIADD3 UR4, UR4, -UR11, URZ ;  /* 0x8000000b04048290 */ /* 0x000fe4000fffe03f */
[----:B------:R-:W-:Y:S02]  /*0cc0*/  @!UP0 UIADD3 UR5, UR5, 0x1, URZ ;  /* 0x0000000105058890 */ /* 0x000fe4000fffe03f */
[----:B------:R-:W-:Y:S02]  /*0cd0*/  UISETP.GE.U32.AND UP1, UPT, UR4, UR11, UPT ;  /* 0x0000000b0400728c */ /* 0x000fe4000bf26070 */
[----:B------:R-:W-:-:S09]  /*0ce0*/  UISETP.GE.AND UP0, UPT, UR8, URZ, UPT ;  /* 0x0000003f0800728c */ /* 0x000fd2000bf06270 */
[----:B------:R-:W-:Y:S02]  /*0cf0*/  @UP1 UIADD3 UR5, UR5, 0x1, URZ ;  /* 0x0000000105051890 */ /* 0x000fe4000fffe03f */
[----:B------:R-:W-:-:S05]  /*0d00*/  UISETP.NE.AND UP1, UPT, UR7, URZ, UPT ;  /* 0x0000003f0700728c */ /* 0x000fca000bf25270 */
[----:B------:R-:W-:Y:S02]  /*0d10*/  UMOV UR4, UR5 ;  /* 0x0000000500047c82 */ /* 0x000fe40008000000 */
[----:B------:R-:W-:-:S04]  /*0d20*/  @!UP0 UIADD3 UR4, -UR4, URZ, URZ ;  /* 0x0000003f04048290 */ /* 0x000fc8000fffe13f */
[----:B------:R-:W-:-:S12]  /*0d30*/  @!UP1 ULOP3.LUT UR4, URZ, UR7, URZ, 0x33, !UPT ;  /* 0x000000073f049292 */ /* 0x000fd8000f8e333f */
.L_x_9:
[----:B------:R-:W-:Y:S01]  /*0d40*/  UIMAD UR39, UR39, UR4, URZ ;  /* 0x00000004272772a4 */ /* 0x000fe2000f8e023f */
[----:B------:R-:W-:Y:S01]  /*0d50*/  IMAD.U32 R0, RZ, RZ, UR6 ;  /* 0x00000006ff007e24 */ /* 0x000fe2000f8e00ff */
[----:B------:R-:W-:Y:S01]  /*0d60*/  PLOP3.LUT P0, PT, PT, PT, PT, 0x80, 0x0 ;  /* 0x000000000000781c */ /* 0x000fe20003f0f070 */
[----:B------:R-:W-:Y:S01]  /*0d70*/  IMAD.U32 R3, RZ, RZ, UR4 ;  /* 0x00000004ff037e24 */ /* 0x000fe2000f8e00ff */
[----:B0-----:R-:W-:Y:S01]  /*0d80*/  MOV R2, RZ ;  /* 0x000000ff00027202 */ /* 0x001fe20000000f00 */
[----:B------:R-:W-:Y:S01]  /*0d90*/  VIADD R17, R25, 0xffffff80 ;  /* 0xffffff8019117836 */ /* 0x000fe20000000000 */
[----:B------:R-:W-:Y:S01]  /*0da0*/  CS2R R118, SRZ ;  /* 0x0000000000767805 */ /* 0x000fe2000001ff00 */
[----:B------:R-:W-:Y:S01]  /*0db0*/  IMAD.MOV.U32 R5, RZ, RZ, RZ ;  /* 0x000000ffff057224 */ /* 0x000fe200078e00ff */
[----:B------:R-:W-:Y:S02]  /*0dc0*/  VIADDMNMX R0, R3, UR39, R0, PT ;  /* 0x0000002703007c46 */ /* 0x000fe4000b800100 */
[----:B------:R-:W-:-:S02]  /*0dd0*/  CS2R R116, SRZ ;  /* 0x0000000000747805 */ /* 0x000fc4000001ff00 */
[----:B------:R-:W-:Y:S02]  /*0de0*/  CS2R R114, SRZ ;  /* 0x0000000000727805 */ /* 0x000fe4000001ff00 */
[----:B------:R-:W-:Y:S02]  /*0df0*/  CS2R R112, SRZ ;  /* 0x0000000000707805 */ /* 0x000fe4000001ff00 */
[----:B------:R-:W-:Y:S02]  /*0e00*/  R2UR UR42, R0 ;  /* 0x00000000002a72ca */ /* 0x000fe400000e0000 */
[----:B------:R-:W-:Y:S02]  /*0e10*/  CS2R R110, SRZ ;  /* 0x00000000006e7805 */ /* 0x000fe4000001ff00 */
[----:B------:R-:W-:Y:S02]  /*0e20*/  CS2R R108, SRZ ;  /* 0x00000000006c7805 */ /* 0x000fe4000001ff00 */
[----:B------:R-:W-:-:S02]  /*0e30*/  CS2R R106, SRZ ;  /* 0x00000000006a7805 */ /* 0x000fc4000001ff00 */
[----:B------:R-:W-:Y:S02]  /*0e40*/  CS2R R104, SRZ ;  /* 0x0000000000687805 */ /* 0x000fe4000001ff00 */
[----:B------:R-:W-:Y:S02]  /*0e50*/  CS2R R102, SRZ ;  /* 0x0000000000667805 */ /* 0x000fe4000001ff00 */
[----:B------:R-:W-:Y:S02]  /*0e60*/  CS2R R100, SRZ ;  /* 0x0000000000647805 */ /* 0x000fe4000001ff00 */
[----:B------:R-:W-:Y:S02]  /*0e70*/  CS2R R98, SRZ ;  /* 0x0000000000627805 */ /* 0x000fe4000001ff00 */
[----:B------:R-:W-:Y:S02]  /*0e80*/  CS2R R96, SRZ ;  /* 0x0000000000607805 */ /* 0x000fe4000001ff00 */
[----:B------:R-:W-:-:S02]  /*0e90*/  CS2R R94, SRZ ;  /* 0x00000000005e7805 */ /* 0x000fc4000001ff00 */
[----:B------:R-:W-:Y:S02]  /*0ea0*/  CS2R R92, SRZ ;  /* 0x00000000005c7805 */ /* 0x000fe4000001ff00 */
[----:B------:R-:W-:Y:S02]  /*0eb0*/  CS2R R90, SRZ ;  /* 0x00000000005a7805 */ /* 0x000fe4000001ff00 */
[----:B------:R-:W-:Y:S01]  /*0ec0*/  CS2R R88, SRZ ;  /* 0x0000000000587805 */ /* 0x000fe2000001ff00 */
[----:B------:R-:W-:Y:S01]  /*0ed0*/  UISETP.GT.AND UP0, UPT, UR42, UR39, UPT ;  /* 0x000000272a00728c */ /* 0x000fe2000bf04270 */
[----:B------:R-:W-:Y:S02]  /*0ee0*/  CS2R R86, SRZ ;  /* 0x0000000000567805 */ /* 0x000fe4000001ff00 */
[----:B------:R-:W-:Y:S02]  /*0ef0*/  CS2R R84, SRZ ;  /* 0x0000000000547805 */ /* 0x000fe4000001ff00 */
[----:B------:R-:W-:-:S02]  /*0f00*/  CS2R R82, SRZ ;  /* 0x0000000000527805 */ /* 0x000fc4000001ff00 */
[----:B------:R-:W-:Y:S02]  /*0f10*/  CS2R R80, SRZ ;  /* 0x0000000000507805 */ /* 0x000fe4000001ff00 */
[----:B------:R-:W-:Y:S02]  /*0f20*/  CS2R R78, SRZ ;  /* 0x00000000004e7805 */ /* 0x000fe4000001ff00 */
[----:B------:R-:W-:Y:S02]  /*0f30*/  PLOP3.LUT P1, PT, PT, PT, UP0, 0x80, 0x0 ;  /* 0x000000000000781c */ /* 0x000fe40003f2f008 */
        /* <DEDUP_REMOVED lines=26> */
[----:B------:R-:W-:Y:S01]  /*10e0*/  CS2R R24, SRZ ;  /* 0x0000000000187805 */ /* 0x000fe2000001ff00 */
[----:B------:R-:W-:Y:S06]  /*10f0*/  @!P1 BRA `(.L_x_10) ;  /* 0x00000054008c9947 */ /* 0x000fec0003800000 */
[----:B------:R-:W-:Y:S01]  /*1100*/  SHF.R.S32.HI R0, RZ, 0x1f, R17 ;  /* 0x0000001fff007819 */ /* 0x000fe20000011411 */
[----:B------:R-:W0:Y:S01]  /*1110*/  S2UR UR6, SR_CgaCtaId ;  /* 0x00000000000679c3 */ /* 0x000e220000008800 */
[----:B------:R-:W-:Y:S02]  /*1120*/  UMOV UR38, 0x400 ;  /* 0x0000040000267882 */ /* 0x000fe40000000000 */
[----:B------:R-:W-:-:S04]  /*1130*/  LEA.HI R18, R0, R17, RZ, 0x7 ;  /* 0x0000001100127211 */ /* 0x000fc800078f38ff */
[----:B------:R-:W-:-:S06]  /*1140*/  SHF.R.S32.HI R0, RZ, 0x7, R18 ;  /* 0x00000007ff007819 */ /* 0x000fcc0000011412 */
[----:B------:R-:W1:Y:S01]  /*1150*/  SHFL.IDX PT, R0, R0, RZ, 0x1f ;  /* 0x00001fff00007589 */ /* 0x000e6200000e0000 */
[----:B0-----:R-:W-:-:S04]  /*1160*/  ULEA UR38, UR6, UR38, 0x18 ;  /* 0x0000002606267291 */ /* 0x001fc8000f8ec03f */
[----:B------:R-:W-:-:S04]  /*1170*/  UIADD3 UR6, UR38, 0x12400, URZ ;  /* 0x0001240026067890 */ /* 0x000fc8000fffe03f */
[----:B------:R-:W-:Y:S01]  /*1180*/  ULOP3.LUT UP0, URZ, UR6, 0x1bf, URZ, 0xc0, !UPT ;  /* 0x000001bf063f7892 */ /* 0x000fe2000f80c03f */
[----:B-1----:R-:W-:-:S05]  /*1190*/  R2UR UR4, R0 ;  /* 0x00000000000472ca */ /* 0x002fca00000e0000 */
[----:B------:R-:W-:-:S08]  /*11a0*/  PLOP3.LUT P0, PT, PT, PT, UP0, 0x80, 0x0 ;  /* 0x000000000000781c */ /* 0x000fd00003f0f008 */
[----:B------:R-:W-:-:S04]  /*11b0*/  ULEA.HI UR5, UR4, UR4, URZ, 0x1 ;  /* 0x0000000404057291 */ /* 0x000fc8000f8f083f */
[----:B------:R-:W-:-:S04]  /*11c0*/  ULOP3.LUT UR5, UR5, 0x1e, URZ, 0xc0, !UPT ;  /* 0x0000001e05057892 */ /* 0x000fc8000f8ec03f */
[----:B------:R-:W-:-:S04]  /*11d0*/  UIADD3 UR5, UR4, -UR5, URZ ;  /* 0x8000000504057290 */ /* 0x000fc8000fffe03f */
[----:B------:R-:W-:-:S04]  /*11e0*/  ULEA UR5, UR5, UR6, 0xd ;  /* 0x0000000605057291 */ /* 0x000fc8000f8e683f */
[----:B------:R-:W-:-:S04]  /*11f0*/  USHF.R.U32.HI UR5, URZ, 0x4, UR5 ;  /* 0x000000043f057899 */ /* 0x000fc80008011605 */
[----:B------:R-:W-:Y:S01]  /*1200*/  ULOP3.LUT UR40, UR5, 0x3fff, URZ, 0xc0, !UPT ;  /* 0x00003fff05287892 */ /* 0x000fe2000f8ec03f */
[----:B------:R-:W-:Y:S11]  /*1210*/  @!P0 BRA `(.L_x_11) ;  /* 0x0000000000408947 */ /* 0x000ff60003800000 */
[----:B------:R-:W-:Y:S01]  /*1220*/  MOV R0, 0x0 ;  /* 0x0000000000007802 */ /* 0x000fe20000000f00 */
[----:B------:R-:W-:Y:S01]  /*1230*/  ULDC.64 UR4, c[0x4][0x88] ;  /* 0x0100220000047ab9 */ /* 0x000fe20000000a00 */
[----:B------:R-:W-:Y:S01]  /*1240*/  ULDC.64 UR6, c[0x4][0x28] ;  /* 0x01000a0000067ab9 */ /* 0x000fe20000000a00 */
[----:B------:R-:W-:Y:S01]  /*1250*/  IMAD.U32 R4, RZ, RZ, UR4 ;  /* 0x00000004ff047e24 */ /* 0x000fe2000f8e00ff */
[----:B------:R0:W1:Y:S01]  /*1260*/  LDC.64 R2, c[0x4][R0] ;  /* 0x0100000000027b82 */ /* 0x0000620000000a00 */
[----:B------:R-:W-:Y:S01]  /*1270*/  IMAD.U32 R5, RZ, RZ, UR5 ;  /* 0x00000005ff057e24 */ /* 0x000fe2000f8e00ff */
[----:B------:R-:W-:Y:S01]  /*1280*/  ULDC.64 UR4, c[0x4][0x90] ;  /* 0x0100240000047ab9 */ /* 0x000fe20000000a00 */
[----:B------:R-:W-:Y:S01]  /*1290*/  IMAD.U32 R10, RZ, RZ, UR6 ;  /* 0x00000006ff0a7e24 */ /* 0x000fe2000f8e00ff */
[----:B------:R-:W-:Y:S01]  /*12a0*/  MOV R6, UR4 ;  /* 0x0000000400067c02 */ /* 0x000fe20008000f00 */
[----:B------:R-:W-:Y:S01]  /*12b0*/  IMAD.U32 R7, RZ, RZ, UR5 ;  /* 0x00000005ff077e24 */ /* 0x000fe2000f8e00ff */
[----:B------:R-:W-:Y:S01]  /*12c0*/  MOV R8, 0x70 ;  /* 0x0000007000087802 */ /* 0x000fe20000000f00 */
[----:B------:R-:W-:-:S02]  /*12d0*/  IMAD.U32 R11, RZ, RZ, UR7 ;  /* 0x00000007ff0b7e24 */ /* 0x000fc4000f8e00ff */
[----:B------:R-:W-:Y:S02]  /*12e0*/  IMAD.MOV.U32 R12, RZ, RZ, 0x1 ;  /* 0x00000001ff0c7424 */ /* 0x000fe400078e00ff */
[----:B0-----:R-:W-:-:S07]  /*12f0*/  IMAD.MOV.U32 R13, RZ, RZ, RZ ;  /* 0x000000ffff0d7224 */ /* 0x001fce00078e00ff */
[----:B------:R-:W-:-:S07]  /*1300*/  LEPC R20, `(.L_x_11) ;  /* 0x000000001014794e */ /* 0x000fce0000000000 */
[----:B-1----:R-:W-:Y:S05]  /*1310*/  CALL.ABS.NOINC R2 ;  /* 0x0000000002007343 */ /* 0x002fea0003c00000 */
.L_x_11:
[----:B------:R-:W-:-:S04]  /*1320*/  SHF.L.U32 R0, RZ, 0x1f, RZ ;  /* 0x0000001fff007819 */ /* 0x000fc800000006ff */
[----:B------:R-:W0:Y:S02]  /*1330*/  SYNCS.PHASECHK.TRANS64.TRYWAIT P0, [UR38+0x30800], R0 ;  /* 0x03080000ff0075a7 */ /* 0x000e240008000166 */
[----:B0-----:R-:W-:Y:S05]  /*1340*/  @!P0 BRA `(.L_x_12) ;  /* 0x000000ac00a88947 */ /* 0x001fea0003800000 */
.L_x_85:
[----:B------:R-:W2:Y:S02]  /*1350*/  LDL R2, [R1+0x4] ;  /* 0x0000040001027983 */ /* 0x000ea40000100800 */
[----:B--2---:R-:W-:-:S13]  /*1360*/  R2UR UR4, R2 ;  /* 0x00000000020472ca */ /* 0x004fda00000e0000 */
[----:B------:R-:W-:-:S06]  /*1370*/  ULOP3.LUT UR4, UR4, 0x1, URZ, 0xfc, !UPT ;  /* 0x0000000104047892 */ /* 0x000fcc000f8efc3f */
[----:B------:R-:W-:-:S05]  /*1380*/  IMAD.U32 R2, RZ, RZ, UR4 ;  /* 0x00000004ff027e24 */ /* 0x000fca000f8e00ff */
[----:B------:R-:W-:-:S13]  /*1390*/  ISETP.NE.AND P0, PT, R2, 0x3, PT ;  /* 0x000000030200780c */ /* 0x000fda0003f05270 */
[----:B------:R-:W-:Y:S05]  /*13a0*/  @!P0 BRA `(.L_x_13) ;  /* 0x0000000000048947 */ /* 0x000fea0003800000 */
[----:B------:R-:W-:Y:S01]  /*13b0*/  BPT.TRAP 0x1 ;  /* 0x000000040000795c */ /* 0x000fe20000300000 */
.L_x_13:
[----:B------:R1:W2:Y:S01]  /*13c0*/  SYNCS.PHASECHK.TRANS64.TRYWAIT P1, [UR38+0x30830], R0 ;  /* 0x03083000ff0075a7 */ /* 0x0002a20008020166 */
[----:B------:R-:W-:Y:S05]  /*13d0*/  @!P0 BRA `(.L_x_14) ;  /* 0x0000000000048947 */ /* 0x000fea0003800000 */
[----:B------:R-:W-:Y:S01]  /*13e0*/  BPT.TRAP 0x1 ;  /* 0x000000040000795c */ /* 0x000fe20000300000 */
.L_x_14:
[----:B------:R-:W-:Y:S01]  /*13f0*/  MOV R6, UR40 ;  /* 0x0000002800067c02 */ /* 0x000fe20008000f00 */
[----:B------:R-:W-:Y:S01]  /*1400*/  IMAD.MOV.U32 R5, RZ, RZ, RZ ;  /* 0x000000ffff057224 */ /* 0x000fe200078e00ff */
[----:B--2---:R-:W-:Y:S06]  /*1410*/  @P1 BRA `(.L_x_15) ;  /* 0x0000000000081947 */ /* 0x004fec0003800000 */
[----:B------:R-:W2:Y:S02]  /*1420*/  SYNCS.PHASECHK.TRANS64.TRYWAIT P1, [UR38+0x30830], R0 ;  /* 0x03083000ff0075a7 */ /* 0x000ea40008020166 */
[----:B--2---:R-:W-:Y:S05]  /*1430*/  @!P1 BRA `(.L_x_16) ;  /* 0x000000ac00849947 */ /* 0x004fea0003800000 */
.L_x_15:
[----:B------:R-:W-:Y:S05]  /*1440*/  WARPSYNC.ALL ;  /* 0x0000000000007948 */ /* 0x000fea0003800000 */
[----:B------:R-:W-:Y:S01]  /*1450*/  IMAD.MOV.U32 R119, RZ, RZ, RZ ;  /* 0x000000ffff777224 */ /* 0x000fe200078e00ff */
[----:B------:R-:W-:Y:S01]  /*1460*/  LOP3.LUT R6, R6, 0x10000, RZ, 0xfc, !PT ;  /* 0x0001000006067812 */ /* 0x000fe200078efcff */
[----:B------:R-:W-:Y:S01]  /*1470*/  IMAD.MOV.U32 R7, RZ, RZ, 0x40000040 ;  /* 0x40000040ff077424 */ /* 0x000fe200078e00ff */
[----:B------:R-:W-:Y:S02]  /*1480*/  UIADD3 UR4, UR38, 0x1e400, URZ ;  /* 0x0001e40026047890 */ /* 0x000fe4000fffe03f */
[----:B------:R-:W-:Y:S01]  /*1490*/  R2UR UR8, R6 ;  /* 0x00000000060872ca */ /* 0x000fe200000e0000 */
[----:B------:R-:W-:Y:S01]  /*14a0*/  WARPGROUP.ARRIVE ;  /* 0x00000000000079c5 */ /* 0x000fe20000000000 */
[----:B------:R-:W-:Y:S01]  /*14b0*/  R2UR UR9, R7 ;  /* 0x00000000070972ca */ /* 0x000fe200000e0000 */
[----:B------:R-:W-:Y:S01]  /*14c0*/  USHF.R.U32.HI UR4, URZ, 0x4, UR4 ;  /* 0x000000043f047899 */ /* 0x000fe20008011604 */
[----:B------:R-:W-:Y:S01]  /*14d0*/  UMOV UR11, 0x40000040 ;  /* 0x40000040000b7882 */ /* 0x000fe20000000000 */
[----:B------:R-:W-:-:S02]  /*14e0*/  UMOV UR7, 0x40000040 ;  /* 0x4000004000077882 */ /* 0x000fc40000000000 */
[----:B------:R-:W-:Y:S01]  /*14f0*/  ULOP3.LUT UR4, UR4, 0x3fff, URZ, 0xc0, !UPT ;  /* 0x00003fff04047892 */ /* 0x000fe2000f8ec03f */
[----:B------:R-:W-:Y:S01]  /*1500*/  UMOV UR13, 0x40000040 ;  /* 0x40000040000d7882 */ /* 0x000fe20000000000 */
[----:B------:R-:W-:Y:S02]  /*1510*/  UMOV UR15, 0x40000040 ;  /* 0x40000040000f7882 */ /* 0x000fe40000000000 */
[----:B------:R-:W-:Y:S01]  /*1520*/  ULOP3.LUT UR57, UR4, 0x10000, URZ, 0xfc, !UPT ;  /* 0x0001000004397892 */ /* 0x000fe2000f8efc3f */
[----:B------:R-:W-:Y:S01]  /*1530*/  UMOV UR17, 0x40000040 ;  /* 0x4000004000117882 */ /* 0x000fe20000000000 */
[----:B------:R-:W-:Y:S02]  /*1540*/  UMOV UR19, 0x40000040 ;  /* 0x4000004000137882 */ /* 0x000fe40000000000 */
[----:B------:R-:W-:Y:S02]  /*1550*/  UIADD3 UR6, UR57, 0x2, URZ ;  /* 0x0000000239067890 */ /* 0x000fe4000fffe03f */
[----:B------:R-:W-:-:S02]  /*1560*/  UIADD3 UR14, UR57, 0x4, URZ ;  /* 0x00000004390e7890 */ /* 0x000fc4000fffe03f */
[----:B------:R-:W-:Y:S01]  /*1570*/  UMOV UR10, UR57 ;  /* 0x00000039000a7c82 */ /* 0x000fe20008000000 */
[----:B------:R-:W-:Y:S01]  /*1580*/  UIADD3 UR18, UR57, 0x6, URZ ;  /* 0x0000000639127890 */ /* 0x000fe2000fffe03f */
[----:B------:R-:W-:Y:S01]  /*1590*/  HGMMA.64x96x16.F32 R24, gdesc[UR8], RZ, !UPT, gsb0 ;  /* 0x01600000081879f0 */ /* 0x000fe2000c0008ff */
[----:B------:R-:W-:Y:S01]  /*15a0*/  R2UR UR10, R6 ;  /* 0x00000000060a72ca */ /* 0x000fe200000e0000 */
[----:B------:R-:W-:Y:S01]  /*15b0*/  UMOV UR9, 0x40000040 ;  /* 0x4000004000097882 */ /* 0x000fe20000000000 */
[----:B------:R-:W-:Y:S01]  /*15c0*/  UIADD3 UR22, UR57, 0x300, URZ ;  /* 0x0000030039167890 */ /* 0x000fe2000fffe03f */
[----:B------:R-:W-:Y:S01]  /*15d0*/  UMOV UR5, UR9 ;  /* 0x0000000900057c82 */ /* 0x000fe20008000000 */
[----:B------:R-:W-:Y:S01]  /*15e0*/  UMOV UR21, 0x40000040 ;  /* 0x4000004000157882 */ /* 0x000fe20000000000 */
[----:B------:R-:W-:Y:S01]  /*15f0*/  UMOV UR23, 0x40000040 ;  /* 0x4000004000177882 */ /* 0x000fe20000000000 */
[----:B------:R-:W-:Y:S01]  /*1600*/  UIADD3 UR26, UR57, 0x302, URZ ;  /* 0x00000302391a7890 */ /* 0x000fe2000fffe03f */
[----:B------:R-:W-:Y:S01]  /*1610*/  UMOV UR25, 0x40000040 ;  /* 0x4000004000197882 */ /* 0x000fe20000000000 */
[----:B------:R-:W-:Y:S01]  /*1620*/  UMOV UR27, 0x40000040 ;  /* 0x40000040001b7882 */ /* 0x000fe20000000000 */
[----:B------:R-:W-:-:S04]  /*1630*/  UIADD3 UR30, UR57, 0x304, URZ ;  /* 0x00000304391e7890 */ /* 0x000fc8000fffe03f */
[----:B------:R-:W-:Y:S02]  /*1640*/  UIADD3 UR8, UR10, 0x2, URZ ;  /* 0x000000020a087890 */ /* 0x000fe4000fffe03f */
[----:B------:R-:W-:Y:S02]  /*1650*/  UIADD3 UR12, UR10, 0x4, URZ ;  /* 0x000000040a0c7890 */ /* 0x000fe4000fffe03f */
[----:B------:R-:W-:Y:S02]  /*1660*/  UIADD3 UR16, UR10, 0x6, URZ ;  /* 0x000000060a107890 */ /* 0x000fe4000fffe03f */
[----:B------:R-:W-:Y:S01]  /*1670*/  UIADD3 UR20, UR10, 0x400, URZ ;  /* 0x000004000a147890 */ /* 0x000fe2000fffe03f */
[----:B------:R-:W-:Y:S01]  /*1680*/  UMOV UR4, UR8 ;  /* 0x0000000800047c82 */ /* 0x000fe20008000000 */
[----:B------:R-:W-:Y:S02]  /*1690*/  UIADD3 UR24, UR10, 0x402, URZ ;  /* 0x000004020a187890 */ /* 0x000fe4000fffe03f */
[----:B------:R-:W-:Y:S01]  /*16a0*/  UIADD3 UR28, UR10, 0x404, URZ ;  /* 0x000004040a1c7890 */ /* 0x000fe2000fffe03f */
[----:B------:R-:W-:Y:S01]  /*16b0*/  UMOV UR29, 0x40000040 ;  /* 0x40000040001d7882 */ /* 0x000fe20000000000 */
[----:B------:R-:W-:Y:S01]  /*16c0*/  UMOV UR31, 0x40000040 ;  /* 0x40000040001f7882 */ /* 0x000fe20000000000 */
[----:B------:R-:W-:Y:S01]  /*16d0*/  UIADD3 UR32, UR10, 0x406, URZ ;  /* 0x000004060a207890 */ /* 0x000fe2000fffe03f */
        /* <DEDUP_REMOVED lines=9> */
[----:B------:R-:W-:-:S02]  /*1770*/  WARPGROUP.DEPBAR.LE gsb0, 0x0 ;  /* 0x00008000000079c5 */ /* 0x000fc40000010000 */
[----:B------:R-:W-:-:S06]  /*1780*/  WARPGROUP.ARRIVE ;  /* 0x00000000000079c5 */ /* 0x000fcc0000000000 */
[----:B------:R-:W-:Y:S01]  /*1790*/  HGMMA.64x96x16.F32 R24, gdesc[UR4], R24, gsb0 ;  /* 0x01600000041879f0 */ /* 0x000fe20008000818 */
[----:B------:R-:W-:Y:S01]  /*17a0*/  UIADD3 UR6, UR57, 0x306, URZ ;  /* 0x0000030639067890 */ /* 0x000fe2000fffe03f */
[----:B------:R-:W-:Y:S01]  /*17b0*/  UMOV UR4, UR32 ;  /* 0x0000002000047c82 */ /* 0x000fe20008000000 */
[----:B------:R-:W-:Y:S01]  /*17c0*/  UMOV UR5, UR33 ;  /* 0x0000002100057c82 */ /* 0x000fe20008000000 */
[----:B------:R-:W-:Y:S01]  /*17d0*/  UMOV UR7, 0x40000040 ;  /* 0x4000004000077882 */ /* 0x000fe20000000000 */
[----:B------:R-:W-:Y:S02]  /*17e0*/  WARPGROUP.DEPBAR.LE gsb0, 0x0 ;  /* 0x00008000000079c5 */ /* 0x000fe40000010000 */
[----:B------:R-:W-:-:S06]  /*17f0*/  WARPGROUP.ARRIVE ;  /* 0x00000000000079c5 */ /* 0x000fcc0000000000 */
[----:B------:R-:W-:Y:S03]  /*1800*/  HGMMA.64x96x16.F32 R24, gdesc[UR12], R24, gsb0 ;  /* 0x016000000c1879f0 */ /* 0x000fe60008000818 */
        /* <DEDUP_REMOVED lines=44> */
[----:B------:R-:W-:Y:S05]  /*1ad0*/  @!P0 BRA `(.L_x_17) ;  /* 0x0000000000048947 */ /* 0x000fea0003800000 */
[----:B------:R-:W-:Y:S01]  /*1ae0*/  BPT.TRAP 0x1 ;  /* 0x000000040000795c */ /* 0x000fe20000300000 */
.L_x_17:
[----:B------:R-:W-:Y:S01]  /*1af0*/  LOP3.LUT R18, R18, 0xffffff80, RZ, 0xc0, !PT ;  /* 0xffffff8012127812 */ /* 0x000fe200078ec0ff */
[----:B01----:R-:W-:Y:S01]  /*1b00*/  IMAD.MOV.U32 R0, RZ, RZ, -0x2 ;  /* 0xfffffffeff007424 */ /* 0x003fe200078e00ff */
[----:B------:R-:W-:Y:S01]  /*1b10*/  ULDC UR4, c[0x0][0x988] ;  /* 0x0002620000047ab9 */ /* 0x000fe20000000800 */
[----:B------:R-:W-:Y:S01]  /*1b20*/  P2R R12, PR, RZ, 0x1 ;  /* 0x00000001ff0c7803 */ /* 0x000fe20000000000 */
[----:B------:R-:W0:Y:S01]  /*1b30*/  S2UR UR5, SR_CgaCtaId ;  /* 0x00000000000579c3 */ /* 0x000e220000008800 */
[----:B------:R-:W-:Y:S01]  /*1b40*/  IADD3 R18, R17, -R18, RZ ;  /* 0x8000001211127210 */ /* 0x000fe20007ffe0ff */
[----:B------:R-:W-:Y:S01]  /*1b50*/  UIADD3 UR60, UR42, -0x2, URZ ;  /* 0xfffffffe2a3c7890 */ /* 0x000fe2000fffe03f */
[-C--:B------:R-:W-:Y:S01]  /*1b60*/  MOV R118, R119.reuse ;  /* 0x0000007700767202 */ /* 0x080fe20000000f00 */
[----:B------:R-:W-:Y:S01]  /*1b70*/  UMOV UR56, URZ ;  /* 0x0000003f00387c82 */ /* 0x000fe20008000000 */
[----:B------:R-:W-:Y:S01]  /*1b80*/  SHF.R.S32.HI R3, RZ, 0x1f, R18 ;  /* 0x0000001fff037819 */ /* 0x000fe20000011412 */
[----:B------:R-:W-:Y:S01]  /*1b90*/  UISETP.GE.AND UP0, UPT, UR60, UR39, UPT ;  /* 0x000000273c00728c */ /* 0x000fe2000bf06270 */
[--C-:B------:R-:W-:Y:S01]  /*1ba0*/  IMAD.MOV.U32 R117, RZ, RZ, R119.reuse ;  /* 0x000000ffff757224 */ /* 0x100fe200078e0077 */
[-C--:B------:R-:W-:Y:S01]  /*1bb0*/  MOV R114, R119.reuse ;  /* 0x0000007700727202 */ /* 0x080fe20000000f00 */
[--C-:B------:R-:W-:Y:S01]  /*1bc0*/  IMAD.MOV.U32 R116, RZ, RZ, R119.reuse ;  /* 0x000000ffff747224 */ /* 0x100fe200078e0077 */
[----:B------:R-:W-:Y:S01]  /*1bd0*/  LEA.HI R3, R3, R18, RZ, 0x2 ;  /* 0x0000001203037211 */ /* 0x000fe200078f10ff */
[--C-:B------:R-:W-:Y:S01]  /*1be0*/  IMAD.MOV.U32 R115, RZ, RZ, R119.reuse ;  /* 0x000000ffff737224 */ /* 0x100fe200078e0077 */
[-C--:B------:R-:W-:Y:S01]  /*1bf0*/  MOV R110, R119.reuse ;  /* 0x00000077006e7202 */ /* 0x080fe20000000f00 */
[--C-:B------:R-:W-:Y:S01]  /*1c00*/  IMAD.MOV.U32 R113, RZ, RZ, R119.reuse ;  /* 0x000000ffff717224 */ /* 0x100fe200078e0077 */
[----:B------:R-:W-:Y:S01]  /*1c10*/  LOP3.LUT R3, R3, 0x7ffffffc, RZ, 0xc0, !PT ;  /* 0x7ffffffc03037812 */ /* 0x000fe200078ec0ff */
[--C-:B------:R-:W-:Y:S01]  /*1c20*/  IMAD.MOV.U32 R112, RZ, RZ, R119.reuse ;  /* 0x000000ffff707224 */ /* 0x100fe200078e0077 */
[-C--:B------:R-:W-:Y:S01]  /*1c30*/  MOV R106, R119.reuse ;  /* 0x00000077006a7202 */ /* 0x080fe20000000f00 */
[----:B------:R-:W-:Y:S01]  /*1c40*/  IMAD.MOV.U32 R111, RZ, RZ, R119 ;  /* 0x000000ffff6f7224 */ /* 0x000fe200078e0077 */
[-C--:B------:R-:W-:Y:S01]  /*1c50*/  MOV R102, R119.reuse ;  /* 0x0000007700667202 */ /* 0x080fe20000000f00 */
[----:B------:R-:W-:Y:S01]  /*1c60*/  IMAD.IADD R3, R18, 0x1, -R3 ;  /* 0x0000000112037824 */ /* 0x000fe200078e0a03 */
[-C--:B------:R-:W-:Y:S01]  /*1c70*/  MOV R98, R119.reuse ;  /* 0x0000007700627202 */ /* 0x080fe20000000f00 */
[--C-:B------:R-:W-:Y:S01]  /*1c80*/  IMAD.MOV.U32 R109, RZ, RZ, R119.reuse ;  /* 0x000000ffff6d7224 */ /* 0x100fe200078e0077 */
[-C--:B------:R-:W-:Y:S01]  /*1c90*/  MOV R94, R119.reuse ;  /* 0x00000077005e7202 */ /* 0x080fe20000000f00 */
[----:B------:R-:W-:Y:S01]  /*1ca0*/  IMAD R3, R3, R0, 0x60 ;  /* 0x0000006003037424 */ /* 0x000fe200078e0200 */
[-C--:B------:R-:W-:Y:S01]  /*1cb0*/  MOV R90, R119.reuse ;  /* 0x00000077005a7202 */ /* 0x080fe20000000f00 */
[----:B------:R-:W-:Y:S01]  /*1cc0*/  IMAD.U32 R0, RZ, RZ, UR42 ;  /* 0x0000002aff007e24 */ /* 0x000fe2000f8e00ff */
[-C--:B------:R-:W-:Y:S01]  /*1cd0*/  MOV R86, R119.reuse ;  /* 0x0000007700567202 */ /* 0x080fe20000000f00 */
[--C-:B------:R-:W-:Y:S01]  /*1ce0*/  IMAD.MOV.U32 R108, RZ, RZ, R119.reuse ;  /* 0x000000ffff6c7224 */ /* 0x100fe200078e0077 */
[----:B------:R-:W-:Y:S01]  /*1cf0*/  IADD3 R3, R3, UR43, RZ ;  /* 0x0000002b03037c10 */ /* 0x000fe2000fffe0ff */
[--C-:B------:R-:W-:Y:S01]  /*1d00*/  IMAD.MOV.U32 R107, RZ, RZ, R119.reuse ;  /* 0x000000ffff6b7224 */ /* 0x100fe200078e0077 */
[-C--:B------:R-:W-:Y:S01]  /*1d10*/  MOV R82, R119.reuse ;  /* 0x0000007700527202 */ /* 0x080fe20000000f00 */
[----:B------:R-:W-:Y:S01]  /*1d20*/  IMAD.MOV.U32 R105, RZ, RZ, R119 ;  /* 0x000000ffff697224 */ /* 0x000fe200078e0077 */
[-C--:B------:R-:W-:Y:S01]  /*1d30*/  MOV R78, R119.reuse ;  /* 0x00000077004e7202 */ /* 0x080fe20000000f00 */
[----:B------:R-:W-:Y:S01]  /*1d40*/  IMAD R3, R0, -0x60, R3 ;  /* 0xffffffa000037824 */ /* 0x000fe200078e0203 */
[----:B------:R-:W-:Y:S01]  /*1d50*/  MOV R74, R119 ;  /* 0x00000077004a7202 */ /* 0x000fe20000000f00 */
[----:B------:R-:W-:-:S02]  /*1d60*/  IMAD.MOV.U32 R104, RZ, RZ, R119 ;  /* 0x000000ffff687224 */ /* 0x000fc400078e0077 */
[--C-:B------:R-:W-:Y:S01]  /*1d70*/  IMAD.MOV.U32 R103, RZ, RZ, R119.reuse ;  /* 0x000000ffff677224 */ /* 0x100fe200078e0077 */
[C---:B------:R-:W-:Y:S01]  /*1d80*/  ISETP.GT.AND P6, PT, R3.reuse, RZ, PT ;  /* 0x000000ff0300720c */ /* 0x040fe20003fc4270 */
[--C-:B------:R-:W-:Y:S01]  /*1d90*/  IMAD.MOV.U32 R101, RZ, RZ, R119.reuse ;  /* 0x000000ffff657224 */ /* 0x100fe200078e0077 */
[C---:B------:R-:W-:Y:S01]  /*1da0*/  ISETP.GT.AND P5, PT, R3.reuse, 0x1, PT ;  /* 0x000000010300780c */ /* 0x040fe20003fa4270 */
[--C-:B------:R-:W-:Y:S01]  /*1db0*/  IMAD.MOV.U32 R100, RZ, RZ, R119.reuse ;  /* 0x000000ffff647224 */ /* 0x100fe200078e0077 */
[----:B------:R-:W-:Y:S01]  /*1dc0*/  ISETP.GT.AND P4, PT, R3, 0x8, PT ;  /* 0x000000080300780c */ /* 0x000fe20003f84270 */
[--C-:B------:R-:W-:Y:S01]  /*1dd0*/  IMAD.MOV.U32 R96, RZ, RZ, R119.reuse ;  /* 0x000000ffff607224 */ /* 0x100fe200078e0077 */
[----:B------:R-:W-:Y:S01]  /*1de0*/  FSEL R9, R26, -INF , P6 ;  /* 0xff8000001a097808 */ /* 0x000fe20003000000 */
[--C-:B------:R-:W-:Y:S01]  /*1df0*/  IMAD.MOV.U32 R92, RZ, RZ, R119.reuse ;  /* 0x000000ffff5c7224 */ /* 0x100fe200078e0077 */
[----:B------:R-:W-:Y:S01]  /*1e00*/  FSEL R27, R27, -INF , P5 ;  /* 0xff8000001b1b7808 */ /* 0x000fe20002800000 */
[--C-:B------:R-:W-:Y:S01]  /*1e10*/  IMAD.MOV.U32 R88, RZ, RZ, R119.reuse ;  /* 0x000000ffff587224 */ /* 0x100fe200078e0077 */
[----:B------:R-:W-:Y:S01]  /*1e20*/  ISETP.GT.AND P3, PT, R3, 0x9, PT ;  /* 0x000000090300780c */ /* 0x000fe20003f64270 */
[--C-:B------:R-:W-:Y:S01]  /*1e30*/  IMAD.MOV.U32 R84, RZ, RZ, R119.reuse ;  /* 0x000000ffff547224 */ /* 0x100fe200078e0077 */
[----:B------:R-:W-:Y:S01]  /*1e40*/  FSEL R13, R30, -INF , P4 ;  /* 0xff8000001e0d7808 */ /* 0x000fe20002000000 */
[--C-:B------:R-:W-:Y:S01]  /*1e50*/  IMAD.MOV.U32 R80, RZ, RZ, R119.reuse ;  /* 0x000000ffff507224 */ /* 0x100fe200078e0077 */
[----:B------:R-:W-:Y:S01]  /*1e60*/  FMNMX.FTZ R0, R9, R27, !PT ;  /* 0x0000001b09007209 */ /* 0x000fe20007810000 */
[--C-:B------:R-:W-:Y:S01]  /*1e70*/  IMAD.MOV.U32 R76, RZ, RZ, R119.reuse ;  /* 0x000000ffff4c7224 */ /* 0x100fe200078e0077 */
[----:B------:R-:W-:Y:S01]  /*1e80*/  ISETP.GT.AND P2, PT, R3, 0x10, PT ;  /* 0x000000100300780c */ /* 0x000fe20003f44270 */
[----:B------:R-:W-:Y:S01]  /*1e90*/  IMAD.MOV.U32 R72, RZ, RZ, R119 ;  /* 0x000000ffff487224 */ /* 0x000fe200078e0077 */
[----:B------:R-:W-:-:S02]  /*1ea0*/  FSEL R31, R31, -INF , P3 ;  /* 0xff8000001f1f7808 */ /* 0x000fc40001800000 */
[----:B------:R-:W-:Y:S02]  /*1eb0*/  FMNMX.FTZ R0, R13, R0, !PT ;  /* 0x000000000d007209 */ /* 0x000fe40007810000 */
[----:B------:R-:W-:Y:S02]  /*1ec0*/  ISETP.GT.AND P1, PT, R3, 0x11, PT ;  /* 0x000000110300780c */ /* 0x000fe40003f24270 */
[----:B------:R-:W-:Y:S02]  /*1ed0*/  FSEL R19, R34, -INF , P2 ;  /* 0xff80000022137808 */ /* 0x000fe40001000000 */
[----:B------:R-:W-:Y:S02]  /*1ee0*/  FMNMX.FTZ R0, R31, R0, !PT ;  /* 0x000000001f007209 */ /* 0x000fe40007810000 */
[----:B------:R-:W-:Y:S02]  /*1ef0*/  FSEL R11, R24, -INF , P6 ;  /* 0xff800000180b7808 */ /* 0x000fe40003000000 */
[----:B------:R-:W-:-:S02]  /*1f00*/  ISETP.GT.AND P6, PT, R3, 0x18, PT ;  /* 0x000000180300780c */ /* 0x000fc40003fc4270 */
[----:B------:R-:W-:Y:S02]  /*1f10*/  FSEL R35, R35, -INF , P1 ;  /* 0xff80000023237808 */ /* 0x000fe40000800000 */
[----:B------:R-:W-:Y:S02]  /*1f20*/  FMNMX.FTZ R0, R19, R0, !PT ;  /* 0x0000000013007209 */ /* 0x000fe40007810000 */
[----:B------:R-:W-:Y:S02]  /*1f30*/  FSEL R25, R25, -INF , P5 ;  /* 0xff80000019197808 */ /* 0x000fe40002800000 */
[----:B------:R-:W-:Y:S02]  /*1f40*/  ISETP.GT.AND P5, PT, R3, 0x19, PT ;  /* 0x000000190300780c */ /* 0x000fe40003fa4270 */
[----:B------:R-:W-:Y:S02]  /*1f50*/  FSEL R23, R38, -INF , P6 ;  /* 0xff80000026177808 */ /* 0x000fe40003000000 */
[----:B------:R-:W-:-:S02]  /*1f60*/  FMNMX.FTZ R0, R35, R0, !PT ;  /* 0x0000000023007209 */ /* 0x000fc40007810000 */
[----:B------:R-:W-:Y:S02]  /*1f70*/  FSEL R15, R28, -INF , P4 ;  /* 0xff8000001c0f7808 */ /* 0x000fe40002000000 */
[----:B------:R-:W-:Y:S02]  /*1f80*/  ISETP.GT.AND P4, PT, R3, 0x20, PT ;  /* 0x000000200300780c */ /* 0x000fe40003f84270 */
[----:B------:R-:W-:Y:S02]  /*1f90*/  FSEL R39, R39, -INF , P5 ;  /* 0xff80000027277808 */ /* 0x000fe40002800000 */
[----:B------:R-:W-:Y:S02]  /*1fa0*/  FMNMX.FTZ R0, R23, R0, !PT ;  /* 0x0000000017007209 */ /* 0x000fe40007810000 */
[----:B------:R-:W-:Y:S02]  /*1fb0*/  FSEL R29, R29, -INF , P3 ;  /* 0xff8000001d1d7808 */ /* 0x000fe40001800000 */
[----:B------:R-:W-:-:S02]  /*1fc0*/  ISETP.GT.AND P3, PT, R3, 0x21, PT ;  /* 0x000000210300780c */ /* 0x000fc40003f64270 */
[----:B------:R-:W-:Y:S01]  /*1fd0*/  FSEL R73, R42, -INF , P4 ;  /* 0xff8000002a497808 */ /* 0x000fe20002000000 */
[----:B------:R-:W-:Y:S01]  /*1fe0*/  IMAD.MOV.U32 R42, RZ, RZ, R119 ;  /* 0x000000ffff2a7224 */ /* 0x000fe200078e0077 */
[----:B------:R-:W-:Y:S02]  /*1ff0*/  FMNMX.FTZ R0, R39, R0, !PT ;  /* 0x0000000027007209 */ /* 0x000fe40007810000 */
[----:B------:R-:W-:Y:S02]  /*2000*/  FSEL R17, R32, -INF , P2 ;  /* 0xff80000020117808 */ /* 0x000fe40001000000 */
[----:B------:R-:W-:Y:S02]  /*2010*/  ISETP.GT.AND P2, PT, R3, 0x28, PT ;  /* 0x000000280300780c */ /* 0x000fe40003f44270 */
[----:B------:R-:W-:Y:S02]  /*2020*/  FSEL R75, R43, -INF , P3 ;  /* 0xff8000002b4b7808 */ /* 0x000fe40001800000 */
[----:B------:R-:W-:-:S02]  /*2030*/  FMNMX.FTZ R0, R73, R0, !PT ;  /* 0x0000000049007209 */ /* 0x000fc40007810000 */
[----:B------:R-:W-:Y:S02]  /*2040*/  FSEL R33, R33, -INF , P1 ;  /* 0xff80000021217808 */ /* 0x000fe40000800000 */
[----:B------:R-:W-:Y:S02]  /*2050*/  ISETP.GT.AND P1, PT, R3, 0x29, PT ;  /* 0x000000290300780c */ /* 0x000fe40003f24270 */
[----:B------:R-:W-:Y:S01]  /*2060*/  FSEL R77, R46, -INF , P2 ;  /* 0xff8000002e4d7808 */ /* 0x000fe20001000000 */
[----:B------:R-:W-:Y:S01]  /*2070*/  IMAD.MOV.U32 R46, RZ, RZ, R119 ;  /* 0x000000ffff2e7224 */ /* 0x000fe200078e0077 */
        /* <DEDUP_REMOVED lines=9> */
[----:B------:R-:W-:Y:S01]  /*2110*/  FSEL R43, R40, -INF , P4 ;  /* 0xff800000282b7808 */ /* 0x000fe20002000000 */
[----:B------:R-:W-:Y:S01]  /*2120*/  IMAD.MOV.U32 R40, RZ, RZ, R119 ;  /* 0x000000ffff287224 */ /* 0x000fe200078e0077 */
        /* <DEDUP_REMOVED lines=15> */
[--C-:B------:R-:W-:Y:S01]  /*2220*/  IMAD.MOV.U32 R58, RZ, RZ, R119.reuse ;  /* 0x000000ffff3a7224 */ /* 0x100fe200078e0077 */
[----:B------:R-:W-:Y:S02]  /*2230*/  FMNMX.FTZ R0, R87, R0, !PT ;  /* 0x0000000057007209 */ /* 0x000fe40007810000 */
[----:B------:R-:W-:Y:S01]  /*2240*/  FSEL R51, R48, -INF , P6 ;  /* 0xff80000030337808 */ /* 0x000fe20003000000 */
[----:B------:R-:W-:Y:S01]  /*2250*/  IMAD.MOV.U32 R48, RZ, RZ, R119 ;  /* 0x000000ffff307224 */ /* 0x000fe200078e0077 */
        /* <DEDUP_REMOVED lines=27> */
[----:B------:R-:W-:-:S02]  /*2410*/  FMNMX.FTZ R0, R97, R0, !PT ;  /* 0x0000000061007209 */ /* 0x000fc40007810000 */
[----:B------:R-:W-:Y:S02]  /*2420*/  FSEL R61, R61, -INF , P5 ;  /* 0xff8000003d3d7808 */ /* 0x000fe40002800000 */
[----:B------:R-:W-:Y:S02]  /*2430*/  FMNMX.FTZ R3, R71, R0, !PT ;  /* 0x0000000047037209 */ /* 0x000fe40007810000 */
[----:B------:R-:W-:Y:S02]  /*2440*/  FSEL R65, R65, -INF , P3 ;  /* 0xff80000041417808 */ /* 0x000fe40001800000 */
[----:B------:R-:W-:Y:S01]  /*2450*/  FSEL R69, R69, -INF , P1 ;  /* 0xff80000045457808 */ /* 0x000fe20000800000 */
[----:B------:R-:W1:Y:S01]  /*2460*/  SHFL.BFLY PT, R0, R3, 0x2, 0x1f ;  /* 0x0c401f0003007f89 */ /* 0x000e6200000e0000 */
[-C--:B------:R-:W-:Y:S02]  /*2470*/  MOV R62, R119.reuse ;  /* 0x00000077003e7202 */ /* 0x080fe40000000f00 */
[----:B------:R-:W-:-:S02]  /*2480*/  MOV R56, R119 ;  /* 0x0000007700387202 */ /* 0x000fc40000000f00 */
[-C--:B------:R-:W-:Y:S02]  /*2490*/  MOV R50, R119.reuse ;  /* 0x0000007700327202 */ /* 0x080fe40000000f00 */
[-C--:B------:R-:W-:Y:S02]  /*24a0*/  MOV R44, R119.reuse ;  /* 0x00000077002c7202 */ /* 0x080fe40000000f00 */
[----:B------:R-:W-:Y:S02]  /*24b0*/  MOV R38, R119 ;  /* 0x0000007700267202 */ /* 0x000fe40000000f00 */
[----:B-1----:R-:W-:Y:S01]  /*24c0*/  FMNMX.FTZ R8, R3, R0, !PT ;  /* 0x0000000003087209 */ /* 0x002fe20007810000 */
[----:B------:R-:W-:Y:S01]  /*24d0*/  IMAD.U32 R0, RZ, RZ, UR4 ;  /* 0x00000004ff007e24 */ /* 0x000fe2000f8e00ff */
[----:B------:R-:W-:-:S03]  /*24e0*/  UIADD3 UR4, UR38, 0x30840, URZ ;  /* 0x0003084026047890 */ /* 0x000fc6000fffe03f */
[----:B------:R-:W1:Y:S01]  /*24f0*/  SHFL.BFLY PT, R99, R8, 0x1, 0x1f ;  /* 0x0c201f0008637f89 */ /* 0x000e6200000e0000 */
[----:B0-----:R-:W-:-:S09]  /*2500*/  UPRMT UR4, UR5, 0x654, UR4 ;  /* 0x0000065405047896 */ /* 0x001fd20008000004 */
[----:B------:R-:W-:Y:S01]  /*2510*/  SYNCS.ARRIVE.TRANS64.RED.A1T0 RZ, [UR4], RZ ;  /* 0x000000ffffff79a7 */ /* 0x000fe20008100404 */
[----:B-1----:R-:W-:Y:S01]  /*2520*/  FMNMX.FTZ R4, R8, R99, !PT ;  /* 0x0000006308047209 */ /* 0x002fe20007810000 */
[----:B------:R-:W-:-:S03]  /*2530*/  IMAD.MOV.U32 R99, RZ, RZ, R119 ;  /* 0x000000ffff637224 */ /* 0x000fc600078e0077 */
[C---:B------:R-:W-:Y:S01]  /*2540*/  FSETP.NEU.FTZ.AND P0, PT, R4.reuse, -INF , PT ;  /* 0xff8000000400780b */ /* 0x040fe20003f1d000 */
[----:B------:R-:W-:-:S05]  /*2550*/  FMUL.FTZ R2, R4, R0 ;  /* 0x0000000004027220 */ /* 0x000fca0000410000 */
[----:B------:R-:W-:Y:S02]  /*2560*/  FSEL R10, R2, RZ, P0 ;  /* 0x000000ff020a7208 */ /* 0x000fe40000000000 */
[----:B------:R-:W-:Y:S02]  /*2570*/  FMNMX.FTZ R2, R11, R25, !PT ;  /* 0x000000190b027209 */ /* 0x000fe40007810000 */
[----:B------:R-:W-:Y:S01]  /*2580*/  ISETP.NE.AND P0, PT, R12, RZ, PT ;  /* 0x000000ff0c00720c */ /* 0x000fe20003f05270 */
[--C-:B------:R-:W-:Y:S01]  /*2590*/  FFMA.FTZ R9, R9, R0, -R10.reuse ;  /* 0x0000000009097223 */ /* 0x100fe2000001080a */
[----:B------:R-:W-:Y:S01]  /*25a0*/  FMNMX.FTZ R2, R15, R2, !PT ;  /* 0x000000020f027209 */ /* 0x000fe20007810000 */
[-CC-:B------:R-:W-:Y:S01]  /*25b0*/  FFMA.FTZ R13, R13, R0.reuse, -R10.reuse ;  /* 0x000000000d0d7223 */ /* 0x180fe2000001080a */
[--C-:B------:R-:W-:Y:S01]  /*25c0*/  FFMA.FTZ R19, R19, R0, -R10.reuse ;  /* 0x0000000013137223 */ /* 0x100fe2000001080a */
[----:B------:R0:W-:Y:S01]  /*25d0*/  MUFU.EX2 R189, R9 ;  /* 0x0000000900bd7308 */ /* 0x0001e20000000800 */
[----:B------:R-:W-:Y:S01]  /*25e0*/  FMNMX.FTZ R2, R29, R2, !PT ;  /* 0x000000021d027209 */ /* 0x000fe20007810000 */
[-CC-:B------:R-:W-:Y:S01]  /*25f0*/  FFMA.FTZ R27, R27, R0.reuse, -R10.reuse ;  /* 0x000000001b1b7223 */ /* 0x180fe2000001080a */
[-CC-:B------:R-:W-:Y:S01]  /*2600*/  FFMA.FTZ R31, R31, R0.reuse, -R10.reuse ;  /* 0x000000001f1f7223 */ /* 0x180fe2000001080a */
[--C-:B------:R-:W-:Y:S01]  /*2610*/  FFMA.FTZ R35, R35, R0, -R10.reuse ;  /* 0x0000000023237223 */ /* 0x100fe2000001080a */
[----:B------:R-:W-:Y:S01]  /*2620*/  FMNMX.FTZ R2, R17, R2, !PT ;  /* 0x0000000211027209 */ /* 0x000fe20007810000 */
[-CC-:B------:R-:W-:Y:S01]  /*2630*/  FFMA.FTZ R23, R23, R0.reuse, -R10.reuse ;  /* 0x0000000017177223 */ /* 0x180fe2000001080a */
[--C-:B------:R-:W-:Y:S01]  /*2640*/  FFMA.FTZ R39, R39, R0, -R10.reuse ;  /* 0x0000000027277223 */ /* 0x100fe2000001080a */
[----:B------:R1:W-:Y:S01]  /*2650*/  MUFU.EX2 R191, R13 ;  /* 0x0000000d00bf7308 */ /* 0x0003e20000000800 */
[----:B------:R-:W-:Y:S01]  /*2660*/  FMNMX.FTZ R2, R33, R2, !PT ;  /* 0x0000000221027209 */ /* 0x000fe20007810000 */
[-CC-:B------:R-:W-:Y:S01]  /*2670*/  FFMA.FTZ R73, R73, R0.reuse, -R10.reuse ;  /* 0x0000000049497223 */ /* 0x180fe2000001080a */
[----:B0-----:R-:W-:Y:S01]  /*2680*/  FSEL R9, R60, -INF , P6 ;  /* 0xff8000003c097808 */ /* 0x001fe20003000000 */
[--C-:B------:R-:W-:Y:S01]  /*2690*/  FFMA.FTZ R75, R75, R0, -R10.reuse ;  /* 0x000000004b4b7223 */ /* 0x100fe2000001080a */
[----:B------:R-:W-:Y:S01]  /*26a0*/  FMNMX.FTZ R2, R21, R2, !PT ;  /* 0x0000000215027209 */ /* 0x000fe20007810000 */
[-CC-:B------:R-:W-:Y:S01]  /*26b0*/  FFMA.FTZ R77, R77, R0.reuse, -R10.reuse ;  /* 0x000000004d4d7223 */ /* 0x180fe2000001080a */
[--C-:B------:R-:W-:Y:S01]  /*26c0*/  FFMA.FTZ R79, R79, R0, -R10.reuse ;  /* 0x000000004f4f7223 */ /* 0x100fe2000001080a */
[----:B------:R0:W-:Y:S01]  /*26d0*/  MUFU.EX2 R185, R19 ;  /* 0x0000001300b97308 */ /* 0x0001e20000000800 */
[----:B------:R-:W-:Y:S01]  /*26e0*/  FMNMX.FTZ R2, R37, R2, !PT ;  /* 0x0000000225027209 */ /* 0x000fe20007810000 */
[-CC-:B------:R-:W-:Y:S01]  /*26f0*/  FFMA.FTZ R81, R81, R0.reuse, -R10.reuse ;  /* 0x0000000051517223 */ /* 0x180fe2000001080a */
[----:B-1----:R-:W-:Y:S01]  /*2700*/  FSEL R13, R64, -INF , P4 ;  /* 0xff800000400d7808 */ /* 0x002fe20002000000 */
[--C-:B------:R-:W-:Y:S01]  /*2710*/  FFMA.FTZ R83, R83, R0, -R10.reuse ;  /* 0x0000000053537223 */ /* 0x100fe2000001080a */
[----:B------:R-:W-:Y:S01]  /*2720*/  FMNMX.FTZ R2, R43, R2, !PT ;  /* 0x000000022b027209 */ /* 0x000fe20007810000 */
[-CC-:B------:R-:W-:Y:S01]  /*2730*/  FFMA.FTZ R85, R85, R0.reuse, -R10.reuse ;  /* 0x0000000055557223 */ /* 0x180fe2000001080a */
[--C-:B------:R-:W-:Y:S01]  /*2740*/  FFMA.FTZ R87, R87, R0, -R10.reuse ;  /* 0x0000000057577223 */ /* 0x100fe2000001080a */
[----:B------:R-:W1:Y:S01]  /*2750*/  MUFU.EX2 R12, R27 ;  /* 0x0000001b000c7308 */ /* 0x000e620000000800 */
        /* <DEDUP_REMOVED lines=13> */
[----:B------:R-:W-:Y:S01]  /*2830*/  FFMA.FTZ R10, R71, R0, -R10 ;  /* 0x00000000470a7223 */ /* 0x000fe2000001080a */
[----:B------:R-:W-:Y:S01]  /*2840*/  MOV R71, R119 ;  /* 0x0000007700477202 */ /* 0x000fe20000000f00 */
[----:B------:R2:W-:Y:S01]  /*2850*/  MUFU.EX2 R18, R35 ;  /* 0x0000002300127308 */ /* 0x0005e20000000800 */
[----:B------:R-:W-:Y:S01]  /*2860*/  FMNMX.FTZ R2, R49, R2, !PT ;  /* 0x0000000231027209 */ /* 0x000fe20007810000 */
[----:B-1----:R-:W-:Y:S01]  /*2870*/  FADD.FTZ R34, R189, R12 ;  /* 0x0000000cbd227221 */ /* 0x002fe20000010000 */
[----:B------:R-:W-:Y:S01]  /*2880*/  F2FP.F16.F32.PACK_AB R189, R12, R189 ;  /* 0x000000bd0cbd723e */ /* 0x000fe200000000ff */
[--C-:B------:R-:W-:Y:S01]  /*2890*/  IMAD.MOV.U32 R64, RZ, RZ, R119.reuse ;  /* 0x000000ffff407224 */ /* 0x100fe200078e0077 */
[----:B------:R-:W-:Y:S01]  /*28a0*/  FMNMX.FTZ R2, R55, R2, !PT ;  /* 0x0000000237027209 */ /* 0x000fe20007810000 */
[--C-:B------:R-:W-:Y:S01]  /*28b0*/  IMAD.MOV.U32 R60, RZ, RZ, R119.reuse ;  /* 0x000000ffff3c7224 */ /* 0x100fe200078e0077 */
[-C--:B------:R-:W-:Y:S01]  /*28c0*/  MOV R68, R119.reuse ;  /* 0x0000007700447202 */ /* 0x080fe20000000f00 */
[----:B------:R-:W-:Y:S01]  /*28d0*/  MUFU.EX2 R23, R23 ;  /* 0x0000001700177308 */ /* 0x000fe20000000800 */
[----:B------:R-:W-:Y:S01]  /*28e0*/  FMNMX.FTZ R2, R53, R2, !PT ;  /* 0x0000000235027209 */ /* 0x000fe20007810000 */
[----:B0-----:R-:W-:Y:S01]  /*28f0*/  IMAD.MOV.U32 R31, RZ, RZ, R119 ;  /* 0x000000ffff1f7224 */ /* 0x001fe200078e0077 */
[----:B--2---:R-:W-:-:S02]  /*2900*/  MOV R35, R119 ;  /* 0x0000007700237202 */ /* 0x004fc40000000f00 */
[----:B------:R-:W-:-:S03]  /*2910*/  FMNMX.FTZ R2, R59, R2, !PT ;  /* 0x000000023b027209 */ /* 0x000fc60007810000 */
[----:B------:R0:W1:Y:S01]  /*2920*/  MUFU.EX2 R20, R39 ;  /* 0x0000002700147308 */ /* 0x0000620000000800 */
[----:B------:R-:W-:-:S04]  /*2930*/  FMNMX.FTZ R2, R57, R2, !PT ;  /* 0x0000000239027209 */ /* 0x000fc80007810000 */
[----:B------:R-:W-:-:S03]  /*2940*/  FMNMX.FTZ R2, R9, R2, !PT ;  /* 0x0000000209027209 */ /* 0x000fc60007810000 */
[----:B------:R-:W-:Y:S01]  /*2950*/  MUFU.EX2 R73, R73 ;  /* 0x0000004900497308 */ /* 0x000fe20000000800 */
[----:B------:R-:W-:Y:S01]  /*2960*/  FMNMX.FTZ R2, R61, R2, !PT ;  /* 0x000000023d027209 */ /* 0x000fe20007810000 */
[----:B0-----:R-:W-:-:S03]  /*2970*/  IMAD.MOV.U32 R39, RZ, RZ, R119 ;  /* 0x000000ffff277224 */ /* 0x001fc600078e0077 */
[----:B------:R-:W-:-:S03]  /*2980*/  FMNMX.FTZ R2, R13, R2, !PT ;  /* 0x000000020d027209 */ /* 0x000fc60007810000 */
[----:B------:R0:W2:Y:S01]  /*2990*/  MUFU.EX2 R22, R75 ;  /* 0x0000004b00167308 */ /* 0x0000a20000000800 */
[----:B------:R-:W-:Y:S02]  /*29a0*/  FMNMX.FTZ R2, R65, R2, !PT ;  /* 0x0000000241027209 */ /* 0x000fe40007810000 */
[----:B-1----:R-:W-:Y:S02]  /*29b0*/  F2FP.F16.F32.PACK_AB R187, R20, R23 ;  /* 0x0000001714bb723e */ /* 0x002fe400000000ff */
[----:B------:R-:W-:-:S03]  /*29c0*/  FMNMX.FTZ R2, R19, R2, !PT ;  /* 0x0000000213027209 */ /* 0x000fc60007810000 */
[----:B------:R-:W-:Y:S01]  /*29d0*/  MUFU.EX2 R77, R77 ;  /* 0x0000004d004d7308 */ /* 0x000fe20000000800 */
[----:B------:R-:W-:Y:S01]  /*29e0*/  FMNMX.FTZ R2, R69, R2, !PT ;  /* 0x0000000245027209 */ /* 0x000fe20007810000 */
[----:B0-----:R-:W-:-:S04]  /*29f0*/  IMAD.MOV.U32 R75, RZ, RZ, R119 ;  /* 0x000000ffff4b7224 */ /* 0x001fc800078e0077 */
[----:B------:R-:W0:Y:S02]  /*2a00*/  SHFL.BFLY PT, R3, R2, 0x2, 0x1f ;  /* 0x0c401f0002037f89 */ /* 0x000e2400000e0000 */
[----:B------:R1:W3:Y:S01]  /*2a10*/  MUFU.EX2 R24, R79 ;  /* 0x0000004f00187308 */ /* 0x0002e20000000800 */
[----:B--2---:R-:W-:-:S07]  /*2a20*/  F2FP.F16.F32.PACK_AB R181, R22, R73 ;  /* 0x0000004916b5723e */ /* 0x004fce00000000ff */
[----:B------:R-:W-:Y:S01]  /*2a30*/  MUFU.EX2 R81, R81 ;  /* 0x0000005100517308 */ /* 0x000fe20000000800 */
[----:B-1----:R-:W-:-:S07]  /*2a40*/  IMAD.MOV.U32 R79, RZ, RZ, R119 ;  /* 0x000000ffff4f7224 */ /* 0x002fce00078e0077 */
[----:B------:R1:W2:Y:S01]  /*2a50*/  MUFU.EX2 R26, R83 ;  /* 0x00000053001a7308 */ /* 0x0002a20000000800 */
[----:B---3--:R-:W-:Y:S02]  /*2a60*/  F2FP.F16.F32.PACK_AB R183, R24, R77 ;  /* 0x0000004d18b7723e */ /* 0x008fe400000000ff */
[----:B0-----:R-:W-:-:S05]  /*2a70*/  FMNMX.FTZ R8, R2, R3, !PT ;  /* 0x0000000302087209 */ /* 0x001fca0007810000 */
[----:B------:R-:W-:Y:S01]  /*2a80*/  MUFU.EX2 R85, R85 ;  /* 0x0000005500557308 */ /* 0x000fe20000000800 */
[----:B-1----:R-:W-:Y:S01]  /*2a90*/  IMAD.MOV.U32 R83, RZ, RZ, R119 ;  /* 0x000000ffff537224 */ /* 0x002fe200078e0077 */
[----:B------:R-:W0:Y:S06]  /*2aa0*/  SHFL.BFLY PT, R3, R8, 0x1, 0x1f ;  /* 0x0c201f0008037f89 */ /* 0x000e2c00000e0000 */
[----:B------:R1:W3:Y:S01]  /*2ab0*/  MUFU.EX2 R28, R87 ;  /* 0x00000057001c7308 */ /* 0x0002e20000000800 */
[----:B--2---:R-:W-:-:S07]  /*2ac0*/  F2FP.F16.F32.PACK_AB R177, R26, R81 ;  /* 0x000000511ab1723e */ /* 0x004fce00000000ff */
[----:B------:R-:W-:Y:S01]  /*2ad0*/  MUFU.EX2 R89, R89 ;  /* 0x0000005900597308 */ /* 0x000fe20000000800 */
[----:B-1----:R-:W-:-:S07]  /*2ae0*/  IMAD.MOV.U32 R87, RZ, RZ, R119 ;  /* 0x000000ffff577224 */ /* 0x002fce00078e0077 */
[----:B------:R1:W2:Y:S01]  /*2af0*/  MUFU.EX2 R30, R91 ;  /* 0x0000005b001e7308 */ /* 0x0002a20000000800 */
[----:B---3--:R-:W-:Y:S02]  /*2b00*/  F2FP.F16.F32.PACK_AB R179, R28, R85 ;  /* 0x000000551cb3723e */ /* 0x008fe400000000ff */
[----:B0-----:R-:W-:-:S04]  /*2b10*/  FMNMX.FTZ R3, R8, R3, !PT ;  /* 0x0000000308037209 */ /* 0x001fc80007810000 */
[C---:B------:R-:W-:Y:S01]  /*2b20*/  FSETP.NEU.FTZ.AND P1, PT, R3.reuse, -INF , PT ;  /* 0xff8000000300780b */ /* 0x040fe20003f3d000 */
[----:B------:R-:W-:Y:S01]  /*2b30*/  FMUL.FTZ R2, R3, R0 ;  /* 0x0000000003027220 */ /* 0x000fe20000410000 */
[----:B------:R-:W-:Y:S01]  /*2b40*/  MUFU.EX2 R93, R93 ;  /* 0x0000005d005d7308 */ /* 0x000fe20000000800 */
[----:B-1----:R-:W-:-:S03]  /*2b50*/  IMAD.MOV.U32 R91, RZ, RZ, R119 ;  /* 0x000000ffff5b7224 */ /* 0x002fc600078e0077 */
[----:B------:R-:W-:Y:S02]  /*2b60*/  FSEL R2, R2, RZ, P1 ;  /* 0x000000ff02027208 */ /* 0x000fe40000800000 */
[----:B------:R-:W-:Y:S02]  /*2b70*/  PLOP3.LUT P1, PT, PT, PT, UP0, 0x80, 0x0 ;  /* 0x000000000000781c */ /* 0x000fe40003f2f008 */
[----:B------:R-:W-:Y:S01]  /*2b80*/  MUFU.EX2 R32, R63 ;  /* 0x0000003f00207308 */ /* 0x000fe20000000800 */
[-CC-:B------:R-:W-:Y:S01]  /*2b90*/  FFMA.FTZ R11, R11, R0.reuse, -R2.reuse ;  /* 0x000000000b0b7223 */ /* 0x180fe20000010802 */
[-CC-:B------:R-:W-:Y:S01]  /*2ba0*/  FFMA.FTZ R25, R25, R0.reuse, -R2.reuse ;  /* 0x0000000019197223 */ /* 0x180fe20000010802 */
[-CC-:B------:R-:W-:Y:S01]  /*2bb0*/  FFMA.FTZ R15, R15, R0.reuse, -R2.reuse ;  /* 0x000000000f0f7223 */ /* 0x180fe20000010802 */
[-CC-:B------:R-:W-:Y:S01]  /*2bc0*/  FFMA.FTZ R29, R29, R0.reuse, -R2.reuse ;  /* 0x000000001d1d7223 */ /* 0x180fe20000010802 */
[-CC-:B------:R-:W-:Y:S01]  /*2bd0*/  FFMA.FTZ R17, R17, R0.reuse, -R2.reuse ;  /* 0x0000000011117223 */ /* 0x180fe20000010802 */
[-CC-:B------:R-:W-:Y:S01]  /*2be0*/  FFMA.FTZ R33, R33, R0.reuse, -R2.reuse ;  /* 0x0000000021217223 */ /* 0x180fe20000010802 */
[-CC-:B------:R-:W-:Y:S01]  /*2bf0*/  FFMA.FTZ R21, R21, R0.reuse, -R2.reuse ;  /* 0x0000000015157223 */ /* 0x180fe20000010802 */
        /* <DEDUP_REMOVED lines=8> */
[----:B------:R0:W1:Y:S01]  /*2c80*/  MUFU.EX2 R188, R25 ;  /* 0x0000001900bc7308 */ /* 0x0000620000000800 */
[-CC-:B------:R-:W-:Y:S01]  /*2c90*/  FFMA.FTZ R55, R55, R0.reuse, -R2.reuse ;  /* 0x0000000037377223 */ /* 0x180fe20000010802 */
[-CC-:B------:R-:W-:Y:S01]  /*2ca0*/  FFMA.FTZ R53, R53, R0.reuse, -R2.reuse ;  /* 0x0000000035357223 */ /* 0x180fe20000010802 */
[-CC-:B------:R-:W-:Y:S01]  /*2cb0*/  FFMA.FTZ R59, R59, R0.reuse, -R2.reuse ;  /* 0x000000003b3b7223 */ /* 0x180fe20000010802 */
[-CC-:B------:R-:W-:Y:S01]  /*2cc0*/  FFMA.FTZ R57, R57, R0.reuse, -R2.reuse ;  /* 0x0000000039397223 */ /* 0x180fe20000010802 */
[-CC-:B------:R-:W-:Y:S01]  /*2cd0*/  FFMA.FTZ R9, R9, R0.reuse, -R2.reuse ;  /* 0x0000000009097223 */ /* 0x180fe20000010802 */
[-CC-:B------:R-:W-:Y:S01]  /*2ce0*/  FFMA.FTZ R61, R61, R0.reuse, -R2.reuse ;  /* 0x000000003d3d7223 */ /* 0x180fe20000010802 */
[-C--:B------:R-:W-:Y:S01]  /*2cf0*/  FFMA.FTZ R13, R13, R0.reuse, -R2 ;  /* 0x000000000d0d7223 */ /* 0x080fe20000010802 */
[----:B------:R-:W3:Y:S01]  /*2d00*/  MUFU.EX2 R15, R15 ;  /* 0x0000000f000f7308 */ /* 0x000ee20000000800 */
[----:B0-----:R-:W-:Y:S01]  /*2d10*/  FADD.FTZ R25, R191, R34 ;  /* 0x00000022bf197221 */ /* 0x001fe20000010000 */
[C---:B------:R-:W-:Y:S01]  /*2d20*/  F2FP.F16.F32.PACK_AB R191, R14.reuse, R191 ;  /* 0x000000bf0ebf723e */ /* 0x040fe200000000ff */
[-CC-:B------:R-:W-:Y:S01]  /*2d30*/  FFMA.FTZ R65, R65, R0.reuse, -R2.reuse ;  /* 0x0000000041417223 */ /* 0x180fe20000010802 */
[-CC-:B------:R-:W-:Y:S01]  /*2d40*/  FFMA.FTZ R19, R19, R0.reuse, -R2.reuse ;  /* 0x0000000013137223 */ /* 0x180fe20000010802 */
[----:B------:R-:W-:Y:S01]  /*2d50*/  FADD.FTZ R34, R14, R25 ;  /* 0x000000190e227221 */ /* 0x000fe20000010000 */
[----:B------:R-:W-:Y:S01]  /*2d60*/  FFMA.FTZ R2, R69, R0, -R2 ;  /* 0x0000000045027223 */ /* 0x000fe20000010802 */
[----:B--2---:R-:W-:Y:S01]  /*2d70*/  F2FP.F16.F32.PACK_AB R173, R30, R89 ;  /* 0x000000591ead723e */ /* 0x004fe200000000ff */
[----:B------:R0:W2:Y:S01]  /*2d80*/  MUFU.EX2 R190, R29 ;  /* 0x0000001d00be7308 */ /* 0x0000a20000000800 */
[----:B------:R-:W-:Y:S01]  /*2d90*/  FADD.FTZ R25, R185, R34 ;  /* 0x00000022b9197221 */ /* 0x000fe20000010000 */
[----:B-1----:R-:W-:Y:S01]  /*2da0*/  FADD.FTZ R34, R11, R188 ;  /* 0x000000bc0b227221 */ /* 0x002fe20000010000 */
[----:B------:R-:W-:Y:S01]  /*2db0*/  F2FP.F16.F32.PACK_AB R188, R188, R11 ;  /* 0x0000000bbcbc723e */ /* 0x000fe200000000ff */
[----:B------:R-:W-:-:S02]  /*2dc0*/  IMAD.MOV.U32 R69, RZ, RZ, R119 ;  /* 0x000000ffff457224 */ /* 0x000fc400078e0077 */
[----:B------:R-:W-:Y:S01]  /*2dd0*/  FADD.FTZ R36, R18, R25 ;  /* 0x0000001912247221 */ /* 0x000fe20000010000 */
[----:B------:R-:W-:Y:S01]  /*2de0*/  F2FP.F16.F32.PACK_AB R175, R32, R93 ;  /* 0x0000005d20af723e */ /* 0x000fe200000000ff */
[----:B------:R-:W-:Y:S01]  /*2df0*/  IMAD.MOV.U32 R63, RZ, RZ, R119 ;  /* 0x000000ffff3f7224 */ /* 0x000fe200078e0077 */
[----:B------:R-:W1:Y:S01]  /*2e00*/  MUFU.EX2 R17, R17 ;  /* 0x0000001100117308 */ /* 0x000e620000000800 */
[----:B------:R-:W-:Y:S01]  /*2e10*/  FADD.FTZ R27, R23, R36 ;  /* 0x00000024171b7221 */ /* 0x000fe20000010000 */
[----:B---3--:R-:W-:Y:S01]  /*2e20*/  FADD.FTZ R25, R15, R34 ;  /* 0x000000220f197221 */ /* 0x008fe20000010000 */
[----:B------:R-:W-:Y:S02]  /*2e30*/  F2FP.F16.F32.PACK_AB R185, R18, R185 ;  /* 0x000000b912b9723e */ /* 0x000fe400000000ff */
[----:B------:R-:W-:Y:S01]  /*2e40*/  FADD.FTZ R36, R20, R27 ;  /* 0x0000001b14247221 */ /* 0x000fe20000010000 */
[----:B0-----:R-:W-:Y:S02]  /*2e50*/  MOV R29, R119 ;  /* 0x00000077001d7202 */ /* 0x001fe40000000f00 */
[----:B------:R0:W3:Y:S01]  /*2e60*/  MUFU.EX2 R184, R33 ;  /* 0x0000002100b87308 */ /* 0x0000e20000000800 */
[C---:B--2---:R-:W-:Y:S01]  /*2e70*/  FADD.FTZ R34, R190.reuse, R25 ;  /* 0x00000019be227221 */ /* 0x044fe20000010000 */
[----:B------:R-:W-:Y:S01]  /*2e80*/  FADD.FTZ R27, R73, R36 ;  /* 0x00000024491b7221 */ /* 0x000fe20000010000 */
[----:B------:R-:W-:Y:S01]  /*2e90*/  F2FP.F16.F32.PACK_AB R190, R190, R15 ;  /* 0x0000000fbebe723e */ /* 0x000fe200000000ff */
[----:B------:R-:W-:-:S02]  /*2ea0*/  IMAD.MOV.U32 R73, RZ, RZ, R119 ;  /* 0x000000ffff497224 */ /* 0x000fc400078e0077 */
[----:B------:R-:W-:Y:S02]  /*2eb0*/  FADD.FTZ R36, R22, R27 ;  /* 0x0000001b16247221 */ /* 0x000fe40000010000 */
[----:B------:R-:W2:Y:S01]  /*2ec0*/  MUFU.EX2 R21, R21 ;  /* 0x0000001500157308 */ /* 0x000ea20000000800 */
[----:B-1----:R-:W-:Y:S01]  /*2ed0*/  FADD.FTZ R25, R17, R34 ;  /* 0x0000002211197221 */ /* 0x002fe20000010000 */
[----:B------:R-:W-:Y:S01]  /*2ee0*/  FADD.FTZ R27, R77, R36 ;  /* 0x000000244d1b7221 */ /* 0x000fe20000010000 */
[--C-:B------:R-:W-:Y:S02]  /*2ef0*/  IMAD.MOV.U32 R77, RZ, RZ, R119.reuse ;  /* 0x000000ffff4d7224 */ /* 0x100fe400078e0077 */
[----:B0-----:R-:W-:Y:S02]  /*2f00*/  IMAD.MOV.U32 R33, RZ, RZ, R119 ;  /* 0x000000ffff217224 */ /* 0x001fe400078e0077 */
[----:B------:R-:W-:Y:S01]  /*2f10*/  FADD.FTZ R36, R24, R27 ;  /* 0x0000001b18247221 */ /* 0x000fe20000010000 */
[----:B------:R-:W-:Y:S01]  /*2f20*/  IMAD.MOV.U32 R24, RZ, RZ, R119 ;  /* 0x000000ffff187224 */ /* 0x000fe200078e0077 */
[----:B------:R0:W1:Y:S01]  /*2f30*/  MUFU.EX2 R186, R37 ;  /* 0x0000002500ba7308 */ /* 0x0000620000000800 */
[C---:B---3--:R-:W-:Y:S01]  /*2f40*/  FADD.FTZ R34, R184.reuse, R25 ;  /* 0x00000019b8227221 */ /* 0x048fe20000010000 */
[----:B------:R-:W-:Y:S01]  /*2f50*/  FADD.FTZ R27, R81, R36 ;  /* 0x00000024511b7221 */ /* 0x000fe20000010000 */
[----:B------:R-:W-:Y:S01]  /*2f60*/  F2FP.F16.F32.PACK_AB R184, R184, R17 ;  /* 0x00000011b8b8723e */ /* 0x000fe200000000ff */
[----:B------:R-:W-:-:S02]  /*2f70*/  IMAD.MOV.U32 R81, RZ, RZ, R119 ;  /* 0x000000ffff517224 */ /* 0x000fc400078e0077 */
[----:B------:R-:W-:Y:S01]  /*2f80*/  FADD.FTZ R36, R26, R27 ;  /* 0x0000001b1a247221 */ /* 0x000fe20000010000 */
[----:B------:R-:W-:Y:S01]  /*2f90*/  MOV R26, R119 ;  /* 0x00000077001a7202 */ /* 0x000fe20000000f00 */
[----:B------:R-:W3:Y:S01]  /*2fa0*/  MUFU.EX2 R43, R43 ;  /* 0x0000002b002b7308 */ /* 0x000ee20000000800 */
[----:B--2---:R-:W-:Y:S01]  /*2fb0*/  FADD.FTZ R25, R21, R34 ;  /* 0x0000002215197221 */ /* 0x004fe20000010000 */
[----:B------:R-:W-:Y:S01]  /*2fc0*/  FADD.FTZ R27, R85, R36 ;  /* 0x00000024551b7221 */ /* 0x000fe20000010000 */
[--C-:B------:R-:W-:Y:S02]  /*2fd0*/  IMAD.MOV.U32 R85, RZ, RZ, R119.reuse ;  /* 0x000000ffff557224 */ /* 0x100fe400078e0077 */
[----:B0-----:R-:W-:Y:S02]  /*2fe0*/  IMAD.MOV.U32 R37, RZ, RZ, R119 ;  /* 0x000000ffff257224 */ /* 0x001fe400078e0077 */
[----:B------:R-:W-:Y:S01]  /*2ff0*/  FADD.FTZ R36, R28, R27 ;  /* 0x0000001b1c247221 */ /* 0x000fe20000010000 */
[----:B------:R-:W-:Y:S01]  /*3000*/  IMAD.MOV.U32 R28, RZ, RZ, R119 ;  /* 0x000000ffff1c7224 */ /* 0x000fe200078e0077 */
[----:B------:R0:W2:Y:S01]  /*3010*/  MUFU.EX2 R180, R41 ;  /* 0x0000002900b47308 */ /* 0x0000a20000000800 */
[C---:B-1----:R-:W-:Y:S01]  /*3020*/  FADD.FTZ R34, R186.reuse, R25 ;  /* 0x00000019ba227221 */ /* 0x042fe20000010000 */
[----:B------:R-:W-:Y:S01]  /*3030*/  FADD.FTZ R27, R89, R36 ;  /* 0x00000024591b7221 */ /* 0x000fe20000010000 */
[----:B------:R-:W-:Y:S01]  /*3040*/  F2FP.F16.F32.PACK_AB R186, R186, R21 ;  /* 0x00000015baba723e */ /* 0x000fe200000000ff */
[----:B------:R-:W-:-:S02]  /*3050*/  IMAD.MOV.U32 R89, RZ, RZ, R119 ;  /* 0x000000ffff597224 */ /* 0x000fc400078e0077 */
[----:B------:R-:W-:Y:S01]  /*3060*/  FADD.FTZ R14, R30, R27 ;  /* 0x0000001b1e0e7221 */ /* 0x000fe20000010000 */
[--C-:B------:R-:W-:Y:S01]  /*3070*/  IMAD.MOV.U32 R36, RZ, RZ, R119.reuse ;  /* 0x000000ffff247224 */ /* 0x100fe200078e0077 */
[----:B------:R-:W1:Y:S01]  /*3080*/  MUFU.EX2 R47, R47 ;  /* 0x0000002f002f7308 */ /* 0x000e620000000800 */
[----:B---3--:R-:W-:Y:S01]  /*3090*/  FADD.FTZ R25, R43, R34 ;  /* 0x000000222b197221 */ /* 0x008fe20000010000 */
[----:B0-----:R-:W-:Y:S01]  /*30a0*/  MOV R41, R119 ;  /* 0x0000007700297202 */ /* 0x001fe20000000f00 */
[--C-:B------:R-:W-:Y:S02]  /*30b0*/  IMAD.MOV.U32 R30, RZ, RZ, R119.reuse ;  /* 0x000000ffff1e7224 */ /* 0x100fe400078e0077 */
[----:B------:R-:W-:-:S03]  /*30c0*/  IMAD.MOV.U32 R27, RZ, RZ, R119 ;  /* 0x000000ffff1b7224 */ /* 0x000fc600078e0077 */
[----:B------:R0:W3:Y:S01]  /*30d0*/  MUFU.EX2 R182, R45 ;  /* 0x0000002d00b67308 */ /* 0x0000e20000000800 */
[C---:B--2---:R-:W-:Y:S01]  /*30e0*/  FADD.FTZ R34, R180.reuse, R25 ;  /* 0x00000019b4227221 */ /* 0x044fe20000010000 */
[----:B------:R-:W-:Y:S01]  /*30f0*/  F2FP.F16.F32.PACK_AB R180, R180, R43 ;  /* 0x0000002bb4b4723e */ /* 0x000fe200000000ff */
[----:B------:R-:W-:-:S05]  /*3100*/  IMAD.MOV.U32 R43, RZ, RZ, R119 ;  /* 0x000000ffff2b7224 */ /* 0x000fca00078e0077 */
[----:B------:R-:W2:Y:S01]  /*3110*/  MUFU.EX2 R51, R51 ;  /* 0x0000003300337308 */ /* 0x000ea20000000800 */
[----:B-1----:R-:W-:Y:S01]  /*3120*/  FADD.FTZ R25, R47, R34 ;  /* 0x000000222f197221 */ /* 0x002fe20000010000 */
[----:B0-----:R-:W-:-:S06]  /*3130*/  IMAD.MOV.U32 R45, RZ, RZ, R119 ;  /* 0x000000ffff2d7224 */ /* 0x001fcc00078e0077 */
[----:B------:R0:W1:Y:S01]  /*3140*/  MUFU.EX2 R176, R49 ;  /* 0x0000003100b07308 */ /* 0x0000620000000800 */
[C---:B---3--:R-:W-:Y:S01]  /*3150*/  FADD.FTZ R34, R182.reuse, R25 ;  /* 0x00000019b6227221 */ /* 0x048fe20000010000 */
[----:B------:R-:W-:Y:S02]  /*3160*/  F2FP.F16.F32.PACK_AB R182, R182, R47 ;  /* 0x0000002fb6b6723e */ /* 0x000fe400000000ff */
[----:B------:R-:W-:-:S04]  /*3170*/  MOV R47, R119 ;  /* 0x00000077002f7202 */ /* 0x000fc80000000f00 */
[----:B------:R-:W3:Y:S01]  /*3180*/  MUFU.EX2 R55, R55 ;  /* 0x0000003700377308 */ /* 0x000ee20000000800 */
[----:B--2---:R-:W-:Y:S01]  /*3190*/  FADD.FTZ R25, R51, R34 ;  /* 0x0000002233197221 */ /* 0x004fe20000010000 */
[--C-:B0-----:R-:W-:Y:S02]  /*31a0*/  IMAD.MOV.U32 R49, RZ, RZ, R119.reuse ;  /* 0x000000ffff317224 */ /* 0x101fe400078e0077 */
[----:B------:R-:W-:-:S04]  /*31b0*/  IMAD.MOV.U32 R34, RZ, RZ, R119 ;  /* 0x000000ffff227224 */ /* 0x000fc800078e0077 */
[----:B------:R0:W2:Y:S01]  /*31c0*/  MUFU.EX2 R178, R53 ;  /* 0x0000003500b27308 */ /* 0x0000a20000000800 */
[C---:B-1----:R-:W-:Y:S01]  /*31d0*/  FADD.FTZ R12, R176.reuse, R25 ;  /* 0x00000019b00c7221 */ /* 0x042fe20000010000 */
[----:B------:R-:W-:Y:S01]  /*31e0*/  FADD.FTZ R25, R93, R14 ;  /* 0x0000000e5d197221 */ /* 0x000fe20000010000 */
[----:B------:R-:W-:Y:S01]  /*31f0*/  F2FP.F16.F32.PACK_AB R176, R176, R51 ;  /* 0x00000033b0b0723e */ /* 0x000fe200000000ff */
[----:B------:R-:W-:Y:S02]  /*3200*/  IMAD.MOV.U32 R93, RZ, RZ, R119 ;  /* 0x000000ffff5d7224 */ /* 0x000fe400078e0077 */
[----:B------:R-:W-:Y:S01]  /*3210*/  FADD.FTZ R14, R32, R25 ;  /* 0x00000019200e7221 */ /* 0x000fe20000010000 */
[----:B------:R-:W-:Y:S01]  /*3220*/  IMAD.MOV.U32 R51, RZ, RZ, R119 ;  /* 0x000000ffff337224 */ /* 0x000fe200078e0077 */
[----:B------:R-:W1:Y:S01]  /*3230*/  MUFU.EX2 R95, R95 ;  /* 0x0000005f005f7308 */ /* 0x000e620000000800 */
[----:B---3--:R-:W-:Y:S01]  /*3240*/  FADD.FTZ R23, R55, R12 ;  /* 0x0000000c37177221 */ /* 0x008fe20000010000 */
[----:B0-----:R-:W-:-:S02]  /*3250*/  MOV R53, R119 ;  /* 0x0000007700357202 */ /* 0x001fc40000000f00 */
[----:B------:R-:W-:-:S04]  /*3260*/  MOV R32, R119 ;  /* 0x0000007700207202 */ /* 0x000fc80000000f00 */
[----:B------:R-:W0:Y:S01]  /*3270*/  MUFU.EX2 R59, R59 ;  /* 0x0000003b003b7308 */ /* 0x000e220000000800 */
[C---:B--2---:R-:W-:Y:S01]  /*3280*/  FADD.FTZ R12, R178.reuse, R23 ;  /* 0x00000017b20c7221 */ /* 0x044fe20000010000 */
[----:B------:R-:W-:Y:S01]  /*3290*/  F2FP.F16.F32.PACK_AB R178, R178, R55 ;  /* 0x00000037b2b2723e */ /* 0x000fe200000000ff */
[----:B------:R-:W-:-:S05]  /*32a0*/  IMAD.MOV.U32 R55, RZ, RZ, R119 ;  /* 0x000000ffff377224 */ /* 0x000fca00078e0077 */
[----:B------:R2:W3:Y:S01]  /*32b0*/  MUFU.EX2 R8, R67 ;  /* 0x0000004300087308 */ /* 0x0004e20000000800 */
[----:B-1----:R-:W-:-:S07]  /*32c0*/  FADD.FTZ R25, R95, R14 ;  /* 0x0000000e5f197221 */ /* 0x002fce0000010000 */
[----:B------:R1:W4:Y:S01]  /*32d0*/  MUFU.EX2 R172, R57 ;  /* 0x0000003900ac7308 */ /* 0x0003220000000800 */
[----:B0-----:R-:W-:Y:S01]  /*32e0*/  FADD.FTZ R23, R59, R12 ;  /* 0x0000000c3b177221 */ /* 0x001fe20000010000 */
[----:B--2---:R-:W-:-:S06]  /*32f0*/  IMAD.MOV.U32 R67, RZ, RZ, R119 ;  /* 0x000000ffff437224 */ /* 0x004fcc00078e0077 */
[----:B------:R-:W0:Y:S01]  /*3300*/  MUFU.EX2 R97, R97 ;  /* 0x0000006100617308 */ /* 0x000e220000000800 */
[C---:B---3--:R-:W-:Y:S01]  /*3310*/  FADD.FTZ R14, R8.reuse, R25 ;  /* 0x00000019080e7221 */ /* 0x048fe20000010000 */
[----:B------:R-:W-:Y:S01]  /*3320*/  F2FP.F16.F32.PACK_AB R169, R8, R95 ;  /* 0x0000005f08a9723e */ /* 0x000fe200000000ff */
[--C-:B------:R-:W-:Y:S02]  /*3330*/  IMAD.MOV.U32 R95, RZ, RZ, R119.reuse ;  /* 0x000000ffff5f7224 */ /* 0x100fe400078e0077 */
[----:B-1----:R-:W-:-:S03]  /*3340*/  IMAD.MOV.U32 R57, RZ, RZ, R119 ;  /* 0x000000ffff397224 */ /* 0x002fc600078e0077 */
[----:B------:R-:W1:Y:S01]  /*3350*/  MUFU.EX2 R9, R9 ;  /* 0x0000000900097308 */ /* 0x000e620000000800 */
[C---:B----4-:R-:W-:Y:S01]  /*3360*/  FADD.FTZ R12, R172.reuse, R23 ;  /* 0x00000017ac0c7221 */ /* 0x050fe20000010000 */
[----:B------:R-:W-:Y:S02]  /*3370*/  F2FP.F16.F32.PACK_AB R172, R172, R59 ;  /* 0x0000003bacac723e */ /* 0x000fe400000000ff */
[----:B------:R-:W-:-:S04]  /*3380*/  MOV R59, R119 ;  /* 0x00000077003b7202 */ /* 0x000fc80000000f00 */
[----:B------:R-:W2:Y:S01]  /*3390*/  MUFU.EX2 R10, R10 ;  /* 0x0000000a000a7308 */ /* 0x000ea20000000800 */
[----:B0-----:R-:W-:-:S07]  /*33a0*/  FADD.FTZ R25, R97, R14 ;  /* 0x0000000e61197221 */ /* 0x001fce0000010000 */
[----:B------:R0:W3:Y:S01]  /*33b0*/  MUFU.EX2 R174, R61 ;  /* 0x0000003d00ae7308 */ /* 0x0000e20000000800 */
[----:B-1----:R-:W-:-:S07]  /*33c0*/  FADD.FTZ R23, R9, R12 ;  /* 0x0000000c09177221 */ /* 0x002fce0000010000 */
[----:B------:R-:W1:Y:S01]  /*33d0*/  MUFU.EX2 R13, R13 ;  /* 0x0000000d000d7308 */ /* 0x000e620000000800 */
[C---:B--2---:R-:W-:Y:S01]  /*33e0*/  FADD.FTZ R8, R10.reuse, R25 ;  /* 0x000000190a087221 */ /* 0x044fe20000010000 */
[----:B------:R-:W-:Y:S01]  /*33f0*/  F2FP.F16.F32.PACK_AB R171, R10, R97 ;  /* 0x000000610aab723e */ /* 0x000fe200000000ff */
[--C-:B------:R-:W-:Y:S02]  /*3400*/  IMAD.MOV.U32 R97, RZ, RZ, R119.reuse ;  /* 0x000000ffff617224 */ /* 0x100fe400078e0077 */
[--C-:B0-----:R-:W-:Y:S02]  /*3410*/  IMAD.MOV.U32 R61, RZ, RZ, R119.reuse ;  /* 0x000000ffff3d7224 */ /* 0x101fe400078e0077 */
[----:B------:R-:W-:Y:S01]  /*3420*/  IMAD.MOV.U32 R25, RZ, RZ, R119 ;  /* 0x000000ffff197224 */ /* 0x000fe200078e0077 */
[----:B------:R0:W2:Y:S01]  /*3430*/  MUFU.EX2 R168, R65 ;  /* 0x0000004100a87308 */ /* 0x0000a20000000800 */
[C---:B---3--:R-:W-:Y:S01]  /*3440*/  FADD.FTZ R10, R174.reuse, R23 ;  /* 0x00000017ae0a7221 */ /* 0x048fe20000010000 */
[----:B------:R-:W-:-:S06]  /*3450*/  F2FP.F16.F32.PACK_AB R174, R174, R9 ;  /* 0x00000009aeae723e */ /* 0x000fcc00000000ff */
[----:B------:R-:W3:Y:S01]  /*3460*/  MUFU.EX2 R19, R19 ;  /* 0x0000001300137308 */ /* 0x000ee20000000800 */
[----:B-1----:R-:W-:Y:S01]  /*3470*/  FADD.FTZ R11, R13, R10 ;  /* 0x0000000a0d0b7221 */ /* 0x002fe20000010000 */
[----:B0-----:R-:W-:-:S06]  /*3480*/  MOV R65, R119 ;  /* 0x0000007700417202 */ /* 0x001fcc0000000f00 */
[----:B------:R-:W0:Y:S01]  /*3490*/  MUFU.EX2 R2, R2 ;  /* 0x0000000200027308 */ /* 0x000e220000000800 */
[C---:B--2---:R-:W-:Y:S01]  /*34a0*/  FADD.FTZ R10, R168.reuse, R11 ;  /* 0x0000000ba80a7221 */ /* 0x044fe20000010000 */
[----:B------:R-:W-:-:S03]  /*34b0*/  F2FP.F16.F32.PACK_AB R168, R168, R13 ;  /* 0x0000000da8a8723e */ /* 0x000fc600000000ff */
[----:B---3--:R-:W-:Y:S01]  /*34c0*/  FADD.FTZ R11, R19, R10 ;  /* 0x0000000a130b7221 */ /* 0x008fe20000010000 */
[----:B------:R-:W-:-:S03]  /*34d0*/  IMAD.MOV.U32 R10, RZ, RZ, 0x3f800000 ;  /* 0x3f800000ff0a7424 */ /* 0x000fc600078e00ff */
[C---:B0-----:R-:W-:Y:S01]  /*34e0*/  FADD.FTZ R9, R2.reuse, R11 ;  /* 0x0000000b02097221 */ /* 0x041fe20000010000 */
[----:B------:R-:W-:Y:S01]  /*34f0*/  F2FP.F16.F32.PACK_AB R170, R2, R19 ;  /* 0x0000001302aa723e */ /* 0x000fe200000000ff */
[----:B------:R-:W-:Y:S01]  /*3500*/  IMAD.MOV.U32 R2, RZ, RZ, 0x3f800000 ;  /* 0x3f800000ff027424 */ /* 0x000fe200078e00ff */
[----:B------:R-:W-:Y:S06]  /*3510*/  @!P1 BRA `(.L_x_18) ;  /* 0x0000002000409947 */ /* 0x000fec0003800000 */
[----:B------:R-:W-:Y:S01]  /*3520*/  MOV R13, R4 ;  /* 0x00000004000d7202 */ /* 0x000fe20000000f00 */
[----:B------:R-:W-:Y:S01]  /*3530*/  IMAD.MOV.U32 R11, RZ, RZ, R3 ;  /* 0x000000ffff0b7224 */ /* 0x000fe200078e0003 */
[----:B------:R-:W-:Y:S01]  /*3540*/  CS2R R118, SRZ ;  /* 0x0000000000767805 */ /* 0x000fe2000001ff00 */
[----:B------:R-:W-:Y:S01]  /*3550*/  IMAD.MOV.U32 R2, RZ, RZ, 0x3f800000 ;  /* 0x3f800000ff027424 */ /* 0x000fe200078e00ff */
        /* <DEDUP_REMOVED lines=46> */
[----:B------:R-:W-:Y:S01]  /*3840*/  CS2R R24, SRZ ;  /* 0x0000000000187805 */ /* 0x000fe2000001ff00 */
[----:B------:R-:W-:Y:S01]  /*3850*/  UMOV UR58, URZ ;  /* 0x0000003f003a7c82 */ /* 0x000fe20008000000 */
[----:B------:R-:W-:-:S05]  /*3860*/  UMOV UR59, URZ ;  /* 0x0000003f003b7c82 */ /* 0x000fca0008000000 */
.L_x_29:
[----:B------:R-:W-:-:S04]  /*3870*/  UISETP.NE.AND UP0, UPT, UR59, 0x1, UPT ;  /* 0x000000013b00788c */ /* 0x000fc8000bf05270 */
[----:B------:R-:W-:-:S04]  /*3880*/  USEL UR56, URZ, 0x1, UP0 ;  /* 0x000000013f387887 */ /* 0x000fc80008000000 */
[----:B------:R-:W-:Y:S01]  /*3890*/  ULOP3.LUT UR56, UR58, UR56, URZ, 0x3c, !UPT ;  /* 0x000000383a387292 */ /* 0x000fe2000f8e3c3f */
[----:B------:R-:W-:Y:S11]  /*38a0*/  @!P0 BRA `(.L_x_19) ;  /* 0x0000000000048947 */ /* 0x000ff60003800000 */
[----:B------:R-:W-:Y:S01]  /*38b0*/  BPT.TRAP 0x1 ;  /* 0x000000040000795c */ /* 0x000fe20000300000 */
.L_x_19:
[----:B------:R-:W-:Y:S01]  /*38c0*/  UIADD3 UR4, UR59, 0x1, URZ ;  /* 0x000000013b047890 */ /* 0x000fe2000fffe03f */
[----:B------:R-:W-:-:S03]  /*38d0*/  MOV R0, UR56 ;  /* 0x0000003800007c02 */ /* 0x000fc60008000f00 */
[----:B------:R-:W-:Y:S01]  /*38e0*/  UISETP.NE.AND UP0, UPT, UR4, 0x2, UPT ;  /* 0x000000020400788c */ /* 0x000fe2000bf05270 */
[----:B------:R-:W-:-:S03]  /*38f0*/  SHF.L.U32 R0, R0, 0x1f, RZ ;  /* 0x0000001f00007819 */ /* 0x000fc600000006ff */
[----:B------:R-:W-:-:S04]  /*3900*/  USEL UR4, UR4, URZ, UP0 ;  /* 0x0000003f04047287 */ /* 0x000fc80008000000 */
[----:B------:R-:W-:Y:S02]  /*3910*/  ULEA UR61, UR4, UR38, 0x3 ;  /* 0x00000026043d7291 */ /* 0x000fe4000f8e183f */
[----:B------:R-:W-:-:S07]  /*3920*/  IMAD.U32 R5, RZ, RZ, UR4 ;  /* 0x00000004ff057e24 */ /* 0x000fce000f8e00ff */
[----:B------:R0:W1:Y:S01]  /*3930*/  SYNCS.PHASECHK.TRANS64.TRYWAIT P1, [UR61+0x30830], R0 ;  /* 0x03083000ff0075a7 */ /* 0x000062000802017d */
[----:B------:R-:W-:Y:S05]  /*3940*/  @!P0 BRA `(.L_x_20) ;  /* 0x0000000000048947 */ /* 0x000fea0003800000 */
[----:B------:R-:W-:Y:S01]  /*3950*/  BPT.TRAP 0x1 ;  /* 0x000000040000795c */ /* 0x000fe20000300000 */
.L_x_20:
[----:B-1----:R-:W-:Y:S05]  /*3960*/  @P1 BRA `(.L_x_21) ;  /* 0x0000000000081947 */ /* 0x002fea0003800000 */
[----:B------:R-:W1:Y:S02]  /*3970*/  SYNCS.PHASECHK.TRANS64.TRYWAIT P1, [UR61+0x30830], R0 ;  /* 0x03083000ff0075a7 */ /* 0x000e64000802017d */
[----:B-1----:R-:W-:Y:S05]  /*3980*/  @!P1 BRA `(.L_x_22) ;  /* 0x0000008800489947 */ /* 0x002fea0003800000 */
.L_x_21:
[----:B------:R-:W-:Y:S01]  /*3990*/  R2UR UR6, R5 ;  /* 0x00000000050672ca */ /* 0x000fe200000e0000 */
[----:B------:R-:W-:Y:S01]  /*39a0*/  WARPGROUP.ARRIVE ;  /* 0x00000000000079c5 */ /* 0x000fe20000000000 */
[----:B------:R-:W-:Y:S01]  /*39b0*/  R2UR UR4, R6 ;  /* 0x00000000060472ca */ /* 0x000fe200000e0000 */
[----:B------:R-:W-:Y:S01]  /*39c0*/  UMOV UR7, 0x40000040 ;  /* 0x4000004000077882 */ /* 0x000fe20000000000 */
[----:B------:R-:W-:Y:S01]  /*39d0*/  R2UR UR5, R7 ;  /* 0x00000000070572ca */ /* 0x000fe200000e0000 */
[----:B------:R-:W-:Y:S01]  /*39e0*/  UMOV UR11, 0x40000040 ;  /* 0x40000040000b7882 */ /* 0x000fe20000000000 */
[----:B------:R-:W-:Y:S01]  /*39f0*/  UMOV UR15, 0x40000040 ;  /* 0x40000040000f7882 */ /* 0x000fe20000000000 */
[----:B------:R-:W-:Y:S01]  /*3a00*/  UMOV UR19, 0x40000040 ;  /* 0x4000004000137882 */ /* 0x000fe20000000000 */
[----:B------:R-:W-:Y:S01]  /*3a10*/  UMOV UR23, 0x40000040 ;  /* 0x4000004000177882 */ /* 0x000fe20000000000 */
[----:B------:R-:W-:Y:S01]  /*3a20*/  UMOV UR27, 0x40000040 ;  /* 0x40000040001b7882 */ /* 0x000fe20000000000 */
[----:B------:R-:W-:Y:S01]  /*3a30*/  UMOV UR31, 0x40000040 ;  /* 0x40000040001f7882 */ /* 0x000fe20000000000 */
[----:B------:R-:W-:Y:S01]  /*3a40*/  UMOV UR35, 0x40000040 ;  /* 0x4000004000237882 */ /* 0x000fe20000000000 */
[----:B------:R-:W-:Y:S01]  /*3a50*/  UMOV UR43, 0x40000040 ;  /* 0x40000040002b7882 */ /* 0x000fe20000000000 */
[----:B------:R-:W-:Y:S01]  /*3a60*/  UIMAD UR6, UR6, 0x900, UR57 ;  /* 0x00000900060678a4 */ /* 0x000fe2000f8e0239 */
[-C--:B------:R-:W-:Y:S01]  /*3a70*/  FMUL.FTZ R24, R24, R10.reuse ;  /* 0x0000000a18187220 */ /* 0x080fe20000410000 */
[----:B------:R-:W-:Y:S01]  /*3a80*/  UMOV UR47, 0x40000040 ;  /* 0x40000040002f7882 */ /* 0x000fe20000000000 */
[----:B------:R-:W-:Y:S01]  /*3a90*/  UMOV UR51, 0x40000040 ;  /* 0x4000004000337882 */ /* 0x000fe20000000000 */
[----:B------:R-:W-:Y:S01]  /*3aa0*/  UIADD3 UR10, UR6, 0x2, URZ ;  /* 0x00000002060a7890 */ /* 0x000fe2000fffe03f */
[-C--:B------:R-:W-:Y:S01]  /*3ab0*/  FMUL.FTZ R25, R25, R10.reuse ;  /* 0x0000000a19197220 */ /* 0x080fe20000410000 */
[----:B------:R-:W-:Y:S01]  /*3ac0*/  UIADD3 UR14, UR6, 0x4, URZ ;  /* 0x00000004060e7890 */ /* 0x000fe2000fffe03f */
[----:B------:R-:W-:Y:S01]  /*3ad0*/  FMUL.FTZ R28, R28, R10 ;  /* 0x0000000a1c1c7220 */ /* 0x000fe20000410000 */
[----:B------:R-:W-:-:S02]  /*3ae0*/  UIADD3 UR18, UR6, 0x6, URZ ;  /* 0x0000000606127890 */ /* 0x000fc4000fffe03f */
[----:B------:R-:W-:Y:S01]  /*3af0*/  HGMMA.64x96x16.F32 R120, gdesc[UR4], RZ, !UPT, gsb0 ;  /* 0x01600000047879f0 */ /* 0x000fe2000c0008ff */
[----:B------:R-:W-:Y:S01]  /*3b00*/  UIADD3 UR22, UR6, 0x300, URZ ;  /* 0x0000030006167890 */ /* 0x000fe2000fffe03f */
[-C--:B------:R-:W-:Y:S01]  /*3b10*/  FMUL.FTZ R29, R29, R10.reuse ;  /* 0x0000000a1d1d7220 */ /* 0x080fe20000410000 */
        /* <DEDUP_REMOVED lines=14> */
[----:B------:R-:W-:Y:S01]  /*3c00*/  UMOV UR55, 0x40000040 ;  /* 0x4000004000377882 */ /* 0x000fe20000000000 */
[-C--:B------:R-:W-:Y:S01]  /*3c10*/  FMUL.FTZ R45, R45, R10.reuse ;  /* 0x0000000a2d2d7220 */ /* 0x080fe20000410000 */
        /* <DEDUP_REMOVED lines=35> */
[----:B------:R-:W-:Y:S01]  /*3e50*/  FMUL.FTZ R117, R117, R10 ;  /* 0x0000000a75757220 */ /* 0x000fe20000410000 */
        /* <DEDUP_REMOVED lines=47> */
[----:B------:R-:W-:-:S02]  /*4150*/  WARPGROUP.DEPBAR.LE gsb0, 0x0 ;  /* 0x00008000000079c5 */ /* 0x000fc40000010000 */
[----:B------:R-:W-:Y:S01]  /*4160*/  WARPGROUP.ARRIVE ;  /* 0x00000000000079c5 */ /* 0x000fe20000000000 */
[----:B------:R-:W-:-:S05]  /*4170*/  FMUL.FTZ R119, R119, R2 ;  /* 0x0000000277777220 */ /* 0x000fca0000410000 */
        /* <DEDUP_REMOVED lines=32> */
[----:B------:R-:W-:Y:S05]  /*4380*/  @!P0 BRA `(.L_x_23) ;  /* 0x0000000000048947 */ /* 0x000fea0003800000 */
[----:B------:R-:W-:Y:S01]  /*4390*/  BPT.TRAP 0x1 ;  /* 0x000000040000795c */ /* 0x000fe20000300000 */
.L_x_23:
[----:B------:R-:W-:Y:S01]  /*43a0*/  ULEA UR4, UR59, UR38, 0x3 ;  /* 0x000000263b047291 */ /* 0x000fe2000f8e183f */
[----:B01----:R-:W-:-:S05]  /*43b0*/  IMAD.U32 R0, RZ, RZ, UR58 ;  /* 0x0000003aff007e24 */ /* 0x003fca000f8e00ff */
[----:B------:R-:W-:-:S04]  /*43c0*/  SHF.L.U32 R0, R0, 0x1f, RZ ;  /* 0x0000001f00007819 */ /* 0x000fc800000006ff */
[----:B------:R0:W1:Y:S01]  /*43d0*/  SYNCS.PHASECHK.TRANS64.TRYWAIT P1, [UR4+0x30850], R0 ;  /* 0x03085000ff0075a7 */ /* 0x0000620008020144 */
[----:B------:R-:W-:Y:S05]  /*43e0*/  @!P0 BRA `(.L_x_24) ;  /* 0x0000000000048947 */ /* 0x000fea0003800000 */
[----:B------:R-:W-:Y:S01]  /*43f0*/  BPT.TRAP 0x1 ;  /* 0x000000040000795c */ /* 0x000fe20000300000 */
.L_x_24:
[----:B-1----:R-:W-:Y:S05]  /*4400*/  @P1 BRA `(.L_x_25) ;  /* 0x0000000000081947 */ /* 0x002fea0003800000 */
[----:B------:R-:W1:Y:S02]  /*4410*/  SYNCS.PHASECHK.TRANS64.TRYWAIT P1, [UR4+0x30850], R0 ;  /* 0x03085000ff0075a7 */ /* 0x000e640008020144 */
[----:B-1----:R-:W-:Y:S05]  /*4420*/  @!P1 BRA `(.L_x_26) ;  /* 0x0000007c00b89947 */ /* 0x002fea0003800000 */
.L_x_25:
[----:B------:R-:W-:Y:S01]  /*4430*/  UIADD3 UR5, UR38, 0x400, URZ ;  /* 0x0000040026057890 */ /* 0x000fe2000fffe03f */
[----:B------:R-:W-:Y:S01]  /*4440*/  WARPGROUP.ARRIVE ;  /* 0x00000000000079c5 */ /* 0x000fe20000000000 */
[----:B------:R-:W-:Y:S01]  /*4450*/  UMOV UR7, 0x40000040 ;  /* 0x4000004000077882 */ /* 0x000fe20000000000 */
[----:B------:R-:W-:Y:S01]  /*4460*/  UMOV UR11, 0x40000040 ;  /* 0x40000040000b7882 */ /* 0x000fe20000000000 */
[----:B------:R-:W-:-:S04]  /*4470*/  USHF.R.U32.HI UR5, URZ, 0x4, UR5 ;  /* 0x000000043f057899 */ /* 0x000fc80008011605 */
[----:B------:R-:W-:-:S04]  /*4480*/  ULOP3.LUT UR5, UR5, 0x3fff, URZ, 0xc0, !UPT ;  /* 0x00003fff05057892 */ /* 0x000fc8000f8ec03f */
[----:B------:R-:W-:-:S04]  /*4490*/  ULOP3.LUT UR5, UR5, 0x3000000, URZ, 0xfc, !UPT ;  /* 0x0300000005057892 */ /* 0x000fc8000f8efc3f */
[----:B------:R-:W-:-:S04]  /*44a0*/  UIMAD UR6, UR59, 0x900, UR5 ;  /* 0x000009003b0678a4 */ /* 0x000fc8000f8e0205 */
[----:B------:R-:W-:-:S05]  /*44b0*/  UIADD3 UR10, UR6, 0x80, URZ ;  /* 0x00000080060a7890 */ /* 0x000fca000fffe03f */
[----:B------:R-:W-:Y:S01]  /*44c0*/  HGMMA.64x192x16.F32 R24, R188, gdesc[UR4].tnspB, R24, gsb0 ;  /* 0x42e00004bc187df0 */ /* 0x000fe20008000818 */
[----:B------:R-:W-:Y:S02]  /*44d0*/  UMOV UR7, 0x40000040 ;  /* 0x4000004000077882 */ /* 0x000fe40000000000 */
[----:B------:R-:W-:Y:S02]  /*44e0*/  WARPGROUP.DEPBAR.LE gsb0, 0x0 ;  /* 0x00008000000079c5 */ /* 0x000fe40000010000 */
[----:B------:R-:W-:-:S15]  /*44f0*/  WARPGROUP.ARRIVE ;  /* 0x00000000000079c5 */ /* 0x000fde0000000000 */
[----:B------:R-:W-:Y:S01]  /*4500*/  HGMMA.64x192x16.F32 R24, R184, gdesc[UR8].tnspB, R24, gsb0 ;  /* 0x42e00008b8187df0 */ /* 0x000fe20008000818 */
[----:B------:R-:W-:Y:S01]  /*4510*/  UIADD3 UR10, UR6, 0x100, URZ ;  /* 0x00000100060a7890 */ /* 0x000fe2000fffe03f */
[----:B------:R-:W-:Y:S01]  /*4520*/  UMOV UR11, 0x40000040 ;  /* 0x40000040000b7882 */ /* 0x000fe20000000000 */
        /* <DEDUP_REMOVED lines=10> */
[----:B------:R-:W-:Y:S01]  /*45d0*/  UIADD3 UR6, UR6, 0x280, URZ ;  /* 0x0000028006067890 */ /* 0x000fe2000fffe03f */
[----:B------:R-:W-:Y:S02]  /*45e0*/  WARPGROUP.DEPBAR.LE gsb0, 0x0 ;  /* 0x00008000000079c5 */ /* 0x000fe40000010000 */
[----:B------:R-:W-:-:S14]  /*45f0*/  WARPGROUP.ARRIVE ;  /* 0x00000000000079c5 */ /* 0x000fdc0000000000 */
[----:B------:R-:W-:Y:S03]  /*4600*/  HGMMA.64x192x16.F32 R24, R172, gdesc[UR8].tnspB, R24, gsb0 ;  /* 0x42e00008ac187df0 */ /* 0x000fe60008000818 */
[----:B------:R-:W-:Y:S02]  /*4610*/  WARPGROUP.DEPBAR.LE gsb0, 0x0 ;  /* 0x00008000000079c5 */ /* 0x000fe40000010000 */
[----:B------:R-:W-:-:S15]  /*4620*/  WARPGROUP.ARRIVE ;  /* 0x00000000000079c5 */ /* 0x000fde0000000000 */
[----:B------:R-:W-:Y:S03]  /*4630*/  HGMMA.64x192x16.F32 R24, R168, gdesc[UR4].tnspB, R24, gsb0 ;  /* 0x42e00004a8187df0 */ /* 0x000fe60008000818 */
[----:B------:R-:W-:Y:S02]  /*4640*/  WARPGROUP.DEPBAR.LE gsb0, 0x0 ;  /* 0x00008000000079c5 */ /* 0x000fe40000010000 */
[----:B------:R-:W-:Y:S05]  /*4650*/  @!P0 BRA `(.L_x_27) ;  /* 0x0000000000048947 */ /* 0x000fea0003800000 */
[----:B------:R-:W-:Y:S01]  /*4660*/  BPT.TRAP 0x1 ;  /* 0x000000040000795c */ /* 0x000fe20000300000 */
.L_x_27:
[----:B01----:R-:W-:Y:S01]  /*4670*/  FMNMX.FTZ R0, R120, R11, !PT ;  /* 0x0000000b78007209 */ /* 0x003fe20007810000 */
[----:B------:R-:W0:Y:S01]  /*4680*/  S2UR UR5, SR_CgaCtaId ;  /* 0x00000000000579c3 */ /* 0x000e220000008800 */
[----:B------:R-:W-:Y:S01]  /*4690*/  FMNMX.FTZ R2, R122, R13, !PT ;  /* 0x0000000d7a027209 */ /* 0x000fe20007810000 */
[----:B------:R-:W-:Y:S01]  /*46a0*/  UIADD3 UR61, UR61, 0x30840, URZ ;  /* 0x000308403d3d7890 */ /* 0x000fe2000fffe03f */
[----:B------:R-:W-:Y:S02]  /*46b0*/  FMNMX.FTZ R3, R121, R0, !PT ;  /* 0x0000000079037209 */ /* 0x000fe40007810000 */
[----:B------:R-:W-:Y:S02]  /*46c0*/  FMNMX.FTZ R15, R123, R2, !PT ;  /* 0x000000027b0f7209 */ /* 0x000fe40007810000 */
[----:B------:R-:W-:Y:S02]  /*46d0*/  FMNMX.FTZ R0, R124, R3, !PT ;  /* 0x000000037c007209 */ /* 0x000fe40007810000 */
[----:B------:R-:W-:-:S02]  /*46e0*/  FMNMX.FTZ R2, R126, R15, !PT ;  /* 0x0000000f7e027209 */ /* 0x000fc40007810000 */
[----:B------:R-:W-:Y:S02]  /*46f0*/  FMNMX.FTZ R3, R125, R0, !PT ;  /* 0x000000007d037209 */ /* 0x000fe40007810000 */
[----:B------:R-:W-:Y:S02]  /*4700*/  FMNMX.FTZ R15, R127, R2, !PT ;  /* 0x000000027f0f7209 */ /* 0x000fe40007810000 */
[----:B------:R-:W-:Y:S02]  /*4710*/  FMNMX.FTZ R0, R128, R3, !PT ;  /* 0x0000000380007209 */ /* 0x000fe40007810000 */
[----:B------:R-:W-:Y:S02]  /*4720*/  FMNMX.FTZ R2, R130, R15, !PT ;  /* 0x0000000f82027209 */ /* 0x000fe40007810000 */
[----:B------:R-:W-:Y:S02]  /*4730*/  FMNMX.FTZ R3, R129, R0, !PT ;  /* 0x0000000081037209 */ /* 0x000fe40007810000 */
[----:B------:R-:W-:-:S02]  /*4740*/  FMNMX.FTZ R15, R131, R2, !PT ;  /* 0x00000002830f7209 */ /* 0x000fc40007810000 */
[----:B------:R-:W-:Y:S01]  /*4750*/  FMNMX.FTZ R0, R132, R3, !PT ;  /* 0x0000000384007209 */ /* 0x000fe20007810000 */
[----:B0-----:R-:W-:Y:S01]  /*4760*/  UPRMT UR61, UR5, 0x654, UR61 ;  /* 0x00000654053d7896 */ /* 0x001fe2000800003d */
[----:B------:R-:W-:Y:S02]  /*4770*/  FMNMX.FTZ R2, R134, R15, !PT ;  /* 0x0000000f86027209 */ /* 0x000fe40007810000 */
[----:B------:R-:W-:Y:S02]  /*4780*/  FMNMX.FTZ R3, R133, R0, !PT ;  /* 0x0000000085037209 */ /* 0x000fe40007810000 */
[----:B------:R-:W-:Y:S02]  /*4790*/  FMNMX.FTZ R15, R135, R2, !PT ;  /* 0x00000002870f7209 */ /* 0x000fe40007810000 */
[----:B------:R-:W-:Y:S02]  /*47a0*/  FMNMX.FTZ R0, R136, R3, !PT ;  /* 0x0000000388007209 */ /* 0x000fe40007810000 */
[----:B------:R-:W-:Y:S01]  /*47b0*/  FMNMX.FTZ R2, R138, R15, !PT ;  /* 0x0000000f8a027209 */ /* 0x000fe20007810000 */
[----:B------:R-:W-:Y:S01]  /*47c0*/  SYNCS.ARRIVE.TRANS64.RED.A1T0 RZ, [UR61], RZ ;  /* 0x000000ffffff79a7 */ /* 0x000fe2000810043d */
[----:B------:R-:W-:-:S02]  /*47d0*/  FMNMX.FTZ R3, R137, R0, !PT ;  /* 0x0000000089037209 */ /* 0x000fc40007810000 */
[----:B------:R-:W-:Y:S02]  /*47e0*/  FMNMX.FTZ R15, R139, R2, !PT ;  /* 0x000000028b0f7209 */ /* 0x000fe40007810000 */
[----:B------:R-:W-:Y:S02]  /*47f0*/  FMNMX.FTZ R0, R140, R3, !PT ;  /* 0x000000038c007209 */ /* 0x000fe40007810000 */
        /* <DEDUP_REMOVED lines=26> */
[----:B------:R-:W-:Y:S01]  /*49a0*/  FMNMX.FTZ R2, R167, R2, !PT ;  /* 0x00000002a7027209 */ /* 0x000fe20007810000 */
[----:B------:R-:W0:Y:S02]  /*49b0*/  LDC R0, c[0x0][0x988] ;  /* 0x00026200ff007b82 */ /* 0x000e240000000800 */
[----:B------:R-:W1:Y:S04]  /*49c0*/  SHFL.BFLY PT, R3, R10, 0x2, 0x1f ;  /* 0x0c401f000a037f89 */ /* 0x000e6800000e0000 */
[----:B------:R-:W2:Y:S01]  /*49d0*/  SHFL.BFLY PT, R15, R2, 0x2, 0x1f ;  /* 0x0c401f00020f7f89 */ /* 0x000ea200000e0000 */
[----:B-1----:R-:W-:-:S02]  /*49e0*/  FMNMX.FTZ R12, R10, R3, !PT ;  /* 0x000000030a0c7209 */ /* 0x002fc40007810000 */
[----:B--2---:R-:W-:-:S03]  /*49f0*/  FMNMX.FTZ R15, R2, R15, !PT ;  /* 0x0000000f020f7209 */ /* 0x004fc60007810000 */
[----:B------:R-:W1:Y:S04]  /*4a00*/  SHFL.BFLY PT, R3, R12, 0x1, 0x1f ;  /* 0x0c201f000c037f89 */ /* 0x000e6800000e0000 */
[----:B------:R-:W2:Y:S01]  /*4a10*/  SHFL.BFLY PT, R4, R15, 0x1, 0x1f ;  /* 0x0c201f000f047f89 */ /* 0x000ea200000e0000 */
[----:B-1----:R-:W-:Y:S02]  /*4a20*/  FMNMX.FTZ R3, R12, R3, !PT ;  /* 0x000000030c037209 */ /* 0x002fe40007810000 */
[----:B--2---:R-:W-:-:S03]  /*4a30*/  FMNMX.FTZ R4, R15, R4, !PT ;  /* 0x000000040f047209 */ /* 0x004fc60007810000 */
[C---:B------:R-:W-:Y:S01]  /*4a40*/  FADD.FTZ R11, -R3.reuse, R11 ;  /* 0x0000000b030b7221 */ /* 0x040fe20000010100 */
[----:B0-----:R-:W-:-:S03]  /*4a50*/  FMUL.FTZ R169, R3, R0 ;  /* 0x0000000003a97220 */ /* 0x001fc60000410000 */
[-C--:B------:R-:W-:Y:S01]  /*4a60*/  FMUL.FTZ R14, R11, R0.reuse ;  /* 0x000000000b0e7220 */ /* 0x080fe20000410000 */
[C---:B------:R-:W-:Y:S01]  /*4a70*/  FADD.FTZ R11, -R4.reuse, R13 ;  /* 0x0000000d040b7221 */ /* 0x040fe20000010100 */
[-CC-:B------:R-:W-:Y:S01]  /*4a80*/  FFMA.FTZ R21, R141, R0.reuse, -R169.reuse ;  /* 0x000000008d157223 */ /* 0x180fe200000108a9 */
[-C--:B------:R-:W-:Y:S01]  /*4a90*/  FMUL.FTZ R141, R4, R0.reuse ;  /* 0x00000000048d7220 */ /* 0x080fe20000410000 */
[-CC-:B------:R-:W-:Y:S01]  /*4aa0*/  FFMA.FTZ R188, R121, R0.reuse, -R169.reuse ;  /* 0x0000000079bc7223 */ /* 0x180fe200000108a9 */
[-C--:B------:R-:W-:Y:S01]  /*4ab0*/  FMUL.FTZ R2, R11, R0.reuse ;  /* 0x000000000b027220 */ /* 0x080fe20000410000 */
[-C--:B------:R-:W-:Y:S01]  /*4ac0*/  FFMA.FTZ R11, R120, R0.reuse, -R169 ;  /* 0x00000000780b7223 */ /* 0x080fe200000108a9 */
[-CC-:B------:R-:W-:Y:S01]  /*4ad0*/  FFMA.FTZ R189, R122, R0.reuse, -R141.reuse ;  /* 0x000000007abd7223 */ /* 0x180fe2000001088d */
[-C--:B------:R-:W-:Y:S01]  /*4ae0*/  FFMA.FTZ R12, R123, R0.reuse, -R141 ;  /* 0x000000007b0c7223 */ /* 0x080fe2000001088d */
[----:B------:R0:W-:Y:S01]  /*4af0*/  MUFU.EX2 R10, R14 ;  /* 0x0000000e000a7308 */ /* 0x0001e20000000800 */
[-C--:B------:R-:W-:Y:S01]  /*4b00*/  FFMA.FTZ R190, R124, R0.reuse, -R169 ;  /* 0x000000007cbe7223 */ /* 0x080fe200000108a9 */
[-C--:B------:R-:W-:Y:S01]  /*4b10*/  FFMA.FTZ R191, R126, R0.reuse, -R141 ;  /* 0x000000007ebf7223 */ /* 0x080fe2000001088d */
[-CC-:B------:R-:W-:Y:S01]  /*4b20*/  FFMA.FTZ R13, R125, R0.reuse, -R169.reuse ;  /* 0x000000007d0d7223 */ /* 0x180fe200000108a9 */
[-C--:B------:R-:W-:Y:S01]  /*4b30*/  FFMA.FTZ R184, R128, R0.reuse, -R169 ;  /* 0x0000000080b87223 */ /* 0x080fe200000108a9 */
[-C--:B------:R-:W-:Y:S01]  /*4b40*/  FFMA.FTZ R185, R130, R0.reuse, -R141 ;  /* 0x0000000082b97223 */ /* 0x080fe2000001088d */
[-C--:B------:R-:W-:Y:S01]  /*4b50*/  FFMA.FTZ R15, R129, R0.reuse, -R169 ;  /* 0x00000000810f7223 */ /* 0x080fe200000108a9 */
[-CC-:B------:R-:W-:Y:S01]  /*4b60*/  FFMA.FTZ R18, R131, R0.reuse, -R141.reuse ;  /* 0x0000000083127223 */ /* 0x180fe2000001088d */
[----:B------:R-:W1:Y:S01]  /*4b70*/  MUFU.EX2 R11, R11 ;  /* 0x0000000b000b7308 */ /* 0x000e620000000800 */
[-C--:B0-----:R-:W-:Y:S01]  /*4b80*/  FFMA.FTZ R14, R127, R0.reuse, -R141 ;  /* 0x000000007f0e7223 */ /* 0x081fe2000001088d */
[-C--:B------:R-:W-:Y:S01]  /*4b90*/  FFMA.FTZ R186, R132, R0.reuse, -R169 ;  /* 0x0000000084ba7223 */ /* 0x080fe200000108a9 */
[-C--:B------:R-:W-:Y:S01]  /*4ba0*/  FFMA.FTZ R187, R134, R0.reuse, -R141 ;  /* 0x0000000086bb7223 */ /* 0x080fe2000001088d */
[-C--:B------:R-:W-:Y:S01]  /*4bb0*/  FFMA.FTZ R17, R133, R0.reuse, -R169 ;  /* 0x0000000085117223 */ /* 0x080fe200000108a9 */
[-C--:B------:R-:W-:Y:S01]  /*4bc0*/  FFMA.FTZ R20, R135, R0.reuse, -R141 ;  /* 0x0000000087147223 */ /* 0x080fe2000001088d */
[-C--:B------:R-:W-:Y:S01]  /*4bd0*/  FFMA.FTZ R180, R136, R0.reuse, -R169 ;  /* 0x0000000088b47223 */ /* 0x080fe200000108a9 */
[-C--:B------:R-:W-:Y:S01]  /*4be0*/  FFMA.FTZ R181, R138, R0.reuse, -R141 ;  /* 0x000000008ab57223 */ /* 0x080fe2000001088d */
[----:B------:R-:W-:Y:S01]  /*4bf0*/  MUFU.EX2 R2, R2 ;  /* 0x0000000200027308 */ /* 0x000fe20000000800 */
[-C--:B------:R-:W-:Y:S01]  /*4c00*/  FFMA.FTZ R19, R137, R0.reuse, -R169 ;  /* 0x0000000089137223 */ /* 0x080fe200000108a9 */
[-C--:B------:R-:W-:Y:S01]  /*4c10*/  FFMA.FTZ R22, R139, R0.reuse, -R141 ;  /* 0x000000008b167223 */ /* 0x080fe2000001088d */
[-C--:B------:R-:W-:Y:S01]  /*4c20*/  FFMA.FTZ R182, R140, R0.reuse, -R169 ;  /* 0x000000008cb67223 */ /* 0x080fe200000108a9 */
[-CC-:B------:R-:W-:Y:S01]  /*4c30*/  FFMA.FTZ R183, R142, R0.reuse, -R141.reuse ;  /* 0x000000008eb77223 */ /* 0x180fe2000001088d */
[-C--:B------:R-:W-:Y:S01]  /*4c40*/  FFMA.FTZ R120, R143, R0.reuse, -R141 ;  /* 0x000000008f787223 */ /* 0x080fe2000001088d */
[-C--:B------:R-:W-:Y:S01]  /*4c50*/  FFMA.FTZ R176, R144, R0.reuse, -R169 ;  /* 0x0000000090b07223 */ /* 0x080fe200000108a9 */
[-C--:B------:R-:W-:Y:S01]  /*4c60*/  FFMA.FTZ R177, R146, R0.reuse, -R141 ;  /* 0x0000000092b17223 */ /* 0x080fe2000001088d */
[----:B------:R-:W0:Y:S01]  /*4c70*/  MUFU.EX2 R189, R189 ;  /* 0x000000bd00bd7308 */ /* 0x000e220000000800 */
[----:B-1----:R-:W-:Y:S01]  /*4c80*/  FFMA.FTZ R9, R10, R9, R11 ;  /* 0x000000090a097223 */ /* 0x002fe2000001000b */
[-C--:B------:R-:W-:Y:S01]  /*4c90*/  FFMA.FTZ R23, R145, R0.reuse, -R169 ;  /* 0x0000000091177223 */ /* 0x080fe200000108a9 */
[-C--:B------:R-:W-:Y:S01]  /*4ca0*/  FFMA.FTZ R122, R147, R0.reuse, -R141 ;  /* 0x00000000937a7223 */ /* 0x080fe2000001088d */
[-C--:B------:R-:W-:Y:S01]  /*4cb0*/  FFMA.FTZ R178, R148, R0.reuse, -R169 ;  /* 0x0000000094b27223 */ /* 0x080fe200000108a9 */
[-C--:B------:R-:W-:Y:S01]  /*4cc0*/  FFMA.FTZ R179, R150, R0.reuse, -R141 ;  /* 0x0000000096b37223 */ /* 0x080fe2000001088d */
[-C--:B------:R-:W-:Y:S01]  /*4cd0*/  FFMA.FTZ R121, R149, R0.reuse, -R169 ;  /* 0x0000000095797223 */ /* 0x080fe200000108a9 */
[-C--:B------:R-:W-:Y:S01]  /*4ce0*/  FFMA.FTZ R124, R151, R0.reuse, -R141 ;  /* 0x00000000977c7223 */ /* 0x080fe2000001088d */
[----:B------:R-:W1:Y:S01]  /*4cf0*/  MUFU.EX2 R188, R188 ;  /* 0x000000bc00bc7308 */ /* 0x000e620000000800 */
[-C--:B------:R-:W-:Y:S01]  /*4d00*/  FFMA.FTZ R172, R152, R0.reuse, -R169 ;  /* 0x0000000098ac7223 */ /* 0x080fe200000108a9 */
[-C--:B------:R-:W-:Y:S01]  /*4d10*/  FFMA.FTZ R154, R154, R0.reuse, -R141 ;  /* 0x000000009a9a7223 */ /* 0x080fe2000001088d */
[-C--:B------:R-:W-:Y:S01]  /*4d20*/  FFMA.FTZ R125, R153, R0.reuse, -R169 ;  /* 0x00000000997d7223 */ /* 0x080fe200000108a9 */
[-C--:B------:R-:W-:Y:S01]  /*4d30*/  FFMA.FTZ R155, R155, R0.reuse, -R141 ;  /* 0x000000009b9b7223 */ /* 0x080fe2000001088d */
[-C--:B------:R-:W-:Y:S01]  /*4d40*/  FFMA.FTZ R174, R156, R0.reuse, -R169 ;  /* 0x000000009cae7223 */ /* 0x080fe200000108a9 */
[-C--:B------:R-:W-:Y:S01]  /*4d50*/  FFMA.FTZ R158, R158, R0.reuse, -R141 ;  /* 0x000000009e9e7223 */ /* 0x080fe2000001088d */
[----:B------:R-:W-:Y:S01]  /*4d60*/  FFMA.FTZ R129, R157, R0, -R169 ;  /* 0x000000009d817223 */ /* 0x000fe200000108a9 */
[----:B------:R-:W2:Y:S01]  /*4d70*/  MUFU.EX2 R12, R12 ;  /* 0x0000000c000c7308 */ /* 0x000ea20000000800 */
[----:B0-----:R-:W-:Y:S01]  /*4d80*/  FFMA.FTZ R123, R2, R8, R189 ;  /* 0x00000008027b7223 */ /* 0x001fe200000100bd */
[-C--:B------:R-:W-:Y:S01]  /*4d90*/  FFMA.FTZ R159, R159, R0.reuse, -R141 ;  /* 0x000000009f9f7223 */ /* 0x080fe2000001088d */
[-C--:B------:R-:W-:Y:S01]  /*4da0*/  FFMA.FTZ R168, R160, R0.reuse, -R169 ;  /* 0x00000000a0a87223 */ /* 0x080fe200000108a9 */
[-C--:B------:R-:W-:Y:S01]  /*4db0*/  FFMA.FTZ R162, R162, R0.reuse, -R141 ;  /* 0x00000000a2a27223 */ /* 0x080fe2000001088d */
[-C--:B------:R-:W-:Y:S01]  /*4dc0*/  FFMA.FTZ R133, R161, R0.reuse, -R169 ;  /* 0x00000000a1857223 */ /* 0x080fe200000108a9 */
[-C--:B------:R-:W-:Y:S01]  /*4dd0*/  FFMA.FTZ R163, R163, R0.reuse, -R141 ;  /* 0x00000000a3a37223 */ /* 0x080fe2000001088d */
[-C--:B------:R-:W-:Y:S01]  /*4de0*/  FFMA.FTZ R170, R164, R0.reuse, -R169 ;  /* 0x00000000a4aa7223 */ /* 0x080fe200000108a9 */
[----:B------:R-:W0:Y:S01]  /*4df0*/  MUFU.EX2 R190, R190 ;  /* 0x000000be00be7308 */ /* 0x000e220000000800 */
[----:B-1----:R-:W-:Y:S01]  /*4e00*/  FADD.FTZ R9, R188, R9 ;  /* 0x00000009bc097221 */ /* 0x002fe20000010000 */
[-C--:B------:R-:W-:Y:S01]  /*4e10*/  FFMA.FTZ R166, R166, R0.reuse, -R141 ;  /* 0x00000000a6a67223 */ /* 0x080fe2000001088d */
[-C--:B------:R-:W-:Y:S01]  /*4e20*/  FFMA.FTZ R137, R165, R0.reuse, -R169 ;  /* 0x00000000a5897223 */ /* 0x080fe200000108a9 */
[----:B------:R-:W-:-:S04]  /*4e30*/  FFMA.FTZ R141, R167, R0, -R141 ;  /* 0x00000000a78d7223 */ /* 0x000fc8000001088d */
[----:B------:R-:W1:Y:S01]  /*4e40*/  MUFU.EX2 R191, R191 ;  /* 0x000000bf00bf7308 */ /* 0x000e620000000800 */
[----:B--2---:R-:W-:-:S07]  /*4e50*/  FADD.FTZ R8, R12, R123 ;  /* 0x0000007b0c087221 */ /* 0x004fce0000010000 */
[----:B------:R-:W2:Y:S01]  /*4e60*/  MUFU.EX2 R13, R13 ;  /* 0x0000000d000d7308 */ /* 0x000ea20000000800 */
[----:B0-----:R-:W-:-:S07]  /*4e70*/  FADD.FTZ R126, R190, R9 ;  /* 0x00000009be7e7221 */ /* 0x001fce0000010000 */
[----:B------:R-:W0:Y:S01]  /*4e80*/  MUFU.EX2 R14, R14 ;  /* 0x0000000e000e7308 */ /* 0x000e220000000800 */
[----:B-1----:R-:W-:-:S07]  /*4e90*/  FADD.FTZ R9, R191, R8 ;  /* 0x00000008bf097221 */ /* 0x002fce0000010000 */
        /* <DEDUP_REMOVED lines=79> */
[----:B--2---:R-:W-:Y:S01]  /*5390*/  FADD.FTZ R123, R166, R9 ;  /* 0x00000009a67b7221 */ /* 0x004fe20000010000 */
[----:B0-----:R-:W-:-:S03]  /*53a0*/  FADD.FTZ R9, R137, R8 ;  /* 0x0000000889097221 */ /* 0x001fc60000010000 */
[----:B-1----:R-:W-:Y:S01]  /*53b0*/  FADD.FTZ R8, R141, R123 ;  /* 0x0000007b8d087221 */ /* 0x002fe20000010000 */
[----:B------:R-:W-:Y:S06]  /*53c0*/  @!P0 BRA `(.L_x_28) ;  /* 0x0000000000048947 */ /* 0x000fec0003800000 */
[----:B------:R-:W-:Y:S01]  /*53d0*/  BPT.TRAP 0x1 ;  /* 0x000000040000795c */ /* 0x000fe20000300000 */
.L_x_28:
[----:B------:R-:W0:Y:S01]  /*53e0*/  S2UR UR5, SR_CgaCtaId ;  /* 0x00000000000579c3 */ /* 0x000e220000008800 */
[----:B------:R-:W-:Y:S01]  /*53f0*/  UISETP.GT.AND UP0, UPT, UR60, UR39, UPT ;  /* 0x000000273c00728c */ /* 0x000fe2000bf04270 */
[----:B------:R-:W-:Y:S01]  /*5400*/  R2UR UR59, R5 ;  /* 0x00000000053b72ca */ /* 0x000fe200000e0000 */
[----:B------:R-:W-:Y:S01]  /*5410*/  UIADD3 UR4, UR4, 0x30860, URZ ;  /* 0x0003086004047890 */ /* 0x000fe2000fffe03f */
[----:B------:R-:W-:Y:S01]  /*5420*/  F2FP.F16.F32.PACK_AB R188, R188, R11 ;  /* 0x0000000bbcbc723e */ /* 0x000fe200000000ff */
[----:B------:R-:W-:Y:S01]  /*5430*/  UIADD3 UR60, UR60, -0x1, URZ ;  /* 0xffffffff3c3c7890 */ /* 0x000fe2000fffe03f */
[----:B------:R-:W-:Y:S01]  /*5440*/  F2FP.F16.F32.PACK_AB R190, R13, R190 ;  /* 0x000000be0dbe723e */ /* 0x000fe200000000ff */
[----:B------:R-:W-:Y:S01]  /*5450*/  UMOV UR58, UR56 ;  /* 0x00000038003a7c82 */ /* 0x000fe20008000000 */
[----:B------:R-:W-:Y:S01]  /*5460*/  PLOP3.LUT P1, PT, PT, PT, UP0, 0x80, 0x0 ;  /* 0x000000000000781c */ /* 0x000fe20003f2f008 */
[----:B------:R-:W-:Y:S01]  /*5470*/  IMAD.MOV.U32 R11, RZ, RZ, R3 ;  /* 0x000000ffff0b7224 */ /* 0x000fe200078e0003 */
[----:B------:R-:W-:-:S02]  /*5480*/  F2FP.F16.F32.PACK_AB R189, R12, R189 ;  /* 0x000000bd0cbd723e */ /* 0x000fc400000000ff */
[----:B------:R-:W-:Y:S02]  /*5490*/  F2FP.F16.F32.PACK_AB R191, R14, R191 ;  /* 0x000000bf0ebf723e */ /* 0x000fe400000000ff */
[----:B------:R-:W-:Y:S02]  /*54a0*/  F2FP.F16.F32.PACK_AB R184, R15, R184 ;  /* 0x000000b80fb8723e */ /* 0x000fe400000000ff */
[----:B------:R-:W-:Y:S02]  /*54b0*/  F2FP.F16.F32.PACK_AB R185, R18, R185 ;  /* 0x000000b912b9723e */ /* 0x000fe400000000ff */
[----:B------:R-:W-:Y:S02]  /*54c0*/  F2FP.F16.F32.PACK_AB R186, R17, R186 ;  /* 0x000000ba11ba723e */ /* 0x000fe400000000ff */
[----:B------:R-:W-:Y:S02]  /*54d0*/  F2FP.F16.F32.PACK_AB R187, R20, R187 ;  /* 0x000000bb14bb723e */ /* 0x000fe400000000ff */
[----:B------:R-:W-:Y:S01]  /*54e0*/  F2FP.F16.F32.PACK_AB R180, R19, R180 ;  /* 0x000000b413b4723e */ /* 0x000fe200000000ff */
[----:B0-----:R-:W-:Y:S01]  /*54f0*/  UPRMT UR4, UR5, 0x654, UR4 ;  /* 0x0000065405047896 */ /* 0x001fe20008000004 */
[----:B------:R-:W-:-:S02]  /*5500*/  F2FP.F16.F32.PACK_AB R181, R22, R181 ;  /* 0x000000b516b5723e */ /* 0x000fc400000000ff */
[----:B------:R-:W-:Y:S02]  /*5510*/  F2FP.F16.F32.PACK_AB R182, R21, R182 ;  /* 0x000000b615b6723e */ /* 0x000fe400000000ff */
[----:B------:R-:W-:Y:S02]  /*5520*/  F2FP.F16.F32.PACK_AB R183, R120, R183 ;  /* 0x000000b778b7723e */ /* 0x000fe400000000ff */
[----:B------:R-:W-:Y:S02]  /*5530*/  F2FP.F16.F32.PACK_AB R176, R23, R176 ;  /* 0x000000b017b0723e */ /* 0x000fe400000000ff */
[----:B------:R-:W-:Y:S01]  /*5540*/  SYNCS.ARRIVE.TRANS64.RED.A1T0 RZ, [UR4], RZ ;  /* 0x000000ffffff79a7 */ /* 0x000fe20008100404 */
[----:B------:R-:W-:Y:S02]  /*5550*/  F2FP.F16.F32.PACK_AB R177, R122, R177 ;  /* 0x000000b17ab1723e */ /* 0x000fe400000000ff */
[----:B------:R-:W-:Y:S02]  /*5560*/  F2FP.F16.F32.PACK_AB R178, R121, R178 ;  /* 0x000000b279b2723e */ /* 0x000fe400000000ff */
[----:B------:R-:W-:-:S02]  /*5570*/  F2FP.F16.F32.PACK_AB R179, R124, R179 ;  /* 0x000000b37cb3723e */ /* 0x000fc400000000ff */
[----:B------:R-:W-:Y:S02]  /*5580*/  F2FP.F16.F32.PACK_AB R172, R125, R172 ;  /* 0x000000ac7dac723e */ /* 0x000fe400000000ff */
[----:B------:R-:W-:Y:S02]  /*5590*/  F2FP.F16.F32.PACK_AB R173, R155, R154 ;  /* 0x0000009a9bad723e */ /* 0x000fe400000000ff */
[----:B------:R-:W-:Y:S02]  /*55a0*/  F2FP.F16.F32.PACK_AB R174, R129, R174 ;  /* 0x000000ae81ae723e */ /* 0x000fe400000000ff */
[----:B------:R-:W-:Y:S02]  /*55b0*/  F2FP.F16.F32.PACK_AB R175, R159, R158 ;  /* 0x0000009e9faf723e */ /* 0x000fe400000000ff */
[----:B------:R-:W-:Y:S02]  /*55c0*/  F2FP.F16.F32.PACK_AB R168, R133, R168 ;  /* 0x000000a885a8723e */ /* 0x000fe400000000ff */
[----:B------:R-:W-:-:S02]  /*55d0*/  F2FP.F16.F32.PACK_AB R169, R163, R162 ;  /* 0x000000a2a3a9723e */ /* 0x000fc400000000ff */
[----:B------:R-:W-:Y:S02]  /*55e0*/  F2FP.F16.F32.PACK_AB R170, R137, R170 ;  /* 0x000000aa89aa723e */ /* 0x000fe400000000ff */
[----:B------:R-:W-:Y:S02]  /*55f0*/  F2FP.F16.F32.PACK_AB R171, R141, R166 ;  /* 0x000000a68dab723e */ /* 0x000fe400000000ff */
[----:B------:R-:W-:Y:S01]  /*5600*/  MOV R13, R4 ;  /* 0x00000004000d7202 */ /* 0x000fe20000000f00 */
[----:B------:R-:W-:Y:S06]  /*5610*/  @P1 BRA `(.L_x_29) ;  /* 0xffffffe000941947 */ /* 0x000fec000383ffff */
.L_x_18:
[----:B------:R-:W-:Y:S06]  /*5620*/  BAR.ARV 0x8, 0x180 ;  /* 0x0206000000007b1d */ /* 0x000fec0000002000 */
        /* <DEDUP_REMOVED lines=96> */
[----:B------:R-:W-:Y:S06]  /*5c30*/  @!P0 BRA `(.L_x_30) ;  /* 0x0000000000048947 */ /* 0x000fec0003800000 */
[----:B------:R-:W-:Y:S01]  /*5c40*/  BPT.TRAP 0x1 ;  /* 0x000000040000795c */ /* 0x000fe20000300000 */
.L_x_30:
[----:B------:R-:W-:Y:S01]  /*5c50*/  R2UR UR5, R5 ;  /* 0x00000000050572ca */ /* 0x000fe200000e0000 */
[----:B------:R-:W-:-:S05]  /*5c60*/  IMAD.U32 R2, RZ, RZ, UR56 ;  /* 0x00000038ff027e24 */ /* 0x000fca000f8e00ff */
[----:B------:R-:W-:-:S07]  /*5c70*/  SHF.L.U32 R2, R2, 0x1f, RZ ;  /* 0x0000001f02027819 */ /* 0x000fce00000006ff */
[----:B------:R-:W-:-:S09]  /*5c80*/  ULEA UR5, UR5, UR38, 0x3 ;  /* 0x0000002605057291 */ /* 0x000fd2000f8e183f */
[----:B------:R0:W1:Y:S01]  /*5c90*/  SYNCS.PHASECHK.TRANS64.TRYWAIT P1, [UR5+0x30850], R2 ;  /* 0x03085002ff0075a7 */ /* 0x0000620008020145 */
[----:B------:R-:W-:Y:S05]  /*5ca0*/  @!P0 BRA `(.L_x_31) ;  /* 0x0000000000048947 */ /* 0x000fea0003800000 */
[----:B------:R-:W-:Y:S01]  /*5cb0*/  BPT.TRAP 0x1 ;  /* 0x000000040000795c */ /* 0x000fe20000300000 */
.L_x_31:
[----:B-1----:R-:W-:Y:S05]  /*5cc0*/  @P1 BRA `(.L_x_32) ;  /* 0x0000000000081947 */ /* 0x002fea0003800000 */
[----:B------:R-:W1:Y:S02]  /*5cd0*/  SYNCS.PHASECHK.TRANS64.TRYWAIT P1, [UR5+0x30850], R2 ;  /* 0x03085002ff0075a7 */ /* 0x000e640008020145 */
[----:B-1----:R-:W-:Y:S05]  /*5ce0*/  @!P1 BRA `(.L_x_33) ;  /* 0x0000006400a09947 */ /* 0x002fea0003800000 */
.L_x_32:
[----:B------:R-:W-:Y:S01]  /*5cf0*/  UIADD3 UR38, UR38, 0x400, URZ ;  /* 0x0000040026267890 */ /* 0x000fe2000fffe03f */
[----:B------:R-:W-:Y:S01]  /*5d00*/  R2UR UR6, R5 ;  /* 0x00000000050672ca */ /* 0x000fe200000e0000 */
[----:B------:R-:W-:Y:S01]  /*5d10*/  WARPGROUP.ARRIVE ;  /* 0x00000000000079c5 */ /* 0x000fe20000000000 */
[----:B------:R-:W-:Y:S01]  /*5d20*/  UMOV UR7, 0x40000040 ;  /* 0x4000004000077882 */ /* 0x000fe20000000000 */
[----:B------:R-:W-:Y:S01]  /*5d30*/  USHF.R.U32.HI UR38, URZ, 0x4, UR38 ;  /* 0x000000043f267899 */ /* 0x000fe20008011626 */
[----:B01----:R-:W0:Y:S03]  /*5d40*/  SHFL.BFLY PT, R2, R9, 0x2, 0x1f ;  /* 0x0c401f0009027f89 */ /* 0x003e2600000e0000 */
[----:B------:R-:W-:Y:S01]  /*5d50*/  ULOP3.LUT UR38, UR38, 0x3fff, URZ, 0xc0, !UPT ;  /* 0x00003fff26267892 */ /* 0x000fe2000f8ec03f */
[----:B------:R-:W1:Y:S03]  /*5d60*/  SHFL.BFLY PT, R5, R8, 0x2, 0x1f ;  /* 0x0c401f0008057f89 */ /* 0x000e6600000e0000 */
[----:B------:R-:W-:-:S04]  /*5d70*/  ULOP3.LUT UR4, UR38, 0x3000000, URZ, 0xfc, !UPT ;  /* 0x0300000026047892 */ /* 0x000fc8000f8efc3f */
[----:B------:R-:W-:-:S07]  /*5d80*/  UIMAD UR4, UR6, 0x900, UR4 ;  /* 0x00000900060478a4 */ /* 0x000fce000f8e0204 */
[----:B------:R-:W-:Y:S02]  /*5d90*/  UMOV UR6, UR4 ;  /* 0x0000000400067c82 */ /* 0x000fe40008000000 */
[----:B------:R-:W-:Y:S01]  /*5da0*/  HGMMA.64x192x16.F32 R24, R188, gdesc[UR4].tnspB, R24, gsb0 ;  /* 0x42e00004bc187df0 */ /* 0x000fe20008000818 */
[----:B------:R-:W-:Y:S01]  /*5db0*/  UIADD3 UR6, UR4, 0x80, URZ ;  /* 0x0000008004067890 */ /* 0x000fe2000fffe03f */
[----:B------:R-:W-:Y:S01]  /*5dc0*/  UMOV UR7, 0x40000040 ;  /* 0x4000004000077882 */ /* 0x000fe20000000000 */
[----:B0-----:R-:W-:Y:S01]  /*5dd0*/  FADD.FTZ R2, R2, R9 ;  /* 0x0000000902027221 */ /* 0x001fe20000010000 */
[----:B-1----:R-:W-:Y:S01]  /*5de0*/  FADD.FTZ R6, R5, R8 ;  /* 0x0000000805067221 */ /* 0x002fe20000010000 */
[----:B------:R-:W-:-:S03]  /*5df0*/  IMAD.MOV.U32 R8, RZ, RZ, RZ ;  /* 0x000000ffff087224 */ /* 0x000fc600078e00ff */
[----:B------:R-:W0:Y:S04]  /*5e00*/  SHFL.BFLY PT, R5, R2, 0x1, 0x1f ;  /* 0x0c201f0002057f89 */ /* 0x000e2800000e0000 */
[----:B------:R-:W1:Y:S01]  /*5e10*/  SHFL.BFLY PT, R7, R6, 0x1, 0x1f ;  /* 0x0c201f0006077f89 */ /* 0x000e6200000e0000 */
[----:B0-----:R-:W-:Y:S01]  /*5e20*/  FADD.FTZ R12, R2, R5 ;  /* 0x00000005020c7221 */ /* 0x001fe20000010000 */
[----:B------:R-:W-:Y:S01]  /*5e30*/  IMAD.MOV.U32 R5, RZ, RZ, -0x800000 ;  /* 0xff800000ff057424 */ /* 0x000fe200078e00ff */
[----:B------:R-:W-:Y:S01]  /*5e40*/  MOV R2, 0xff800000 ;  /* 0xff80000000027802 */ /* 0x000fe20000000f00 */
[----:B-1----:R-:W-:Y:S02]  /*5e50*/  FADD.FTZ R13, R6, R7 ;  /* 0x00000007060d7221 */ /* 0x002fe40000010000 */
[----:B------:R-:W-:-:S02]  /*5e60*/  FSETP.NE.FTZ.AND P1, PT, R12, RZ, PT ;  /* 0x000000ff0c00720b */ /* 0x000fc40003f35000 */
[----:B------:R-:W-:Y:S02]  /*5e70*/  MOV R7, RZ ;  /* 0x000000ff00077202 */ /* 0x000fe40000000f00 */
[----:B------:R-:W-:-:S09]  /*5e80*/  FSETP.NE.FTZ.AND P2, PT, R13, RZ, PT ;  /* 0x000000ff0d00720b */ /* 0x000fd20003f55000 */
[----:B------:R-:W0:Y:S01]  /*5e90*/  @P1 MUFU.LG2 R10, R12 ;  /* 0x0000000c000a1308 */ /* 0x000e220000000c00 */
[----:B------:R-:W-:-:S03]  /*5ea0*/  @P1 FMUL.FTZ R6, R0, 0.69314718246459960938 ;  /* 0x3f31721800061820 */ /* 0x000fc60000410000 */
[----:B------:R-:W-:-:S04]  /*5eb0*/  @P2 FMUL.FTZ R0, R0, 0.69314718246459960938 ;  /* 0x3f31721800002820 */ /* 0x000fc80000410000 */
[----:B------:R-:W1:Y:S08]  /*5ec0*/  @P2 MUFU.LG2 R11, R13 ;  /* 0x0000000d000b2308 */ /* 0x000e700000000c00 */
[----:B------:R2:W3:Y:S01]  /*5ed0*/  @P1 MUFU.RCP R7, R12 ;  /* 0x0000000c00071308 */ /* 0x0004e20000001000 */
[----:B0-----:R-:W-:-:S04]  /*5ee0*/  @P1 FMUL.FTZ R9, R10, 0.69314718246459960938 ;  /* 0x3f3172180a091820 */ /* 0x001fc80000410000 */
[----:B------:R-:W-:-:S03]  /*5ef0*/  @P1 FFMA.FTZ R5, R6, R3, R9 ;  /* 0x0000000306051223 */ /* 0x000fc60000010009 */
[----:B------:R2:W0:Y:S01]  /*5f00*/  @P2 MUFU.RCP R8, R13 ;  /* 0x0000000d00082308 */ /* 0x0004220000001000 */
[----:B-1----:R-:W-:-:S04]  /*5f10*/  @P2 FMUL.FTZ R11, R11, 0.69314718246459960938 ;  /* 0x3f3172180b0b2820 */ /* 0x002fc80000410000 */
[----:B------:R-:W-:Y:S01]  /*5f20*/  @P2 FFMA.FTZ R2, R0, R4, R11 ;  /* 0x0000000400022223 */ /* 0x000fe2000001000b */
[----:B------:R-:W-:Y:S02]  /*5f30*/  WARPGROUP.DEPBAR.LE gsb0, 0x0 ;  /* 0x00008000000079c5 */ /* 0x000fe40000010000 */
[----:B------:R-:W-:-:S06]  /*5f40*/  WARPGROUP.ARRIVE ;  /* 0x00000000000079c5 */ /* 0x000fcc0000000000 */
        /* <DEDUP_REMOVED lines=16> */
[----:B------:R-:W-:Y:S01]  /*6050*/  HGMMA.64x192x16.F32 R24, R172, gdesc[UR4].tnspB, R24, gsb0 ;  /* 0x42e00004ac187df0 */ /* 0x000fe20008000818 */
[----:B------:R-:W-:Y:S01]  /*6060*/  UMOV UR6, UR4 ;  /* 0x0000000400067c82 */ /* 0x000fe20008000000 */
[----:B------:R-:W-:Y:S01]  /*6070*/  UMOV UR7, 0x40000040 ;  /* 0x4000004000077882 */ /* 0x000fe20000000000 */
[----:B------:R-:W-:Y:S02]  /*6080*/  WARPGROUP.DEPBAR.LE gsb0, 0x0 ;  /* 0x00008000000079c5 */ /* 0x000fe40000010000 */
[----:B------:R-:W-:-:S15]  /*6090*/  WARPGROUP.ARRIVE ;  /* 0x00000000000079c5 */ /* 0x000fde0000000000 */
[----:B------:R-:W-:Y:S03]  /*60a0*/  HGMMA.64x192x16.F32 R24, R168, gdesc[UR4].tnspB, R24, gsb0 ;  /* 0x42e00004a8187df0 */ /* 0x000fe60008000818 */
[----:B------:R-:W-:Y:S02]  /*60b0*/  WARPGROUP.DEPBAR.LE gsb0, 0x0 ;  /* 0x00008000000079c5 */ /* 0x000fe40000010000 */
[----:B0-23--:R-:W-:Y:S05]  /*60c0*/  @!P0 BRA `(.L_x_34) ;  /* 0x0000000000048947 */ /* 0x00dfea0003800000 */
[----:B------:R-:W-:Y:S01]  /*60d0*/  BPT.TRAP 0x1 ;  /* 0x000000040000795c */ /* 0x000fe20000300000 */
.L_x_34:
[----:B------:R-:W0:Y:S01]  /*60e0*/  S2UR UR6, SR_CgaCtaId ;  /* 0x00000000000679c3 */ /* 0x000e220000008800 */
[----:B------:R-:W-:Y:S01]  /*60f0*/  UIADD3 UR4, UR5, 0x30860, URZ ;  /* 0x0003086005047890 */ /* 0x000fe2000fffe03f */
        /* <DEDUP_REMOVED lines=22> */
[----:B0-----:R-:W-:Y:S01]  /*6260*/  UPRMT UR4, UR6, 0x654, UR4 ;  /* 0x0000065406047896 */ /* 0x001fe20008000004 */
        /* <DEDUP_REMOVED lines=8> */
[----:B------:R-:W-:Y:S01]  /*62f0*/  SYNCS.ARRIVE.TRANS64.RED.A1T0 RZ, [UR4], RZ ;  /* 0x000000ffffff79a7 */ /* 0x000fe20008100404 */
        /* <DEDUP_REMOVED lines=18> */
[----:B------:R-:W-:Y:S01]  /*6420*/  PLOP3.LUT P0, PT, PT, PT, PT, 0x8, 0x0 ;  /* 0x000000000000781c */ /* 0x000fe20003f0e170 */
        /* <DEDUP_REMOVED lines=47> */
[----:B------:R-:W-:-:S07]  /*6720*/  FMUL.FTZ R119, R119, R8 ;  /* 0x0000000877777220 */ /* 0x000fce0000410000 */
.L_x_10:
[----:B------:R-:W-:Y:S05]  /*6730*/  @P0 BRA `(.L_x_35) ;  /* 0x0000001800d00947 */ /* 0x000fea0003800000 */
[----:B------:R-:W0:Y:S01]  /*6740*/  S2R R0, SR_TID.X ;  /* 0x0000000000007919 */ /* 0x000e220000002100 */
[----:B------:R-:W1:Y:S01]  /*6750*/  LDC R14, c[0x0][0xbe8] ;  /* 0x0002fa00ff0e7b82 */ /* 0x000e620000000800 */
[----:B------:R-:W-:Y:S01]  /*6760*/  R2UR UR13, R16 ;  /* 0x00000000100d72ca */ /* 0x000fe200000e0000 */
[----:B------:R-:W-:Y:S01]  /*6770*/  ULDC.64 UR8, c[0x0][0xbd0] ;  /* 0x0002f40000087ab9 */ /* 0x000fe20000000a00 */
[----:B------:R-:W2:Y:S01]  /*6780*/  S2R R15, SR_CTAID.X ;  /* 0x00000000000f7919 */ /* 0x000ea20000002500 */
[----:B------:R-:W-:Y:S04]  /*6790*/  BSSY B0, `(.L_x_36) ;  /* 0x000011a000007945 */ /* 0x000fe80003800000 */
[----:B------:R-:W3:Y:S06]  /*67a0*/  S2UR UR12, SR_CTAID.Z ;  /* 0x00000000000c79c3 */ /* 0x000eec0000002700 */
[----:B------:R-:W-:-:S02]  /*67b0*/  USHF.R.S32.HI UR7, URZ, 0x1f, UR13 ;  /* 0x0000001f3f077899 */ /* 0x000fc4000801140d */
[----:B------:R-:W4:Y:S01]  /*67c0*/  LDC.64 R12, c[0x0][0xbd8] ;  /* 0x0002f600ff0c7b82 */ /* 0x000f220000000a00 */
[----:B------:R-:W-:Y:S02]  /*67d0*/  UIMAD.WIDE.U32 UR4, UR13, UR8, URZ ;  /* 0x000000080d0472a5 */ /* 0x000fe4000f8e003f */
[----:B------:R-:W-:-:S04]  /*67e0*/  UIMAD UR6, UR7, UR8, URZ ;  /* 0x00000008070672a4 */ /* 0x000fc8000f8e023f */
[----:B------:R-:W-:Y:S01]  /*67f0*/  UIMAD UR6, UR13, UR9, UR6 ;  /* 0x000000090d0672a4 */ /* 0x000fe2000f8e0206 */
[----:B-1----:R-:W-:Y:S01]  /*6800*/  ISETP.NE.AND P0, PT, R14, 0x1, PT ;  /* 0x000000010e00780c */ /* 0x002fe20003f05270 */
[----:B------:R-:W1:Y:S01]  /*6810*/  S2UR UR11, SR_CTAID.Y ;  /* 0x00000000000b79c3 */ /* 0x000e620000002600 */
[----:B------:R-:W-:Y:S01]  /*6820*/  ULDC.64 UR8, c[0x0][0xb38] ;  /* 0x0002ce0000087ab9 */ /* 0x000fe20000000a00 */
[----:B------:R-:W-:Y:S02]  /*6830*/  UIADD3 UR6, UR5, UR6, URZ ;  /* 0x0000000605067290 */ /* 0x000fe4000fffe03f */
[----:B------:R-:W-:Y:S01]  /*6840*/  UIMAD UR7, UR7, UR8, URZ ;  /* 0x00000008070772a4 */ /* 0x000fe2000f8e023f */
[----:B0-----:R-:W-:Y:S01]  /*6850*/  VIADD R7, R0, 0xffffff80 ;  /* 0xffffff8000077836 */ /* 0x001fe20000000000 */
[----:B---3--:R-:W-:Y:S02]  /*6860*/  USHF.R.S32.HI UR10, URZ, 0x1f, UR12 ;  /* 0x0000001f3f0a7899 */ /* 0x008fe4000801140c */
[----:B------:R-:W1:Y:S02]  /*6870*/  LDC R21, c[0x0][0xc50] ;  /* 0x00031400ff157b82 */ /* 0x000e640000000800 */
[----:B------:R-:W-:-:S04]  /*6880*/  SHF.R.S32.HI R6, RZ, 0x1f, R7 ;  /* 0x0000001fff067819 */ /* 0x000fc80000011407 */
[CC--:B------:R-:W-:Y:S02]  /*6890*/  LEA.HI R0, R6.reuse, R7.reuse, RZ, 0x7 ;  /* 0x0000000706007211 */ /* 0x0c0fe400078f38ff */
[----:B------:R-:W0:Y:S01]  /*68a0*/  @P0 LDC R10, c[0x0][0xbec] ;  /* 0x0002fb00ff0a0b82 */ /* 0x000e220000000800 */
[----:B------:R-:W-:Y:S02]  /*68b0*/  LEA.HI R6, R6, R7, RZ, 0x2 ;  /* 0x0000000706067211 */ /* 0x000fe400078f10ff */
[----:B------:R-:W-:Y:S02]  /*68c0*/  LOP3.LUT R4, R0, 0xffffff80, RZ, 0xc0, !PT ;  /* 0xffffff8000047812 */ /* 0x000fe400078ec0ff */
[----:B------:R-:W-:Y:S02]  /*68d0*/  SHF.R.S32.HI R9, RZ, 0x7, R0 ;  /* 0x00000007ff097819 */ /* 0x000fe40000011400 */
[----:B------:R-:W-:Y:S01]  /*68e0*/  LOP3.LUT R6, R6, 0xfffffffc, RZ, 0xc0, !PT ;  /* 0xfffffffc06067812 */ /* 0x000fe200078ec0ff */
[C---:B------:R-:W-:Y:S01]  /*68f0*/  IMAD.IADD R20, R7.reuse, 0x1, -R4 ;  /* 0x0000000107147824 */ /* 0x040fe200078e0a04 */
[----:B------:R-:W-:Y:S01]  /*6900*/  LEA.HI R0, R0, R9, RZ, 0x1 ;  /* 0x0000000900007211 */ /* 0x000fe200078f08ff */
[----:B------:R-:W3:Y:S01]  /*6910*/  LDC.64 R18, c[0x0][0xb40] ;  /* 0x0002d000ff127b82 */ /* 0x000ee20000000a00 */
[----:B------:R-:W-:-:S02]  /*6920*/  IADD3 R6, R7, -R6, RZ ;  /* 0x8000000607067210 */ /* 0x000fc40007ffe0ff */
[----:B------:R-:W-:Y:S02]  /*6930*/  SHF.R.S32.HI R11, RZ, 0x1f, R20 ;  /* 0x0000001fff0b7819 */ /* 0x000fe40000011414 */
[----:B------:R-:W-:Y:S02]  /*6940*/  LOP3.LUT R0, R0, 0x3fffffe, RZ, 0xc0, !PT ;  /* 0x03fffffe00007812 */ /* 0x000fe400078ec0ff */
[----:B------:R-:W-:Y:S01]  /*6950*/  LEA.HI R22, R11, R20, RZ, 0x2 ;  /* 0x000000140b167211 */ /* 0x000fe200078f10ff */
[----:B------:R-:W5:Y:S01]  /*6960*/  @P0 LDC R120, c[0x0][0xbec] ;  /* 0x0002fb00ff780b82 */ /* 0x000f620000000800 */
[----:B------:R-:W-:Y:S01]  /*6970*/  LEA.HI R7, R6, R6, RZ, 0x1 ;  /* 0x0000000606077211 */ /* 0x000fe200078f08ff */
[----:B------:R-:W-:Y:S01]  /*6980*/  IMAD.IADD R0, R9, 0x1, -R0 ;  /* 0x0000000109007824 */ /* 0x000fe200078e0a00 */
[--C-:B------:R-:W-:Y:S02]  /*6990*/  SHF.R.S32.HI R3, RZ, 0x2, R22.reuse ;  /* 0x00000002ff037819 */ /* 0x100fe40000011416 */
[----:B------:R-:W-:-:S02]  /*69a0*/  SHF.R.S32.HI R4, RZ, 0x1f, R22 ;  /* 0x0000001fff047819 */ /* 0x000fc40000011416 */
[----:B------:R-:W-:Y:S01]  /*69b0*/  LOP3.LUT R7, R7, 0x1ffffffe, RZ, 0xc0, !PT ;  /* 0x1ffffffe07077812 */ /* 0x000fe200078ec0ff */
[----:B------:R-:W5:Y:S01]  /*69c0*/  @P0 LDC R17, c[0x0][0xbf0] ;  /* 0x0002fc00ff110b82 */ /* 0x000f620000000800 */
[----:B------:R-:W-:Y:S02]  /*69d0*/  LEA.HI R4, R4, R3, RZ, 0x3 ;  /* 0x0000000304047211 */ /* 0x000fe400078f18ff */
[----:B------:R-:W-:Y:S01]  /*69e0*/  IADD3 R9, R6, -R7, RZ ;  /* 0x8000000706097210 */ /* 0x000fe20007ffe0ff */
[----:B------:R-:W-:Y:S01]  /*69f0*/  IMAD.U32 R6, RZ, RZ, UR4 ;  /* 0x00000004ff067e24 */ /* 0x000fe2000f8e00ff */
[----:B------:R-:W-:Y:S02]  /*6a00*/  LOP3.LUT R4, R4, 0xfffffff8, RZ, 0xc0, !PT ;  /* 0xfffffff804047812 */ /* 0x000fe400078ec0ff */
[----:B------:R-:W-:Y:S01]  /*6a10*/  MOV R7, UR5 ;  /* 0x0000000500077c02 */ /* 0x000fe20008000f00 */
[----:B------:R-:W5:Y:S01]  /*6a20*/  @P0 LDC R23, c[0x0][0xbf0] ;  /* 0x0002fc00ff170b82 */ /* 0x000f620000000800 */
[----:B------:R-:W-:Y:S01]  /*6a30*/  IMAD.U32 R7, RZ, RZ, UR6 ;  /* 0x00000006ff077e24 */ /* 0x000fe2000f8e00ff */
[----:B------:R-:W-:Y:S01]  /*6a40*/  UIMAD.WIDE.U32 UR4, UR13, UR8, URZ ;  /* 0x000000080d0472a5 */ /* 0x000fe2000f8e003f */
[----:B------:R-:W-:Y:S01]  /*6a50*/  IMAD.IADD R4, R3, 0x1, -R4 ;  /* 0x0000000103047824 */ /* 0x000fe200078e0a04 */
[----:B------:R-:W-:Y:S01]  /*6a60*/  LEA.HI R3, R11, R20, RZ, 0x5 ;  /* 0x000000140b037211 */ /* 0x000fe200078f28ff */
[----:B------:R-:W-:Y:S01]  /*6a70*/  UIMAD UR6, UR13, UR9, UR7 ;  /* 0x000000090d0672a4 */ /* 0x000fe2000f8e0207 */
[----:B----4-:R-:W-:-:S02]  /*6a80*/  IMAD.WIDE.U32 R6, R12, UR12, R6 ;  /* 0x0000000c0c067c25 */ /* 0x010fc4000f8e0006 */
[----:B------:R-:W-:Y:S01]  /*6a90*/  SHF.R.S32.HI R3, RZ, 0x5, R3 ;  /* 0x00000005ff037819 */ /* 0x000fe20000011403 */
[----:B------:R-:W-:Y:S01]  /*6aa0*/  UIADD3 UR6, UR5, UR6, URZ ;  /* 0x0000000605067290 */ /* 0x000fe2000fffe03f */
[----:B------:R-:W-:Y:S01]  /*6ab0*/  IMAD.U32 R8, RZ, RZ, UR4 ;  /* 0x00000004ff087e24 */ /* 0x000fe2000f8e00ff */
[----:B------:R-:W-:Y:S02]  /*6ac0*/  ULDC.64 UR8, c[0x0][0xb28] ;  /* 0x0002ca0000087ab9 */ /* 0x000fe40000000a00 */
[----:B------:R-:W-:Y:S02]  /*6ad0*/  IMAD R3, R3, 0x10, R4 ;  /* 0x0000001003037824 */ /* 0x000fe400078e0204 */
[----:B------:R-:W-:Y:S02]  /*6ae0*/  IMAD R4, R12, UR10, RZ ;  /* 0x0000000a0c047c24 */ /* 0x000fe4000f8e02ff */
[----:B------:R-:W-:Y:S02]  /*6af0*/  IMAD R0, R0, 0x40, R3 ;  /* 0x0000004000007824 */ /* 0x000fe400078e0203 */
[----:B------:R-:W-:-:S02]  /*6b00*/  IMAD R12, RZ, RZ, -UR13 ;  /* 0x8000000dff0c7e24 */ /* 0x000fc4000f8e02ff */
[----:B------:R-:W-:Y:S01]  /*6b10*/  IMAD R13, R13, UR12, R4 ;  /* 0x0000000c0d0d7c24 */ /* 0x000fe2000f8e0204 */
[----:B------:R-:W-:Y:S01]  /*6b20*/  LEA R9, R9, R0, 0x3 ;  /* 0x0000000009097211 */ /* 0x000fe200078e18ff */
[----:B-1----:R-:W-:Y:S02]  /*6b30*/  IMAD R21, R21, R12, UR11 ;  /* 0x0000000b15157e24 */ /* 0x002fe4000f8e020c */
[----:B------:R-:W-:Y:S02]  /*6b40*/  IMAD.IADD R7, R7, 0x1, R13 ;  /* 0x0000000107077824 */ /* 0x000fe400078e020d */
[----:B--2---:R-:W-:Y:S01]  /*6b50*/  IMAD R3, R15, 0x80, R9 ;  /* 0x000000800f037824 */ /* 0x004fe200078e0209 */
[----:B------:R-:W-:Y:S01]  /*6b60*/  MOV R9, UR5 ;  /* 0x0000000500097c02 */ /* 0x000fe20008000f00 */
[----:B------:R-:W-:Y:S01]  /*6b70*/  IMAD.U32 R9, RZ, RZ, UR6 ;  /* 0x00000006ff097e24 */ /* 0x000fe2000f8e00ff */
[----:B------:R-:W-:Y:S01]  /*6b80*/  SHF.R.S32.HI R12, RZ, 0x1f, R21 ;  /* 0x0000001fff0c7819 */ /* 0x000fe20000011415 */
[C---:B0-----:R-:W-:Y:S01]  /*6b90*/  @P0 IMAD.HI.U32 R4, R3.reuse, R10, RZ ;  /* 0x0000000a03040227 */ /* 0x041fe200078e00ff */
[----:B------:R-:W-:Y:S01]  /*6ba0*/  MOV R11, R3 ;  /* 0x00000003000b7202 */ /* 0x000fe20000000f00 */
[----:B------:R-:W-:Y:S01]  /*6bb0*/  ULDC.64 UR4, c[0x0][0xbe0] ;  /* 0x0002f80000047ab9 */ /* 0x000fe20000000a00 */
[----:B------:R-:W-:Y:S01]  /*6bc0*/  ULDC.64 UR6, c[0x0][0xb48] ;  /* 0x0002d20000067ab9 */ /* 0x000fe20000000a00 */
[----:B---3--:R-:W-:Y:S01]  /*6bd0*/  IMAD R10, R18, UR10, RZ ;  /* 0x0000000a120a7c24 */ /* 0x008fe2000f8e02ff */
[----:B-----5:R-:W-:Y:S01]  /*6be0*/  @P0 SHF.R.U32.HI R11, RZ, R17, R4 ;  /* 0x00000011ff0b0219 */ /* 0x020fe20000011604 */
[----:B------:R-:W-:-:S04]  /*6bf0*/  @P0 IMAD.HI.U32 R120, R3, R120, RZ ;  /* 0x0000007803780227 */ /* 0x000fc800078e00ff */
[----:B------:R-:W-:Y:S02]  /*6c00*/  IMAD R17, R19, UR12, R10 ;  /* 0x0000000c13117c24 */ /* 0x000fe4000f8e020a */
[----:B------:R-:W-:-:S04]  /*6c10*/  IMAD.WIDE.U32 R8, R18, UR12, R8 ;  /* 0x0000000c12087c25 */ /* 0x000fc8000f8e0008 */
[----:B------:R-:W-:Y:S01]  /*6c20*/  IMAD.MOV.U32 R13, RZ, RZ, R3 ;  /* 0x000000ffff0d7224 */ /* 0x000fe200078e0003 */
[----:B------:R-:W-:Y:S01]  /*6c30*/  @P0 SHF.R.U32.HI R13, RZ, R23, R120 ;  /* 0x00000017ff0d0219 */ /* 0x000fe20000011678 */
[----:B------:R-:W-:Y:S01]  /*6c40*/  IMAD R4, R12, UR4, RZ ;  /* 0x000000040c047c24 */ /* 0x000fe2000f8e02ff */
[----:B------:R-:W-:Y:S01]  /*6c50*/  IADD3 R9, R9, R17, RZ ;  /* 0x0000001109097210 */ /* 0x000fe20007ffe0ff */
[----:B------:R-:W-:Y:S01]  /*6c60*/  IMAD.WIDE.U32 R6, R21, UR4, R6 ;  /* 0x0000000415067c25 */ /* 0x000fe2000f8e0006 */
[----:B------:R-:W-:-:S03]  /*6c70*/  SHF.R.S32.HI R17, RZ, 0x1f, R11 ;  /* 0x0000001fff117819 */ /* 0x000fc6000001140b */
[----:B------:R-:W-:Y:S01]  /*6c80*/  IMAD R12, R12, UR6, RZ ;  /* 0x000000060c0c7c24 */ /* 0x000fe2000f8e02ff */
[----:B------:R-:W-:Y:S01]  /*6c90*/  BAR.SYNC.DEFER_BLOCKING 0x1, 0x100 ;  /* 0x0044000000007b1d */ /* 0x000fe20000010000 */
[----:B------:R-:W-:Y:S01]  /*6ca0*/  IMAD R10, R21, UR5, R4 ;  /* 0x00000005150a7c24 */ /* 0x000fe2000f8e0204 */
[----:B------:R-:W-:Y:S01]  /*6cb0*/  IADD3 R6, P0, R11, R6, RZ ;  /* 0x000000060b067210 */ /* 0x000fe20007f1e0ff */
[----:B------:R-:W-:Y:S01]  /*6cc0*/  IMAD.MOV R11, RZ, RZ, -R11 ;  /* 0x000000ffff0b7224 */ /* 0x000fe200078e0a0b */
[----:B------:R-:W-:Y:S01]  /*6cd0*/  SHF.R.S32.HI R4, RZ, 0x1f, R13 ;  /* 0x0000001fff047819 */ /* 0x000fe2000001140d */
[C---:B------:R-:W-:Y:S01]  /*6ce0*/  IMAD R19, R21.reuse, UR7, R12 ;  /* 0x0000000715137c24 */ /* 0x040fe2000f8e020c */
[----:B------:R-:W-:Y:S01]  /*6cf0*/  ULDC.64 UR4, c[0x0][0xb30] ;  /* 0x0002cc0000047ab9 */ /* 0x000fe20000000a00 */
[----:B------:R-:W-:Y:S01]  /*6d00*/  IMAD.WIDE.U32 R8, R21, UR6, R8 ;  /* 0x0000000615087c25 */ /* 0x000fe2000f8e0008 */
[----:B------:R-:W-:Y:S01]  /*6d10*/  IADD3.X R7, R17, R7, R10, P0, !PT ;  /* 0x0000000711077210 */ /* 0x000fe200007fe40a */
[----:B------:R-:W-:-:S02]  /*6d20*/  ULDC.64 UR6, c[0x0][0xbc8] ;  /* 0x0002f20000067ab9 */ /* 0x000fc40000000a00 */
[----:B------:R-:W-:Y:S01]  /*6d30*/  IMAD.MOV R12, RZ, RZ, -R13 ;  /* 0x000000ffff0c7224 */ /* 0x000fe200078e0a0d */
[----:B------:R-:W-:Y:S01]  /*6d40*/  IADD3 R9, R9, R19, RZ ;  /* 0x0000001309097210 */ /* 0x000fe20007ffe0ff */
[----:B------:R-:W-:Y:S02]  /*6d50*/  IMAD R4, R4, UR4, RZ ;  /* 0x0000000404047c24 */ /* 0x000fe4000f8e02ff */
[C-C-:B------:R-:W-:Y:S02]  /*6d60*/  IMAD R11, R14.reuse, R11, R3.reuse ;  /* 0x0000000b0e0b7224 */ /* 0x140fe400078e0203 */
[----:B------:R-:W-:Y:S02]  /*6d70*/  IMAD R3, R14, R12, R3 ;  /* 0x0000000c0e037224 */ /* 0x000fe400078e0203 */
[C---:B------:R-:W-:Y:S01]  /*6d80*/  IMAD R17, R13.reuse, UR5, R4 ;  /* 0x000000050d117c24 */ /* 0x040fe2000f8e0204 */
[----:B------:R-:W-:Y:S01]  /*6d90*/  SHF.R.S32.HI R4, RZ, 0x1f, R11 ;  /* 0x0000001fff047819 */ /* 0x000fe2000001140b */
[----:B------:R-:W-:Y:S01]  /*6da0*/  IMAD.WIDE.U32 R8, R13, UR4, R8 ;  /* 0x000000040d087c25 */ /* 0x000fe2000f8e0008 */
[----:B------:R-:W-:Y:S01]  /*6db0*/  SHF.R.S32.HI R10, RZ, 0x1f, R3 ;  /* 0x0000001fff0a7819 */ /* 0x000fe20000011403 */
[----:B------:R-:W0:Y:S01]  /*6dc0*/  S2UR UR5, SR_CgaCtaId ;  /* 0x00000000000579c3 */ /* 0x000e220000008800 */
[----:B------:R-:W-:Y:S01]  /*6dd0*/  UMOV UR4, 0x400 ;  /* 0x0000040000047882 */ /* 0x000fe20000000000 */
[----:B------:R-:W-:-:S02]  /*6de0*/  IMAD R4, R4, UR6, RZ ;  /* 0x0000000604047c24 */ /* 0x000fc4000f8e02ff */
[----:B------:R-:W-:Y:S02]  /*6df0*/  IMAD.IADD R9, R9, 0x1, R17 ;  /* 0x0000000109097824 */ /* 0x000fe400078e0211 */
[----:B------:R-:W-:Y:S02]  /*6e00*/  IMAD R10, R10, UR8, RZ ;  /* 0x000000080a0a7c24 */ /* 0x000fe4000f8e02ff */
[C---:B------:R-:W-:Y:S02]  /*6e10*/  IMAD R13, R11.reuse, UR7, R4 ;  /* 0x000000070b0d7c24 */ /* 0x040fe4000f8e0204 */
[----:B------:R-:W-:Y:S01]  /*6e20*/  IMAD.WIDE.U32 R6, R11, UR6, R6 ;  /* 0x000000060b067c25 */ /* 0x000fe2000f8e0006 */
[----:B------:R-:W-:-:S03]  /*6e30*/  ULDC.64 UR6, c[0x0][0xba8] ;  /* 0x0002ea0000067ab9 */ /* 0x000fc60000000a00 */
[C---:B------:R-:W-:Y:S01]  /*6e40*/  IMAD R17, R3.reuse, UR9, R10 ;  /* 0x0000000903117c24 */ /* 0x040fe2000f8e020a */
[----:B------:R-:W-:Y:S01]  /*6e50*/  LEA R18, P0, R6, UR6, 0x2 ;  /* 0x0000000606127c11 */ /* 0x000fe2000f8010ff */
[----:B------:R-:W-:Y:S01]  /*6e60*/  IMAD.WIDE.U32 R8, R3, UR8, R8 ;  /* 0x0000000803087c25 */ /* 0x000fe2000f8e0008 */
[----:B------:R-:W-:Y:S01]  /*6e70*/  ULDC.64 UR8, c[0x0][0xb00] ;  /* 0x0002c00000087ab9 */ /* 0x000fe20000000a00 */
[----:B------:R-:W-:Y:S02]  /*6e80*/  ULDC UR6, c[0x0][0xa88] ;  /* 0x0002a20000067ab9 */ /* 0x000fe40000000800 */
[----:B------:R-:W-:Y:S01]  /*6e90*/  IMAD.IADD R11, R7, 0x1, R13 ;  /* 0x00000001070b7824 */ /* 0x000fe200078e020d */
[----:B------:R-:W-:Y:S01]  /*6ea0*/  IADD3 R7, R9, R17, RZ ;  /* 0x0000001109077210 */ /* 0x000fe20007ffe0ff */
[----:B------:R-:W-:Y:S01]  /*6eb0*/  SHFL.IDX PT, R10, R18, RZ, 0x1c1f ;  /* 0x001c1fff120a7589 */ /* 0x000fe200000e0000 */
[----:B------:R-:W-:Y:S01]  /*6ec0*/  IMAD R15, R15, 0x80, R0 ;  /* 0x000000800f0f7824 */ /* 0x000fe200078e0200 */
[----:B------:R-:W-:Y:S01]  /*6ed0*/  LEA R3, P1, R8, UR8, 0x2 ;  /* 0x0000000808037c11 */ /* 0x000fe2000f8210ff */
[----:B0-----:R-:W-:Y:S01]  /*6ee0*/  ULEA UR4, UR5, UR4, 0x18 ;  /* 0x0000000405047291 */ /* 0x001fe2000f8ec03f */
[----:B------:R-:W-:Y:S01]  /*6ef0*/  LEA.HI.X R17, R6, UR7, R11, 0x2, P0 ;  /* 0x0000000706117c11 */ /* 0x000fe200080f140b */
[----:B------:R-:W-:Y:S01]  /*6f00*/  SHFL.IDX PT, R12, R18, 0x1, 0x1c1f ;  /* 0x003c1f00120c7f89 */ /* 0x000fe200000e0000 */
[----:B------:R-:W-:Y:S01]  /*6f10*/  IMAD R4, R14, UR6, RZ ;  /* 0x000000060e047c24 */ /* 0x000fe2000f8e02ff */
[----:B------:R-:W-:Y:S01]  /*6f20*/  LOP3.LUT P0, RZ, R20, 0x3, RZ, 0xc0, !PT ;  /* 0x0000000314ff7812 */ /* 0x000fe2000780c0ff */
[C---:B------:R-:W-:Y:S01]  /*6f30*/  VIADD R9, R15.reuse, 0x8 ;  /* 0x000000080f097836 */ /* 0x040fe20000000000 */
[----:B------:R-:W0:Y:S01]  /*6f40*/  SHFL.IDX PT, R11, R17, RZ, 0x1c1f ;  /* 0x001c1fff110b7589 */ /* 0x000e2200000e0000 */
[----:B------:R-:W-:Y:S01]  /*6f50*/  LEA.HI.X R8, R8, UR9, R7, 0x2, P1 ;  /* 0x0000000908087c11 */ /* 0x000fe200088f1407 */
[----:B------:R-:W-:Y:S01]  /*6f60*/  UIADD3 UR4, UR4, 0x30820, URZ ;  /* 0x0003082004047890 */ /* 0x000fe2000fffe03f */
[-C--:B------:R-:W-:Y:S01]  /*6f70*/  ISETP.GE.OR P1, PT, R15, R4.reuse, P0 ;  /* 0x000000040f00720c */ /* 0x080fe20000726670 */
[----:B------:R1:W2:Y:S01]  /*6f80*/  SHFL.IDX PT, R13, R17, 0x1, 0x1c1f ;  /* 0x003c1f00110d7f89 */ /* 0x0002a200000e0000 */
[-C--:B------:R-:W-:Y:S01]  /*6f90*/  ISETP.GE.OR P0, PT, R9, R4.reuse, P0 ;  /* 0x000000040900720c */ /* 0x080fe20000706670 */
[----:B------:R-:W-:Y:S01]  /*6fa0*/  UPRMT UR4, URZ, 0x654, UR4 ;  /* 0x000006543f047896 */ /* 0x000fe20008000004 */
[----:B------:R-:W-:Y:S01]  /*6fb0*/  ISETP.GE.AND P2, PT, R15, R4, PT ;  /* 0x000000040f00720c */ /* 0x000fe20003f46270 */
[----:B------:R3:W4:Y:S01]  /*6fc0*/  SHFL.IDX PT, R6, R3, RZ, 0x1c1f ;  /* 0x001c1fff03067589 */ /* 0x00072200000e0000 */
[----:B-1----:R-:W-:-:S03]  /*6fd0*/  LOP3.LUT R17, R22, 0x7ffffffc, RZ, 0xc0, !PT ;  /* 0x7ffffffc16117812 */ /* 0x002fc600078ec0ff */
[----:B------:R3:W1:Y:S03]  /*6fe0*/  SHFL.IDX PT, R7, R8, RZ, 0x1c1f ;  /* 0x001c1fff08077589 */ /* 0x00066600000e0000 */
[----:B------:R-:W-:Y:S01]  /*6ff0*/  SYNCS.ARRIVE.TRANS64.RED.A1T0 RZ, [UR4], RZ ;  /* 0x000000ffffff79a7 */ /* 0x000fe20008100404 */
[----:B------:R-:W-:-:S05]  /*7000*/  IADD3 R0, R20, -R17, RZ ;  /* 0x8000001114007210 */ /* 0x000fca0007ffe0ff */
[----:B------:R-:W-:Y:S01]  /*7010*/  IMAD.SHL.U32 R0, R0, 0x2, RZ ;  /* 0x0000000200007824 */ /* 0x000fe200078e00ff */
[----:B0-----:R3:W-:Y:S04]  /*7020*/  @!P1 ST.E desc[UR36][R10.64], R5 ;  /* 0x000000050a009985 */ /* 0x0017e8000c101924 */
[----:B--2---:R3:W-:Y:S01]  /*7030*/  @!P0 ST.E desc[UR36][R12.64], R2 ;  /* 0x000000020c008985 */ /* 0x0047e2000c101924 */
[----:B------:R-:W-:Y:S05]  /*7040*/  @P2 BRA `(.L_x_37) ;  /* 0x0000000800382947 */ /* 0x000fea0003800000 */
[C---:B---3--:R-:W-:Y:S01]  /*7050*/  VIADD R2, R0.reuse, 0x8 ;  /* 0x0000000800027836 */ /* 0x048fe20000000000 */
[C---:B------:R-:W-:Y:S01]  /*7060*/  IADD3 R5, R0.reuse, 0x10, RZ ;  /* 0x0000001000057810 */ /* 0x040fe20007ffe0ff */
[----:B------:R-:W-:Y:S01]  /*7070*/  ULDC UR4, c[0x0][0xac8] ;  /* 0x0002b20000047ab9 */ /* 0x000fe20000000800 */
[C---:B------:R-:W-:Y:S01]  /*7080*/  VIADD R17, R0.reuse, 0x18 ;  /* 0x0000001800117836 */ /* 0x040fe20000000000 */
[C---:B------:R-:W-:Y:S01]  /*7090*/  ISETP.GE.AND P0, PT, R0.reuse, UR4, PT ;  /* 0x0000000400007c0c */ /* 0x040fe2000bf06270 */
[C---:B------:R-:W-:Y:S01]  /*70a0*/  VIADD R18, R0.reuse, 0x20 ;  /* 0x0000002000127836 */ /* 0x040fe20000000000 */
[----:B------:R-:W-:Y:S01]  /*70b0*/  ISETP.GE.AND P2, PT, R5, UR4, PT ;  /* 0x0000000405007c0c */ /* 0x000fe2000bf46270 */
[----:B------:R-:W-:Y:S01]  /*70c0*/  VIADD R19, R0, 0x38 ;  /* 0x0000003800137836 */ /* 0x000fe20000000000 */
[----:B------:R-:W-:Y:S01]  /*70d0*/  ISETP.GE.AND P1, PT, R2, UR4, PT ;  /* 0x0000000402007c0c */ /* 0x000fe2000bf26270 */
[C---:B------:R-:W-:Y:S01]  /*70e0*/  VIADD R21, R0.reuse, 0x48 ;  /* 0x0000004800157836 */ /* 0x040fe20000000000 */
[----:B------:R-:W-:Y:S01]  /*70f0*/  ISETP.GE.AND P5, PT, R17, UR4, PT ;  /* 0x0000000411007c0c */ /* 0x000fe2000bfa6270 */
[----:B------:R-:W-:Y:S01]  /*7100*/  VIADD R22, R0, 0x50 ;  /* 0x0000005000167836 */ /* 0x000fe20000000000 */
[----:B------:R-:W-:-:S02]  /*7110*/  ISETP.GE.AND P6, PT, R18, UR4, PT ;  /* 0x0000000412007c0c */ /* 0x000fc4000bfc6270 */
[C---:B------:R-:W-:Y:S02]  /*7120*/  IADD3 R20, R0.reuse, 0x40, RZ ;  /* 0x0000004000147810 */ /* 0x040fe40007ffe0ff */
[----:B------:R-:W-:Y:S01]  /*7130*/  ISETP.GE.AND P3, PT, R19, UR4, PT ;  /* 0x0000000413007c0c */ /* 0x000fe2000bf66270 */
[C---:B-1--4-:R-:W-:Y:S01]  /*7140*/  @!P0 IMAD.WIDE R10, R0.reuse, 0x4, R6 ;  /* 0x00000004000a8825 */ /* 0x052fe200078e0206 */
[----:B------:R-:W-:Y:S02]  /*7150*/  IADD3 R23, R0, 0x58, RZ ;  /* 0x0000005800177810 */ /* 0x000fe40007ffe0ff */
[----:B------:R-:W-:Y:S02]  /*7160*/  @!P2 LEA.HI R5, R5, R5, RZ, 0x1 ;  /* 0x000000050505a211 */ /* 0x000fe400078f08ff */
[----:B------:R-:W-:Y:S01]  /*7170*/  @!P1 LEA.HI R2, R2, R2, RZ, 0x1 ;  /* 0x0000000202029211 */ /* 0x000fe200078f08ff */
[----:B------:R0:W-:Y:S01]  /*7180*/  @!P0 ST.E.64 desc[UR36][R10.64], R24 ;  /* 0x000000180a008985 */ /* 0x0001e2000c101b24 */
[----:B------:R-:W-:-:S02]  /*7190*/  @!P2 LOP3.LUT R5, R5, 0xfffffffe, RZ, 0xc0, !PT ;  /* 0xfffffffe0505a812 */ /* 0x000fc400078ec0ff */
[----:B------:R-:W-:Y:S02]  /*71a0*/  @!P1 LOP3.LUT R13, R2, 0xfffffffe, RZ, 0xc0, !PT ;  /* 0xfffffffe020d9812 */ /* 0x000fe400078ec0ff */
[----:B------:R-:W-:Y:S01]  /*71b0*/  IADD3 R2, R0, 0x28, RZ ;  /* 0x0000002800027810 */ /* 0x000fe20007ffe0ff */
[--C-:B------:R-:W-:Y:S01]  /*71c0*/  @!P2 IMAD.WIDE R14, R5, 0x4, R6.reuse ;  /* 0x00000004050ea825 */ /* 0x100fe200078e0206 */
[----:B------:R-:W-:Y:S02]  /*71d0*/  @!P5 LEA.HI R17, R17, R17, RZ, 0x1 ;  /* 0x000000111111d211 */ /* 0x000fe400078f08ff */
[----:B------:R-:W-:Y:S01]  /*71e0*/  ISETP.GE.AND P0, PT, R2, UR4, PT ;  /* 0x0000000402007c0c */ /* 0x000fe2000bf06270 */
[--C-:B------:R-:W-:Y:S01]  /*71f0*/  @!P1 IMAD.WIDE R12, R13, 0x4, R6.reuse ;  /* 0x000000040d0c9825 */ /* 0x100fe200078e0206 */
[----:B------:R-:W-:Y:S02]  /*7200*/  @!P6 LEA.HI R18, R18, R18, RZ, 0x1 ;  /* 0x000000121212e211 */ /* 0x000fe400078f08ff */
[----:B------:R-:W-:Y:S01]  /*7210*/  @!P3 LEA.HI R19, R19, R19, RZ, 0x1 ;  /* 0x000000131313b211 */ /* 0x000fe200078f08ff */
[C---:B------:R-:W-:Y:S01]  /*7220*/  VIADD R5, R0.reuse, 0x30 ;  /* 0x0000003000057836 */ /* 0x040fe20000000000 */
[----:B------:R1:W-:Y:S01]  /*7230*/  @!P1 ST.E.64 desc[UR36][R12.64], R28 ;  /* 0x0000001c0c009985 */ /* 0x0003e2000c101b24 */
[----:B------:R-:W-:Y:S01]  /*7240*/  ISETP.GE.AND P1, PT, R21, UR4, PT ;  /* 0x0000000415007c0c */ /* 0x000fe2000bf26270 */
[C---:B0-----:R-:W-:Y:S01]  /*7250*/  VIADD R24, R0.reuse, 0x78 ;  /* 0x0000007800187836 */ /* 0x041fe20000000000 */
[----:B------:R-:W-:Y:S01]  /*7260*/  @!P5 LOP3.LUT R11, R17, 0xfffffffe, RZ, 0xc0, !PT ;  /* 0xfffffffe110bd812 */ /* 0x000fe200078ec0ff */
[----:B------:R0:W-:Y:S01]  /*7270*/  @!P2 ST.E.64 desc[UR36][R14.64], R32 ;  /* 0x000000200e00a985 */ /* 0x0001e2000c101b24 */
[----:B------:R-:W-:Y:S01]  /*7280*/  ISETP.GE.AND P4, PT, R5, UR4, PT ;  /* 0x0000000405007c0c */ /* 0x000fe2000bf86270 */
[----:B------:R-:W-:Y:S01]  /*7290*/  VIADD R25, R0, 0x80 ;  /* 0x0000008000197836 */ /* 0x000fe20000000000 */
[----:B------:R-:W-:Y:S01]  /*72a0*/  ISETP.GE.AND P2, PT, R20, UR4, PT ;  /* 0x0000000414007c0c */ /* 0x000fe2000bf46270 */
[----:B------:R-:W-:Y:S01]  /*72b0*/  @!P5 IMAD.WIDE R10, R11, 0x4, R6 ;  /* 0x000000040b0ad825 */ /* 0x000fe200078e0206 */
[----:B------:R-:W-:-:S02]  /*72c0*/  @!P0 LEA.HI R2, R2, R2, RZ, 0x1 ;  /* 0x0000000202028211 */ /* 0x000fc400078f08ff */
[----:B------:R-:W-:Y:S02]  /*72d0*/  @!P3 LOP3.LUT R19, R19, 0xfffffffe, RZ, 0xc0, !PT ;  /* 0xfffffffe1313b812 */ /* 0x000fe400078ec0ff */
[----:B------:R2:W-:Y:S01]  /*72e0*/  @!P5 ST.E.64 desc[UR36][R10.64], R36 ;  /* 0x000000240a00d985 */ /* 0x0005e2000c101b24 */
[----:B-1----:R-:W-:Y:S02]  /*72f0*/  @!P6 LOP3.LUT R13, R18, 0xfffffffe, RZ, 0xc0, !PT ;  /* 0xfffffffe120de812 */ /* 0x002fe400078ec0ff */
[----:B------:R-:W-:Y:S02]  /*7300*/  @!P1 LEA.HI R21, R21, R21, RZ, 0x1 ;  /* 0x0000001515159211 */ /* 0x000fe400078f08ff */
[----:B0-----:R-:W-:Y:S01]  /*7310*/  @!P4 LEA.HI R14, R5, R5, RZ, 0x1 ;  /* 0x00000005050ec211 */ /* 0x001fe200078f08ff */
[--C-:B------:R-:W-:Y:S01]  /*7320*/  @!P6 IMAD.WIDE R12, R13, 0x4, R6.reuse ;  /* 0x000000040d0ce825 */ /* 0x100fe200078e0206 */
[----:B------:R-:W-:Y:S02]  /*7330*/  @!P2 LEA.HI R20, R20, R20, RZ, 0x1 ;  /* 0x000000141414a211 */ /* 0x000fe400078f08ff */
[----:B------:R-:W-:Y:S01]  /*7340*/  @!P0 LOP3.LUT R5, R2, 0xfffffffe, RZ, 0xc0, !PT ;  /* 0xfffffffe02058812 */ /* 0x000fe200078ec0ff */
[----:B------:R-:W-:Y:S01]  /*7350*/  VIADD R2, R0, 0x60 ;  /* 0x0000006000027836 */ /* 0x000fe20000000000 */
[----:B------:R-:W-:Y:S01]  /*7360*/  @!P4 LOP3.LUT R15, R14, 0xfffffffe, RZ, 0xc0, !PT ;  /* 0xfffffffe0e0fc812 */ /* 0x000fe200078ec0ff */
[----:B------:R0:W-:Y:S01]  /*7370*/  @!P6 ST.E.64 desc[UR36][R12.64], R40 ;  /* 0x000000280c00e985 */ /* 0x0001e2000c101b24 */
[----:B------:R-:W-:Y:S01]  /*7380*/  @!P2 LOP3.LUT R17, R20, 0xfffffffe, RZ, 0xc0, !PT ;  /* 0xfffffffe1411a812 */ /* 0x000fe200078ec0ff */
[----:B--2---:R-:W-:Y:S01]  /*7390*/  @!P0 IMAD.WIDE R10, R5, 0x4, R6 ;  /* 0x00000004050a8825 */ /* 0x004fe200078e0206 */
[----:B------:R-:W-:-:S02]  /*73a0*/  @!P1 LOP3.LUT R21, R21, 0xfffffffe, RZ, 0xc0, !PT ;  /* 0xfffffffe15159812 */ /* 0x000fc400078ec0ff */
[----:B------:R-:W-:Y:S01]  /*73b0*/  ISETP.GE.AND P5, PT, R22, UR4, PT ;  /* 0x0000000416007c0c */ /* 0x000fe2000bfa6270 */
[----:B------:R-:W-:Y:S01]  /*73c0*/  VIADD R5, R0, 0x68 ;  /* 0x0000006800057836 */ /* 0x000fe20000000000 */
[----:B------:R1:W-:Y:S01]  /*73d0*/  @!P0 ST.E.64 desc[UR36][R10.64], R44 ;  /* 0x0000002c0a008985 */ /* 0x0003e2000c101b24 */
[--C-:B------:R-:W-:Y:S01]  /*73e0*/  @!P1 IMAD.WIDE R20, R21, 0x4, R6.reuse ;  /* 0x0000000415149825 */ /* 0x100fe200078e0206 */
[----:B------:R-:W-:Y:S02]  /*73f0*/  ISETP.GE.AND P6, PT, R23, UR4, PT ;  /* 0x0000000417007c0c */ /* 0x000fe4000bfc6270 */
[----:B------:R-:W-:Y:S01]  /*7400*/  ISETP.GE.AND P0, PT, R2, UR4, PT ;  /* 0x0000000402007c0c */ /* 0x000fe2000bf06270 */
[----:B0-----:R-:W-:-:S04]  /*7410*/  @!P4 IMAD.WIDE R12, R15, 0x4, R6 ;  /* 0x000000040f0cc825 */ /* 0x001fc800078e0206 */
[--C-:B------:R-:W-:Y:S01]  /*7420*/  @!P3 IMAD.WIDE R14, R19, 0x4, R6.reuse ;  /* 0x00000004130eb825 */ /* 0x100fe200078e0206 */
[----:B------:R0:W-:Y:S01]  /*7430*/  @!P4 ST.E.64 desc[UR36][R12.64], R48 ;  /* 0x000000300c00c985 */ /* 0x0001e2000c101b24 */
[----:B------:R-:W-:Y:S02]  /*7440*/  ISETP.GE.AND P4, PT, R25, UR4, PT ;  /* 0x0000000419007c0c */ /* 0x000fe4000bf86270 */
[----:B------:R-:W-:Y:S01]  /*7450*/  @!P2 IMAD.WIDE R18, R17, 0x4, R6 ;  /* 0x000000041112a825 */ /* 0x000fe200078e0206 */
[----:B------:R2:W-:Y:S01]  /*7460*/  @!P3 ST.E.64 desc[UR36][R14.64], R52 ;  /* 0x000000340e00b985 */ /* 0x0005e2000c101b24 */
[----:B------:R-:W-:Y:S02]  /*7470*/  IADD3 R17, R0, 0x70, RZ ;  /* 0x0000007000117810 */ /* 0x000fe40007ffe0ff */
[----:B------:R-:W-:Y:S01]  /*7480*/  ISETP.GE.AND P3, PT, R24, UR4, PT ;  /* 0x0000000418007c0c */ /* 0x000fe2000bf66270 */
[----:B------:R3:W-:Y:S01]  /*7490*/  @!P2 ST.E.64 desc[UR36][R18.64], R56 ;  /* 0x000000381200a985 */ /* 0x0007e2000c101b24 */
[----:B------:R-:W-:-:S02]  /*74a0*/  ISETP.GE.AND P2, PT, R17, UR4, PT ;  /* 0x0000000411007c0c */ /* 0x000fc4000bf46270 */
[----:B------:R-:W-:Y:S01]  /*74b0*/  @!P5 LEA.HI R22, R22, R22, RZ, 0x1 ;  /* 0x000000161616d211 */ /* 0x000fe200078f08ff */
[----:B------:R4:W-:Y:S01]  /*74c0*/  @!P1 ST.E.64 desc[UR36][R20.64], R60 ;  /* 0x0000003c14009985 */ /* 0x0009e2000c101b24 */
[----:B------:R-:W-:Y:S02]  /*74d0*/  ISETP.GE.AND P1, PT, R5, UR4, PT ;  /* 0x0000000405007c0c */ /* 0x000fe4000bf26270 */
[----:B------:R-:W-:Y:S02]  /*74e0*/  @!P6 LEA.HI R23, R23, R23, RZ, 0x1 ;  /* 0x000000171717e211 */ /* 0x000fe400078f08ff */
[----:B-1----:R-:W-:Y:S02]  /*74f0*/  @!P5 LOP3.LUT R11, R22, 0xfffffffe, RZ, 0xc0, !PT ;  /* 0xfffffffe160bd812 */ /* 0x002fe400078ec0ff */
[----:B------:R-:W-:Y:S02]  /*7500*/  @!P0 LEA.HI R2, R2, R2, RZ, 0x1 ;  /* 0x0000000202028211 */ /* 0x000fe400078f08ff */
[----:B0-----:R-:W-:Y:S01]  /*7510*/  @!P6 LOP3.LUT R13, R23, 0xfffffffe, RZ, 0xc0, !PT ;  /* 0xfffffffe170de812 */ /* 0x001fe200078ec0ff */
[----:B------:R-:W-:Y:S01]  /*7520*/  @!P5 IMAD.WIDE R10, R11, 0x4, R6 ;  /* 0x000000040b0ad825 */ /* 0x000fe200078e0206 */
[----:B------:R-:W-:-:S02]  /*7530*/  @!P2 LEA.HI R17, R17, R17, RZ, 0x1 ;  /* 0x000000111111a211 */ /* 0x000fc400078f08ff */
[----:B--2---:R-:W-:Y:S01]  /*7540*/  @!P0 LOP3.LUT R15, R2, 0xfffffffe, RZ, 0xc0, !PT ;  /* 0xfffffffe020f8812 */ /* 0x004fe200078ec0ff */
[--C-:B------:R-:W-:Y:S01]  /*7550*/  @!P6 IMAD.WIDE R12, R13, 0x4, R6.reuse ;  /* 0x000000040d0ce825 */ /* 0x100fe200078e0206 */
[----:B------:R-:W-:Y:S01]  /*7560*/  @!P1 LEA.HI R5, R5, R5, RZ, 0x1 ;  /* 0x0000000505059211 */ /* 0x000fe200078f08ff */
[----:B------:R0:W-:Y:S01]  /*7570*/  @!P5 ST.E.64 desc[UR36][R10.64], R64 ;  /* 0x000000400a00d985 */ /* 0x0001e2000c101b24 */
[----:B------:R-:W-:Y:S01]  /*7580*/  @!P3 LEA.HI R24, R24, R24, RZ, 0x1 ;  /* 0x000000181818b211 */ /* 0x000fe200078f08ff */
[----:B------:R-:W-:Y:S01]  /*7590*/  @!P0 IMAD.WIDE R14, R15, 0x4, R6 ;  /* 0x000000040f0e8825 */ /* 0x000fe200078e0206 */
[----:B------:R-:W-:Y:S01]  /*75a0*/  @!P1 LOP3.LUT R5, R5, 0xfffffffe, RZ, 0xc0, !PT ;  /* 0xfffffffe05059812 */ /* 0x000fe200078ec0ff */
[----:B------:R1:W-:Y:S01]  /*75b0*/  @!P6 ST.E.64 desc[UR36][R12.64], R68 ;  /* 0x000000440c00e985 */ /* 0x0003e2000c101b24 */
[----:B------:R-:W-:Y:S02]  /*75c0*/  @!P4 LEA.HI R25, R25, R25, RZ, 0x1 ;  /* 0x000000191919c211 */ /* 0x000fe400078f08ff */
[----:B------:R-:W-:Y:S01]  /*75d0*/  @!P2 LOP3.LUT R17, R17, 0xfffffffe, RZ, 0xc0, !PT ;  /* 0xfffffffe1111a812 */ /* 0x000fe200078ec0ff */
[----:B------:R-:W-:Y:S01]  /*75e0*/  @!P0 ST.E.64 desc[UR36][R14.64], R72 ;  /* 0x000000480e008985 */ /* 0x000fe2000c101b24 */
[----:B---3--:R-:W-:-:S02]  /*75f0*/  @!P3 LOP3.LUT R19, R24, 0xfffffffe, RZ, 0xc0, !PT ;  /* 0xfffffffe1813b812 */ /* 0x008fc400078ec0ff */
[----:B----4-:R-:W-:Y:S02]  /*7600*/  @!P4 LOP3.LUT R21, R25, 0xfffffffe, RZ, 0xc0, !PT ;  /* 0xfffffffe1915c812 */ /* 0x010fe400078ec0ff */
[C---:B------:R-:W-:Y:S01]  /*7610*/  IADD3 R2, R0.reuse, 0x88, RZ ;  /* 0x0000008800027810 */ /* 0x040fe20007ffe0ff */
[--C-:B0-----:R-:W-:Y:S01]  /*7620*/  @!P1 IMAD.WIDE R10, R5, 0x4, R6.reuse ;  /* 0x00000004050a9825 */ /* 0x101fe200078e0206 */
[----:B------:R-:W-:Y:S02]  /*7630*/  IADD3 R22, R0, 0xa0, RZ ;  /* 0x000000a000167810 */ /* 0x000fe40007ffe0ff */
[----:B------:R-:W-:Y:S01]  /*7640*/  ISETP.GE.AND P0, PT, R2, UR4, PT ;  /* 0x0000000402007c0c */ /* 0x000fe2000bf06270 */
[--C-:B-1----:R-:W-:Y:S01]  /*7650*/  @!P2 IMAD.WIDE R12, R17, 0x4, R6.reuse ;  /* 0x00000004110ca825 */ /* 0x102fe200078e0206 */
[----:B------:R0:W-:Y:S03]  /*7660*/  @!P1 ST.E.64 desc[UR36][R10.64], R76 ;  /* 0x0000004c0a009985 */ /* 0x0001e6000c101b24 */
[----:B------:R-:W-:Y:S01]  /*7670*/  VIADD R5, R0, 0x90 ;  /* 0x0000009000057836 */ /* 0x000fe20000000000 */
[----:B------:R1:W-:Y:S01]  /*7680*/  @!P2 ST.E.64 desc[UR36][R12.64], R80 ;  /* 0x000000500c00a985 */ /* 0x0003e2000c101b24 */
[----:B------:R-:W-:-:S03]  /*7690*/  @!P3 IMAD.WIDE R18, R19, 0x4, R6 ;  /* 0x000000041312b825 */ /* 0x000fc600078e0206 */
[----:B------:R-:W-:Y:S01]  /*76a0*/  ISETP.GE.AND P1, PT, R5, UR4, PT ;  /* 0x0000000405007c0c */ /* 0x000fe2000bf26270 */
[----:B------:R-:W-:Y:S01]  /*76b0*/  VIADD R17, R0, 0x98 ;  /* 0x0000009800117836 */ /* 0x000fe20000000000 */
[----:B------:R2:W-:Y:S01]  /*76c0*/  @!P3 ST.E.64 desc[UR36][R18.64], R84 ;  /* 0x000000541200b985 */ /* 0x0005e2000c101b24 */
[----:B------:R-:W-:Y:S01]  /*76d0*/  @!P4 IMAD.WIDE R20, R21, 0x4, R6 ;  /* 0x000000041514c825 */ /* 0x000fe200078e0206 */
[----:B------:R-:W-:Y:S02]  /*76e0*/  ISETP.GE.AND P3, PT, R22, UR4, PT ;  /* 0x0000000416007c0c */ /* 0x000fe4000bf66270 */
[C---:B0-----:R-:W-:Y:S01]  /*76f0*/  IADD3 R11, R0.reuse, 0xb8, RZ ;  /* 0x000000b8000b7810 */ /* 0x041fe20007ffe0ff */
[C---:B------:R-:W-:Y:S01]  /*7700*/  VIADD R14, R0.reuse, 0xa8 ;  /* 0x000000a8000e7836 */ /* 0x040fe20000000000 */
[----:B------:R-:W-:Y:S01]  /*7710*/  ISETP.GE.AND P2, PT, R17, UR4, PT ;  /* 0x0000000411007c0c */ /* 0x000fe2000bf46270 */
[----:B------:R-:W-:Y:S01]  /*7720*/  VIADD R15, R0, 0xb0 ;  /* 0x000000b0000f7836 */ /* 0x000fe20000000000 */
[----:B------:R0:W-:Y:S01]  /*7730*/  @!P4 ST.E.64 desc[UR36][R20.64], R88 ;  /* 0x000000581400c985 */ /* 0x0001e2000c101b24 */
[----:B------:R-:W-:-:S02]  /*7740*/  ISETP.GE.AND P6, PT, R11, UR4, PT ;  /* 0x000000040b007c0c */ /* 0x000fc4000bfc6270 */
[----:B------:R-:W-:Y:S02]  /*7750*/  ISETP.GE.AND P4, PT, R14, UR4, PT ;  /* 0x000000040e007c0c */ /* 0x000fe4000bf86270 */
[----:B------:R-:W-:Y:S02]  /*7760*/  ISETP.GE.AND P5, PT, R15, UR4, PT ;  /* 0x000000040f007c0c */ /* 0x000fe4000bfa6270 */
[----:B------:R-:W-:Y:S02]  /*7770*/  @!P0 LEA.HI R2, R2, R2, RZ, 0x1 ;  /* 0x0000000202028211 */ /* 0x000fe400078f08ff */
[----:B------:R-:W-:Y:S02]  /*7780*/  @!P1 LEA.HI R5, R5, R5, RZ, 0x1 ;  /* 0x0000000505059211 */ /* 0x000fe400078f08ff */
[----:B------:R-:W-:Y:S02]  /*7790*/  @!P2 LEA.HI R17, R17, R17, RZ, 0x1 ;  /* 0x000000111111a211 */ /* 0x000fe400078f08ff */
[----:B------:R-:W-:-:S02]  /*77a0*/  @!P3 LEA.HI R22, R22, R22, RZ, 0x1 ;  /* 0x000000161616b211 */ /* 0x000fc400078f08ff */
[----:B-1----:R-:W-:Y:S02]  /*77b0*/  @!P6 LEA.HI R12, R11, R11, RZ, 0x1 ;  /* 0x0000000b0b0ce211 */ /* 0x002fe400078f08ff */
[----:B------:R-:W-:Y:S02]  /*77c0*/  @!P4 LEA.HI R14, R14, R14, RZ, 0x1 ;  /* 0x0000000e0e0ec211 */ /* 0x000fe400078f08ff */
[----:B------:R-:W-:Y:S02]  /*77d0*/  @!P5 LEA.HI R10, R15, R15, RZ, 0x1 ;  /* 0x0000000f0f0ad211 */ /* 0x000fe400078f08ff */
[----:B------:R-:W-:Y:S02]  /*77e0*/  @!P0 LOP3.LUT R11, R2, 0xfffffffe, RZ, 0xc0, !PT ;  /* 0xfffffffe020b8812 */ /* 0x000fe400078ec0ff */
[----:B------:R-:W-:Y:S02]  /*77f0*/  @!P1 LOP3.LUT R5, R5, 0xfffffffe, RZ, 0xc0, !PT ;  /* 0xfffffffe05059812 */ /* 0x000fe400078ec0ff */
[----:B------:R-:W-:-:S02]  /*7800*/  @!P2 LOP3.LUT R15, R17, 0xfffffffe, RZ, 0xc0, !PT ;  /* 0xfffffffe110fa812 */ /* 0x000fc400078ec0ff */
[----:B--2---:R-:W-:Y:S02]  /*7810*/  @!P3 LOP3.LUT R19, R22, 0xfffffffe, RZ, 0xc0, !PT ;  /* 0xfffffffe1613b812 */ /* 0x004fe400078ec0ff */
[----:B0-----:R-:W-:Y:S01]  /*7820*/  @!P4 LOP3.LUT R21, R14, 0xfffffffe, RZ, 0xc0, !PT ;  /* 0xfffffffe0e15c812 */ /* 0x001fe200078ec0ff */
[--C-:B------:R-:W-:Y:S01]  /*7830*/  @!P2 IMAD.WIDE R14, R15, 0x4, R6.reuse ;  /* 0x000000040f0ea825 */ /* 0x100fe200078e0206 */
[----:B------:R-:W-:Y:S02]  /*7840*/  @!P5 LOP3.LUT R23, R10, 0xfffffffe, RZ, 0xc0, !PT ;  /* 0xfffffffe0a17d812 */ /* 0x000fe400078ec0ff */
[----:B------:R-:W-:Y:S01]  /*7850*/  @!P6 LOP3.LUT R17, R12, 0xfffffffe, RZ, 0xc0, !PT ;  /* 0xfffffffe0c11e812 */ /* 0x000fe200078ec0ff */
[----:B------:R-:W-:-:S04]  /*7860*/  @!P0 IMAD.WIDE R10, R11, 0x4, R6 ;  /* 0x000000040b0a8825 */ /* 0x000fc800078e0206 */
[--C-:B------:R-:W-:Y:S01]  /*7870*/  @!P1 IMAD.WIDE R12, R5, 0x4, R6.reuse ;  /* 0x00000004050c9825 */ /* 0x100fe200078e0206 */
[----:B------:R0:W-:Y:S03]  /*7880*/  @!P0 ST.E.64 desc[UR36][R10.64], R92 ;  /* 0x0000005c0a008985 */ /* 0x0001e6000c101b24 */
[--C-:B------:R-:W-:Y:S01]  /*7890*/  @!P3 IMAD.WIDE R18, R19, 0x4, R6.reuse ;  /* 0x000000041312b825 */ /* 0x100fe200078e0206 */
[----:B------:R0:W-:Y:S03]  /*78a0*/  @!P1 ST.E.64 desc[UR36][R12.64], R96 ;  /* 0x000000600c009985 */ /* 0x0001e6000c101b24 */
[--C-:B------:R-:W-:Y:S01]  /*78b0*/  @!P4 IMAD.WIDE R20, R21, 0x4, R6.reuse ;  /* 0x000000041514c825 */ /* 0x100fe200078e0206 */
[----:B------:R0:W-:Y:S03]  /*78c0*/  @!P2 ST.E.64 desc[UR36][R14.64], R100 ;  /* 0x000000640e00a985 */ /* 0x0001e6000c101b24 */
[--C-:B------:R-:W-:Y:S01]  /*78d0*/  @!P5 IMAD.WIDE R22, R23, 0x4, R6.reuse ;  /* 0x000000041716d825 */ /* 0x100fe200078e0206 */
[----:B------:R0:W-:Y:S03]  /*78e0*/  @!P3 ST.E.64 desc[UR36][R18.64], R104 ;  /* 0x000000681200b985 */ /* 0x0001e6000c101b24 */
[----:B------:R-:W-:Y:S01]  /*78f0*/  @!P6 IMAD.WIDE R6, R17, 0x4, R6 ;  /* 0x000000041106e825 */ /* 0x000fe200078e0206 */
[----:B------:R0:W-:Y:S04]  /*7900*/  @!P4 ST.E.64 desc[UR36][R20.64], R108 ;  /* 0x0000006c1400c985 */ /* 0x0001e8000c101b24 */
[----:B------:R0:W-:Y:S04]  /*7910*/  @!P5 ST.E.64 desc[UR36][R22.64], R112 ;  /* 0x000000701600d985 */ /* 0x0001e8000c101b24 */
[----:B------:R0:W-:Y:S02]  /*7920*/  @!P6 ST.E.64 desc[UR36][R6.64], R116 ;  /* 0x000000740600e985 */ /* 0x0001e4000c101b24 */
.L_x_37:
[----:B------:R-:W-:Y:S05]  /*7930*/  BSYNC B0 ;  /* 0x0000000000007941 */ /* 0x000fea0003800000 */
.L_x_36:
[----:B------:R-:W-:Y:S01]  /*7940*/  ISETP.GE.AND P0, PT, R9, R4, PT ;  /* 0x000000040900720c */ /* 0x000fe20003f06270 */
[----:B01----:R0:W1:Y:S04]  /*7950*/  SHFL.IDX PT, R7, R8, 0x1, 0x1c1f ;  /* 0x003c1f0008077f89 */ /* 0x00306800000e0000 */
[----:B----4-:R0:W4:Y:S08]  /*7960*/  SHFL.IDX PT, R6, R3, 0x1, 0x1c1f ;  /* 0x003c1f0003067f89 */ /* 0x01013000000e0000 */
[----:B0-----:R-:W-:Y:S05]  /*7970*/  @P0 BRA `(.L_x_8) ;  /* 0x0000004800140947 */ /* 0x001fea0003800000 */
[C---:B---3--:R-:W-:Y:S01]  /*7980*/  VIADD R2, R0.reuse, 0x8 ;  /* 0x0000000800027836 */ /* 0x048fe20000000000 */
[----:B------:R-:W-:Y:S01]  /*7990*/  ULDC UR4, c[0x0][0xac8] ;  /* 0x0002b20000047ab9 */ /* 0x000fe20000000800 */
[C---:B------:R-:W-:Y:S01]  /*79a0*/  VIADD R8, R0.reuse, 0x10 ;  /* 0x0000001000087836 */ /* 0x040fe20000000000 */
[C---:B------:R-:W-:Y:S01]  /*79b0*/  ISETP.GE.AND P2, PT, R0.reuse, UR4, PT ;  /* 0x0000000400007c0c */ /* 0x040fe2000bf46270 */
[----:B------:R-:W-:Y:S01]  /*79c0*/  VIADD R10, R0, 0x20 ;  /* 0x00000020000a7836 */ /* 0x000fe20000000000 */
[----:B------:R-:W-:Y:S01]  /*79d0*/  ISETP.GE.AND P3, PT, R2, UR4, PT ;  /* 0x0000000402007c0c */ /* 0x000fe2000bf66270 */
[C---:B------:R-:W-:Y:S01]  /*79e0*/  VIADD R11, R0.reuse, 0x28 ;  /* 0x00000028000b7836 */ /* 0x040fe20000000000 */
[C---:B------:R-:W-:Y:S01]  /*79f0*/  IADD3 R9, R0.reuse, 0x18, RZ ;  /* 0x0000001800097810 */ /* 0x040fe20007ffe0ff */
[----:B------:R-:W-:Y:S01]  /*7a00*/  VIADD R13, R0, 0x38 ;  /* 0x00000038000d7836 */ /* 0x000fe20000000000 */
[----:B------:R-:W-:Y:S01]  /*7a10*/  ISETP.GE.AND P0, PT, R8, UR4, PT ;  /* 0x0000000408007c0c */ /* 0x000fe2000bf06270 */
[C---:B------:R-:W-:Y:S01]  /*7a20*/  VIADD R14, R0.reuse, 0x40 ;  /* 0x00000040000e7836 */ /* 0x040fe20000000000 */
[----:B------:R-:W-:Y:S01]  /*7a30*/  ISETP.GE.AND P1, PT, R9, UR4, PT ;  /* 0x0000000409007c0c */ /* 0x000fe2000bf26270 */
[C---:B------:R-:W-:Y:S01]  /*7a40*/  VIADD R19, R0.reuse, 0x50 ;  /* 0x0000005000137836 */ /* 0x040fe20000000000 */
[C---:B------:R-:W-:Y:S01]  /*7a50*/  IADD3 R12, R0.reuse, 0x30, RZ ;  /* 0x00000030000c7810 */ /* 0x040fe20007ffe0ff */
[----:B------:R-:W-:Y:S01]  /*7a60*/  VIADD R20, R0, 0x70 ;  /* 0x0000007000147836 */ /* 0x000fe20000000000 */
[----:B------:R-:W-:-:S02]  /*7a70*/  ISETP.GE.AND P5, PT, R13, UR4, PT ;  /* 0x000000040d007c0c */ /* 0x000fc4000bfa6270 */
[----:B------:R-:W-:Y:S02]  /*7a80*/  ISETP.GE.AND P4, PT, R12, UR4, PT ;  /* 0x000000040c007c0c */ /* 0x000fe4000bf86270 */
[----:B------:R-:W-:Y:S02]  /*7a90*/  @!P3 LEA.HI R2, R2, R2, RZ, 0x1 ;  /* 0x000000020202b211 */ /* 0x000fe400078f08ff */
[----:B------:R-:W-:Y:S02]  /*7aa0*/  ISETP.GE.AND P6, PT, R14, UR4, PT ;  /* 0x000000040e007c0c */ /* 0x000fe4000bfc6270 */
[----:B------:R-:W-:Y:S01]  /*7ab0*/  @!P3 LOP3.LUT R5, R2, 0xfffffffe, RZ, 0xc0, !PT ;  /* 0xfffffffe0205b812 */ /* 0x000fe200078ec0ff */
[--C-:B-1--4-:R-:W-:Y:S01]  /*7ac0*/  @!P2 IMAD.WIDE R2, R0, 0x4, R6.reuse ;  /* 0x000000040002a825 */ /* 0x112fe200078e0206 */
[----:B------:R-:W-:Y:S02]  /*7ad0*/  @!P0 LEA.HI R8, R8, R8, RZ, 0x1 ;  /* 0x0000000808088211 */ /* 0x000fe400078f08ff */
[----:B------:R-:W-:Y:S01]  /*7ae0*/  @!P1 LEA.HI R9, R9, R9, RZ, 0x1 ;  /* 0x0000000909099211 */ /* 0x000fe200078f08ff */
[----:B------:R-:W-:Y:S01]  /*7af0*/  @!P3 IMAD.WIDE R4, R5, 0x4, R6 ;  /* 0x000000040504b825 */ /* 0x000fe200078e0206 */
[----:B------:R0:W-:Y:S01]  /*7b00*/  @!P2 ST.E.64 desc[UR36][R2.64], R26 ;  /* 0x0000001a0200a985 */ /* 0x0001e2000c101b24 */
[----:B------:R-:W-:-:S02]  /*7b10*/  ISETP.GE.AND P2, PT, R10, UR4, PT ;  /* 0x000000040a007c0c */ /* 0x000fc4000bf46270 */
[----:B------:R-:W-:Y:S01]  /*7b20*/  @!P4 LEA.HI R12, R12, R12, RZ, 0x1 ;  /* 0x0000000c0c0cc211 */ /* 0x000fe200078f08ff */
[----:B------:R1:W-:Y:S01]  /*7b30*/  @!P3 ST.E.64 desc[UR36][R4.64], R30 ;  /* 0x0000001e0400b985 */ /* 0x0003e2000c101b24 */
[----:B------:R-:W-:Y:S02]  /*7b40*/  ISETP.GE.AND P3, PT, R11, UR4, PT ;  /* 0x000000040b007c0c */ /* 0x000fe4000bf66270 */
[----:B------:R-:W-:Y:S02]  /*7b50*/  @!P6 LEA.HI R14, R14, R14, RZ, 0x1 ;  /* 0x0000000e0e0ee211 */ /* 0x000fe400078f08ff */
[----:B------:R-:W-:Y:S02]  /*7b60*/  IADD3 R18, R0, 0x48, RZ ;  /* 0x0000004800127810 */ /* 0x000fe40007ffe0ff */
[----:B------:R-:W-:Y:S01]  /*7b70*/  @!P6 LOP3.LUT R17, R14, 0xfffffffe, RZ, 0xc0, !PT ;  /* 0xfffffffe0e11e812 */ /* 0x000fe200078ec0ff */
[C---:B------:R-:W-:Y:S01]  /*7b80*/  VIADD R14, R0.reuse, 0x58 ;  /* 0x00000058000e7836 */ /* 0x040fe20000000000 */
[----:B------:R-:W-:-:S02]  /*7b90*/  IADD3 R21, R0, 0x78, RZ ;  /* 0x0000007800157810 */ /* 0x000fc40007ffe0ff */
[----:B0-----:R-:W-:Y:S02]  /*7ba0*/  @!P0 LOP3.LUT R3, R8, 0xfffffffe, RZ, 0xc0, !PT ;  /* 0xfffffffe08038812 */ /* 0x001fe400078ec0ff */
[----:B------:R-:W-:Y:S02]  /*7bb0*/  @!P2 LEA.HI R10, R10, R10, RZ, 0x1 ;  /* 0x0000000a0a0aa211 */ /* 0x000fe400078f08ff */
[----:B-1----:R-:W-:Y:S01]  /*7bc0*/  @!P1 LOP3.LUT R5, R9, 0xfffffffe, RZ, 0xc0, !PT ;  /* 0xfffffffe09059812 */ /* 0x002fe200078ec0ff */
[--C-:B------:R-:W-:Y:S01]  /*7bd0*/  @!P0 IMAD.WIDE R2, R3, 0x4, R6.reuse ;  /* 0x0000000403028825 */ /* 0x100fe200078e0206 */
[----:B------:R-:W-:Y:S02]  /*7be0*/  @!P3 LEA.HI R11, R11, R11, RZ, 0x1 ;  /* 0x0000000b0b0bb211 */ /* 0x000fe400078f08ff */
[----:B------:R-:W-:Y:S01]  /*7bf0*/  @!P5 LEA.HI R8, R13, R13, RZ, 0x1 ;  /* 0x0000000d0d08d211 */ /* 0x000fe200078f08ff */
[----:B------:R-:W-:Y:S01]  /*7c00*/  @!P1 IMAD.WIDE R4, R5, 0x4, R6 ;  /* 0x0000000405049825 */ /* 0x000fe200078e0206 */
[----:B------:R-:W-:Y:S01]  /*7c10*/  @!P2 LOP3.LUT R9, R10, 0xfffffffe, RZ, 0xc0, !PT ;  /* 0xfffffffe0a09a812 */ /* 0x000fe200078ec0ff */
[----:B------:R0:W-:Y:S01]  /*7c20*/  @!P0 ST.E.64 desc[UR36][R2.64], R34 ;  /* 0x0000002202008985 */ /* 0x0001e2000c101b24 */
[----:B------:R-:W-:-:S02]  /*7c30*/  @!P3 LOP3.LUT R11, R11, 0xfffffffe, RZ, 0xc0, !PT ;  /* 0xfffffffe0b0bb812 */ /* 0x000fc400078ec0ff */
[----:B------:R-:W-:Y:S01]  /*7c40*/  @!P4 LOP3.LUT R13, R12, 0xfffffffe, RZ, 0xc0, !PT ;  /* 0xfffffffe0c0dc812 */ /* 0x000fe200078ec0ff */
[----:B------:R1:W-:Y:S01]  /*7c50*/  @!P1 ST.E.64 desc[UR36][R4.64], R38 ;  /* 0x0000002604009985 */ /* 0x0003e2000c101b24 */
[----:B------:R-:W-:Y:S02]  /*7c60*/  @!P5 LOP3.LUT R15, R8, 0xfffffffe, RZ, 0xc0, !PT ;  /* 0xfffffffe080fd812 */ /* 0x000fe400078ec0ff */
[----:B------:R-:W-:Y:S02]  /*7c70*/  ISETP.GE.AND P1, PT, R18, UR4, PT ;  /* 0x0000000412007c0c */ /* 0x000fe4000bf26270 */
[----:B------:R-:W-:Y:S01]  /*7c80*/  ISETP.GE.AND P0, PT, R19, UR4, PT ;  /* 0x0000000413007c0c */ /* 0x000fe2000bf06270 */
[----:B0-----:R-:W-:-:S04]  /*7c90*/  @!P2 IMAD.WIDE R2, R9, 0x4, R6 ;  /* 0x000000040902a825 */ /* 0x001fc800078e0206 */
[--C-:B-1----:R-:W-:Y:S01]  /*7ca0*/  @!P3 IMAD.WIDE R4, R11, 0x4, R6.reuse ;  /* 0x000000040b04b825 */ /* 0x102fe200078e0206 */
[----:B------:R0:W-:Y:S01]  /*7cb0*/  @!P2 ST.E.64 desc[UR36][R2.64], R42 ;  /* 0x0000002a0200a985 */ /* 0x0001e2000c101b24 */
[----:B------:R-:W-:Y:S02]  /*7cc0*/  ISETP.GE.AND P2, PT, R14, UR4, PT ;  /* 0x000000040e007c0c */ /* 0x000fe4000bf46270 */
[--C-:B------:R-:W-:Y:S01]  /*7cd0*/  @!P4 IMAD.WIDE R8, R13, 0x4, R6.reuse ;  /* 0x000000040d08c825 */ /* 0x100fe200078e0206 */
[----:B------:R1:W-:Y:S01]  /*7ce0*/  @!P3 ST.E.64 desc[UR36][R4.64], R46 ;  /* 0x0000002e0400b985 */ /* 0x0003e2000c101b24 */
[----:B------:R-:W-:Y:S02]  /*7cf0*/  ISETP.GE.AND P3, PT, R21, UR4, PT ;  /* 0x0000000415007c0c */ /* 0x000fe4000bf66270 */
[--C-:B------:R-:W-:Y:S01]  /*7d00*/  @!P5 IMAD.WIDE R10, R15, 0x4, R6.reuse ;  /* 0x000000040f0ad825 */ /* 0x100fe200078e0206 */
[----:B------:R-:W-:Y:S01]  /*7d10*/  IADD3 R15, R0, 0x60, RZ ;  /* 0x00000060000f7810 */ /* 0x000fe20007ffe0ff */
[----:B------:R2:W-:Y:S01]  /*7d20*/  @!P4 ST.E.64 desc[UR36][R8.64], R50 ;  /* 0x000000320800c985 */ /* 0x0005e2000c101b24 */
[----:B------:R-:W-:Y:S01]  /*7d30*/  ISETP.GE.AND P4, PT, R20, UR4, PT ;  /* 0x0000000414007c0c */ /* 0x000fe2000bf86270 */
[--C-:B------:R-:W-:Y:S01]  /*7d40*/  @!P6 IMAD.WIDE R12, R17, 0x4, R6.reuse ;  /* 0x00000004110ce825 */ /* 0x100fe200078e0206 */
[----:B------:R-:W-:Y:S01]  /*7d50*/  @!P1 LEA.HI R18, R18, R18, RZ, 0x1 ;  /* 0x0000001212129211 */ /* 0x000fe200078f08ff */
[----:B------:R3:W-:Y:S01]  /*7d60*/  @!P5 ST.E.64 desc[UR36][R10.64], R54 ;  /* 0x000000360a00d985 */ /* 0x0007e2000c101b24 */
[----:B------:R-:W-:Y:S01]  /*7d70*/  @!P0 LEA.HI R19, R19, R19, RZ, 0x1 ;  /* 0x0000001313138211 */ /* 0x000fe200078f08ff */
[----:B------:R-:W-:Y:S01]  /*7d80*/  VIADD R17, R0, 0x68 ;  /* 0x0000006800117836 */ /* 0x000fe20000000000 */
[----:B0-----:R-:W-:Y:S01]  /*7d90*/  @!P1 LOP3.LUT R3, R18, 0xfffffffe, RZ, 0xc0, !PT ;  /* 0xfffffffe12039812 */ /* 0x001fe200078ec0ff */
[----:B------:R0:W-:Y:S01]  /*7da0*/  @!P6 ST.E.64 desc[UR36][R12.64], R58 ;  /* 0x0000003a0c00e985 */ /* 0x0001e2000c101b24 */
[----:B------:R-:W-:Y:S01]  /*7db0*/  ISETP.GE.AND P6, PT, R15, UR4, PT ;  /* 0x000000040f007c0c */ /* 0x000fe2000bfc6270 */
[----:B------:R-:W-:Y:S01]  /*7dc0*/  VIADD R18, R0, 0x80 ;  /* 0x0000008000127836 */ /* 0x000fe20000000000 */
[----:B------:R-:W-:Y:S01]  /*7dd0*/  ISETP.GE.AND P5, PT, R17, UR4, PT ;  /* 0x0000000411007c0c */ /* 0x000fe2000bfa6270 */
[----:B------:R-:W-:Y:S01]  /*7de0*/  @!P1 IMAD.WIDE R2, R3, 0x4, R6 ;  /* 0x0000000403029825 */ /* 0x000fe200078e0206 */
[----:B-1----:R-:W-:-:S02]  /*7df0*/  @!P0 LOP3.LUT R5, R19, 0xfffffffe, RZ, 0xc0, !PT ;  /* 0xfffffffe13058812 */ /* 0x002fc400078ec0ff */
[----:B------:R-:W-:Y:S01]  /*7e00*/  @!P2 LEA.HI R14, R14, R14, RZ, 0x1 ;  /* 0x0000000e0e0ea211 */ /* 0x000fe200078f08ff */
[----:B------:R-:W-:Y:S01]  /*7e10*/  VIADD R19, R0, 0x88 ;  /* 0x0000008800137836 */ /* 0x000fe20000000000 */
[----:B------:R-:W-:Y:S01]  /*7e20*/  @!P4 LEA.HI R20, R20, R20, RZ, 0x1 ;  /* 0x000000141414c211 */ /* 0x000fe200078f08ff */
[----:B------:R-:W-:Y:S01]  /*7e30*/  @!P0 IMAD.WIDE R4, R5, 0x4, R6 ;  /* 0x0000000405048825 */ /* 0x000fe200078e0206 */
[----:B------:R-:W-:Y:S01]  /*7e40*/  @!P3 LEA.HI R21, R21, R21, RZ, 0x1 ;  /* 0x000000151515b211 */ /* 0x000fe200078f08ff */
[----:B------:R1:W-:Y:S01]  /*7e50*/  @!P1 ST.E.64 desc[UR36][R2.64], R62 ;  /* 0x0000003e02009985 */ /* 0x0003e2000c101b24 */
[----:B--2---:R-:W-:Y:S02]  /*7e60*/  @!P2 LOP3.LUT R9, R14, 0xfffffffe, RZ, 0xc0, !PT ;  /* 0xfffffffe0e09a812 */ /* 0x004fe400078ec0ff */
[----:B------:R-:W-:Y:S01]  /*7e70*/  @!P6 LEA.HI R15, R15, R15, RZ, 0x1 ;  /* 0x0000000f0f0fe211 */ /* 0x000fe200078f08ff */
[----:B------:R2:W-:Y:S01]  /*7e80*/  @!P0 ST.E.64 desc[UR36][R4.64], R66 ;  /* 0x0000004204008985 */ /* 0x0005e2000c101b24 */
[----:B------:R-:W-:-:S02]  /*7e90*/  @!P5 LEA.HI R17, R17, R17, RZ, 0x1 ;  /* 0x000000111111d211 */ /* 0x000fc400078f08ff */
[----:B------:R-:W-:Y:S02]  /*7ea0*/  @!P6 LOP3.LUT R15, R15, 0xfffffffe, RZ, 0xc0, !PT ;  /* 0xfffffffe0f0fe812 */ /* 0x000fe400078ec0ff */
[----:B------:R-:W-:Y:S02]  /*7eb0*/  @!P5 LOP3.LUT R17, R17, 0xfffffffe, RZ, 0xc0, !PT ;  /* 0xfffffffe1111d812 */ /* 0x000fe400078ec0ff */
[----:B---3--:R-:W-:Y:S02]  /*7ec0*/  @!P4 LOP3.LUT R11, R20, 0xfffffffe, RZ, 0xc0, !PT ;  /* 0xfffffffe140bc812 */ /* 0x008fe400078ec0ff */
[----:B0-----:R-:W-:Y:S01]  /*7ed0*/  @!P3 LOP3.LUT R13, R21, 0xfffffffe, RZ, 0xc0, !PT ;  /* 0xfffffffe150db812 */ /* 0x001fe200078ec0ff */
[--C-:B-1----:R-:W-:Y:S01]  /*7ee0*/  @!P2 IMAD.WIDE R2, R9, 0x4, R6.reuse ;  /* 0x000000040902a825 */ /* 0x102fe200078e0206 */
[----:B------:R-:W-:Y:S02]  /*7ef0*/  ISETP.GE.AND P0, PT, R18, UR4, PT ;  /* 0x0000000412007c0c */ /* 0x000fe4000bf06270 */
[----:B------:R-:W-:Y:S01]  /*7f00*/  ISETP.GE.AND P1, PT, R19, UR4, PT ;  /* 0x0000000413007c0c */ /* 0x000fe2000bf26270 */
[----:B--2---:R-:W-:Y:S01]  /*7f10*/  @!P6 IMAD.WIDE R4, R15, 0x4, R6 ;  /* 0x000000040f04e825 */ /* 0x004fe200078e0206 */
[----:B------:R0:W-:Y:S01]  /*7f20*/  @!P2 ST.E.64 desc[UR36][R2.64], R70 ;  /* 0x000000460200a985 */ /* 0x0001e2000c101b24 */
[----:B------:R-:W-:-:S02]  /*7f30*/  IADD3 R14, R0, 0x90, RZ ;  /* 0x00000090000e7810 */ /* 0x000fc40007ffe0ff */
[--C-:B------:R-:W-:Y:S01]  /*7f40*/  @!P5 IMAD.WIDE R8, R17, 0x4, R6.reuse ;  /* 0x000000041108d825 */ /* 0x100fe200078e0206 */
[----:B------:R1:W-:Y:S01]  /*7f50*/  @!P6 ST.E.64 desc[UR36][R4.64], R74 ;  /* 0x0000004a0400e985 */ /* 0x0003e2000c101b24 */
[----:B------:R-:W-:Y:S02]  /*7f60*/  IADD3 R20, R0, 0xa8, RZ ;  /* 0x000000a800147810 */ /* 0x000fe40007ffe0ff */
[--C-:B------:R-:W-:Y:S01]  /*7f70*/  @!P4 IMAD.WIDE R10, R11, 0x4, R6.reuse ;  /* 0x000000040b0ac825 */ /* 0x100fe200078e0206 */
[----:B------:R2:W-:Y:S01]  /*7f80*/  @!P5 ST.E.64 desc[UR36][R8.64], R78 ;  /* 0x0000004e0800d985 */ /* 0x0005e2000c101b24 */
[----:B------:R-:W-:Y:S02]  /*7f90*/  ISETP.GE.AND P2, PT, R14, UR4, PT ;  /* 0x000000040e007c0c */ /* 0x000fe4000bf46270 */
[----:B------:R-:W-:Y:S01]  /*7fa0*/  @!P3 IMAD.WIDE R12, R13, 0x4, R6 ;  /* 0x000000040d0cb825 */ /* 0x000fe200078e0206 */
[----:B------:R3:W-:Y:S01]  /*7fb0*/  @!P4 ST.E.64 desc[UR36][R10.64], R82 ;  /* 0x000000520a00c985 */ /* 0x0007e2000c101b24 */
[----:B------:R-:W-:-:S02]  /*7fc0*/  ISETP.GE.AND P5, PT, R20, UR4, PT ;  /* 0x0000000414007c0c */ /* 0x000fc4000bfa6270 */
[C---:B------:R-:W-:Y:S01]  /*7fd0*/  VIADD R15, R0.reuse, 0x98 ;  /* 0x00000098000f7836 */ /* 0x040fe20000000000 */
[----:B------:R4:W-:Y:S01]  /*7fe0*/  @!P3 ST.E.64 desc[UR36][R12.64], R86 ;  /* 0x000000560c00b985 */ /* 0x0009e2000c101b24 */
[----:B------:R-:W-:Y:S01]  /*7ff0*/  VIADD R17, R0, 0xa0 ;  /* 0x000000a000117836 */ /* 0x000fe20000000000 */
[----:B------:R-:W-:Y:S01]  /*8000*/  @!P0 LEA.HI R18, R18, R18, RZ, 0x1 ;  /* 0x0000001212128211 */ /* 0x000fe200078f08ff */
[C---:B------:R-:W-:Y:S01]  /*8010*/  VIADD R21, R0.reuse, 0xb0 ;  /* 0x000000b000157836 */ /* 0x040fe20000000000 */
[----:B------:R-:W-:Y:S01]  /*8020*/  ISETP.GE.AND P3, PT, R15, UR4, PT ;  /* 0x000000040f007c0c */ /* 0x000fe2000bf66270 */
[----:B------:R-:W-:Y:S01]  /*8030*/  VIADD R0, R0, 0xb8 ;  /* 0x000000b800007836 */ /* 0x000fe20000000000 */
[----:B------:R-:W-:Y:S02]  /*8040*/  ISETP.GE.AND P4, PT, R17, UR4, PT ;  /* 0x0000000411007c0c */ /* 0x000fe4000bf86270 */
[----:B------:R-:W-:Y:S02]  /*8050*/  ISETP.GE.AND P6, PT, R21, UR4, PT ;  /* 0x0000000415007c0c */ /* 0x000fe4000bfc6270 */
[----:B------:R-:W-:-:S02]  /*8060*/  @!P1 LEA.HI R19, R19, R19, RZ, 0x1 ;  /* 0x0000001313139211 */ /* 0x000fc400078f08ff */
[----:B0-----:R-:W-:Y:S02]  /*8070*/  @!P0 LOP3.LUT R3, R18, 0xfffffffe, RZ, 0xc0, !PT ;  /* 0xfffffffe12038812 */ /* 0x001fe400078ec0ff */
[----:B-1----:R-:W-:Y:S02]  /*8080*/  @!P1 LOP3.LUT R5, R19, 0xfffffffe, RZ, 0xc0, !PT ;  /* 0xfffffffe13059812 */ /* 0x002fe400078ec0ff */
[----:B------:R-:W-:Y:S01]  /*8090*/  @!P2 LEA.HI R14, R14, R14, RZ, 0x1 ;  /* 0x0000000e0e0ea211 */ /* 0x000fe200078f08ff */
[--C-:B------:R-:W-:Y:S01]  /*80a0*/  @!P0 IMAD.WIDE R2, R3, 0x4, R6.reuse ;  /* 0x0000000403028825 */ /* 0x100fe200078e0206 */
[----:B------:R-:W-:Y:S02]  /*80b0*/  @!P3 LEA.HI R15, R15, R15, RZ, 0x1 ;  /* 0x0000000f0f0fb211 */ /* 0x000fe400078f08ff */
[----:B------:R-:W-:Y:S01]  /*80c0*/  @!P4 LEA.HI R17, R17, R17, RZ, 0x1 ;  /* 0x000000111111c211 */ /* 0x000fe200078f08ff */
[----:B------:R-:W-:Y:S01]  /*80d0*/  @!P1 IMAD.WIDE R4, R5, 0x4, R6 ;  /* 0x0000000405049825 */ /* 0x000fe200078e0206 */
[----:B------:R-:W-:Y:S01]  /*80e0*/  @!P5 LEA.HI R20, R20, R20, RZ, 0x1 ;  /* 0x000000141414d211 */ /* 0x000fe200078f08ff */
[----:B------:R0:W-:Y:S01]  /*80f0*/  @!P0 ST.E.64 desc[UR36][R2.64], R90 ;  /* 0x0000005a02008985 */ /* 0x0001e2000c101b24 */
[----:B------:R-:W-:-:S02]  /*8100*/  @!P6 LEA.HI R21, R21, R21, RZ, 0x1 ;  /* 0x000000151515e211 */ /* 0x000fc400078f08ff */
[----:B--2---:R-:W-:Y:S01]  /*8110*/  @!P2 LOP3.LUT R9, R14, 0xfffffffe, RZ, 0xc0, !PT ;  /* 0xfffffffe0e09a812 */ /* 0x004fe200078ec0ff */
[----:B------:R1:W-:Y:S01]  /*8120*/  @!P1 ST.E.64 desc[UR36][R4.64], R94 ;  /* 0x0000005e04009985 */ /* 0x0003e2000c101b24 */
[----:B------:R-:W-:Y:S02]  /*8130*/  @!P3 LOP3.LUT R15, R15, 0xfffffffe, RZ, 0xc0, !PT ;  /* 0xfffffffe0f0fb812 */ /* 0x000fe400078ec0ff */
[----:B------:R-:W-:Y:S02]  /*8140*/  @!P4 LOP3.LUT R17, R17, 0xfffffffe, RZ, 0xc0, !PT ;  /* 0xfffffffe1111c812 */ /* 0x000fe400078ec0ff */
[----:B---3--:R-:W-:Y:S02]  /*8150*/  @!P5 LOP3.LUT R11, R20, 0xfffffffe, RZ, 0xc0, !PT ;  /* 0xfffffffe140bd812 */ /* 0x008fe400078ec0ff */
[----:B----4-:R-:W-:Y:S02]  /*8160*/  @!P6 LOP3.LUT R13, R21, 0xfffffffe, RZ, 0xc0, !PT ;  /* 0xfffffffe150de812 */ /* 0x010fe400078ec0ff */
[----:B------:R-:W-:Y:S01]  /*8170*/  ISETP.GE.AND P0, PT, R0, UR4, PT ;  /* 0x0000000400007c0c */ /* 0x000fe2000bf06270 */
[----:B0-----:R-:W-:-:S04]  /*8180*/  @!P2 IMAD.WIDE R2, R9, 0x4, R6 ;  /* 0x000000040902a825 */ /* 0x001fc800078e0206 */
[--C-:B-1----:R-:W-:Y:S01]  /*8190*/  @!P3 IMAD.WIDE R4, R15, 0x4, R6.reuse ;  /* 0x000000040f04b825 */ /* 0x102fe200078e0206 */
[----:B------:R0:W-:Y:S03]  /*81a0*/  @!P2 ST.E.64 desc[UR36][R2.64], R98 ;  /* 0x000000620200a985 */ /* 0x0001e6000c101b24 */
[--C-:B------:R-:W-:Y:S01]  /*81b0*/  @!P4 IMAD.WIDE R8, R17, 0x4, R6.reuse ;  /* 0x000000041108c825 */ /* 0x100fe200078e0206 */
[----:B------:R0:W-:Y:S03]  /*81c0*/  @!P3 ST.E.64 desc[UR36][R4.64], R102 ;  /* 0x000000660400b985 */ /* 0x0001e6000c101b24 */
[--C-:B------:R-:W-:Y:S01]  /*81d0*/  @!P5 IMAD.WIDE R10, R11, 0x4, R6.reuse ;  /* 0x000000040b0ad825 */ /* 0x100fe200078e0206 */
[----:B------:R0:W-:Y:S03]  /*81e0*/  @!P4 ST.E.64 desc[UR36][R8.64], R106 ;  /* 0x0000006a0800c985 */ /* 0x0001e6000c101b24 */
[----:B------:R-:W-:Y:S01]  /*81f0*/  @!P6 IMAD.WIDE R12, R13, 0x4, R6 ;  /* 0x000000040d0ce825 */ /* 0x000fe200078e0206 */
[----:B------:R0:W-:Y:S04]  /*8200*/  @!P5 ST.E.64 desc[UR36][R10.64], R110 ;  /* 0x0000006e0a00d985 */ /* 0x0001e8000c101b24 */
[----:B------:R0:W-:Y:S01]  /*8210*/  @!P6 ST.E.64 desc[UR36][R12.64], R114 ;  /* 0x000000720c00e985 */ /* 0x0001e2000c101b24 */
[----:B------:R-:W-:Y:S05]  /*8220*/  @P0 BRA `(.L_x_8) ;  /* 0x0000003c00e80947 */ /* 0x000fea0003800000 */
[----:B------:R-:W-:-:S04]  /*8230*/  LEA.HI R0, R0, R0, RZ, 0x1 ;  /* 0x0000000000007211 */ /* 0x000fc800078f08ff */
[----:B0-----:R-:W-:-:S05]  /*8240*/  LOP3.LUT R3, R0, 0xfffffffe, RZ, 0xc0, !PT ;  /* 0xfffffffe00037812 */ /* 0x001fca00078ec0ff */
[----:B------:R-:W-:-:S05]  /*8250*/  IMAD.WIDE R6, R3, 0x4, R6 ;  /* 0x0000000403067825 */ /* 0x000fca00078e0206 */
[----:B------:R0:W-:Y:S01]  /*8260*/  ST.E.64 desc[UR36][R6.64], R118 ;  /* 0x0000007606007985 */ /* 0x0001e2000c101b24 */
[----:B------:R-:W-:Y:S05]  /*8270*/  BRA `(.L_x_8) ;  /* 0x0000003c00d47947 */ /* 0x000fea0003800000 */
.L_x_35:
[----:B------:R-:W0:Y:S02]  /*8280*/  S2R R0, SR_TID.X ;  /* 0x0000000000007919 */ /* 0x000e240000002100 */
[----:B0-----:R-:W-:-:S04]  /*8290*/  IADD3 R2, R0, -0x80, RZ ;  /* 0xffffff8000027810 */ /* 0x001fc80007ffe0ff */
[----:B------:R-:W-:-:S13]  /*82a0*/  ISETP.GT.AND P0, PT, R2, 0x7f, PT ;  /* 0x0000007f0200780c */ /* 0x000fda0003f04270 */
[----:B------:R-:W-:Y:S05]  /*82b0*/  @P0 BRA `(.L_x_8) ;  /* 0x0000003c00c40947 */ /* 0x000fea0003800000 */
[----:B------:R-:W0:Y:S01]  /*82c0*/  S2R R3, SR_CTAID.X ;  /* 0x0000000000037919 */ /* 0x000e220000002500 */
[----:B------:R-:W1:Y:S01]  /*82d0*/  LDC R6, c[0x0][0xbe8] ;  /* 0x0002fa00ff067b82 */ /* 0x000e620000000800 */
[----:B------:R-:W-:Y:S01]  /*82e0*/  ULDC UR4, c[0x0][0xa88] ;  /* 0x0002a20000047ab9 */ /* 0x000fe20000000800 */
[----:B0-----:R-:W-:Y:S02]  /*82f0*/  IMAD R0, R3, 0x80, R0 ;  /* 0x0000008003007824 */ /* 0x001fe400078e0200 */
[----:B-1----:R-:W-:Y:S02]  /*8300*/  IMAD R3, R6, UR4, RZ ;  /* 0x0000000406037c24 */ /* 0x002fe4000f8e02ff */
[----:B------:R-:W-:-:S05]  /*8310*/  VIADD R0, R0, 0xffffff80 ;  /* 0xffffff8000007836 */ /* 0x000fca0000000000 */
[----:B------:R-:W-:-:S13]  /*8320*/  ISETP.GE.AND P0, PT, R0, R3, PT ;  /* 0x000000030000720c */ /* 0x000fda0003f06270 */
[----:B------:R-:W-:Y:S05]  /*8330*/  @P0 BRA `(.L_x_8) ;  /* 0x0000003c00a40947 */ /* 0x000fea0003800000 */
[----:B------:R-:W-:Y:S01]  /*8340*/  ISETP.NE.AND P0, PT, R6, 0x1, PT ;  /* 0x000000010600780c */ /* 0x000fe20003f05270 */
[----:B------:R-:W0:Y:S01]  /*8350*/  S2UR UR7, SR_CTAID.Z ;  /* 0x00000000000779c3 */ /* 0x000e220000002700 */
[----:B------:R-:W-:Y:S01]  /*8360*/  R2UR UR11, R16 ;  /* 0x00000000100b72ca */ /* 0x000fe200000e0000 */
[----:B------:R-:W-:Y:S01]  /*8370*/  ULDC.64 UR8, c[0x0][0xbd0] ;  /* 0x0002f40000087ab9 */ /* 0x000fe20000000a00 */
[----:B------:R-:W-:-:S05]  /*8380*/  MOV R5, R0 ;  /* 0x0000000000057202 */ /* 0x000fca0000000f00 */
[----:B------:R-:W1:Y:S06]  /*8390*/  LDC.64 R10, c[0x0][0xbd8] ;  /* 0x0002f600ff0a7b82 */ /* 0x000e6c0000000a00 */
[----:B------:R-:W-:Y:S02]  /*83a0*/  USHF.R.S32.HI UR6, URZ, 0x1f, UR11 ;  /* 0x0000001f3f067899 */ /* 0x000fe4000801140b */
[----:B------:R-:W2:Y:S01]  /*83b0*/  @P0 LDC R7, c[0x0][0xbec] ;  /* 0x0002fb00ff070b82 */ /* 0x000ea20000000800 */
[----:B------:R-:W-:Y:S02]  /*83c0*/  UIMAD.WIDE.U32 UR4, UR11, UR8, URZ ;  /* 0x000000080b0472a5 */ /* 0x000fe4000f8e003f */
[----:B------:R-:W-:-:S04]  /*83d0*/  UIMAD UR6, UR6, UR8, URZ ;  /* 0x00000008060672a4 */ /* 0x000fc8000f8e023f */
[----:B------:R-:W-:Y:S01]  /*83e0*/  UIMAD UR6, UR11, UR9, UR6 ;  /* 0x000000090b0672a4 */ /* 0x000fe2000f8e0206 */
[----:B------:R-:W3:Y:S01]  /*83f0*/  @P0 LDC R9, c[0x0][0xbf0] ;  /* 0x0002fc00ff090b82 */ /* 0x000ee20000000800 */
[----:B0-----:R-:W-:Y:S01]  /*8400*/  USHF.R.S32.HI UR8, URZ, 0x1f, UR7 ;  /* 0x0000001f3f087899 */ /* 0x001fe20008011407 */
[----:B------:R-:W-:Y:S01]  /*8410*/  IMAD.U32 R3, RZ, RZ, UR5 ;  /* 0x00000005ff037e24 */ /* 0x000fe2000f8e00ff */
[----:B------:R-:W-:Y:S01]  /*8420*/  UIADD3 UR6, UR5, UR6, URZ ;  /* 0x0000000605067290 */ /* 0x000fe2000fffe03f */
[----:B------:R-:W-:Y:S02]  /*8430*/  IMAD.U32 R2, RZ, RZ, UR4 ;  /* 0x00000004ff027e24 */ /* 0x000fe4000f8e00ff */
[----:B------:R-:W-:Y:S02]  /*8440*/  ULDC.64 UR4, c[0x0][0xbe0] ;  /* 0x0002f80000047ab9 */ /* 0x000fe40000000a00 */
[----:B------:R-:W0:Y:S01]  /*8450*/  S2UR UR10, SR_CTAID.Y ;  /* 0x00000000000a79c3 */ /* 0x000e220000002600 */
[----:B------:R-:W-:Y:S01]  /*8460*/  MOV R3, UR6 ;  /* 0x0000000600037c02 */ /* 0x000fe20008000f00 */
[----:B-1----:R-:W-:-:S04]  /*8470*/  IMAD R12, R10, UR8, RZ ;  /* 0x000000080a0c7c24 */ /* 0x002fc8000f8e02ff */
[----:B------:R-:W-:Y:S02]  /*8480*/  IMAD R11, R11, UR7, R12 ;  /* 0x000000070b0b7c24 */ /* 0x000fe4000f8e020c */
[----:B------:R-:W0:Y:S01]  /*8490*/  LDC R8, c[0x0][0xc50] ;  /* 0x00031400ff087b82 */ /* 0x000e220000000800 */
[----:B--2---:R-:W-:-:S04]  /*84a0*/  @P0 IMAD.HI.U32 R4, R0, R7, RZ ;  /* 0x0000000700040227 */ /* 0x004fc800078e00ff */
[----:B------:R-:W-:Y:S02]  /*84b0*/  IMAD R7, RZ, RZ, -UR11 ;  /* 0x8000000bff077e24 */ /* 0x000fe4000f8e02ff */
[----:B------:R-:W-:Y:S01]  /*84c0*/  IMAD.WIDE.U32 R2, R10, UR7, R2 ;  /* 0x000000070a027c25 */ /* 0x000fe2000f8e0002 */
[----:B---3--:R-:W-:-:S04]  /*84d0*/  @P0 SHF.R.U32.HI R5, RZ, R9, R4 ;  /* 0x00000009ff050219 */ /* 0x008fc80000011604 */
[----:B------:R-:W-:Y:S01]  /*84e0*/  IADD3 R3, R11, R3, RZ ;  /* 0x000000030b037210 */ /* 0x000fe20007ffe0ff */
[----:B0-----:R-:W-:Y:S02]  /*84f0*/  IMAD R9, R8, R7, UR10 ;  /* 0x0000000a08097e24 */ /* 0x001fe4000f8e0207 */
[----:B------:R-:W-:Y:S02]  /*8500*/  IMAD.MOV R7, RZ, RZ, -R5 ;  /* 0x000000ffff077224 */ /* 0x000fe400078e0a05 */
[----:B------:R-:W-:Y:S01]  /*8510*/  IMAD.WIDE.U32 R2, R9, UR4, R2 ;  /* 0x0000000409027c25 */ /* 0x000fe2000f8e0002 */
[----:B------:R-:W-:-:S03]  /*8520*/  SHF.R.S32.HI R4, RZ, 0x1f, R9 ;  /* 0x0000001fff047819 */ /* 0x000fc60000011409 */
[----:B------:R-:W-:Y:S01]  /*8530*/  IMAD R7, R6, R7, R0 ;  /* 0x0000000706077224 */ /* 0x000fe200078e0200 */
[----:B------:R-:W-:Y:S01]  /*8540*/  IADD3 R2, P0, R5, R2, RZ ;  /* 0x0000000205027210 */ /* 0x000fe20007f1e0ff */
[----:B------:R-:W-:-:S03]  /*8550*/  IMAD R4, R4, UR4, RZ ;  /* 0x0000000404047c24 */ /* 0x000fc6000f8e02ff */
[----:B------:R-:W-:Y:S01]  /*8560*/  SHF.R.S32.HI R0, RZ, 0x1f, R7 ;  /* 0x0000001fff007819 */ /* 0x000fe20000011407 */
[----:B------:R-:W-:Y:S01]  /*8570*/  IMAD R4, R9, UR5, R4 ;  /* 0x0000000509047c24 */ /* 0x000fe2000f8e0204 */
[----:B------:R-:W-:Y:S01]  /*8580*/  SHF.R.S32.HI R9, RZ, 0x1f, R5 ;  /* 0x0000001fff097819 */ /* 0x000fe20000011405 */
[----:B------:R-:W-:Y:S02]  /*8590*/  ULDC.64 UR4, c[0x0][0xbc8] ;  /* 0x0002f20000047ab9 */ /* 0x000fe40000000a00 */
[----:B------:R-:W-:Y:S01]  /*85a0*/  IMAD R0, R0, UR4, RZ ;  /* 0x0000000400007c24 */ /* 0x000fe2000f8e02ff */
[----:B------:R-:W-:-:S03]  /*85b0*/  IADD3.X R3, R9, R3, R4, P0, !PT ;  /* 0x0000000309037210 */ /* 0x000fc600007fe404 */
[C---:B------:R-:W-:Y:S02]  /*85c0*/  IMAD R5, R7.reuse, UR5, R0 ;  /* 0x0000000507057c24 */ /* 0x040fe4000f8e0200 */
[----:B------:R-:W-:Y:S01]  /*85d0*/  IMAD.WIDE.U32 R2, R7, UR4, R2 ;  /* 0x0000000407027c25 */ /* 0x000fe2000f8e0002 */
[----:B------:R-:W-:-:S03]  /*85e0*/  ULDC.64 UR4, c[0x0][0xba8] ;  /* 0x0002ea0000047ab9 */ /* 0x000fc60000000a00 */
[----:B------:R-:W-:Y:S01]  /*85f0*/  IMAD.IADD R3, R3, 0x1, R5 ;  /* 0x0000000103037824 */ /* 0x000fe200078e0205 */
[----:B------:R-:W-:-:S04]  /*8600*/  LEA R4, P0, R2, UR4, 0x2 ;  /* 0x0000000402047c11 */ /* 0x000fc8000f8010ff */
[----:B------:R-:W-:Y:S01]  /*8610*/  LEA.HI.X R5, R2, UR5, R3, 0x2, P0 ;  /* 0x0000000502057c11 */ /* 0x000fe200080f1403 */
[----:B------:R-:W-:-:S05]  /*8620*/  IMAD.MOV.U32 R3, RZ, RZ, -0x800000 ;  /* 0xff800000ff037424 */ /* 0x000fca00078e00ff */
[----:B------:R0:W-:Y:S01]  /*8630*/  STG.E desc[UR36][R4.64], R3 ;  /* 0x0000000304007986 */ /* 0x0001e2000c101924 */
[----:B------:R-:W-:Y:S05]  /*8640*/  BRA `(.L_x_8) ;  /* 0x0000003800e07947 */ /* 0x000fea0003800000 */
.L_x_6:
[----:B------:R-:W-:-:S08]  /*8650*/  NOP ;  /* 0x0000000000007918 */ /* 0x000fd00000000000 */
[----:B0-----:R-:W0:-:S00]  /*8660*/  USETMAXREG.DEALLOC.CTAPOOL 0x28 ;  /* 0x00000028000079c8 */ /* 0x001e0000080e0500 */
[----:B0-----:R-:W-:Y:S01]  /*8670*/  LOP3.LUT R18, R0, 0x3, RZ, 0xc0, !PT ;  /* 0x0000000300127812 */ /* 0x001fe200078ec0ff */
[----:B------:R-:W0:Y:S05]  /*8680*/  S2R R26, SR_CTAID.Z ;  /* 0x00000000001a7919 */ /* 0x000e2a0000002700 */
[----:B------:R-:W1:Y:S01]  /*8690*/  S2UR UR6, SR_CTAID.Y ;  /* 0x00000000000679c3 */ /* 0x000e620000002600 */
[----:B------:R-:W2:Y:S02]  /*86a0*/  SHFL.IDX PT, R0, R18, RZ, 0x1f ;  /* 0x00001fff12007589 */ /* 0x000ea400000e0000 */
[----:B--2---:R-:W-:-:S13]  /*86b0*/  ISETP.NE.AND P0, PT, R0, RZ, PT ;  /* 0x000000ff0000720c */ /* 0x004fda0003f05270 */
[----:B01----:R-:W-:Y:S05]  /*86c0*/  @!P0 BRA `(.L_x_38) ;  /* 0x0000000000288947 */ /* 0x003fea0003800000 */
[----:B------:R-:W-:Y:S01]  /*86d0*/  ULDC UR7, c[0x0][0xc50] ;  /* 0x0003140000077ab9 */ /* 0x000fe20000000800 */
[----:B------:R-:W-:Y:S01]  /*86e0*/  UMOV UR41, UR6 ;  /* 0x0000000600297c82 */ /* 0x000fe20008000000 */
[----:B------:R-:W-:-:S06]  /*86f0*/  UISETP.NE.AND UP0, UPT, UR7, 0x1, UPT ;  /* 0x000000010700788c */ /* 0x000fcc000bf05270 */
[----:B------:R-:W-:-:S13]  /*8700*/  PLOP3.LUT P0, PT, PT, PT, UP0, 0x80, 0x0 ;  /* 0x000000000000781c */ /* 0x000fda0003f0f008 */
[----:B------:R-:W-:Y:S05]  /*8710*/  @!P0 BRA `(.L_x_39) ;  /* 0x0000000000308947 */ /* 0x000fea0003800000 */
[----:B------:R-:W-:Y:S01]  /*8720*/  ULDC UR4, c[0x0][0xc54] ;  /* 0x0003150000047ab9 */ /* 0x000fe20000000800 */
[----:B------:R-:W-:Y:S01]  /*8730*/  ULDC UR41, c[0x0][0xc58] ;  /* 0x0003160000297ab9 */ /* 0x000fe20000000800 */
[----:B------:R-:W-:-:S04]  /*8740*/  UIMAD.WIDE.U32 UR4, UR6, UR4, URZ ;  /* 0x00000004060472a5 */ /* 0x000fc8000f8e003f */
[----:B------:R-:W-:Y:S01]  /*8750*/  USHF.R.U32.HI UR41, URZ, UR41, UR5 ;  /* 0x000000293f297299 */ /* 0x000fe20008011605 */
[----:B------:R-:W-:Y:S11]  /*8760*/  BRA `(.L_x_39) ;  /* 0x00000000001c7947 */ /* 0x000ff60003800000 */
.L_x_38:
[----:B------:R-:W-:Y:S01]  /*8770*/  ULDC UR7, c[0x0][0xc50] ;  /* 0x0003140000077ab9 */ /* 0x000fe20000000800 */
[----:B------:R-:W-:Y:S01]  /*8780*/  UMOV UR41, UR6 ;  /* 0x0000000600297c82 */ /* 0x000fe20008000000 */
[----:B------:R-:W-:-:S11]  /*8790*/  UISETP.NE.AND UP0, UPT, UR7, 0x1, UPT ;  /* 0x000000010700788c */ /* 0x000fd6000bf05270 */
[----:B------:R-:W-:Y:S01]  /*87a0*/  @UP0 ULDC UR4, c[0x0][0xc54] ;  /* 0x0003150000040ab9 */ /* 0x000fe20000000800 */
[----:B------:R-:W-:Y:S01]  /*87b0*/  @UP0 ULDC UR8, c[0x0][0xc58] ;  /* 0x0003160000080ab9 */ /* 0x000fe20000000800 */
[----:B------:R-:W-:-:S04]  /*87c0*/  UIMAD.WIDE.U32 UR4, UR6, UR4, URZ ;  /* 0x00000004060472a5 */ /* 0x000fc8000f8e003f */
[----:B------:R-:W-:-:S12]  /*87d0*/  @UP0 USHF.R.U32.HI UR41, URZ, UR8, UR5 ;  /* 0x000000083f290299 */ /* 0x000fd80008011605 */
.L_x_39:
[----:B------:R-:W-:Y:S01]  /*87e0*/  ISETP.GE.AND P0, PT, R26, RZ, PT ;  /* 0x000000ff1a00720c */ /* 0x000fe20003f06270 */
[----:B------:R-:W-:Y:S01]  /*87f0*/  UIADD3 UR4, -UR41, URZ, URZ ;  /* 0x0000003f29047290 */ /* 0x000fe2000fffe13f */
[----:B------:R-:W-:Y:S01]  /*8800*/  MOV R28, 0x1 ;  /* 0x00000001001c7802 */ /* 0x000fe20000000f00 */
[----:B------:R-:W-:Y:S02]  /*8810*/  IMAD.MOV.U32 R0, RZ, RZ, RZ ;  /* 0x000000ffff007224 */ /* 0x000fe400078e00ff */
[----:B------:R-:W-:Y:S01]  /*8820*/  UIMAD UR6, UR7, UR4, UR6 ;  /* 0x00000004070672a4 */ /* 0x000fe2000f8e0206 */
[----:B------:R-:W-:-:S07]  /*8830*/  IMAD.MOV.U32 R6, RZ, RZ, 0x1 ;  /* 0x00000001ff067424 */ /* 0x000fce00078e00ff */
[----:B------:R-:W-:Y:S05]  /*8840*/  @!P0 BRA `(.L_x_40) ;  /* 0x0000003400988947 */ /* 0x000fea0003800000 */
[----:B------:R-:W0:Y:S01]  /*8850*/  LDC.64 R2, c[0x0][0xa28] ;  /* 0x00028a00ff027b82 */ /* 0x000e220000000a00 */
[----:B------:R-:W-:Y:S01]  /*8860*/  ULDC.64 UR4, c[0x0][0x418] ;  /* 0x0001060000047ab9 */ /* 0x000fe20000000a00 */
[----:B------:R-:W-:Y:S01]  /*8870*/  ULDC UR42, c[0x0][0x2f0] ;  /* 0x0000bc00002a7ab9 */ /* 0x000fe20000000800 */
[----:B------:R-:W-:Y:S02]  /*8880*/  MOV R19, RZ ;  /* 0x000000ff00137202 */ /* 0x000fe40000000f00 */
[----:B0-----:R-:W-:-:S04]  /*8890*/  ISETP.NE.U32.AND P0, PT, R2, RZ, PT ;  /* 0x000000ff0200720c */ /* 0x001fc80003f05070 */
[----:B------:R-:W-:Y:S01]  /*88a0*/  ISETP.NE.AND.EX P0, PT, R3, RZ, PT, P0 ;  /* 0x000000ff0300720c */ /* 0x000fe20003f05300 */
[----:B------:R-:W-:-:S03]  /*88b0*/  UISETP.NE.U32.AND UP0, UPT, UR4, URZ, UPT ;  /* 0x0000003f0400728c */ /* 0x000fc6000bf05070 */
[----:B------:R-:W-:-:S09]  /*88c0*/  ULDC UR4, c[0x0][0x424] ;  /* 0x0001090000047ab9 */ /* 0x000fd20000000800 */
[----:B------:R-:W0:Y:S01]  /*88d0*/  @P0 LDC.64 R2, c[0x0][0xa28] ;  /* 0x00028a00ff020b82 */ /* 0x000e220000000a00 */
[----:B------:R-:W-:-:S04]  /*88e0*/  UISETP.NE.AND.EX UP0, UPT, UR5, URZ, UPT, UP0 ;  /* 0x0000003f0500728c */ /* 0x000fc8000bf05300 */
[----:B------:R-:W-:-:S04]  /*88f0*/  USEL UR4, UR4, 0x1, UP0 ;  /* 0x0000000104047887 */ /* 0x000fc80008000000 */
[----:B------:R-:W-:Y:S01]  /*8900*/  UIMAD UR42, UR4, UR42, URZ ;  /* 0x0000002a042a72a4 */ /* 0x000fe2000f8e023f */
[----:B------:R-:W1:Y:S03]  /*8910*/  S2R R22, SR_CTAID.X ;  /* 0x0000000000167919 */ /* 0x000e660000002500 */
[----:B------:R-:W-:Y:S02]  /*8920*/  UISETP.GE.AND UP0, UPT, UR42, 0x1, UPT ;  /* 0x000000012a00788c */ /* 0x000fe4000bf06270 */
[----:B------:R-:W-:Y:S01]  /*8930*/  UIADD3 UR4, UR42, 0x5f, URZ ;  /* 0x0000005f2a047890 */ /* 0x000fe2000fffe03f */
[----:B0-----:R-:W-:-:S05]  /*8940*/  @P0 IMAD.WIDE R2, R26, 0x4, R2 ;  /* 0x000000041a020825 */ /* 0x001fca00078e0202 */
[----:B------:R0:W5:Y:S01]  /*8950*/  @P0 LDG.E R19, desc[UR36][R2.64] ;  /* 0x0000002402130981 */ /* 0x000162000c1e1900 */
[----:B------:R-:W-:Y:S01]  /*8960*/  PLOP3.LUT P0, PT, PT, PT, UP0, 0x80, 0x0 ;  /* 0x000000000000781c */ /* 0x000fe20003f0f008 */
[----:B------:R-:W-:Y:S02]  /*8970*/  UIMAD.WIDE UR4, UR4, 0x2aaaaaab, URZ ;  /* 0x2aaaaaab040478a5 */ /* 0x000fe4000f8e023f */
[----:B------:R-:W-:Y:S02]  /*8980*/  ULOP3.LUT UR46, UR6, 0xffff, URZ, 0xc0, !UPT ;  /* 0x0000ffff062e7892 */ /* 0x000fe4000f8ec03f */
[----:B------:R-:W-:Y:S01]  /*8990*/  USHF.R.U32.HI UR43, URZ, 0x1f, UR5 ;  /* 0x0000001f3f2b7899 */ /* 0x000fe20008011605 */
[----:B------:R-:W-:-:S03]  /*89a0*/  UMOV UR40, URZ ;  /* 0x0000003f00287c82 */ /* 0x000fc60008000000 */
[----:B------:R-:W-:-:S04]  /*89b0*/  ULEA.HI.SX32 UR43, UR5, UR43, 0x1c ;  /* 0x0000002b052b7291 */ /* 0x000fc8000f8fe23f */
[----:B01----:R-:W-:Y:S08]  /*89c0*/  @!P0 BRA `(.L_x_41) ;  /* 0x0000000000848947 */ /* 0x003ff00003800000 */
[----:B------:R-:W-:Y:S01]  /*89d0*/  USHF.R.U32.HI UR6, URZ, 0x10, UR6 ;  /* 0x000000103f067899 */ /* 0x000fe20008011606 */
[----:B------:R-:W-:-:S03]  /*89e0*/  UMOV UR4, URZ ;  /* 0x0000003f00047c82 */ /* 0x000fc60008000000 */
[----:B------:R-:W-:-:S11]  /*89f0*/  UISETP.NE.AND UP0, UPT, UR6, URZ, UPT ;  /* 0x0000003f0600728c */ /* 0x000fd6000bf05270 */
[----:B------:R-:W-:Y:S02]  /*8a00*/  @!UP0 ULDC UR6, c[0x0][0x9f0] ;  /* 0x00027c0000068ab9 */ /* 0x000fe40000000800 */
[----:B------:R-:W-:Y:S01]  /*8a10*/  IABS R0, UR6 ;  /* 0x0000000600007c13 */ /* 0x000fe20008000000 */
[----:B------:R-:W-:Y:S02]  /*8a20*/  UIADD3 UR7, UR43, -0x1, UR6 ;  /* 0xffffffff2b077890 */ /* 0x000fe4000fffe006 */
[----:B------:R-:W-:Y:S02]  /*8a30*/  IABS R4, UR6 ;  /* 0x0000000600047c13 */ /* 0x000fe40008000000 */
[----:B------:R-:W-:Y:S02]  /*8a40*/  R2UR UR10, R0 ;  /* 0x00000000000a72ca */ /* 0x000fe400000e0000 */
[----:B------:R-:W-:Y:S01]  /*8a50*/  IABS R3, UR7 ;  /* 0x0000000700037c13 */ /* 0x000fe20008000000 */
[----:B------:R-:W-:-:S03]  /*8a60*/  ULOP3.LUT UR7, UR7, UR6, URZ, 0x3c, !UPT ;  /* 0x0000000607077292 */ /* 0x000fc6000f8e3c3f */
[----:B------:R-:W-:-:S07]  /*8a70*/  R2UR UR9, R3 ;  /* 0x00000000030972ca */ /* 0x000fce00000e0000 */
[----:B------:R-:W0:Y:S08]  /*8a80*/  I2F.RP R0, UR10 ;  /* 0x0000000a00007d06 */ /* 0x000e300008209400 */
[----:B0-----:R-:W0:Y:S02]  /*8a90*/  MUFU.RCP R0, R0 ;  /* 0x0000000000007308 */ /* 0x001e240000001000 */
[----:B0-----:R-:W-:-:S02]  /*8aa0*/  VIADD R2, R0, 0xffffffe ;  /* 0x0ffffffe00027836 */ /* 0x001fc40000000000 */
[----:B------:R-:W-:-:S04]  /*8ab0*/  IMAD.MOV R0, RZ, RZ, -R4 ;  /* 0x000000ffff007224 */ /* 0x000fc800078e0a04 */
        /* <DEDUP_REMOVED lines=14> */
[----:B------:R-:W-:Y:S02]  /*8ba0*/  UISETP.NE.AND UP1, UPT, UR6, URZ, UPT ;  /* 0x0000003f0600728c */ /* 0x000fe4000bf25270 */
[----:B------:R-:W-:-:S09]  /*8bb0*/  @!UP0 UIADD3 UR5, -UR5, URZ, URZ ;  /* 0x0000003f05058290 */ /* 0x000fd2000fffe13f */
[----:B------:R-:W-:-:S07]  /*8bc0*/  @!UP1 ULOP3.LUT UR5, URZ, UR6, URZ, 0x33, !UPT ;  /* 0x000000063f059292 */ /* 0x000fce000f8e333f */
[----:B------:R-:W-:-:S05]  /*8bd0*/  UMOV UR40, UR5 ;  /* 0x0000000500287c82 */ /* 0x000fca0008000000 */
.L_x_41:
[----:B------:R-:W-:Y:S02]  /*8be0*/  UIMAD UR47, UR46, UR40, URZ ;  /* 0x000000282e2f72a4 */ /* 0x000fe4000f8e023f */
[----:B------:R-:W-:Y:S02]  /*8bf0*/  MOV R3, UR40 ;  /* 0x0000002800037c02 */ /* 0x000fe40008000f00 */
[----:B------:R-:W-:Y:S02]  /*8c00*/  MOV R6, 0x1 ;  /* 0x0000000100067802 */ /* 0x000fe40000000f00 */
[----:B------:R-:W-:-:S05]  /*8c10*/  IMAD.U32 R0, RZ, RZ, UR47 ;  /* 0x0000002fff007e24 */ /* 0x000fca000f8e00ff */
[----:B------:R-:W-:-:S04]  /*8c20*/  VIADDMNMX R0, R0, R3, UR43, PT ;  /* 0x0000002b00007e46 */ /* 0x000fc8000b800103 */
[----:B------:R-:W-:Y:S01]  /*8c30*/  R2UR UR48, R0 ;  /* 0x00000000003072ca */ /* 0x000fe200000e0000 */
[----:B------:R-:W-:-:S12]  /*8c40*/  IMAD.MOV.U32 R0, RZ, RZ, RZ ;  /* 0x000000ffff007224 */ /* 0x000fd800078e00ff */
[----:B------:R-:W-:-:S06]  /*8c50*/  UISETP.GT.AND UP0, UPT, UR48, UR47, UPT ;  /* 0x0000002f3000728c */ /* 0x000fcc000bf04270 */
[----:B------:R-:W-:-:S13]  /*8c60*/  PLOP3.LUT P0, PT, PT, PT, UP0, 0x80, 0x0 ;  /* 0x000000000000781c */ /* 0x000fda0003f0f008 */
[----:B------:R-:W-:Y:S05]  /*8c70*/  @!P0 BRA `(.L_x_40) ;  /* 0x00000030008c8947 */ /* 0x000fea0003800000 */
[----:B------:R-:W0:Y:S01]  /*8c80*/  S2UR UR4, SR_CgaCtaId ;  /* 0x00000000000479c3 */ /* 0x000e220000008800 */
[----:B------:R-:W-:Y:S02]  /*8c90*/  UMOV UR44, 0x400 ;  /* 0x00000400002c7882 */ /* 0x000fe40000000000 */
[----:B0-----:R-:W-:-:S04]  /*8ca0*/  ULEA UR44, UR4, UR44, 0x18 ;  /* 0x0000002c042c7291 */ /* 0x001fc8000f8ec03f */
[----:B------:R-:W-:-:S04]  /*8cb0*/  UIADD3 UR4, UR44, 0x1e400, URZ ;  /* 0x0001e4002c047890 */ /* 0x000fc8000fffe03f */
[----:B------:R-:W-:-:S06]  /*8cc0*/  ULOP3.LUT UP0, URZ, UR4, 0x3ff, URZ, 0xc0, !UPT ;  /* 0x000003ff043f7892 */ /* 0x000fcc000f80c03f */
[----:B------:R-:W-:-:S13]  /*8cd0*/  PLOP3.LUT P0, PT, PT, PT, UP0, 0x80, 0x0 ;  /* 0x000000000000781c */ /* 0x000fda0003f0f008 */
[----:B------:R-:W-:Y:S05]  /*8ce0*/  @!P0 BRA `(.L_x_42) ;  /* 0x0000000000408947 */ /* 0x000fea0003800000 */
[----:B------:R-:W-:Y:S01]  /*8cf0*/  MOV R2, 0x0 ;  /* 0x0000000000027802 */ /* 0x000fe20000000f00 */
[----:B------:R-:W-:Y:S01]  /*8d00*/  ULDC.64 UR4, c[0x4][0x88] ;  /* 0x0100220000047ab9 */ /* 0x000fe20000000a00 */
[----:B------:R-:W-:Y:S01]  /*8d10*/  ULDC.64 UR6, c[0x4][0x90] ;  /* 0x0100240000067ab9 */ /* 0x000fe20000000a00 */
[----:B------:R-:W-:Y:S01]  /*8d20*/  IMAD.U32 R4, RZ, RZ, UR4 ;  /* 0x00000004ff047e24 */ /* 0x000fe2000f8e00ff */
[----:B------:R-:W-:Y:S01]  /*8d30*/  MOV R6, UR6 ;  /* 0x0000000600067c02 */ /* 0x000fe20008000f00 */
[----:B------:R-:W-:Y:S01]  /*8d40*/  IMAD.U32 R5, RZ, RZ, UR5 ;  /* 0x00000005ff057e24 */ /* 0x000fe2000f8e00ff */
[----:B------:R-:W0:Y:S01]  /*8d50*/  LDC.64 R2, c[0x4][R2] ;  /* 0x0100000002027b82 */ /* 0x000e220000000a00 */
[----:B------:R-:W-:Y:S01]  /*8d60*/  ULDC.64 UR4, c[0x4][0x8] ;  /* 0x0100020000047ab9 */ /* 0x000fe20000000a00 */
[----:B------:R-:W-:Y:S01]  /*8d70*/  IMAD.U32 R7, RZ, RZ, UR7 ;  /* 0x00000007ff077e24 */ /* 0x000fe2000f8e00ff */
[----:B------:R-:W-:Y:S01]  /*8d80*/  MOV R11, UR5 ;  /* 0x00000005000b7c02 */ /* 0x000fe20008000f00 */
[----:B------:R-:W-:Y:S01]  /*8d90*/  IMAD.U32 R10, RZ, RZ, UR4 ;  /* 0x00000004ff0a7e24 */ /* 0x000fe2000f8e00ff */
[----:B------:R-:W-:Y:S01]  /*8da0*/  MOV R13, RZ ;  /* 0x000000ff000d7202 */ /* 0x000fe20000000f00 */
[----:B------:R-:W-:-:S02]  /*8db0*/  IMAD.MOV.U32 R8, RZ, RZ, 0x70 ;  /* 0x00000070ff087424 */ /* 0x000fc400078e00ff */
[----:B------:R-:W-:-:S07]  /*8dc0*/  IMAD.MOV.U32 R12, RZ, RZ, 0x1 ;  /* 0x00000001ff0c7424 */ /* 0x000fce00078e00ff */
[----:B------:R-:W-:-:S07]  /*8dd0*/  LEPC R20, `(.L_x_42) ;  /* 0x000000001014794e */ /* 0x000fce0000000000 */
[----:B0----5:R-:W-:Y:S05]  /*8de0*/  CALL.ABS.NOINC R2 ;  /* 0x0000000002007343 */ /* 0x021fea0003c00000 */
.L_x_42:
        /* <DEDUP_REMOVED lines=8> */
[----:B------:R0:W1:Y:S01]  /*8e70*/  LDC.64 R2, c[0x4][R16] ;  /* 0x0100000010027b82 */ /* 0x0000620000000a00 */
[----:B------:R-:W-:Y:S01]  /*8e80*/  IMAD.U32 R5, RZ, RZ, UR5 ;  /* 0x00000005ff057e24 */ /* 0x000fe2000f8e00ff */
[----:B------:R-:W-:Y:S01]  /*8e90*/  ULDC.64 UR4, c[0x4][0x10] ;  /* 0x0100040000047ab9 */ /* 0x000fe20000000a00 */
[----:B------:R-:W-:Y:S01]  /*8ea0*/  MOV R6, UR6 ;  /* 0x0000000600067c02 */ /* 0x000fe20008000f00 */
[----:B------:R-:W-:Y:S01]  /*8eb0*/  IMAD.U32 R7, RZ, RZ, UR7 ;  /* 0x00000007ff077e24 */ /* 0x000fe2000f8e00ff */
[----:B------:R-:W-:Y:S01]  /*8ec0*/  MOV R11, UR5 ;  /* 0x00000005000b7c02 */ /* 0x000fe20008000f00 */
[----:B------:R-:W-:Y:S01]  /*8ed0*/  IMAD.U32 R10, RZ, RZ, UR4 ;  /* 0x00000004ff0a7e24 */ /* 0x000fe2000f8e00ff */
[----:B------:R-:W-:Y:S01]  /*8ee0*/  MOV R13, RZ ;  /* 0x000000ff000d7202 */ /* 0x000fe20000000f00 */
[----:B------:R-:W-:-:S02]  /*8ef0*/  IMAD.MOV.U32 R8, RZ, RZ, 0x70 ;  /* 0x00000070ff087424 */ /* 0x000fc400078e00ff */
[----:B0-----:R-:W-:-:S07]  /*8f00*/  IMAD.MOV.U32 R12, RZ, RZ, 0x1 ;  /* 0x00000001ff0c7424 */ /* 0x001fce00078e00ff */
[----:B------:R-:W-:-:S07]  /*8f10*/  LEPC R20, `(.L_x_44) ;  /* 0x000000001014794e */ /* 0x000fce0000000000 */
[----:B-1---5:R-:W-:Y:S05]  /*8f20*/  CALL.ABS.NOINC R2 ;  /* 0x0000000002007343 */ /* 0x022fea0003c00000 */
.L_x_44:
[----:B------:R0:W1:Y:S01]  /*8f30*/  LDC.64 R2, c[0x4][R16] ;  /* 0x0100000010027b82 */ /* 0x0000620000000a00 */
[----:B------:R-:W-:Y:S01]  /*8f40*/  ULDC.64 UR4, c[0x4][0x88] ;  /* 0x0100220000047ab9 */ /* 0x000fe20000000a00 */
[----:B------:R-:W-:Y:S01]  /*8f50*/  ULDC.64 UR6, c[0x4][0x90] ;  /* 0x0100240000067ab9 */ /* 0x000fe20000000a00 */
[----:B------:R-:W-:Y:S01]  /*8f60*/  IMAD.U32 R4, RZ, RZ, UR4 ;  /* 0x00000004ff047e24 */ /* 0x000fe2000f8e00ff */
[----:B------:R-:W-:Y:S01]  /*8f70*/  MOV R6, UR6 ;  /* 0x0000000600067c02 */ /* 0x000fe20008000f00 */
[----:B------:R-:W-:Y:S01]  /*8f80*/  IMAD.U32 R5, RZ, RZ, UR5 ;  /* 0x00000005ff057e24 */ /* 0x000fe2000f8e00ff */
[----:B------:R-:W-:Y:S01]  /*8f90*/  ULDC.64 UR4, c[0x4][0x18] ;  /* 0x0100060000047ab9 */ /* 0x000fe20000000a00 */
[----:B------:R-:W-:Y:S01]  /*8fa0*/  IMAD.U32 R7, RZ, RZ, UR7 ;  /* 0x00000007ff077e24 */ /* 0x000fe2000f8e00ff */
[----:B------:R-:W-:Y:S01]  /*8fb0*/  MOV R11, UR5 ;  /* 0x00000005000b7c02 */ /* 0x000fe20008000f00 */
[----:B------:R-:W-:Y:S01]  /*8fc0*/  IMAD.U32 R10, RZ, RZ, UR4 ;  /* 0x00000004ff0a7e24 */ /* 0x000fe2000f8e00ff */
[----:B------:R-:W-:Y:S01]  /*8fd0*/  MOV R13, RZ ;  /* 0x000000ff000d7202 */ /* 0x000fe20000000f00 */
[----:B------:R-:W-:-:S02]  /*8fe0*/  IMAD.MOV.U32 R8, RZ, RZ, 0x70 ;  /* 0x00000070ff087424 */ /* 0x000fc400078e00ff */
[----:B0-----:R-:W-:-:S07]  /*8ff0*/  IMAD.MOV.U32 R12, RZ, RZ, 0x1 ;  /* 0x00000001ff0c7424 */ /* 0x001fce00078e00ff */
[----:B------:R-:W-:-:S07]  /*9000*/  LEPC R20, `(.L_x_43) ;  /* 0x000000001014794e */ /* 0x000fce0000000000 */
[----:B-1----:R-:W-:Y:S05]  /*9010*/  CALL.ABS.NOINC R2 ;  /* 0x0000000002007343 */ /* 0x002fea0003c00000 */
.L_x_43:
[----:B------:R-:W0:Y:S01]  /*9020*/  LDC.64 R2, c[0x0][0x9f8] ;  /* 0x00027e00ff027b82 */ /* 0x000e220000000a00 */
[----:B------:R-:W-:Y:S01]  /*9030*/  IMAD.SHL.U32 R6, R25, 0x8, RZ ;  /* 0x0000000819067824 */ /* 0x000fe200078e00ff */
[----:B------:R-:W-:Y:S01]  /*9040*/  ULDC UR4, c[0x0][0x2f4] ;  /* 0x0000bd0000047ab9 */ /* 0x000fe20000000800 */
[----:B------:R-:W-:-:S05]  /*9050*/  IMAD.MOV.U32 R36, RZ, RZ, R26 ;  /* 0x000000ffff247224 */ /* 0x000fca00078e001a */
[----:B------:R-:W1:Y:S01]  /*9060*/  LDC R17, c[0x0][0x430] ;  /* 0x00010c00ff117b82 */ /* 0x000e620000000800 */
[----:B0-----:R-:W-:-:S04]  /*9070*/  ISETP.NE.U32.AND P0, PT, R2, RZ, PT ;  /* 0x000000ff0200720c */ /* 0x001fc80003f05070 */
[----:B------:R-:W-:Y:S02]  /*9080*/  ISETP.NE.AND.EX P0, PT, R3, RZ, PT, P0 ;  /* 0x000000ff0300720c */ /* 0x000fe40003f05300 */
[----:B------:R-:W-:-:S11]  /*9090*/  LOP3.LUT R23, R6, 0x38, RZ, 0xc0, !PT ;  /* 0x0000003806177812 */ /* 0x000fd600078ec0ff */
[----:B------:R-:W0:Y:S01]  /*90a0*/  @P0 LDC.64 R2, c[0x0][0x9f8] ;  /* 0x00027e00ff020b82 */ /* 0x000e220000000a00 */
[C---:B------:R-:W-:Y:S02]  /*90b0*/  ISETP.GE.AND P2, PT, R23.reuse, UR4, PT ;  /* 0x0000000417007c0c */ /* 0x040fe4000bf46270 */
[C---:B------:R-:W-:Y:S02]  /*90c0*/  LOP3.LUT R34, R23.reuse, 0x40, RZ, 0xfc, !PT ;  /* 0x0000004017227812 */ /* 0x040fe400078efcff */
[----:B------:R-:W-:Y:S02]  /*90d0*/  LOP3.LUT R16, R16, 0xfffffffb, RZ, 0xc0, !PT ;  /* 0xfffffffb10107812 */ /* 0x000fe400078ec0ff */
[----:B------:R-:W-:Y:S02]  /*90e0*/  LOP3.LUT R33, R23, 0x80, RZ, 0xfc, !PT ;  /* 0x0000008017217812 */ /* 0x000fe400078efcff */
[----:B------:R-:W-:-:S05]  /*90f0*/  ISETP.GE.AND P1, PT, R34, UR4, PT ;  /* 0x0000000422007c0c */ /* 0x000fca000bf26270 */
[----:B------:R-:W-:Y:S01]  /*9100*/  @P2 LOP3.LUT R16, R16, 0x4, RZ, 0xfc, !PT ;  /* 0x0000000410102812 */ /* 0x000fe200078efcff */
[----:B0-----:R-:W-:-:S03]  /*9110*/  @P0 IMAD.WIDE R2, R26, 0x4, R2 ;  /* 0x000000041a020825 */ /* 0x001fc600078e0202 */
[----:B------:R-:W-:Y:S02]  /*9120*/  LOP3.LUT R16, R16, 0xfffffffe, RZ, 0xc0, !PT ;  /* 0xfffffffe10107812 */ /* 0x000fe400078ec0ff */
[----:B------:R0:W5:Y:S01]  /*9130*/  @P0 LDG.E R36, desc[UR36][R2.64] ;  /* 0x0000002402240981 */ /* 0x000162000c1e1900 */
[----:B------:R-:W-:Y:S01]  /*9140*/  ISETP.GE.AND P0, PT, R33, UR4, PT ;  /* 0x0000000421007c0c */ /* 0x000fe2000bf06270 */
[----:B------:R-:W-:Y:S01]  /*9150*/  UMOV UR5, 0xffffffff ;  /* 0xffffffff00057882 */ /* 0x000fe20000000000 */
[----:B------:R-:W-:Y:S02]  /*9160*/  LOP3.LUT R16, R16, 0xfffffffd, RZ, 0xc0, !PT ;  /* 0xfffffffd10107812 */ /* 0x000fe400078ec0ff */
[C---:B------:R-:W-:Y:S02]  /*9170*/  SHF.L.U32 R24, R25.reuse, 0x4, RZ ;  /* 0x0000000419187819 */ /* 0x040fe400000006ff */
[----:B------:R-:W-:Y:S02]  /*9180*/  @P1 LOP3.LUT R16, R16, 0x2, RZ, 0xfc, !PT ;  /* 0x0000000210101812 */ /* 0x000fe400078efcff */
[----:B------:R-:W-:-:S02]  /*9190*/  LOP3.LUT R10, R25, 0x7f, RZ, 0xc0, !PT ;  /* 0x0000007f190a7812 */ /* 0x000fc400078ec0ff */
[----:B------:R-:W-:-:S03]  /*91a0*/  LOP3.LUT R24, R24, 0x70, RZ, 0xc0, !PT ;  /* 0x0000007018187812 */ /* 0x000fc600078ec0ff */
[----:B------:R-:W-:Y:S01]  /*91b0*/  @P0 LOP3.LUT R16, R16, 0x1, RZ, 0xfc, !PT ;  /* 0x0000000110100812 */ /* 0x000fe200078efcff */
[----:B01----:R-:W-:Y:S06]  /*91c0*/  BRA.DIV UR5, `(.L_x_45) ;  /* 0x0000003205807947 */ /* 0x003fec000b800000 */
.L_x_87:
[----:B------:R-:W2:Y:S01]  /*91d0*/  LDL R0, [R1+0x4] ;  /* 0x0000040001007983 */ /* 0x000ea20000100800 */
[----:B------:R-:W-:Y:S01]  /*91e0*/  UIADD3 UR4, UR48, -0x1, URZ ;  /* 0xffffffff30047890 */ /* 0x000fe2000fffe03f */
[----:B------:R-:W-:Y:S02]  /*91f0*/  ISETP.NE.AND P1, PT, R17, 0x1, PT ;  /* 0x000000011100780c */ /* 0x000fe40003f25270 */
[----:B-----5:R-:W-:Y:S02]  /*9200*/  SHF.R.S32.HI R12, RZ, 0x1f, R36 ;  /* 0x0000001fff0c7819 */ /* 0x020fe40000011424 */
[----:B------:R-:W-:Y:S01]  /*9210*/  LOP3.LUT R16, R16, 0xffffffdf, RZ, 0xc0, !PT ;  /* 0xffffffdf10107812 */ /* 0x000fe200078ec0ff */
[----:B------:R-:W-:Y:S02]  /*9220*/  IMAD.U32 R2, RZ, RZ, UR4 ;  /* 0x00000004ff027e24 */ /* 0x000fe4000f8e00ff */
[----:B------:R0:W-:Y:S06]  /*9230*/  STL [R1], R12 ;  /* 0x0000000c01007387 */ /* 0x0001ec0000100800 */
[----:B------:R-:W1:Y:S01]  /*9240*/  @P1 LDC R3, c[0x0][0x438] ;  /* 0x00010e00ff031b82 */ /* 0x000e620000000800 */
[----:B------:R-:W-:-:S04]  /*9250*/  @P1 LOP3.LUT R16, R16, 0x20, RZ, 0xfc, !PT ;  /* 0x0000002010101812 */ /* 0x000fc800078efcff */
[----:B------:R-:W-:-:S04]  /*9260*/  LOP3.LUT R16, R16, 0xffffffef, RZ, 0xc0, !PT ;  /* 0xffffffef10107812 */ /* 0x000fc800078ec0ff */
[----:B------:R-:W-:Y:S01]  /*9270*/  LOP3.LUT R16, R16, 0xfffffff7, RZ, 0xc0, !PT ;  /* 0xfffffff710107812 */ /* 0x000fe200078ec0ff */
[----:B------:R-:W-:Y:S01]  /*9280*/  IMAD.U32 R32, RZ, RZ, UR4 ;  /* 0x00000004ff207e24 */ /* 0x000fe2000f8e00ff */
[----:B------:R-:W-:-:S04]  /*9290*/  MOV R35, UR41 ;  /* 0x0000002900237c02 */ /* 0x000fc80008000f00 */
[----:B------:R-:W-:Y:S02]  /*92a0*/  SHF.R.S32.HI R35, RZ, 0x1f, R35 ;  /* 0x0000001fff237819 */ /* 0x000fe40000011423 */
[----:B--2---:R-:W-:Y:S02]  /*92b0*/  R2UR UR5, R0 ;  /* 0x00000000000572ca */ /* 0x004fe400000e0000 */
[----:B------:R-:W-:-:S04]  /*92c0*/  SHF.R.U32.HI R0, RZ, 0x3, R10 ;  /* 0x00000003ff007819 */ /* 0x000fc8000001160a */
[----:B------:R-:W-:Y:S02]  /*92d0*/  LOP3.LUT R37, R24, R0, RZ, 0xfc, !PT ;  /* 0x0000000018257212 */ /* 0x000fe400078efcff */
[----:B------:R-:W2:Y:S03]  /*92e0*/  @P1 LDC R0, c[0x0][0x434] ;  /* 0x00010d00ff001b82 */ /* 0x000ea60000000800 */
[----:B------:R-:W-:-:S04]  /*92f0*/  IMAD R2, R2, 0x60, R37 ;  /* 0x0000006002027824 */ /* 0x000fc800078e0225 */
[C---:B------:R-:W-:Y:S01]  /*9300*/  IMAD.IADD R7, R2.reuse, 0x1, R19 ;  /* 0x0000000102077824 */ /* 0x040fe200078e0213 */
[----:B------:R-:W-:-:S04]  /*9310*/  ISETP.GE.AND P0, PT, R2, UR42, PT ;  /* 0x0000002a02007c0c */ /* 0x000fc8000bf06270 */
[----:B------:R-:W-:Y:S02]  /*9320*/  ISETP.GT.U32.OR P0, PT, R37, 0x5f, P0 ;  /* 0x0000005f2500780c */ /* 0x000fe40000704470 */
[----:B------:R-:W-:Y:S01]  /*9330*/  MOV R11, R7 ;  /* 0x00000007000b7202 */ /* 0x000fe20000000f00 */
[----:B--2---:R-:W-:-:S10]  /*9340*/  @P1 IMAD.HI.U32 R0, R7, R0, RZ ;  /* 0x0000000007001227 */ /* 0x004fd400078e00ff */
[----:B------:R-:W2:Y:S01]  /*9350*/  @!P0 LDC.64 R8, c[0x0][0x428] ;  /* 0x00010a00ff088b82 */ /* 0x000ea20000000a00 */
[----:B-1----:R-:W-:-:S07]  /*9360*/  @P1 SHF.R.U32.HI R11, RZ, R3, R0 ;  /* 0x00000003ff0b1219 */ /* 0x002fce0000011600 */
[----:B------:R-:W1:Y:S01]  /*9370*/  @!P0 LDC.64 R4, c[0x0][0x418] ;  /* 0x00010600ff048b82 */ /* 0x000e620000000a00 */
[--C-:B------:R-:W-:Y:S01]  /*9380*/  @!P0 SHF.R.S32.HI R3, RZ, 0x1f, R11.reuse ;  /* 0x0000001fff038819 */ /* 0x100fe2000001140b */
[----:B------:R-:W-:Y:S01]  /*9390*/  @!P0 IMAD.MOV.U32 R2, RZ, RZ, R11 ;  /* 0x000000ffff028224 */ /* 0x000fe200078e000b */
[----:B------:R-:W-:Y:S01]  /*93a0*/  ULOP3.LUT UR5, UR5, 0x2, URZ, 0xfc, !UPT ;  /* 0x0000000205057892 */ /* 0x000fe2000f8efc3f */
[-C--:B--2---:R-:W-:Y:S02]  /*93b0*/  @!P0 IMAD R0, R12, R8.reuse, RZ ;  /* 0x000000080c008224 */ /* 0x084fe400078e02ff */
[----:B------:R-:W-:-:S04]  /*93c0*/  @!P0 IMAD.WIDE.U32 R2, R36, R8, R2 ;  /* 0x0000000824028225 */ /* 0x000fc800078e0002 */
[----:B------:R-:W-:Y:S01]  /*93d0*/  @!P0 IMAD R9, R36, R9, R0 ;  /* 0x0000000924098224 */ /* 0x000fe200078e0200 */
[----:B-1----:R-:W-:-:S03]  /*93e0*/  @!P0 LEA R4, P1, R2, R4, 0x2 ;  /* 0x0000000402048211 */ /* 0x002fc600078210ff */
[----:B------:R-:W-:-:S05]  /*93f0*/  @!P0 IMAD.IADD R0, R3, 0x1, R9 ;  /* 0x0000000103008824 */ /* 0x000fca00078e0209 */
[----:B------:R-:W-:Y:S02]  /*9400*/  @!P0 LEA.HI.X R5, R2, R5, R0, 0x2, P1 ;  /* 0x0000000502058211 */ /* 0x000fe400008f1400 */
[----:B------:R-:W-:Y:S01]  /*9410*/  MOV R0, RZ ;  /* 0x000000ff00007202 */ /* 0x000fe20000000f00 */
[----:B------:R-:W-:-:S05]  /*9420*/  IMAD.U32 R2, RZ, RZ, UR5 ;  /* 0x00000005ff027e24 */ /* 0x000fca000f8e00ff */
[----:B------:R0:W5:Y:S01]  /*9430*/  @!P0 LDG.E R0, desc[UR36][R4.64] ;  /* 0x0000002404008981 */ /* 0x000162000c1e1900 */
[----:B------:R-:W-:Y:S02]  /*9440*/  ISETP.GT.U32.AND P0, PT, R37, 0x5f, PT ;  /* 0x0000005f2500780c */ /* 0x000fe40003f04070 */
[----:B------:R-:W-:Y:S01]  /*9450*/  ISETP.NE.AND P2, PT, R2, 0x3, PT ;  /* 0x000000030200780c */ /* 0x000fe20003f45270 */
[----:B------:R-:W-:-:S04]  /*9460*/  IMAD.MOV R2, RZ, RZ, -R11 ;  /* 0x000000ffff027224 */ /* 0x000fc800078e0a0b */
[----:B------:R-:W-:-:S06]  /*9470*/  IMAD R7, R17, R2, R7 ;  /* 0x0000000211077224 */ /* 0x000fcc00078e0207 */
[----:B------:R-:W-:-:S04]  /*9480*/  @P0 LOP3.LUT R16, R16, 0x8, RZ, 0xfc, !PT ;  /* 0x0000000810100812 */ /* 0x000fc800078efcff */
[----:B------:R-:W-:Y:S01]  /*9490*/  @P2 LOP3.LUT R16, R16, 0x10, RZ, 0xfc, !PT ;  /* 0x0000001010102812 */ /* 0x000fe200078efcff */
[----:B0-----:R-:W-:Y:S06]  /*94a0*/  @!P2 BRA `(.L_x_46) ;  /* 0x000000000004a947 */ /* 0x001fec0003800000 */
[----:B------:R-:W-:Y:S01]  /*94b0*/  BPT.TRAP 0x1 ;  /* 0x000000040000795c */ /* 0x000fe20000300000 */
.L_x_46:
[----:B------:R-:W-:Y:S01]  /*94c0*/  SHF.R.S32.HI R5, RZ, 0x1f, R7 ;  /* 0x0000001fff057819 */ /* 0x000fe20000011407 */
[----:B------:R-:W-:Y:S01]  /*94d0*/  ULDC.64 UR4, c[0x0][0x328] ;  /* 0x0000ca0000047ab9 */ /* 0x000fe20000000a00 */
[----:B-----5:R-:W-:Y:S02]  /*94e0*/  SHF.R.S32.HI R4, RZ, 0x1f, R0 ;  /* 0x0000001fff047819 */ /* 0x020fe40000011400 */
[----:B------:R-:W-:Y:S01]  /*94f0*/  R2UR UR6, R35 ;  /* 0x00000000230672ca */ /* 0x000fe200000e0000 */
[----:B------:R-:W-:-:S04]  /*9500*/  IMAD R2, R5, UR4, RZ ;  /* 0x0000000405027c24 */ /* 0x000fc8000f8e02ff */
[C---:B------:R-:W-:Y:S02]  /*9510*/  IMAD R9, R7.reuse, UR5, R2 ;  /* 0x0000000507097c24 */ /* 0x040fe4000f8e0202 */
[----:B------:R-:W-:Y:S01]  /*9520*/  IMAD.WIDE.U32 R2, R7, UR4, RZ ;  /* 0x0000000407027c25 */ /* 0x000fe2000f8e00ff */
[----:B------:R-:W-:-:S03]  /*9530*/  ULDC.64 UR4, c[0x0][0x338] ;  /* 0x0000ce0000047ab9 */ /* 0x000fc60000000a00 */
[----:B------:R-:W-:Y:S02]  /*9540*/  IMAD.IADD R3, R3, 0x1, R9 ;  /* 0x0000000103037824 */ /* 0x000fe400078e0209 */
[----:B------:R-:W-:Y:S02]  /*9550*/  IMAD R9, R4, UR4, RZ ;  /* 0x0000000404097c24 */ /* 0x000fe4000f8e02ff */
[----:B------:R-:W-:-:S04]  /*9560*/  IMAD.WIDE.U32 R2, R0, UR4, R2 ;  /* 0x0000000400027c25 */ /* 0x000fc8000f8e0002 */
[----:B------:R-:W-:Y:S01]  /*9570*/  IMAD R9, R0, UR5, R9 ;  /* 0x0000000500097c24 */ /* 0x000fe2000f8e0209 */
[----:B------:R-:W-:-:S04]  /*9580*/  ULDC.64 UR4, c[0x0][0x330] ;  /* 0x0000cc0000047ab9 */ /* 0x000fc80000000a00 */
[----:B------:R-:W-:Y:S01]  /*9590*/  IADD3 R3, R3, R9, RZ ;  /* 0x0000000903037210 */ /* 0x000fe20007ffe0ff */
[----:B------:R-:W-:Y:S01]  /*95a0*/  IMAD.U32 R9, RZ, RZ, UR4 ;  /* 0x00000004ff097e24 */ /* 0x000fe2000f8e00ff */
[----:B------:R-:W-:-:S03]  /*95b0*/  UIMAD UR4, UR6, UR4, URZ ;  /* 0x00000004060472a4 */ /* 0x000fc6000f8e023f */
[----:B------:R-:W-:Y:S01]  /*95c0*/  IMAD.WIDE.U32 R2, R9, UR41, R2 ;  /* 0x0000002909027c25 */ /* 0x000fe2000f8e0002 */
[----:B------:R-:W-:Y:S01]  /*95d0*/  UIMAD UR4, UR41, UR5, UR4 ;  /* 0x00000005290472a4 */ /* 0x000fe2000f8e0204 */
[----:B------:R-:W-:Y:S02]  /*95e0*/  ULDC.64 UR6, c[0x0][0x318] ;  /* 0x0000c60000067ab9 */ /* 0x000fe40000000a00 */
[----:B------:R-:W-:-:S03]  /*95f0*/  LEA R17, P0, R2, UR6, 0x1 ;  /* 0x0000000602117c11 */ /* 0x000fc6000f8008ff */
[----:B------:R-:W-:-:S05]  /*9600*/  VIADD R3, R3, UR4 ;  /* 0x0000000403037c36 */ /* 0x000fca0008000000 */
[----:B------:R-:W-:Y:S02]  /*9610*/  LEA.HI.X R18, R2, UR7, R3, 0x1, P0 ;  /* 0x0000000702127c11 */ /* 0x000fe400080f0c03 */
[----:B------:R-:W-:-:S04]  /*9620*/  MOV R2, 0x1 ;  /* 0x0000000100027802 */ /* 0x000fc80000000f00 */
[----:B------:R-:W-:-:S04]  /*9630*/  SHF.L.U32 R2, R2, 0x1f, RZ ;  /* 0x0000001f02027819 */ /* 0x000fc800000006ff */
[----:B------:R-:W0:Y:S02]  /*9640*/  SYNCS.PHASECHK.TRANS64.TRYWAIT P0, [UR44+0x30840], R2 ;  /* 0x03084002ff0075a7 */ /* 0x000e24000800016c */
[----:B0-----:R-:W-:Y:S05]  /*9650*/  @!P0 BRA `(.L_x_47) ;  /* 0x0000002c007c8947 */ /* 0x001fea0003800000 */
.L_x_88:
[----:B------:R-:W-:Y:S01]  /*9660*/  ULDC.64 UR4, c[0x0][0x300] ;  /* 0x0000c00000047ab9 */ /* 0x000fe20000000a00 */
[----:B------:R-:W-:Y:S01]  /*9670*/  R2UR UR6, R35 ;  /* 0x00000000230672ca */ /* 0x000fe200000e0000 */
[----:B0-----:R-:W-:Y:S01]  /*9680*/  IMAD R2, R5, UR4, RZ ;  /* 0x0000000405027c24 */ /* 0x001fe2000f8e02ff */
[----:B------:R-:W-:Y:S01]  /*9690*/  SHF.R.U32.HI R27, RZ, 0x3, R10 ;  /* 0x00000003ff1b7819 */ /* 0x000fe2000001160a */
[----:B------:R-:W-:Y:S01]  /*96a0*/  IMAD.SHL.U32 R30, R10, 0x8, RZ ;  /* 0x000000080a1e7824 */ /* 0x000fe200078e00ff */
[C---:B------:R-:W-:Y:S01]  /*96b0*/  LOP3.LUT P3, RZ, R16.reuse, 0x4, RZ, 0xc0, !PT ;  /* 0x0000000410ff7812 */ /* 0x040fe2000786c0ff */
[C---:B------:R-:W-:Y:S01]  /*96c0*/  IMAD R5, R7.reuse, UR5, R2 ;  /* 0x0000000507057c24 */ /* 0x040fe2000f8e0202 */
[C---:B------:R-:W-:Y:S01]  /*96d0*/  LOP3.LUT P2, RZ, R16.reuse, 0x2, RZ, 0xc0, !PT ;  /* 0x0000000210ff7812 */ /* 0x040fe2000784c0ff */
[----:B------:R-:W-:Y:S01]  /*96e0*/  IMAD.WIDE.U32 R2, R7, UR4, RZ ;  /* 0x0000000407027c25 */ /* 0x000fe2000f8e00ff */
[----:B------:R-:W-:Y:S01]  /*96f0*/  ULDC.64 UR4, c[0x0][0x310] ;  /* 0x0000c40000047ab9 */ /* 0x000fe20000000a00 */
[----:B------:R-:W-:-:S02]  /*9700*/  LOP3.LUT P1, RZ, R16, 0x1, RZ, 0xc0, !PT ;  /* 0x0000000110ff7812 */ /* 0x000fc4000782c0ff */
[----:B------:R-:W-:Y:S02]  /*9710*/  IMAD.IADD R3, R3, 0x1, R5 ;  /* 0x0000000103037824 */ /* 0x000fe400078e0205 */
[----:B------:R-:W-:Y:S02]  /*9720*/  IMAD R5, R4, UR4, RZ ;  /* 0x0000000404057c24 */ /* 0x000fe4000f8e02ff */
[----:B------:R-:W-:-:S04]  /*9730*/  IMAD.WIDE.U32 R2, R0, UR4, R2 ;  /* 0x0000000400027c25 */ /* 0x000fc8000f8e0002 */
[----:B------:R-:W-:Y:S01]  /*9740*/  IMAD R5, R0, UR5, R5 ;  /* 0x0000000500057c24 */ /* 0x000fe2000f8e0205 */
[----:B------:R-:W-:-:S03]  /*9750*/  ULDC.64 UR4, c[0x0][0x308] ;  /* 0x0000c20000047ab9 */ /* 0x000fc60000000a00 */
[----:B------:R-:W-:Y:S01]  /*9760*/  IMAD.IADD R3, R3, 0x1, R5 ;  /* 0x0000000103037824 */ /* 0x000fe200078e0205 */
[----:B------:R-:W-:Y:S01]  /*9770*/  MOV R5, UR4 ;  /* 0x0000000400057c02 */ /* 0x000fe20008000f00 */
[----:B------:R-:W-:-:S03]  /*9780*/  UIMAD UR4, UR6, UR4, URZ ;  /* 0x00000004060472a4 */ /* 0x000fc6000f8e023f */
[----:B------:R-:W-:Y:S01]  /*9790*/  ULDC.64 UR6, c[0x0][0x2e8] ;  /* 0x0000ba0000067ab9 */ /* 0x000fe20000000a00 */
[----:B------:R-:W-:Y:S02]  /*97a0*/  UIMAD UR4, UR41, UR5, UR4 ;  /* 0x00000005290472a4 */ /* 0x000fe4000f8e0204 */
[----:B------:R-:W-:-:S04]  /*97b0*/  IMAD.WIDE.U32 R2, R5, UR41, R2 ;  /* 0x0000002905027c25 */ /* 0x000fc8000f8e0002 */
[----:B------:R-:W-:Y:S01]  /*97c0*/  VIADD R7, R3, UR4 ;  /* 0x0000000403077c36 */ /* 0x000fe20008000000 */
[C---:B------:R-:W-:Y:S01]  /*97d0*/  LEA R0, P0, R2.reuse, UR6, 0x1 ;  /* 0x0000000602007c11 */ /* 0x040fe2000f8008ff */
[----:B------:R-:W-:Y:S01]  /*97e0*/  IMAD.MOV.U32 R3, RZ, RZ, -0x60 ;  /* 0xffffffa0ff037424 */ /* 0x000fe200078e00ff */
[----:B------:R-:W-:Y:S02]  /*97f0*/  UMOV UR4, 0xffffffff ;  /* 0xffffffff00047882 */ /* 0x000fe40000000000 */
[----:B------:R-:W-:Y:S01]  /*9800*/  LEA.HI.X R7, R2, UR7, R7, 0x1, P0 ;  /* 0x0000000702077c11 */ /* 0x000fe200080f0c07 */
[----:B------:R-:W-:Y:S01]  /*9810*/  IMAD R4, R32, R3, UR42 ;  /* 0x0000002a20047e24 */ /* 0x000fe2000f8e0203 */
[----:B------:R-:W-:-:S04]  /*9820*/  LOP3.LUT R3, R6, 0x1c0, RZ, 0xc0, !PT ;  /* 0x000001c006037812 */ /* 0x000fc800078ec0ff */
[----:B------:R-:W-:Y:S02]  /*9830*/  LOP3.LUT R2, R3, 0x38, R6, 0xf8, !PT ;  /* 0x0000003803027812 */ /* 0x000fe400078ef806 */
[----:B------:R-:W-:Y:S02]  /*9840*/  IADD3 R6, -R27, R4, RZ ;  /* 0x000000041b067210 */ /* 0x000fe40007ffe1ff */
[----:B------:R-:W-:Y:S02]  /*9850*/  LOP3.LUT R25, R2, 0x38, R25, 0x78, !PT ;  /* 0x0000003802197812 */ /* 0x000fe400078e7819 */
[----:B------:R-:W-:Y:S02]  /*9860*/  ISETP.GE.AND P0, PT, R6, 0x1, PT ;  /* 0x000000010600780c */ /* 0x000fe40003f06270 */
[----:B------:R-:W-:Y:S01]  /*9870*/  LOP3.LUT R30, R25, 0x200, R30, 0xf8, !PT ;  /* 0x00000200191e7812 */ /* 0x000fe200078ef81e */
[----:B------:R-:W-:Y:S10]  /*9880*/  BRA.DIV UR4, `(.L_x_48) ;  /* 0x0000002e04087947 */ /* 0x000ff4000b800000 */
[----:B------:R-:W-:Y:S01]  /*9890*/  SHFL.IDX PT, R3, R7, RZ, 0x181f ;  /* 0x00181fff07037589 */ /* 0x000fe200000e0000 */
[----:B------:R-:W-:-:S03]  /*98a0*/  @P0 LEA R9, R30, UR44, 0x1 ;  /* 0x0000002c1e090c11 */ /* 0x000fc6000f8e08ff */
[----:B------:R-:W0:Y:S04]  /*98b0*/  SHFL.IDX PT, R2, R0, RZ, 0x181f ;  /* 0x00181fff00027589 */ /* 0x000e2800000e0000 */
[----:B------:R-:W-:Y:S04]  /*98c0*/  SHFL.IDX PT, R5, R7, 0x1, 0x181f ;  /* 0x00381f0007057f89 */ /* 0x000fe800000e0000 */
[----:B------:R-:W-:Y:S04]  /*98d0*/  SHFL.IDX PT, R4, R0, 0x1, 0x181f ;  /* 0x00381f0000047f89 */ /* 0x000fe800000e0000 */
[----:B------:R-:W1:Y:S04]  /*98e0*/  SHFL.IDX PT, R8, R7, 0x2, 0x181f ;  /* 0x00581f0007087f89 */ /* 0x000e6800000e0000 */
[----:B------:R-:W2:Y:S04]  /*98f0*/  SHFL.IDX PT, R14, R0, 0x2, 0x181f ;  /* 0x00581f00000e7f89 */ /* 0x000ea800000e0000 */
[----:B------:R-:W3:Y:S01]  /*9900*/  SHFL.IDX PT, R10, R0, 0x3, 0x181f ;  /* 0x00781f00000a7f89 */ /* 0x000ee200000e0000 */
[----:B0-----:R-:W-:-:S05]  /*9910*/  @P0 IMAD.WIDE.U32 R2, R23, 0x2, R2 ;  /* 0x0000000217020825 */ /* 0x001fca00078e0002 */
[----:B------:R-:W-:Y:S04]  /*9920*/  @P0 LDGSTS.E.BYPASS.LTC128B.128 [R9+0x1e400], desc[UR36][R2.64], !P3 ;  /* 0x1e40000002090fae */ /* 0x000fe8000d901d64 */
[----:B------:R-:W-:Y:S04]  /*9930*/  @P0 LDGSTS.E.BYPASS.LTC128B.128 [R9+0x21400], desc[UR36][R2.64+0x80], !P2 ;  /* 0x2140008002090fae */ /* 0x000fe8000d101d64 */
[----:B------:R0:W-:Y:S01]  /*9940*/  @P0 LDGSTS.E.BYPASS.LTC128B.128 [R9+0x24400], desc[UR36][R2.64+0x100], !P1 ;  /* 0x2440010002090fae */ /* 0x0001e2000c901d64 */
[----:B------:R-:W-:-:S03]  /*9950*/  ISETP.GE.AND P0, PT, R6, 0x11, PT ;  /* 0x000000110600780c */ /* 0x000fc60003f06270 */
[----:B0-----:R-:W0:Y:S01]  /*9960*/  SHFL.IDX PT, R9, R7, 0x3, 0x181f ;  /* 0x00781f0007097f89 */ /* 0x001e2200000e0000 */
[----:B-1----:R-:W-:-:S09]  /*9970*/  MOV R3, R8 ;  /* 0x0000000800037202 */ /* 0x002fd20000000f00 */
[----:B------:R-:W-:Y:S01]  /*9980*/  @P0 IMAD.WIDE.U32 R4, R23, 0x2, R4 ;  /* 0x0000000217040825 */ /* 0x000fe200078e0004 */
[----:B------:R-:W-:Y:S01]  /*9990*/  @P0 LEA R21, R30, UR44, 0x1 ;  /* 0x0000002c1e150c11 */ /* 0x000fe2000f8e08ff */
[----:B------:R-:W-:Y:S02]  /*99a0*/  SHFL.IDX PT, R8, R7, 0x4, 0x181f ;  /* 0x00981f0007087f89 */ /* 0x000fe400000e0000 */
[----:B--2---:R-:W-:Y:S02]  /*99b0*/  IMAD.MOV.U32 R2, RZ, RZ, R14 ;  /* 0x000000ffff027224 */ /* 0x004fe400078e000e */
[----:B------:R-:W-:Y:S04]  /*99c0*/  @P0 LDGSTS.E.BYPASS.LTC128B.128 [R21+0x1ec00], desc[UR36][R4.64], !P3 ;  /* 0x1ec0000004150fae */ /* 0x000fe8000d901d64 */
[----:B------:R-:W-:Y:S04]  /*99d0*/  @P0 LDGSTS.E.BYPASS.LTC128B.128 [R21+0x21c00], desc[UR36][R4.64+0x80], !P2 ;  /* 0x21c0008004150fae */ /* 0x000fe8000d101d64 */
[----:B------:R3:W-:Y:S01]  /*99e0*/  @P0 LDGSTS.E.BYPASS.LTC128B.128 [R21+0x24c00], desc[UR36][R4.64+0x100], !P1 ;  /* 0x24c0010004150fae */ /* 0x0007e2000c901d64 */
[----:B------:R-:W-:-:S03]  /*99f0*/  ISETP.GE.AND P0, PT, R6, 0x21, PT ;  /* 0x000000210600780c */ /* 0x000fc60003f06270 */
[----:B------:R-:W1:Y:S04]  /*9a00*/  SHFL.IDX PT, R14, R0, 0x4, 0x181f ;  /* 0x00981f00000e7f89 */ /* 0x000e6800000e0000 */
[----:B------:R-:W2:Y:S01]  /*9a10*/  SHFL.IDX PT, R7, R7, 0x5, 0x181f ;  /* 0x00b81f0007077f89 */ /* 0x000ea200000e0000 */
[----:B---3--:R-:W-:-:S05]  /*9a20*/  IMAD.MOV.U32 R4, RZ, RZ, R10 ;  /* 0x000000ffff047224 */ /* 0x008fca00078e000a */
[----:B------:R-:W-:Y:S01]  /*9a30*/  @P0 IMAD.WIDE.U32 R2, R23, 0x2, R2 ;  /* 0x0000000217020825 */ /* 0x000fe200078e0002 */
[----:B------:R-:W-:-:S03]  /*9a40*/  @P0 LEA R25, R30, UR44, 0x1 ;  /* 0x0000002c1e190c11 */ /* 0x000fc6000f8e08ff */
[----:B0-----:R-:W-:Y:S02]  /*9a50*/  IMAD.MOV.U32 R5, RZ, RZ, R9 ;  /* 0x000000ffff057224 */ /* 0x001fe400078e0009 */
[----:B------:R-:W-:Y:S04]  /*9a60*/  @P0 LDGSTS.E.BYPASS.LTC128B.128 [R25+0x1f400], desc[UR36][R2.64], !P3 ;  /* 0x1f40000002190fae */ /* 0x000fe8000d901d64 */
[----:B------:R-:W-:Y:S04]  /*9a70*/  @P0 LDGSTS.E.BYPASS.LTC128B.128 [R25+0x22400], desc[UR36][R2.64+0x80], !P2 ;  /* 0x2240008002190fae */ /* 0x000fe8000d101d64 */
[----:B------:R1:W-:Y:S01]  /*9a80*/  @P0 LDGSTS.E.BYPASS.LTC128B.128 [R25+0x25400], desc[UR36][R2.64+0x100], !P1 ;  /* 0x2540010002190fae */ /* 0x0003e2000c901d64 */
[----:B------:R-:W-:-:S02]  /*9a90*/  ISETP.GE.AND P0, PT, R6, 0x31, PT ;  /* 0x000000310600780c */ /* 0x000fc40003f06270 */
[----:B-1----:R-:W-:Y:S01]  /*9aa0*/  MOV R2, R14 ;  /* 0x0000000e00027202 */ /* 0x002fe20000000f00 */
[----:B------:R-:W-:-:S10]  /*9ab0*/  IMAD.MOV.U32 R3, RZ, RZ, R8 ;  /* 0x000000ffff037224 */ /* 0x000fd400078e0008 */
[----:B------:R-:W-:Y:S01]  /*9ac0*/  @P0 LEA R9, R30, UR44, 0x1 ;  /* 0x0000002c1e090c11 */ /* 0x000fe2000f8e08ff */
[----:B------:R-:W-:Y:S01]  /*9ad0*/  @P0 IMAD.WIDE.U32 R4, R23, 0x2, R4 ;  /* 0x0000000217040825 */ /* 0x000fe200078e0004 */
[----:B------:R0:W1:Y:S04]  /*9ae0*/  SHFL.IDX PT, R14, R0, 0x5, 0x181f ;  /* 0x00b81f00000e7f89 */ /* 0x00006800000e0000 */
[----:B------:R0:W-:Y:S04]  /*9af0*/  @P0 LDGSTS.E.BYPASS.LTC128B.128 [R9+0x1fc00], desc[UR36][R4.64], !P3 ;  /* 0x1fc0000004090fae */ /* 0x0001e8000d901d64 */
[----:B------:R0:W-:Y:S04]  /*9b00*/  @P0 LDGSTS.E.BYPASS.LTC128B.128 [R9+0x22c00], desc[UR36][R4.64+0x80], !P2 ;  /* 0x22c0008004090fae */ /* 0x0001e8000d101d64 */
[----:B------:R0:W-:Y:S01]  /*9b10*/  @P0 LDGSTS.E.BYPASS.LTC128B.128 [R9+0x25c00], desc[UR36][R4.64+0x100], !P1 ;  /* 0x25c0010004090fae */ /* 0x0001e2000c901d64 */
[----:B------:R-:W-:-:S13]  /*9b20*/  ISETP.GE.AND P0, PT, R6, 0x41, PT ;  /* 0x000000410600780c */ /* 0x000fda0003f06270 */
[----:B------:R-:W-:Y:S01]  /*9b30*/  @P0 IMAD.WIDE.U32 R2, R23, 0x2, R2 ;  /* 0x0000000217020825 */ /* 0x000fe200078e0002 */
[----:B------:R-:W-:-:S05]  /*9b40*/  @P0 LEA R21, R30, UR44, 0x1 ;  /* 0x0000002c1e150c11 */ /* 0x000fca000f8e08ff */
[----:B------:R0:W-:Y:S04]  /*9b50*/  @P0 LDGSTS.E.BYPASS.LTC128B.128 [R21+0x20400], desc[UR36][R2.64], !P3 ;  /* 0x2040000002150fae */ /* 0x0001e8000d901d64 */
[----:B------:R0:W-:Y:S04]  /*9b60*/  @P0 LDGSTS.E.BYPASS.LTC128B.128 [R21+0x23400], desc[UR36][R2.64+0x80], !P2 ;  /* 0x2340008002150fae */ /* 0x0001e8000d101d64 */
[----:B-12---:R0:W-:Y:S02]  /*9b70*/  @P0 LDGSTS.E.BYPASS.LTC128B.128 [R21+0x26400], desc[UR36][R2.64+0x100], !P1 ;  /* 0x2640010002150fae */ /* 0x0061e4000c901d64 */
.L_x_102:
[----:B------:R-:W-:Y:S01]  /*9b80*/  ISETP.GE.AND P0, PT, R6, 0x51, PT ;  /* 0x000000510600780c */ /* 0x000fe20003f06270 */
[----:B0-----:R-:W-:Y:S01]  /*9b90*/  IMAD.MOV.U32 R2, RZ, RZ, R14 ;  /* 0x000000ffff027224 */ /* 0x001fe200078e000e */
[----:B------:R-:W-:-:S11]  /*9ba0*/  MOV R3, R7 ;  /* 0x0000000700037202 */ /* 0x000fd60000000f00 */
[----:B------:R-:W-:Y:S01]  /*9bb0*/  @P0 IMAD.WIDE.U32 R2, R23, 0x2, R2 ;  /* 0x0000000217020825 */ /* 0x000fe200078e0002 */
[----:B------:R-:W-:-:S05]  /*9bc0*/  @P0 LEA R5, R30, UR44, 0x1 ;  /* 0x0000002c1e050c11 */ /* 0x000fca000f8e08ff */
[----:B------:R-:W-:Y:S01]  /*9bd0*/  @!PT LDS RZ, [RZ] ;  /* 0x00000000fffff984 */ /* 0x000fe20000000800 */
[----:B------:R-:W-:Y:S01]  /*9be0*/  @!PT LDS RZ, [RZ] ;  /* 0x00000000fffff984 */ /* 0x000fe20000000800 */
[----:B------:R-:W-:Y:S01]  /*9bf0*/  @!PT LDS RZ, [RZ] ;  /* 0x00000000fffff984 */ /* 0x000fe20000000800 */
[----:B------:R0:W-:Y:S04]  /*9c00*/  @P0 LDGSTS.E.BYPASS.LTC128B.128 [R5+0x20c00], desc[UR36][R2.64], !P3 ;  /* 0x20c0000002050fae */ /* 0x0001e8000d901d64 */
[----:B------:R0:W-:Y:S04]  /*9c10*/  @P0 LDGSTS.E.BYPASS.LTC128B.128 [R5+0x23c00], desc[UR36][R2.64+0x80], !P2 ;  /* 0x23c0008002050fae */ /* 0x0001e8000d101d64 */
[----:B------:R0:W-:Y:S01]  /*9c20*/  @P0 LDGSTS.E.BYPASS.LTC128B.128 [R5+0x26c00], desc[UR36][R2.64+0x100], !P1 ;  /* 0x26c0010002050fae */ /* 0x0001e2000c901d64 */
[----:B------:R-:W-:Y:S01]  /*9c30*/  NOP ;  /* 0x0000000000007918 */ /* 0x000fe20000000000 */
[----:B------:R-:W-:Y:S02]  /*9c40*/  SYNCS.ARRIVE.TRANS64.RED.A0T1 RZ, [UR44+0x30830], RZ ;  /* 0x030830ffffff79a7 */ /* 0x000fe4000820042c */
[----:B------:R-:W-:Y:S01]  /*9c50*/  ARRIVES.LDGSTSBAR.64.TRANSCNT [UR44+0x30830] ;  /* 0x03083000ff0079b0 */ /* 0x000fe20008000aac */
[----:B------:R-:W-:Y:S01]  /*9c60*/  NOP ;  /* 0x0000000000007918 */ /* 0x000fe20000000000 */
[----:B------:R-:W-:-:S13]  /*9c70*/  LOP3.LUT P1, RZ, R16, 0x10, RZ, 0xc0, !PT ;  /* 0x0000001010ff7812 */ /* 0x000fda000782c0ff */
[----:B0-----:R-:W-:Y:S05]  /*9c80*/  @!P1 BRA `(.L_x_49) ;  /* 0x0000000000049947 */ /* 0x001fea0003800000 */
[----:B------:R-:W-:Y:S01]  /*9c90*/  BPT.TRAP 0x1 ;  /* 0x000000040000795c */ /* 0x000fe20000300000 */
.L_x_49:
[----:B------:R-:W-:Y:S01]  /*9ca0*/  SYNCS.ARRIVE.TRANS64.A1T0 RZ, [UR44+0x30830], RZ ;  /* 0x030830ffffff79a7 */ /* 0x000fe2000810002c */
[----:B------:R-:W-:Y:S05]  /*9cb0*/  WARPSYNC.ALL ;  /* 0x0000000000007948 */ /* 0x000fea0003800000 */
[----:B------:R-:W-:Y:S01]  /*9cc0*/  UIADD3 UR5, UR44, 0x12400, URZ ;  /* 0x000124002c057890 */ /* 0x000fe2000fffe03f */
[----:B------:R-:W-:Y:S01]  /*9cd0*/  R2UR UR4, R35 ;  /* 0x00000000230472ca */ /* 0x000fe200000e0000 */
[----:B------:R-:W-:Y:S01]  /*9ce0*/  ULDC.64 UR6, c[0x0][0x2d8] ;  /* 0x0000b60000067ab9 */ /* 0x000fe20000000a00 */
[----:B------:R-:W-:Y:S01]  /*9cf0*/  SHF.R.S32.HI R25, RZ, 0x1f, R26 ;  /* 0x0000001fff197819 */ /* 0x000fe2000001141a */
[----:B------:R-:W-:Y:S02]  /*9d00*/  ULOP3.LUT UP0, URZ, UR5, 0x3ff, URZ, 0xc0, !UPT ;  /* 0x000003ff053f7892 */ /* 0x000fe4000f80c03f */
[----:B------:R-:W-:Y:S01]  /*9d10*/  UIMAD.WIDE.U32 UR38, UR41, UR6, URZ ;  /* 0x00000006292672a5 */ /* 0x000fe2000f8e003f */
[----:B------:R-:W-:Y:S03]  /*9d20*/  BAR.SYNC.DEFER_BLOCKING 0x8, 0x180 ;  /* 0x0206000000007b1d */ /* 0x000fe60000010000 */
[----:B------:R-:W-:-:S04]  /*9d30*/  PLOP3.LUT P0, PT, PT, PT, UP0, 0x80, 0x0 ;  /* 0x000000000000781c */ /* 0x000fc80003f0f008 */
[----:B------:R-:W-:-:S04]  /*9d40*/  UIMAD UR4, UR4, UR6, URZ ;  /* 0x00000006040472a4 */ /* 0x000fc8000f8e023f */
[----:B------:R-:W-:-:S04]  /*9d50*/  UIMAD UR4, UR41, UR7, UR4 ;  /* 0x00000007290472a4 */ /* 0x000fc8000f8e0204 */
[----:B------:R-:W-:Y:S01]  /*9d60*/  UIADD3 UR45, UR39, UR4, URZ ;  /* 0x00000004272d7290 */ /* 0x000fe2000fffe03f */
[----:B------:R-:W-:Y:S11]  /*9d70*/  @!P0 BRA `(.L_x_50) ;  /* 0x0000000000408947 */ /* 0x000ff60003800000 */
[----:B------:R-:W-:Y:S01]  /*9d80*/  MOV R2, 0x0 ;  /* 0x0000000000027802 */ /* 0x000fe20000000f00 */
[----:B------:R-:W-:Y:S01]  /*9d90*/  ULDC.64 UR6, c[0x4][0x88] ;  /* 0x0100220000067ab9 */ /* 0x000fe20000000a00 */
[----:B------:R-:W-:Y:S01]  /*9da0*/  ULDC.64 UR8, c[0x4][0x90] ;  /* 0x0100240000087ab9 */ /* 0x000fe20000000a00 */
[----:B------:R-:W-:Y:S01]  /*9db0*/  ULDC.64 UR4, c[0x4][0x20] ;  /* 0x0100080000047ab9 */ /* 0x000fe20000000a00 */
[----:B------:R-:W-:Y:S01]  /*9dc0*/  IMAD.U32 R4, RZ, RZ, UR6 ;  /* 0x00000006ff047e24 */ /* 0x000fe2000f8e00ff */
[----:B------:R-:W-:Y:S01]  /*9dd0*/  MOV R6, UR8 ;  /* 0x0000000800067c02 */ /* 0x000fe20008000f00 */
[----:B------:R-:W0:Y:S01]  /*9de0*/  LDC.64 R2, c[0x4][R2] ;  /* 0x0100000002027b82 */ /* 0x000e220000000a00 */
[----:B------:R-:W-:Y:S01]  /*9df0*/  IMAD.U32 R5, RZ, RZ, UR7 ;  /* 0x00000007ff057e24 */ /* 0x000fe2000f8e00ff */
[----:B------:R-:W-:Y:S01]  /*9e00*/  MOV R11, UR5 ;  /* 0x00000005000b7c02 */ /* 0x000fe20008000f00 */
[----:B------:R-:W-:Y:S01]  /*9e10*/  IMAD.U32 R7, RZ, RZ, UR9 ;  /* 0x00000009ff077e24 */ /* 0x000fe2000f8e00ff */
[----:B------:R-:W-:Y:S01]  /*9e20*/  MOV R13, RZ ;  /* 0x000000ff000d7202 */ /* 0x000fe20000000f00 */
[----:B------:R-:W-:-:S02]  /*9e30*/  IMAD.U32 R10, RZ, RZ, UR4 ;  /* 0x00000004ff0a7e24 */ /* 0x000fc4000f8e00ff */
[----:B------:R-:W-:Y:S02]  /*9e40*/  IMAD.MOV.U32 R8, RZ, RZ, 0x70 ;  /* 0x00000070ff087424 */ /* 0x000fe400078e00ff */
[----:B------:R-:W-:-:S07]  /*9e50*/  IMAD.MOV.U32 R12, RZ, RZ, 0x1 ;  /* 0x00000001ff0c7424 */ /* 0x000fce00078e00ff */
[----:B------:R-:W-:-:S07]  /*9e60*/  LEPC R20, `(.L_x_50) ;  /* 0x000000001014794e */ /* 0x000fce0000000000 */
[----:B0-----:R-:W-:Y:S05]  /*9e70*/  CALL.ABS.NOINC R2 ;  /* 0x0000000002007343 */ /* 0x001fea0003c00000 */
.L_x_50:
[----:B------:R-:W0:Y:S01]  /*9e80*/  LDC R6, c[0x0][0x448] ;  /* 0x00011200ff067b82 */ /* 0x000e220000000800 */
[----:B------:R-:W-:Y:S01]  /*9e90*/  IMAD R7, R22, 0x80, R37 ;  /* 0x0000008016077824 */ /* 0x000fe200078e0225 */
[----:B------:R-:W-:Y:S01]  /*9ea0*/  MOV R4, UR38 ;  /* 0x0000002600047c02 */ /* 0x000fe20008000f00 */
[----:B------:R-:W-:Y:S01]  /*9eb0*/  IMAD.U32 R5, RZ, RZ, UR39 ;  /* 0x00000027ff057e24 */ /* 0x000fe2000f8e00ff */
[----:B------:R-:W-:Y:S01]  /*9ec0*/  ULDC.64 UR4, c[0x0][0x2e0] ;  /* 0x0000b80000047ab9 */ /* 0x000fe20000000a00 */
[----:B------:R-:W-:Y:S01]  /*9ed0*/  IMAD.U32 R3, RZ, RZ, UR45 ;  /* 0x0000002dff037e24 */ /* 0x000fe2000f8e00ff */
[----:B------:R-:W-:Y:S01]  /*9ee0*/  MOV R5, R7 ;  /* 0x0000000700057202 */ /* 0x000fe20000000f00 */
[----:B------:R-:W-:Y:S02]  /*9ef0*/  IMAD R25, R25, UR4, RZ ;  /* 0x0000000419197c24 */ /* 0x000fe4000f8e02ff */
[----:B------:R-:W-:Y:S02]  /*9f00*/  IMAD.MOV.U32 R2, RZ, RZ, R4 ;  /* 0x000000ffff027224 */ /* 0x000fe400078e0004 */
[----:B------:R-:W-:-:S02]  /*9f10*/  IMAD R25, R26, UR5, R25 ;  /* 0x000000051a197c24 */ /* 0x000fc4000f8e0219 */
[----:B------:R-:W-:Y:S01]  /*9f20*/  IMAD.WIDE.U32 R2, R26, UR4, R2 ;  /* 0x000000041a027c25 */ /* 0x000fe2000f8e0002 */
[----:B------:R-:W-:-:S03]  /*9f30*/  ULDC.64 UR4, c[0x0][0x2d0] ;  /* 0x0000b40000047ab9 */ /* 0x000fc60000000a00 */
[----:B------:R-:W-:Y:S01]  /*9f40*/  IMAD.IADD R3, R3, 0x1, R25 ;  /* 0x0000000103037824 */ /* 0x000fe200078e0219 */
[----:B0-----:R-:W-:-:S13]  /*9f50*/  ISETP.NE.AND P0, PT, R6, 0x1, PT ;  /* 0x000000010600780c */ /* 0x001fda0003f05270 */
[----:B------:R-:W0:Y:S08]  /*9f60*/  @P0 LDC R0, c[0x0][0x44c] ;  /* 0x00011300ff000b82 */ /* 0x000e300000000800 */
[----:B------:R-:W1:Y:S01]  /*9f70*/  @P0 LDC R9, c[0x0][0x450] ;  /* 0x00011400ff090b82 */ /* 0x000e620000000800 */
[----:B0-----:R-:W-:-:S05]  /*9f80*/  @P0 IMAD.HI.U32 R0, R7, R0, RZ ;  /* 0x0000000007000227 */ /* 0x001fca00078e00ff */
[----:B-1----:R-:W-:-:S05]  /*9f90*/  @P0 SHF.R.U32.HI R5, RZ, R9, R0 ;  /* 0x00000009ff050219 */ /* 0x002fca0000011600 */
[----:B------:R-:W-:Y:S02]  /*9fa0*/  IMAD.MOV R0, RZ, RZ, -R5 ;  /* 0x000000ffff007224 */ /* 0x000fe400078e0a05 */
[----:B------:R-:W-:-:S04]  /*9fb0*/  IMAD.WIDE.U32 R2, R5, UR4, R2 ;  /* 0x0000000405027c25 */ /* 0x000fc8000f8e0002 */
[----:B------:R-:W-:Y:S01]  /*9fc0*/  IMAD R7, R6, R0, R7 ;  /* 0x0000000006077224 */ /* 0x000fe200078e0207 */
[----:B------:R-:W-:-:S05]  /*9fd0*/  SHF.R.S32.HI R0, RZ, 0x1f, R5 ;  /* 0x0000001fff007819 */ /* 0x000fca0000011405 */
[----:B------:R-:W-:-:S04]  /*9fe0*/  IMAD R0, R0, UR4, RZ ;  /* 0x0000000400007c24 */ /* 0x000fc8000f8e02ff */
[----:B------:R-:W-:Y:S01]  /*9ff0*/  IMAD R5, R5, UR5, R0 ;  /* 0x0000000505057c24 */ /* 0x000fe2000f8e0200 */
[----:B------:R-:W-:Y:S01]  /*a000*/  SHF.R.S32.HI R0, RZ, 0x1f, R7 ;  /* 0x0000001fff007819 */ /* 0x000fe20000011407 */
[----:B------:R-:W-:-:S03]  /*a010*/  ULDC.64 UR4, c[0x0][0x2c8] ;  /* 0x0000b20000047ab9 */ /* 0x000fc60000000a00 */
[----:B------:R-:W-:Y:S01]  /*a020*/  IADD3 R3, R3, R5, RZ ;  /* 0x0000000503037210 */ /* 0x000fe20007ffe0ff */
[----:B------:R-:W-:-:S04]  /*a030*/  IMAD R0, R0, UR4, RZ ;  /* 0x0000000400007c24 */ /* 0x000fc8000f8e02ff */
[C---:B------:R-:W-:Y:S02]  /*a040*/  IMAD R5, R7.reuse, UR5, R0 ;  /* 0x0000000507057c24 */ /* 0x040fe4000f8e0200 */
[----:B------:R-:W-:Y:S01]  /*a050*/  IMAD.WIDE.U32 R2, R7, UR4, R2 ;  /* 0x0000000407027c25 */ /* 0x000fe2000f8e0002 */
[----:B------:R-:W-:-:S03]  /*a060*/  ULDC.64 UR4, c[0x0][0x280] ;  /* 0x0000a00000047ab9 */ /* 0x000fc60000000a00 */
[----:B------:R-:W-:Y:S01]  /*a070*/  IMAD.IADD R3, R3, 0x1, R5 ;  /* 0x0000000103037824 */ /* 0x000fe200078e0205 */
[C---:B------:R-:W-:Y:S01]  /*a080*/  LEA R0, P0, R2.reuse, UR4, 0x1 ;  /* 0x0000000402007c11 */ /* 0x040fe2000f8008ff */
[----:B------:R-:W-:Y:S02]  /*a090*/  ULDC UR4, c[0x0][0x2b8] ;  /* 0x0000ae0000047ab9 */ /* 0x000fe40000000800 */
[----:B------:R-:W-:Y:S02]  /*a0a0*/  ISETP.GE.AND P3, PT, R23, UR4, PT ;  /* 0x0000000417007c0c */ /* 0x000fe4000bf66270 */
[----:B------:R-:W-:Y:S01]  /*a0b0*/  LEA.HI.X R8, R2, UR5, R3, 0x1, P0 ;  /* 0x0000000502087c11 */ /* 0x000fe200080f0c03 */
[----:B------:R-:W-:Y:S01]  /*a0c0*/  UMOV UR5, 0xffffffff ;  /* 0xffffffff00057882 */ /* 0x000fe20000000000 */
[----:B------:R-:W-:Y:S02]  /*a0d0*/  ISETP.GE.AND P2, PT, R34, UR4, PT ;  /* 0x0000000422007c0c */ /* 0x000fe4000bf46270 */
[----:B------:R-:W-:Y:S01]  /*a0e0*/  ISETP.GE.AND P0, PT, R33, UR4, PT ;  /* 0x0000000421007c0c */ /* 0x000fe2000bf06270 */
[----:B------:R-:W-:-:S12]  /*a0f0*/  BRA.DIV UR5, `(.L_x_51) ;  /* 0x0000002a05d07947 */ /* 0x000fd8000b800000 */
[----:B------:R-:W-:Y:S01]  /*a100*/  SHFL.IDX PT, R3, R8, RZ, 0x181f ;  /* 0x00181fff08037589 */ /* 0x000fe200000e0000 */
[----:B------:R-:W-:Y:S01]  /*a110*/  ULDC UR4, c[0x0][0x288] ;  /* 0x0000a20000047ab9 */ /* 0x000fe20000000800 */
[----:B------:R-:W-:Y:S02]  /*a120*/  IMAD R7, R22, 0x80, R27 ;  /* 0x0000008016077824 */ /* 0x000fe400078e021b */
[----:B------:R-:W0:Y:S01]  /*a130*/  SHFL.IDX PT, R2, R0, RZ, 0x181f ;  /* 0x00181fff00027589 */ /* 0x000e2200000e0000 */
[----:B------:R-:W-:Y:S02]  /*a140*/  IMAD R6, R6, UR4, RZ ;  /* 0x0000000406067c24 */ /* 0x000fe4000f8e02ff */
[C---:B------:R-:W-:Y:S01]  /*a150*/  IADD3 R11, R7.reuse, 0x10, RZ ;  /* 0x00000010070b7810 */ /* 0x040fe20007ffe0ff */
[----:B------:R-:W-:Y:S02]  /*a160*/  SHFL.IDX PT, R5, R8, 0x1, 0x181f ;  /* 0x00381f0008057f89 */ /* 0x000fe400000e0000 */
[----:B------:R-:W-:-:S02]  /*a170*/  ISETP.GE.AND P1, PT, R7, R6, PT ;  /* 0x000000060700720c */ /* 0x000fc40003f26270 */
[----:B------:R-:W1:Y:S04]  /*a180*/  SHFL.IDX PT, R4, R0, 0x1, 0x181f ;  /* 0x00381f0000047f89 */ /* 0x000e6800000e0000 */
[----:B------:R-:W-:Y:S07]  /*a190*/  SHFL.IDX PT, R14, R0, 0x7, 0x181f ;  /* 0x00f81f00000e7f89 */ /* 0x000fee00000e0000 */
[----:B------:R-:W-:Y:S01]  /*a1a0*/  @!P1 LEA R9, R30, UR44, 0x1 ;  /* 0x0000002c1e099c11 */ /* 0x000fe2000f8e08ff */
[----:B0-----:R-:W-:-:S05]  /*a1b0*/  @!P1 IMAD.WIDE.U32 R2, R23, 0x2, R2 ;  /* 0x0000000217029825 */ /* 0x001fca00078e0002 */
[----:B------:R-:W-:Y:S04]  /*a1c0*/  @!P1 LDGSTS.E.BYPASS.LTC128B.128 [R9+0x12400], desc[UR36][R2.64], !P3 ;  /* 0x1240000002099fae */ /* 0x000fe8000d901d64 */
[----:B------:R-:W-:Y:S04]  /*a1d0*/  @!P1 LDGSTS.E.BYPASS.LTC128B.128 [R9+0x16400], desc[UR36][R2.64+0x80], !P2 ;  /* 0x1640008002099fae */ /* 0x000fe8000d101d64 */
[----:B------:R0:W-:Y:S01]  /*a1e0*/  @!P1 LDGSTS.E.BYPASS.LTC128B.128 [R9+0x1a400], desc[UR36][R2.64+0x100], !P0 ;  /* 0x1a40010002099fae */ /* 0x0001e2000c101d64 */
[----:B------:R-:W-:Y:S01]  /*a1f0*/  ISETP.GE.AND P1, PT, R11, R6, PT ;  /* 0x000000060b00720c */ /* 0x000fe20003f26270 */
[----:B------:R-:W-:-:S02]  /*a200*/  VIADD R11, R7, 0x30 ;  /* 0x00000030070b7836 */ /* 0x000fc40000000000 */
[----:B0-----:R-:W-:Y:S01]  /*a210*/  SHFL.IDX PT, R3, R8, 0x2, 0x181f ;  /* 0x00581f0008037f89 */ /* 0x001fe200000e0000 */
[----:B------:R-:W-:-:S09]  /*a220*/  VIADD R9, R7, 0x20 ;  /* 0x0000002007097836 */ /* 0x000fd20000000000 */
[----:B------:R-:W-:Y:S01]  /*a230*/  @!P1 LEA R21, R30, UR44, 0x1 ;  /* 0x0000002c1e159c11 */ /* 0x000fe2000f8e08ff */
[----:B-1----:R-:W-:Y:S01]  /*a240*/  @!P1 IMAD.WIDE.U32 R4, R23, 0x2, R4 ;  /* 0x0000000217049825 */ /* 0x002fe200078e0004 */
[----:B------:R-:W0:Y:S04]  /*a250*/  SHFL.IDX PT, R2, R0, 0x2, 0x181f ;  /* 0x00581f0000027f89 */ /* 0x000e2800000e0000 */
[----:B------:R-:W-:Y:S04]  /*a260*/  @!P1 LDGSTS.E.BYPASS.LTC128B.128 [R21+0x12c00], desc[UR36][R4.64], !P3 ;  /* 0x12c0000004159fae */ /* 0x000fe8000d901d64 */
[----:B------:R-:W-:Y:S04]  /*a270*/  @!P1 LDGSTS.E.BYPASS.LTC128B.128 [R21+0x16c00], desc[UR36][R4.64+0x80], !P2 ;  /* 0x16c0008004159fae */ /* 0x000fe8000d101d64 */
[----:B------:R1:W-:Y:S01]  /*a280*/  @!P1 LDGSTS.E.BYPASS.LTC128B.128 [R21+0x1ac00], desc[UR36][R4.64+0x100], !P0 ;  /* 0x1ac0010004159fae */ /* 0x0003e2000c101d64 */
[----:B------:R-:W-:-:S03]  /*a290*/  ISETP.GE.AND P1, PT, R9, R6, PT ;  /* 0x000000060900720c */ /* 0x000fc60003f26270 */
[----:B-1----:R-:W-:Y:S10]  /*a2a0*/  SHFL.IDX PT, R5, R8, 0x3, 0x181f ;  /* 0x00781f0008057f89 */ /* 0x002ff400000e0000 */
[----:B0-----:R-:W-:Y:S01]  /*a2b0*/  @!P1 IMAD.WIDE.U32 R2, R23, 0x2, R2 ;  /* 0x0000000217029825 */ /* 0x001fe200078e0002 */
[----:B------:R-:W-:Y:S01]  /*a2c0*/  @!P1 LEA R9, R30, UR44, 0x1 ;  /* 0x0000002c1e099c11 */ /* 0x000fe2000f8e08ff */
[----:B------:R-:W0:Y:S04]  /*a2d0*/  SHFL.IDX PT, R4, R0, 0x3, 0x181f ;  /* 0x00781f0000047f89 */ /* 0x000e2800000e0000 */
[----:B------:R-:W-:Y:S04]  /*a2e0*/  @!P1 LDGSTS.E.BYPASS.LTC128B.128 [R9+0x13400], desc[UR36][R2.64], !P3 ;  /* 0x1340000002099fae */ /* 0x000fe8000d901d64 */
[----:B------:R-:W-:Y:S04]  /*a2f0*/  @!P1 LDGSTS.E.BYPASS.LTC128B.128 [R9+0x17400], desc[UR36][R2.64+0x80], !P2 ;  /* 0x1740008002099fae */ /* 0x000fe8000d101d64 */
[----:B------:R1:W-:Y:S01]  /*a300*/  @!P1 LDGSTS.E.BYPASS.LTC128B.128 [R9+0x1b400], desc[UR36][R2.64+0x100], !P0 ;  /* 0x1b40010002099fae */ /* 0x0003e2000c101d64 */
[----:B------:R-:W-:Y:S01]  /*a310*/  ISETP.GE.AND P1, PT, R11, R6, PT ;  /* 0x000000060b00720c */ /* 0x000fe20003f26270 */
[----:B------:R-:W-:-:S02]  /*a320*/  VIADD R11, R7, 0x50 ;  /* 0x00000050070b7836 */ /* 0x000fc40000000000 */
[----:B-1----:R-:W-:Y:S01]  /*a330*/  SHFL.IDX PT, R3, R8, 0x4, 0x181f ;  /* 0x00981f0008037f89 */ /* 0x002fe200000e0000 */
[----:B------:R-:W-:-:S09]  /*a340*/  IADD3 R9, R7, 0x40, RZ ;  /* 0x0000004007097810 */ /* 0x000fd20007ffe0ff */
[----:B0-----:R-:W-:Y:S01]  /*a350*/  @!P1 IMAD.WIDE.U32 R4, R23, 0x2, R4 ;  /* 0x0000000217049825 */ /* 0x001fe200078e0004 */
[----:B------:R-:W-:Y:S01]  /*a360*/  @!P1 LEA R21, R30, UR44, 0x1 ;  /* 0x0000002c1e159c11 */ /* 0x000fe2000f8e08ff */
        /* <DEDUP_REMOVED lines=12> */
[----:B------:R-:W-:-:S03]  /*a430*/  ISETP.GE.AND P1, PT, R11, R6, PT ;  /* 0x000000060b00720c */ /* 0x000fc60003f26270 */
[----:B-1----:R-:W-:Y:S01]  /*a440*/  SHFL.IDX PT, R3, R8, 0x6, 0x181f ;  /* 0x00d81f0008037f89 */ /* 0x002fe200000e0000 */
[----:B------:R-:W-:-:S09]  /*a450*/  VIADD R9, R7, 0x60 ;  /* 0x0000006007097836 */ /* 0x000fd20000000000 */
[----:B------:R-:W-:Y:S01]  /*a460*/  @!P1 LEA R21, R30, UR44, 0x1 ;  /* 0x0000002c1e159c11 */ /* 0x000fe2000f8e08ff */
[----:B0-----:R-:W-:Y:S01]  /*a470*/  @!P1 IMAD.WIDE.U32 R4, R23, 0x2, R4 ;  /* 0x0000000217049825 */ /* 0x001fe200078e0004 */
[----:B------:R-:W0:Y:S04]  /*a480*/  SHFL.IDX PT, R2, R0, 0x6, 0x181f ;  /* 0x00d81f0000027f89 */ /* 0x000e2800000e0000 */
[----:B------:R-:W-:Y:S04]  /*a490*/  @!P1 LDGSTS.E.BYPASS.LTC128B.128 [R21+0x14c00], desc[UR36][R4.64], !P3 ;  /* 0x14c0000004159fae */ /* 0x000fe8000d901d64 */
[----:B------:R-:W-:Y:S04]  /*a4a0*/  @!P1 LDGSTS.E.BYPASS.LTC128B.128 [R21+0x18c00], desc[UR36][R4.64+0x80], !P2 ;  /* 0x18c0008004159fae */ /* 0x000fe8000d101d64 */
[----:B------:R1:W-:Y:S01]  /*a4b0*/  @!P1 LDGSTS.E.BYPASS.LTC128B.128 [R21+0x1cc00], desc[UR36][R4.64+0x100], !P0 ;  /* 0x1cc0010004159fae */ /* 0x0003e2000c101d64 */
[----:B------:R-:W-:-:S03]  /*a4c0*/  ISETP.GE.AND P1, PT, R9, R6, PT ;  /* 0x000000060900720c */ /* 0x000fc60003f26270 */
[----:B-1----:R1:W2:Y:S10]  /*a4d0*/  SHFL.IDX PT, R4, R8, 0x7, 0x181f ;  /* 0x00f81f0008047f89 */ /* 0x0022b400000e0000 */
[----:B0-----:R-:W-:Y:S01]  /*a4e0*/  @!P1 IMAD.WIDE.U32 R2, R23, 0x2, R2 ;  /* 0x0000000217029825 */ /* 0x001fe200078e0002 */
[----:B------:R-:W-:-:S05]  /*a4f0*/  @!P1 LEA R9, R30, UR44, 0x1 ;  /* 0x0000002c1e099c11 */ /* 0x000fca000f8e08ff */
[----:B------:R1:W-:Y:S04]  /*a500*/  @!P1 LDGSTS.E.BYPASS.LTC128B.128 [R9+0x15400], desc[UR36][R2.64], !P3 ;  /* 0x1540000002099fae */ /* 0x0003e8000d901d64 */
[----:B------:R1:W-:Y:S04]  /*a510*/  @!P1 LDGSTS.E.BYPASS.LTC128B.128 [R9+0x19400], desc[UR36][R2.64+0x80], !P2 ;  /* 0x1940008002099fae */ /* 0x0003e8000d101d64 */
[----:B------:R1:W-:Y:S02]  /*a520*/  @!P1 LDGSTS.E.BYPASS.LTC128B.128 [R9+0x1d400], desc[UR36][R2.64+0x100], !P0 ;  /* 0x1d40010002099fae */ /* 0x0003e4000c101d64 */
.L_x_119:
[----:B------:R-:W-:Y:S01]  /*a530*/  IADD3 R7, R7, 0x70, RZ ;  /* 0x0000007007077810 */ /* 0x000fe20007ffe0ff */
[----:B------:R-:W-:Y:S01]  /*a540*/  BSSY B0, `(.L_x_52) ;  /* 0x000000d000007945 */ /* 0x000fe20003800000 */
[----:B-1----:R-:W-:Y:S02]  /*a550*/  IMAD.MOV.U32 R2, RZ, RZ, R14 ;  /* 0x000000ffff027224 */ /* 0x002fe400078e000e */
[----:B------:R-:W-:Y:S01]  /*a560*/  ISETP.GE.AND P1, PT, R7, R6, PT ;  /* 0x000000060700720c */ /* 0x000fe20003f26270 */
[----:B--2---:R-:W-:-:S12]  /*a570*/  IMAD.MOV.U32 R3, RZ, RZ, R4 ;  /* 0x000000ffff037224 */ /* 0x004fd800078e0004 */
[----:B------:R-:W-:Y:S05]  /*a580*/  @P1 BRA `(.L_x_53) ;  /* 0x0000000000201947 */ /* 0x000fea0003800000 */
[----:B------:R-:W-:Y:S01]  /*a590*/  IMAD.WIDE.U32 R2, R23, 0x2, R2 ;  /* 0x0000000217027825 */ /* 0x000fe200078e0002 */
[----:B------:R-:W-:-:S05]  /*a5a0*/  LEA R5, R30, UR44, 0x1 ;  /* 0x0000002c1e057c11 */ /* 0x000fca000f8e08ff */
[----:B------:R-:W-:Y:S01]  /*a5b0*/  @!PT LDS RZ, [RZ] ;  /* 0x00000000fffff984 */ /* 0x000fe20000000800 */
[----:B------:R-:W-:Y:S01]  /*a5c0*/  @!PT LDS RZ, [RZ] ;  /* 0x00000000fffff984 */ /* 0x000fe20000000800 */
[----:B------:R-:W-:Y:S01]  /*a5d0*/  @!PT LDS RZ, [RZ] ;  /* 0x00000000fffff984 */ /* 0x000fe20000000800 */
[----:B------:R0:W-:Y:S04]  /*a5e0*/  LDGSTS.E.BYPASS.LTC128B.128 [R5+0x15c00], desc[UR36][R2.64], !P3 ;  /* 0x15c0000002057fae */ /* 0x0001e8000d901d64 */
[----:B------:R0:W-:Y:S04]  /*a5f0*/  LDGSTS.E.BYPASS.LTC128B.128 [R5+0x19c00], desc[UR36][R2.64+0x80], !P2 ;  /* 0x19c0008002057fae */ /* 0x0001e8000d101d64 */
[----:B------:R0:W-:Y:S02]  /*a600*/  LDGSTS.E.BYPASS.LTC128B.128 [R5+0x1dc00], desc[UR36][R2.64+0x100], !P0 ;  /* 0x1dc0010002057fae */ /* 0x0001e4000c101d64 */
.L_x_53:
[----:B------:R-:W-:Y:S05]  /*a610*/  BSYNC B0 ;  /* 0x0000000000007941 */ /* 0x000fea0003800000 */
.L_x_52:
[----:B------:R-:W-:Y:S01]  /*a620*/  NOP ;  /* 0x0000000000007918 */ /* 0x000fe20000000000 */
[----:B------:R-:W-:Y:S01]  /*a630*/  SYNCS.ARRIVE.TRANS64.RED.A0T1 RZ, [UR44+0x30800], RZ ;  /* 0x030800ffffff79a7 */ /* 0x000fe2000820042c */
[----:B------:R-:W-:Y:S01]  /*a640*/  MOV R0, 0x1 ;  /* 0x0000000100007802 */ /* 0x000fe20000000f00 */
[----:B------:R-:W-:Y:S03]  /*a650*/  ARRIVES.LDGSTSBAR.64.TRANSCNT [UR44+0x30800] ;  /* 0x03080000ff0079b0 */ /* 0x000fe60008000aac */
[----:B------:R-:W-:Y:S01]  /*a660*/  SHF.L.U32 R0, R0, 0x1f, RZ ;  /* 0x0000001f00007819 */ /* 0x000fe200000006ff */
[----:B------:R-:W-:Y:S01]  /*a670*/  NOP ;  /* 0x0000000000007918 */ /* 0x000fe20000000000 */
[----:B------:R-:W-:Y:S02]  /*a680*/  SYNCS.ARRIVE.TRANS64.A1T0 RZ, [UR44+0x30800], RZ ;  /* 0x030800ffffff79a7 */ /* 0x000fe4000810002c */
[----:B------:R-:W1:Y:S02]  /*a690*/  SYNCS.PHASECHK.TRANS64.TRYWAIT P0, [UR44+0x30820], R0 ;  /* 0x03082000ff0075a7 */ /* 0x000e64000800016c */
[----:B-1----:R-:W-:Y:S05]  /*a6a0*/  @!P0 BRA `(.L_x_54) ;  /* 0x0000002c00ec8947 */ /* 0x002fea0003800000 */
.L_x_120:
[----:B------:R-:W-:Y:S01]  /*a6b0*/  UIADD3 UR4, UR48, -0x2, URZ ;  /* 0xfffffffe30047890 */ /* 0x000fe2000fffe03f */
[----:B------:R-:W-:Y:S02]  /*a6c0*/  IMAD.MOV.U32 R28, RZ, RZ, 0x1 ;  /* 0x00000001ff1c7424 */ /* 0x000fe400078e00ff */
[----:B------:R-:W-:Y:S01]  /*a6d0*/  IMAD.MOV.U32 R26, RZ, RZ, RZ ;  /* 0x000000ffff1a7224 */ /* 0x000fe200078e00ff */
[----:B------:R-:W-:-:S06]  /*a6e0*/  UISETP.GE.AND UP0, UPT, UR4, UR47, UPT ;  /* 0x0000002f0400728c */ /* 0x000fcc000bf06270 */
[----:B------:R-:W-:-:S13]  /*a6f0*/  PLOP3.LUT P0, PT, PT, PT, UP0, 0x80, 0x0 ;  /* 0x000000000000781c */ /* 0x000fda0003f0f008 */
[----:B------:R-:W-:Y:S05]  /*a700*/  @!P0 BRA `(.L_x_55) ;  /* 0x0000001000348947 */ /* 0x000fea0003800000 */
[----:B0-----:R-:W0:Y:S01]  /*a710*/  S2R R2, SR_TID.X ;  /* 0x0000000000027919 */ /* 0x001e220000002100 */
[----:B------:R-:W-:Y:S01]  /*a720*/  UIADD3 UR4, UR46, 0x1, URZ ;  /* 0x000000012e047890 */ /* 0x000fe2000fffe03f */
[----:B------:R-:W-:Y:S01]  /*a730*/  LOP3.LUT R3, RZ, UR43, RZ, 0x33, !PT ;  /* 0x0000002bff037c12 */ /* 0x000fe2000f8e33ff */
[----:B------:R-:W-:Y:S01]  /*a740*/  BSSY B0, `(.L_x_55) ;  /* 0x0000109000007945 */ /* 0x000fe20003800000 */
[----:B------:R-:W-:Y:S01]  /*a750*/  IMAD.MOV.U32 R27, RZ, RZ, 0x1 ;  /* 0x00000001ff1b7424 */ /* 0x000fe200078e00ff */
[----:B------:R-:W-:Y:S01]  /*a760*/  UIMAD UR4, UR4, UR40, URZ ;  /* 0x00000028040472a4 */ /* 0x000fe2000f8e023f */
[----:B------:R-:W-:-:S05]  /*a770*/  MOV R25, RZ ;  /* 0x000000ff00197202 */ /* 0x000fca0000000f00 */
[----:B------:R-:W-:Y:S01]  /*a780*/  LOP3.LUT R0, RZ, UR4, RZ, 0x33, !PT ;  /* 0x00000004ff007c12 */ /* 0x000fe2000f8e33ff */
[----:B------:R-:W-:Y:S02]  /*a790*/  ULDC UR4, c[0x0][0x2f4] ;  /* 0x0000bd0000047ab9 */ /* 0x000fe40000000800 */
[----:B------:R-:W-:Y:S02]  /*a7a0*/  ISETP.GE.AND P3, PT, R23, UR4, PT ;  /* 0x0000000417007c0c */ /* 0x000fe4000bf66270 */
[----:B------:R-:W-:Y:S02]  /*a7b0*/  VIMNMX R0, R0, R3, !PT ;  /* 0x0000000300007248 */ /* 0x000fe40007fe0100 */
[----:B------:R-:W-:Y:S02]  /*a7c0*/  ISETP.GE.AND P2, PT, R34, UR4, PT ;  /* 0x0000000422007c0c */ /* 0x000fe4000bf46270 */
[----:B------:R-:W-:Y:S02]  /*a7d0*/  IADD3 R32, -R0, -0x2, RZ ;  /* 0xfffffffe00207810 */ /* 0x000fe40007ffe1ff */
[----:B------:R-:W-:-:S02]  /*a7e0*/  ISETP.GE.AND P1, PT, R33, UR4, PT ;  /* 0x0000000421007c0c */ /* 0x000fc4000bf26270 */
[----:B0-----:R-:W-:-:S04]  /*a7f0*/  LOP3.LUT R2, R2, 0x7f, RZ, 0xc0, !PT ;  /* 0x0000007f02027812 */ /* 0x001fc800078ec0ff */
[----:B------:R-:W-:-:S04]  /*a800*/  SHF.R.U32.HI R2, RZ, 0x3, R2 ;  /* 0x00000003ff027819 */ /* 0x000fc80000011602 */
[----:B------:R-:W-:Y:S02]  /*a810*/  IADD3 R19, R24, R19, R2 ;  /* 0x0000001318137210 */ /* 0x000fe40007ffe002 */
[----:B------:R-:W-:Y:S02]  /*a820*/  IADD3 R5, -R2, UR42, RZ ;  /* 0x0000002a02057c10 */ /* 0x000fe4000fffe1ff */
[----:B------:R-:W-:Y:S01]  /*a830*/  SHF.L.U32 R2, R23, 0x1, RZ ;  /* 0x0000000117027819 */ /* 0x000fe200000006ff */
[----:B------:R-:W-:Y:S02]  /*a840*/  VIADD R19, R19, 0xfffffee0 ;  /* 0xfffffee013137836 */ /* 0x000fe40000000000 */
[C---:B------:R-:W-:Y:S02]  /*a850*/  IMAD R5, R0.reuse, 0x60, R5 ;  /* 0x0000006000057824 */ /* 0x040fe400078e0205 */
[----:B------:R-:W-:Y:S02]  /*a860*/  IMAD R20, R0, -0x60, R19 ;  /* 0xffffffa000147824 */ /* 0x000fe400078e0213 */
[----:B------:R-:W-:-:S07]  /*a870*/  VIADD R0, R5, 0xc0 ;  /* 0x000000c005007836 */ /* 0x000fce0000000000 */
.L_x_68:
[----:B------:R-:W2:Y:S01]  /*a880*/  LDL R8, [R1] ;  /* 0x0000000001087983 */ /* 0x000ea20000100800 */
[----:B------:R-:W0:Y:S01]  /*a890*/  LDC R2, c[0x0][0x430] ;  /* 0x00010c00ff027b82 */ /* 0x000e220000000800 */
[----:B------:R-:W-:-:S13]  /*a8a0*/  ISETP.GT.U32.AND P5, PT, R37, 0x5f, PT ;  /* 0x0000005f2500780c */ /* 0x000fda0003fa4070 */
[----:B------:R-:W2:Y:S01]  /*a8b0*/  @!P5 LDC.64 R4, c[0x0][0x428] ;  /* 0x00010a00ff04db82 */ /* 0x000ea20000000a00 */
[----:B0-----:R-:W-:-:S13]  /*a8c0*/  ISETP.NE.AND P0, PT, R2, 0x1, PT ;  /* 0x000000010200780c */ /* 0x001fda0003f05270 */
[----:B------:R-:W0:Y:S08]  /*a8d0*/  @P0 LDC R3, c[0x0][0x434] ;  /* 0x00010d00ff030b82 */ /* 0x000e300000000800 */
[----:B------:R-:W1:Y:S01]  /*a8e0*/  @P0 LDC R7, c[0x0][0x438] ;  /* 0x00010e00ff070b82 */ /* 0x000e620000000800 */
[----:B------:R-:W-:Y:S02]  /*a8f0*/  IMAD.MOV.U32 R9, RZ, RZ, R20 ;  /* 0x000000ffff097224 */ /* 0x000fe400078e0014 */
[----:B0-----:R-:W-:-:S05]  /*a900*/  @P0 IMAD.HI.U32 R2, R20, R3, RZ ;  /* 0x0000000314020227 */ /* 0x001fca00078e00ff */
[----:B-1----:R-:W-:Y:S02]  /*a910*/  @P0 SHF.R.U32.HI R9, RZ, R7, R2 ;  /* 0x00000007ff090219 */ /* 0x002fe40000011602 */
[----:B------:R-:W0:Y:S02]  /*a920*/  @!P5 LDC.64 R6, c[0x0][0x418] ;  /* 0x00010600ff06db82 */ /* 0x000e240000000a00 */
[----:B------:R-:W-:Y:S01]  /*a930*/  @!P5 SHF.R.S32.HI R3, RZ, 0x1f, R9 ;  /* 0x0000001fff03d819 */ /* 0x000fe20000011409 */
[----:B--2---:R-:W-:-:S04]  /*a940*/  @!P5 IMAD R2, R8, R4, RZ ;  /* 0x000000040802d224 */ /* 0x004fc800078e02ff */
[----:B------:R-:W-:Y:S01]  /*a950*/  @!P5 IMAD R5, R36, R5, R2 ;  /* 0x000000052405d224 */ /* 0x000fe200078e0202 */
[----:B------:R-:W-:-:S05]  /*a960*/  @!P5 MOV R2, R9 ;  /* 0x000000090002d202 */ /* 0x000fca0000000f00 */
[----:B------:R-:W-:-:S04]  /*a970*/  @!P5 IMAD.WIDE.U32 R2, R36, R4, R2 ;  /* 0x000000042402d225 */ /* 0x000fc800078e0002 */
[----:B------:R-:W-:Y:S01]  /*a980*/  @!P5 IMAD.IADD R3, R5, 0x1, R3 ;  /* 0x000000010503d824 */ /* 0x000fe200078e0203 */
[C---:B0-----:R-:W-:Y:S02]  /*a990*/  @!P5 LEA R6, P0, R2.reuse, R6, 0x2 ;  /* 0x000000060206d211 */ /* 0x041fe400078010ff */
[----:B------:R-:W-:Y:S02]  /*a9a0*/  MOV R4, RZ ;  /* 0x000000ff00047202 */ /* 0x000fe40000000f00 */
[----:B------:R-:W-:-:S05]  /*a9b0*/  @!P5 LEA.HI.X R7, R2, R7, R3, 0x2, P0 ;  /* 0x000000070207d211 */ /* 0x000fca00000f1403 */
[----:B------:R0:W5:Y:S01]  /*a9c0*/  @!P5 LDG.E R4, desc[UR36][R6.64] ;  /* 0x000000240604d981 */ /* 0x000162000c1e1900 */
[----:B------:R-:W-:Y:S01]  /*a9d0*/  LOP3.LUT P4, RZ, R16, 0x10, RZ, 0xc0, !PT ;  /* 0x0000001010ff7812 */ /* 0x000fe2000788c0ff */
[----:B------:R-:W-:-:S05]  /*a9e0*/  VIADD R26, R25, 0x1 ;  /* 0x00000001191a7836 */ /* 0x000fca0000000000 */
[----:B------:R-:W-:-:S04]  /*a9f0*/  ISETP.NE.AND P0, PT, R26, 0x2, PT ;  /* 0x000000021a00780c */ /* 0x000fc80003f05270 */
[----:B------:R-:W-:Y:S02]  /*aa00*/  SEL R28, RZ, 0x1, P0 ;  /* 0x00000001ff1c7807 */ /* 0x000fe40000000000 */
[----:B------:R-:W-:Y:S02]  /*aa10*/  SEL R26, R26, RZ, P0 ;  /* 0x000000ff1a1a7207 */ /* 0x000fe40000000000 */
[----:B------:R-:W-:Y:S01]  /*aa20*/  LOP3.LUT R28, R27, R28, RZ, 0x3c, !PT ;  /* 0x0000001c1b1c7212 */ /* 0x000fe200078e3cff */
[----:B0-----:R-:W-:Y:S06]  /*aa30*/  @!P4 BRA `(.L_x_56) ;  /* 0x000000000004c947 */ /* 0x001fec0003800000 */
[----:B------:R-:W-:Y:S01]  /*aa40*/  BPT.TRAP 0x1 ;  /* 0x000000040000795c */ /* 0x000fe20000300000 */
.L_x_56:
[----:B------:R-:W-:Y:S01]  /*aa50*/  LEA R19, R26, UR44, 0x3 ;  /* 0x0000002c1a137c11 */ /* 0x000fe2000f8e18ff */
[----:B------:R-:W-:Y:S01]  /*aa60*/  BSSY B1, `(.L_x_57) ;  /* 0x0000004000017945 */ /* 0x000fe20003800000 */
[----:B------:R-:W-:-:S04]  /*aa70*/  SHF.L.U32 R2, R28, 0x1f, RZ ;  /* 0x0000001f1c027819 */ /* 0x000fc800000006ff */
[----:B------:R-:W0:Y:S02]  /*aa80*/  SYNCS.PHASECHK.TRANS64.TRYWAIT P0, [R19+URZ+0x30840], R2 ;  /* 0x03084002130075a7 */ /* 0x000e24000800017f */
[----:B0-----:R-:W-:Y:S05]  /*aa90*/  @!P0 BRA `(.L_x_58) ;  /* 0x0000002c00088947 */ /* 0x001fea0003800000 */
.L_x_121:
[----:B------:R-:W-:Y:S05]  /*aaa0*/  BSYNC B1 ;  /* 0x0000000000017941 */ /* 0x000fea0003800000 */
.L_x_57:
[----:B------:R-:W-:Y:S01]  /*aab0*/  ULDC UR4, c[0x0][0x430] ;  /* 0x00010c0000047ab9 */ /* 0x000fe20000000800 */
[----:B-----5:R-:W-:Y:S01]  /*aac0*/  SHF.R.S32.HI R31, RZ, 0x1f, R4 ;  /* 0x0000001fff1f7819 */ /* 0x020fe20000011404 */
[----:B------:R-:W-:Y:S01]  /*aad0*/  UIADD3 UR4, -UR4, URZ, URZ ;  /* 0x0000003f04047290 */ /* 0x000fe2000fffe13f */
[----:B------:R-:W-:Y:S01]  /*aae0*/  R2UR UR6, R35 ;  /* 0x00000000230672ca */ /* 0x000fe200000e0000 */
[----:B------:R-:W-:Y:S01]  /*aaf0*/  IMAD R22, R26, 0x4800, R30 ;  /* 0x000048001a167824 */ /* 0x000fe200078e021e */
[C---:B------:R-:W-:Y:S02]  /*ab00*/  LOP3.LUT P5, RZ, R16.reuse, 0x2, RZ, 0xc0, !PT ;  /* 0x0000000210ff7812 */ /* 0x040fe400078ac0ff */
[----:B------:R-:W-:Y:S01]  /*ab10*/  LOP3.LUT P4, RZ, R16, 0x1, RZ, 0xc0, !PT ;  /* 0x0000000110ff7812 */ /* 0x000fe2000788c0ff */
[----:B------:R-:W-:Y:S01]  /*ab20*/  IMAD R5, R9, UR4, R20 ;  /* 0x0000000409057c24 */ /* 0x000fe2000f8e0214 */
[----:B------:R-:W-:-:S04]  /*ab30*/  ULDC.64 UR4, c[0x0][0x300] ;  /* 0x0000c00000047ab9 */ /* 0x000fc80000000a00 */
[----:B------:R-:W-:-:S05]  /*ab40*/  SHF.R.S32.HI R29, RZ, 0x1f, R5 ;  /* 0x0000001fff1d7819 */ /* 0x000fca0000011405 */
[----:B0-----:R-:W-:-:S04]  /*ab50*/  IMAD R2, R29, UR4, RZ ;  /* 0x000000041d027c24 */ /* 0x001fc8000f8e02ff */
[C---:B------:R-:W-:Y:S02]  /*ab60*/  IMAD R7, R5.reuse, UR5, R2 ;  /* 0x0000000505077c24 */ /* 0x040fe4000f8e0202 */
[----:B------:R-:W-:Y:S01]  /*ab70*/  IMAD.WIDE.U32 R2, R5, UR4, RZ ;  /* 0x0000000405027c25 */ /* 0x000fe2000f8e00ff */
[----:B------:R-:W-:-:S03]  /*ab80*/  ULDC.64 UR4, c[0x0][0x310] ;  /* 0x0000c40000047ab9 */ /* 0x000fc60000000a00 */
        /* <DEDUP_REMOVED lines=12> */
[----:B------:R-:W-:Y:S01]  /*ac50*/  LEA R21, P0, R2, UR6, 0x1 ;  /* 0x0000000602157c11 */ /* 0x000fe2000f8008ff */
[----:B------:R-:W-:-:S03]  /*ac60*/  UMOV UR4, 0xffffffff ;  /* 0xffffffff00047882 */ /* 0x000fc60000000000 */
[----:B------:R-:W-:Y:S01]  /*ac70*/  LEA.HI.X R24, R2, UR7, R3, 0x1, P0 ;  /* 0x0000000702187c11 */ /* 0x000fe200080f0c03 */
[----:B------:R-:W-:Y:S08]  /*ac80*/  BRA.DIV UR4, `(.L_x_59) ;  /* 0x0000002a04a07947 */ /* 0x000ff0000b800000 */
[----:B------:R-:W0:Y:S01]  /*ac90*/  SHFL.IDX PT, R14, R21, RZ, 0x181f ;  /* 0x00181fff150e7589 */ /* 0x000e2200000e0000 */
[----:B------:R-:W-:Y:S01]  /*aca0*/  IMAD.SHL.U32 R12, R23, 0x2, RZ ;  /* 0x00000002170c7824 */ /* 0x000fe200078e00ff */
[----:B------:R-:W-:Y:S02]  /*acb0*/  LOP3.LUT P6, RZ, R16, 0x4, RZ, 0xc0, !PT ;  /* 0x0000000410ff7812 */ /* 0x000fe400078cc0ff */
[----:B------:R-:W1:Y:S01]  /*acc0*/  SHFL.IDX PT, R3, R24, RZ, 0x181f ;  /* 0x00181fff18037589 */ /* 0x000e6200000e0000 */
[----:B------:R-:W-:-:S03]  /*acd0*/  LEA R22, R22, UR44, 0x1 ;  /* 0x0000002c16167c11 */ /* 0x000fc6000f8e08ff */
[----:B------:R-:W-:Y:S04]  /*ace0*/  SHFL.IDX PT, R7, R24, 0x1, 0x181f ;  /* 0x00381f0018077f89 */ /* 0x000fe800000e0000 */
[----:B------:R-:W-:Y:S01]  /*acf0*/  SHFL.IDX PT, R10, R21, 0x2, 0x181f ;  /* 0x00581f00150a7f89 */ /* 0x000fe200000e0000 */
[----:B0-----:R-:W-:-:S03]  /*ad00*/  IADD3 R2, P0, R14, R12, RZ ;  /* 0x0000000c0e027210 */ /* 0x001fc60007f1e0ff */
[----:B------:R-:W0:Y:S01]  /*ad10*/  SHFL.IDX PT, R14, R21, 0x1, 0x181f ;  /* 0x00381f00150e7f89 */ /* 0x000e2200000e0000 */
[----:B-1----:R-:W-:-:S05]  /*ad20*/  IADD3.X R3, RZ, R3, RZ, P0, !PT ;  /* 0x00000003ff037210 */ /* 0x002fca00007fe4ff */
[----:B------:R-:W-:Y:S04]  /*ad30*/  LDGSTS.E.BYPASS.LTC128B.128 [R22+0x1e400], desc[UR36][R2.64], !P6 ;  /* 0x1e40000002167fae */ /* 0x000fe8000f101d64 */
[----:B------:R-:W-:Y:S04]  /*ad40*/  LDGSTS.E.BYPASS.LTC128B.128 [R22+0x21400], desc[UR36][R2.64+0x80], !P5 ;  /* 0x2140008002167fae */ /* 0x000fe8000e901d64 */
[----:B------:R1:W-:Y:S01]  /*ad50*/  LDGSTS.E.BYPASS.LTC128B.128 [R22+0x24400], desc[UR36][R2.64+0x100], !P4 ;  /* 0x2440010002167fae */ /* 0x0003e2000e101d64 */
[----:B0-----:R-:W-:-:S03]  /*ad60*/  IADD3 R8, P0, R14, R12, RZ ;  /* 0x0000000c0e087210 */ /* 0x001fc60007f1e0ff */
[----:B------:R-:W-:Y:S02]  /*ad70*/  SHFL.IDX PT, R14, R21, 0x5, 0x181f ;  /* 0x00b81f00150e7f89 */ /* 0x000fe400000e0000 */
[----:B------:R-:W-:Y:S02]  /*ad80*/  IMAD.X R9, RZ, RZ, R7, P0 ;  /* 0x000000ffff097224 */ /* 0x000fe400000e0607 */
[----:B-1----:R-:W-:Y:S01]  /*ad90*/  SHFL.IDX PT, R2, R21, 0x3, 0x181f ;  /* 0x00781f0015027f89 */ /* 0x002fe200000e0000 */
[----:B------:R-:W-:-:S03]  /*ada0*/  IADD3 R10, P0, R10, R12, RZ ;  /* 0x0000000c0a0a7210 */ /* 0x000fc60007f1e0ff */
[----:B------:R-:W0:Y:S04]  /*adb0*/  SHFL.IDX PT, R7, R24, 0x2, 0x181f ;  /* 0x00581f0018077f89 */ /* 0x000e2800000e0000 */
[----:B------:R-:W1:Y:S04]  /*adc0*/  SHFL.IDX PT, R3, R24, 0x3, 0x181f ;  /* 0x00781f0018037f89 */ /* 0x000e6800000e0000 */
[----:B------:R2:W-:Y:S04]  /*add0*/  LDGSTS.E.BYPASS.LTC128B.128 [R22+0x1ec00], desc[UR36][R8.64], !P6 ;  /* 0x1ec0000008167fae */ /* 0x0005e8000f101d64 */
[----:B------:R2:W-:Y:S04]  /*ade0*/  LDGSTS.E.BYPASS.LTC128B.128 [R22+0x21c00], desc[UR36][R8.64+0x80], !P5 ;  /* 0x21c0008008167fae */ /* 0x0005e8000e901d64 */
[----:B------:R2:W-:Y:S01]  /*adf0*/  LDGSTS.E.BYPASS.LTC128B.128 [R22+0x24c00], desc[UR36][R8.64+0x100], !P4 ;  /* 0x24c0010008167fae */ /* 0x0005e2000e101d64 */
[----:B0-----:R-:W-:Y:S01]  /*ae00*/  IMAD.X R11, RZ, RZ, R7, P0 ;  /* 0x000000ffff0b7224 */ /* 0x001fe200000e0607 */
[----:B------:R-:W-:-:S02]  /*ae10*/  IADD3 R6, P0, R2, R12, RZ ;  /* 0x0000000c02067210 */ /* 0x000fc40007f1e0ff */
[----:B------:R-:W0:Y:S02]  /*ae20*/  SHFL.IDX PT, R2, R21, 0x4, 0x181f ;  /* 0x00981f0015027f89 */ /* 0x000e2400000e0000 */
[----:B-1----:R-:W-:Y:S02]  /*ae30*/  IADD3.X R7, RZ, R3, RZ, P0, !PT ;  /* 0x00000003ff077210 */ /* 0x002fe400007fe4ff */
[----:B------:R-:W1:Y:S04]  /*ae40*/  SHFL.IDX PT, R3, R24, 0x4, 0x181f ;  /* 0x00981f0018037f89 */ /* 0x000e6800000e0000 */
[----:B------:R2:W-:Y:S04]  /*ae50*/  LDGSTS.E.BYPASS.LTC128B.128 [R22+0x1f400], desc[UR36][R10.64], !P6 ;  /* 0x1f4000000a167fae */ /* 0x0005e8000f101d64 */
[----:B------:R2:W-:Y:S04]  /*ae60*/  LDGSTS.E.BYPASS.LTC128B.128 [R22+0x22400], desc[UR36][R10.64+0x80], !P5 ;  /* 0x224000800a167fae */ /* 0x0005e8000e901d64 */
[----:B------:R2:W-:Y:S04]  /*ae70*/  LDGSTS.E.BYPASS.LTC128B.128 [R22+0x25400], desc[UR36][R10.64+0x100], !P4 ;  /* 0x254001000a167fae */ /* 0x0005e8000e101d64 */
[----:B------:R2:W-:Y:S01]  /*ae80*/  LDGSTS.E.BYPASS.LTC128B.128 [R22+0x1fc00], desc[UR36][R6.64], !P6 ;  /* 0x1fc0000006167fae */ /* 0x0005e2000f101d64 */
[----:B0-----:R-:W-:-:S03]  /*ae90*/  IADD3 R2, P0, R2, R12, RZ ;  /* 0x0000000c02027210 */ /* 0x001fc60007f1e0ff */
[----:B------:R2:W-:Y:S02]  /*aea0*/  LDGSTS.E.BYPASS.LTC128B.128 [R22+0x22c00], desc[UR36][R6.64+0x80], !P5 ;  /* 0x22c0008006167fae */ /* 0x0005e4000e901d64 */
[----:B-1----:R-:W-:Y:S02]  /*aeb0*/  IMAD.X R3, RZ, RZ, R3, P0 ;  /* 0x000000ffff037224 */ /* 0x002fe400000e0603 */
[----:B------:R2:W-:Y:S04]  /*aec0*/  LDGSTS.E.BYPASS.LTC128B.128 [R22+0x25c00], desc[UR36][R6.64+0x100], !P4 ;  /* 0x25c0010006167fae */ /* 0x0005e8000e101d64 */
[----:B------:R2:W-:Y:S04]  /*aed0*/  LDGSTS.E.BYPASS.LTC128B.128 [R22+0x20400], desc[UR36][R2.64], !P6 ;  /* 0x2040000002167fae */ /* 0x0005e8000f101d64 */
[----:B------:R2:W-:Y:S04]  /*aee0*/  LDGSTS.E.BYPASS.LTC128B.128 [R22+0x23400], desc[UR36][R2.64+0x80], !P5 ;  /* 0x2340008002167fae */ /* 0x0005e8000e901d64 */
[----:B------:R2:W-:Y:S04]  /*aef0*/  LDGSTS.E.BYPASS.LTC128B.128 [R22+0x26400], desc[UR36][R2.64+0x100], !P4 ;  /* 0x2640010002167fae */ /* 0x0005e8000e101d64 */
[----:B------:R-:W0:Y:S02]  /*af00*/  SHFL.IDX PT, R24, R24, 0x5, 0x181f ;  /* 0x00b81f0018187f89 */ /* 0x000e2400000e0000 */
.L_x_135:
[----:B--2---:R-:W-:Y:S01]  /*af10*/  IMAD.SHL.U32 R2, R23, 0x2, RZ ;  /* 0x0000000217027824 */ /* 0x004fe200078e00ff */
[----:B------:R-:W-:-:S04]  /*af20*/  LOP3.LUT P6, RZ, R16, 0x4, RZ, 0xc0, !PT ;  /* 0x0000000410ff7812 */ /* 0x000fc800078cc0ff */
[----:B------:R-:W-:-:S04]  /*af30*/  IADD3 R2, P0, R14, R2, RZ ;  /* 0x000000020e027210 */ /* 0x000fc80007f1e0ff */
[----:B0-----:R-:W-:Y:S02]  /*af40*/  IADD3.X R3, RZ, R24, RZ, P0, !PT ;  /* 0x00000018ff037210 */ /* 0x001fe400007fe4ff */
[----:B------:R-:W-:-:S03]  /*af50*/  PLOP3.LUT P0, PT, PT, PT, PT, 0x80, 0x0 ;  /* 0x000000000000781c */ /* 0x000fc60003f0f070 */
[----:B------:R-:W-:Y:S01]  /*af60*/  @!PT LDS RZ, [RZ] ;  /* 0x00000000fffff984 */ /* 0x000fe20000000800 */
[----:B------:R-:W-:Y:S01]  /*af70*/  @!PT LDS RZ, [RZ] ;  /* 0x00000000fffff984 */ /* 0x000fe20000000800 */
[----:B------:R-:W-:Y:S01]  /*af80*/  @!PT LDS RZ, [RZ] ;  /* 0x00000000fffff984 */ /* 0x000fe20000000800 */
[----:B------:R0:W-:Y:S04]  /*af90*/  LDGSTS.E.BYPASS.LTC128B.128 [R22+0x20c00], desc[UR36][R2.64], !P6 ;  /* 0x20c0000002167fae */ /* 0x0001e8000f101d64 */
[----:B------:R0:W-:Y:S04]  /*afa0*/  LDGSTS.E.BYPASS.LTC128B.128 [R22+0x23c00], desc[UR36][R2.64+0x80], !P5 ;  /* 0x23c0008002167fae */ /* 0x0001e8000e901d64 */
[----:B------:R0:W-:Y:S01]  /*afb0*/  LDGSTS.E.BYPASS.LTC128B.128 [R22+0x26c00], desc[UR36][R2.64+0x100], !P4 ;  /* 0x26c0010002167fae */ /* 0x0001e2000e101d64 */
[----:B------:R-:W-:Y:S01]  /*afc0*/  NOP ;  /* 0x0000000000007918 */ /* 0x000fe20000000000 */
.L_x_60:
[----:B------:R-:W-:Y:S02]  /*afd0*/  PLOP3.LUT P4, PT, P4, P0, PT, 0xa2, 0x0 ;  /* 0x000000000000781c */ /* 0x000fe40002781472 */
[----:B------:R-:W-:-:S08]  /*afe0*/  @P0 R2UR P4, UR4, R19 ;  /* 0x00000000130402ca */ /* 0x000fd00000080000 */
[----:B------:R-:W-:-:S05]  /*aff0*/  @P0 PLOP3.LUT P0, PT, P4, PT, PT, 0x80, 0x0 ;  /* 0x000000000000081c */ /* 0x000fca000270f070 */
[----:B------:R-:W-:Y:S01]  /*b000*/  @!P4 SYNCS.ARRIVE.TRANS64.RED.A0T1 RZ, [UR4+0x30830], RZ ;  /* 0x030830ffffffc9a7 */ /* 0x000fe20008200404 */
[----:B------:R-:W-:Y:S07]  /*b010*/  @!P4 ARRIVES.LDGSTSBAR.64.TRANSCNT [UR4+0x30830] ;  /* 0x03083000ff00c9b0 */ /* 0x000fee0008000a84 */
[----:B------:R-:W-:Y:S05]  /*b020*/  @P0 BRA.U.ANY `(.L_x_60) ;  /* 0xfffffffd00e80947 */ /* 0x000fea000393ffff */
[----:B------:R-:W-:Y:S01]  /*b030*/  NOP ;  /* 0x0000000000007918 */ /* 0x000fe20000000000 */
[----:B------:R-:W-:-:S13]  /*b040*/  LOP3.LUT P5, RZ, R16, 0x10, RZ, 0xc0, !PT ;  /* 0x0000001010ff7812 */ /* 0x000fda00078ac0ff */
[----:B------:R-:W-:Y:S05]  /*b050*/  @!P5 BRA `(.L_x_61) ;  /* 0x000000000004d947 */ /* 0x000fea0003800000 */
[----:B------:R-:W-:Y:S01]  /*b060*/  BPT.TRAP 0x1 ;  /* 0x000000040000795c */ /* 0x000fe20000300000 */
.L_x_61:
[----:B------:R1:W-:Y:S01]  /*b070*/  SYNCS.ARRIVE.TRANS64.A1T0 RZ, [R19+URZ+0x30830], RZ ;  /* 0x030830ff13ff79a7 */ /* 0x0003e2000810003f */
[----:B------:R-:W-:Y:S05]  /*b080*/  @!P5 BRA `(.L_x_62) ;  /* 0x000000000004d947 */ /* 0x000fea0003800000 */
[----:B------:R-:W-:Y:S01]  /*b090*/  BPT.TRAP 0x1 ;  /* 0x000000040000795c */ /* 0x000fe20000300000 */
.L_x_62:
[----:B0-----:R-:W-:Y:S01]  /*b0a0*/  SHF.L.U32 R3, R27, 0x1f, RZ ;  /* 0x0000001f1b037819 */ /* 0x001fe200000006ff */
[----:B------:R-:W-:Y:S01]  /*b0b0*/  BSSY B1, `(.L_x_63) ;  /* 0x0000004000017945 */ /* 0x000fe20003800000 */
[----:B------:R-:W-:-:S04]  /*b0c0*/  LEA R6, R25, UR44, 0x3 ;  /* 0x0000002c19067c11 */ /* 0x000fc8000f8e18ff */
[----:B------:R-:W0:Y:S02]  /*b0d0*/  SYNCS.PHASECHK.TRANS64.TRYWAIT P0, [R6+URZ+0x30860], R3 ;  /* 0x03086003060075a7 */ /* 0x000e24000800017f */
[----:B0-----:R-:W-:Y:S05]  /*b0e0*/  @!P0 BRA `(.L_x_64) ;  /* 0x0000002c00588947 */ /* 0x001fea0003800000 */
.L_x_136:
[----:B------:R-:W-:Y:S05]  /*b0f0*/  BSYNC B1 ;  /* 0x0000000000017941 */ /* 0x000fea0003800000 */
.L_x_63:
[----:B------:R-:W-:Y:S01]  /*b100*/  UMOV UR4, 0xffffffff ;  /* 0xffffffff00047882 */ /* 0x000fe20000000000 */
[----:B------:R-:W-:Y:S02]  /*b110*/  IMAD R7, R25, 0x4800, R30 ;  /* 0x0000480019077824 */ /* 0x000fe400078e021e */
[----:B------:R-:W-:Y:S01]  /*b120*/  IMAD.SHL.U32 R9, R23, 0x2, RZ ;  /* 0x0000000217097824 */ /* 0x000fe200078e00ff */
[----:B------:R-:W-:Y:S06]  /*b130*/  BRA.DIV UR4, `(.L_x_65) ;  /* 0x0000002e04587947 */ /* 0x000fec000b800000 */
[----:B------:R-:W2:Y:S01]  /*b140*/  SHFL.IDX PT, R14, R17, RZ, 0x181f ;  /* 0x00181fff110e7589 */ /* 0x000ea200000e0000 */
[----:B------:R-:W-:-:S03]  /*b150*/  LEA R7, R7, UR44, 0x1 ;  /* 0x0000002c07077c11 */ /* 0x000fc6000f8e08ff */
[----:B0-----:R-:W0:Y:S04]  /*b160*/  SHFL.IDX PT, R3, R18, RZ, 0x181f ;  /* 0x00181fff12037589 */ /* 0x001e2800000e0000 */
[----:B------:R-:W-:Y:S01]  /*b170*/  SHFL.IDX PT, R8, R18, 0x1, 0x181f ;  /* 0x00381f0012087f89 */ /* 0x000fe200000e0000 */
[----:B--2---:R-:W-:-:S03]  /*b180*/  IADD3 R2, P0, R14, R9, RZ ;  /* 0x000000090e027210 */ /* 0x004fc60007f1e0ff */
[----:B------:R-:W2:Y:S02]  /*b190*/  SHFL.IDX PT, R14, R17, 0x1, 0x181f ;  /* 0x00381f00110e7f89 */ /* 0x000ea400000e0000 */
[----:B0-----:R-:W-:Y:S01]  /*b1a0*/  IMAD.X R3, RZ, RZ, R3, P0 ;  /* 0x000000ffff037224 */ /* 0x001fe200000e0603 */
[----:B------:R-:W-:-:S13]  /*b1b0*/  ISETP.LT.OR P0, PT, R0, 0x1, P3 ;  /* 0x000000010000780c */ /* 0x000fda0001f01670 */
[----:B------:R-:W-:Y:S01]  /*b1c0*/  LDGSTS.E.BYPASS.LTC128B.128 [R7+0x400], desc[UR36][R2.64], !P0 ;  /* 0x0040000002077fae */ /* 0x000fe2000c101d64 */
[----:B------:R-:W-:-:S13]  /*b1d0*/  ISETP.LT.OR P0, PT, R0, 0x1, P2 ;  /* 0x000000010000780c */ /* 0x000fda0001701670 */
[----:B------:R-:W-:Y:S01]  /*b1e0*/  LDGSTS.E.BYPASS.LTC128B.128 [R7+0x3400], desc[UR36][R2.64+0x80], !P0 ;  /* 0x0340008002077fae */ /* 0x000fe2000c101d64 */
[----:B------:R-:W-:-:S13]  /*b1f0*/  ISETP.LT.OR P0, PT, R0, 0x1, P1 ;  /* 0x000000010000780c */ /* 0x000fda0000f01670 */
[----:B------:R2:W-:Y:S02]  /*b200*/  LDGSTS.E.BYPASS.LTC128B.128 [R7+0x6400], desc[UR36][R2.64+0x100], !P0 ;  /* 0x0640010002077fae */ /* 0x0005e4000c101d64 */
[----:B--2---:R-:W-:Y:S02]  /*b210*/  IADD3 R2, P0, R14, R9, RZ ;  /* 0x000000090e027210 */ /* 0x004fe40007f1e0ff */
[----:B------:R-:W0:Y:S02]  /*b220*/  SHFL.IDX PT, R14, R17, 0x2, 0x181f ;  /* 0x00581f00110e7f89 */ /* 0x000e2400000e0000 */
[----:B------:R-:W-:Y:S02]  /*b230*/  IADD3.X R3, RZ, R8, RZ, P0, !PT ;  /* 0x00000008ff037210 */ /* 0x000fe400007fe4ff */
[----:B------:R-:W-:Y:S01]  /*b240*/  ISETP.LT.OR P0, PT, R0, 0x11, P3 ;  /* 0x000000110000780c */ /* 0x000fe20001f01670 */
[----:B------:R-:W2:-:S12]  /*b250*/  SHFL.IDX PT, R8, R18, 0x2, 0x181f ;  /* 0x00581f0012087f89 */ /* 0x000e9800000e0000 */
[----:B------:R-:W-:Y:S01]  /*b260*/  LDGSTS.E.BYPASS.LTC128B.128 [R7+0xc00], desc[UR36][R2.64], !P0 ;  /* 0x00c0000002077fae */ /* 0x000fe2000c101d64 */
[----:B------:R-:W-:-:S13]  /*b270*/  ISETP.LT.OR P0, PT, R0, 0x11, P2 ;  /* 0x000000110000780c */ /* 0x000fda0001701670 */
[----:B------:R-:W-:Y:S01]  /*b280*/  LDGSTS.E.BYPASS.LTC128B.128 [R7+0x3c00], desc[UR36][R2.64+0x80], !P0 ;  /* 0x03c0008002077fae */ /* 0x000fe2000c101d64 */
[----:B------:R-:W-:-:S13]  /*b290*/  ISETP.LT.OR P0, PT, R0, 0x11, P1 ;  /* 0x000000110000780c */ /* 0x000fda0000f01670 */
[----:B------:R0:W-:Y:S02]  /*b2a0*/  LDGSTS.E.BYPASS.LTC128B.128 [R7+0x6c00], desc[UR36][R2.64+0x100], !P0 ;  /* 0x06c0010002077fae */ /* 0x0001e4000c101d64 */
[----:B0-----:R-:W-:Y:S02]  /*b2b0*/  IADD3 R2, P0, R14, R9, RZ ;  /* 0x000000090e027210 */ /* 0x001fe40007f1e0ff */
[----:B------:R-:W0:Y:S03]  /*b2c0*/  SHFL.IDX PT, R14, R17, 0x3, 0x181f ;  /* 0x00781f00110e7f89 */ /* 0x000e2600000e0000 */
[----:B--2---:R-:W-:Y:S01]  /*b2d0*/  IMAD.X R3, RZ, RZ, R8, P0 ;  /* 0x000000ffff037224 */ /* 0x004fe200000e0608 */
        /* <DEDUP_REMOVED lines=18> */
[----:B------:R0:W3:Y:S02]  /*b400*/  SHFL.IDX PT, R14, R17, 0x5, 0x181f ;  /* 0x00b81f00110e7f89 */ /* 0x0000e400000e0000 */
[----:B--2---:R-:W-:Y:S02]  /*b410*/  IADD3.X R3, RZ, R8, RZ, P0, !PT ;  /* 0x00000008ff037210 */ /* 0x004fe400007fe4ff */
[----:B------:R-:W-:Y:S01]  /*b420*/  ISETP.LT.OR P0, PT, R0, 0x41, P3 ;  /* 0x000000410000780c */ /* 0x000fe20001f01670 */
[----:B------:R0:W2:-:S12]  /*b430*/  SHFL.IDX PT, R8, R18, 0x5, 0x181f ;  /* 0x00b81f0012087f89 */ /* 0x00009800000e0000 */
[----:B------:R0:W-:Y:S01]  /*b440*/  LDGSTS.E.BYPASS.LTC128B.128 [R7+0x2400], desc[UR36][R2.64], !P0 ;  /* 0x0240000002077fae */ /* 0x0001e2000c101d64 */
[----:B------:R-:W-:-:S13]  /*b450*/  ISETP.LT.OR P0, PT, R0, 0x41, P2 ;  /* 0x000000410000780c */ /* 0x000fda0001701670 */
[----:B------:R0:W-:Y:S01]  /*b460*/  LDGSTS.E.BYPASS.LTC128B.128 [R7+0x5400], desc[UR36][R2.64+0x80], !P0 ;  /* 0x0540008002077fae */ /* 0x0001e2000c101d64 */
[----:B------:R-:W-:-:S13]  /*b470*/  ISETP.LT.OR P0, PT, R0, 0x41, P1 ;  /* 0x000000410000780c */ /* 0x000fda0000f01670 */
[----:B--23--:R0:W-:Y:S02]  /*b480*/  LDGSTS.E.BYPASS.LTC128B.128 [R7+0x8400], desc[UR36][R2.64+0x100], !P0 ;  /* 0x0840010002077fae */ /* 0x00c1e4000c101d64 */
.L_x_150:
[----:B0-2---:R-:W-:Y:S01]  /*b490*/  IADD3 R2, P0, R14, R9, RZ ;  /* 0x000000090e027210 */ /* 0x005fe20007f1e0ff */
[----:B------:R-:W-:-:S04]  /*b4a0*/  ULDC.64 UR4, c[0x0][0x328] ;  /* 0x0000ca0000047ab9 */ /* 0x000fc80000000a00 */
[----:B------:R-:W-:Y:S01]  /*b4b0*/  IMAD.X R3, RZ, RZ, R8, P0 ;  /* 0x000000ffff037224 */ /* 0x000fe200000e0608 */
[----:B------:R-:W-:Y:S01]  /*b4c0*/  ISETP.LT.OR P0, PT, R0, 0x51, P3 ;  /* 0x000000510000780c */ /* 0x000fe20001f01670 */
[----:B------:R-:W-:-:S04]  /*b4d0*/  IMAD R8, R29, UR4, RZ ;  /* 0x000000041d087c24 */ /* 0x000fc8000f8e02ff */
[----:B------:R-:W-:-:S08]  /*b4e0*/  IMAD R9, R5, UR5, R8 ;  /* 0x0000000505097c24 */ /* 0x000fd0000f8e0208 */
[----:B------:R-:W-:Y:S01]  /*b4f0*/  @!PT LDS RZ, [RZ] ;  /* 0x00000000fffff984 */ /* 0x000fe20000000800 */
[----:B------:R-:W-:Y:S01]  /*b500*/  @!PT LDS RZ, [RZ] ;  /* 0x00000000fffff984 */ /* 0x000fe20000000800 */
[----:B------:R-:W-:Y:S01]  /*b510*/  @!PT LDS RZ, [RZ] ;  /* 0x00000000fffff984 */ /* 0x000fe20000000800 */
[----:B------:R-:W-:Y:S01]  /*b520*/  LDGSTS.E.BYPASS.LTC128B.128 [R7+0x2c00], desc[UR36][R2.64], !P0 ;  /* 0x02c0000002077fae */ /* 0x000fe2000c101d64 */
[----:B------:R-:W-:-:S13]  /*b530*/  ISETP.LT.OR P0, PT, R0, 0x51, P2 ;  /* 0x000000510000780c */ /* 0x000fda0001701670 */
[----:B------:R-:W-:Y:S01]  /*b540*/  LDGSTS.E.BYPASS.LTC128B.128 [R7+0x5c00], desc[UR36][R2.64+0x80], !P0 ;  /* 0x05c0008002077fae */ /* 0x000fe2000c101d64 */
[----:B------:R-:W-:-:S13]  /*b550*/  ISETP.LT.OR P0, PT, R0, 0x51, P1 ;  /* 0x000000510000780c */ /* 0x000fda0000f01670 */
[----:B------:R0:W-:Y:S01]  /*b560*/  LDGSTS.E.BYPASS.LTC128B.128 [R7+0x8c00], desc[UR36][R2.64+0x100], !P0 ;  /* 0x08c0010002077fae */ /* 0x0001e2000c101d64 */
[----:B------:R-:W-:Y:S01]  /*b570*/  PLOP3.LUT P0, PT, PT, PT, PT, 0x80, 0x0 ;  /* 0x000000000000781c */ /* 0x000fe20003f0f070 */
[----:B------:R-:W-:Y:S01]  /*b580*/  NOP ;  /* 0x0000000000007918 */ /* 0x000fe20000000000 */
[----:B0-----:R-:W-:Y:S01]  /*b590*/  IMAD.WIDE.U32 R2, R5, UR4, RZ ;  /* 0x0000000405027c25 */ /* 0x001fe2000f8e00ff */
[----:B------:R-:W-:-:S03]  /*b5a0*/  ULDC.64 UR4, c[0x0][0x338] ;  /* 0x0000ce0000047ab9 */ /* 0x000fc60000000a00 */
[----:B------:R-:W-:Y:S02]  /*b5b0*/  IMAD.IADD R3, R3, 0x1, R9 ;  /* 0x0000000103037824 */ /* 0x000fe400078e0209 */
[----:B------:R-:W-:Y:S02]  /*b5c0*/  IMAD R31, R31, UR4, RZ ;  /* 0x000000041f1f7c24 */ /* 0x000fe4000f8e02ff */
[----:B------:R-:W-:-:S04]  /*b5d0*/  IMAD.WIDE.U32 R2, R4, UR4, R2 ;  /* 0x0000000404027c25 */ /* 0x000fc8000f8e0002 */
[----:B------:R-:W-:-:S05]  /*b5e0*/  IMAD R31, R4, UR5, R31 ;  /* 0x00000005041f7c24 */ /* 0x000fca000f8e021f */
[----:B-1----:R-:W-:-:S07]  /*b5f0*/  IADD3 R19, R3, R31, RZ ;  /* 0x0000001f03137210 */ /* 0x002fce0007ffe0ff */
.L_x_66:
        /* <DEDUP_REMOVED lines=10> */
.L_x_67:
[----:B------:R-:W-:Y:S01]  /*b6a0*/  R2UR UR4, R35 ;  /* 0x00000000230472ca */ /* 0x000fe200000e0000 */
[----:B------:R-:W-:Y:S01]  /*b6b0*/  ULDC.64 UR6, c[0x0][0x330] ;  /* 0x0000cc0000067ab9 */ /* 0x000fe20000000a00 */
[----:B------:R-:W-:Y:S01]  /*b6c0*/  IMAD.MOV.U32 R18, RZ, RZ, R2 ;  /* 0x000000ffff127224 */ /* 0x000fe200078e0002 */
[----:B------:R0:W-:Y:S01]  /*b6d0*/  SYNCS.ARRIVE.TRANS64.A1T0 RZ, [R6+URZ+0x30850], RZ ;  /* 0x030850ff06ff79a7 */ /* 0x0001e2000810003f */
[----:B------:R-:W-:Y:S01]  /*b6e0*/  IMAD.U32 R3, RZ, RZ, UR6 ;  /* 0x00000006ff037e24 */ /* 0x000fe2000f8e00ff */
[----:B------:R-:W-:Y:S01]  /*b6f0*/  IADD3 R20, R20, -0x60, RZ ;  /* 0xffffffa014147810 */ /* 0x000fe20007ffe0ff */
[----:B------:R-:W-:Y:S02]  /*b700*/  VIADD R32, R32, 0xffffffff ;  /* 0xffffffff20207836 */ /* 0x000fe40000000000 */
[----:B------:R-:W-:-:S04]  /*b710*/  IMAD.WIDE.U32 R18, R3, UR41, R18 ;  /* 0x0000002903127c25 */ /* 0x000fc8000f8e0012 */
[----:B------:R-:W-:Y:S01]  /*b720*/  VIADD R0, R0, 0x60 ;  /* 0x0000006000007836 */ /* 0x000fe20000000000 */
[----:B------:R-:W-:Y:S01]  /*b730*/  UIMAD UR4, UR4, UR6, URZ ;  /* 0x00000006040472a4 */ /* 0x000fe2000f8e023f */
[----:B------:R-:W-:Y:S02]  /*b740*/  IMAD.MOV.U32 R25, RZ, RZ, R26 ;  /* 0x000000ffff197224 */ /* 0x000fe400078e001a */
[----:B------:R-:W-:Y:S01]  /*b750*/  IMAD.MOV.U32 R27, RZ, RZ, R28 ;  /* 0x000000ffff1b7224 */ /* 0x000fe200078e001c */
[----:B------:R-:W-:-:S03]  /*b760*/  UIMAD UR4, UR41, UR7, UR4 ;  /* 0x00000007290472a4 */ /* 0x000fc6000f8e0204 */
[----:B------:R-:W-:Y:S02]  /*b770*/  ULDC.64 UR6, c[0x0][0x318] ;  /* 0x0000c60000067ab9 */ /* 0x000fe40000000a00 */
[----:B------:R-:W-:Y:S02]  /*b780*/  LEA R17, P0, R18, UR6, 0x1 ;  /* 0x0000000612117c11 */ /* 0x000fe4000f8008ff */
[----:B------:R-:W-:-:S04]  /*b790*/  IADD3 R3, R19, UR4, RZ ;  /* 0x0000000413037c10 */ /* 0x000fc8000fffe0ff */
[----:B------:R-:W-:Y:S02]  /*b7a0*/  LEA.HI.X R18, R18, UR7, R3, 0x1, P0 ;  /* 0x0000000712127c11 */ /* 0x000fe400080f0c03 */
[----:B------:R-:W-:-:S13]  /*b7b0*/  ISETP.GT.AND P0, PT, R32, UR47, PT ;  /* 0x0000002f20007c0c */ /* 0x000fda000bf04270 */
[----:B0-----:R-:W-:Y:S05]  /*b7c0*/  @P0 BRA `(.L_x_68) ;  /* 0xfffffff0002c0947 */ /* 0x001fea000383ffff */
[----:B------:R-:W-:Y:S05]  /*b7d0*/  BSYNC B0 ;  /* 0x0000000000007941 */ /* 0x000fea0003800000 */
.L_x_55:
[----:B------:R-:W-:-:S13]  /*b7e0*/  LOP3.LUT P0, RZ, R16, 0x10, RZ, 0xc0, !PT ;  /* 0x0000001010ff7812 */ /* 0x000fda000780c0ff */
[----:B------:R-:W-:Y:S05]  /*b7f0*/  @!P0 BRA `(.L_x_69) ;  /* 0x0000000000048947 */ /* 0x000fea0003800000 */
[----:B------:R-:W-:Y:S01]  /*b800*/  BPT.TRAP 0x1 ;  /* 0x000000040000795c */ /* 0x000fe20000300000 */
.L_x_69:
[----:B0-----:R-:W-:Y:S01]  /*b810*/  LEA R0, R26, UR44, 0x3 ;  /* 0x0000002c1a007c11 */ /* 0x001fe2000f8e18ff */
[----:B------:R-:W0:Y:S01]  /*b820*/  S2R R2, SR_TID.X ;  /* 0x0000000000027919 */ /* 0x000e220000002100 */
[----:B------:R-:W-:Y:S01]  /*b830*/  SHF.L.U32 R3, R28, 0x1f, RZ ;  /* 0x0000001f1c037819 */ /* 0x000fe200000006ff */
[----:B------:R-:W-:Y:S01]  /*b840*/  BSSY B0, `(.L_x_70) ;  /* 0x0000009000007945 */ /* 0x000fe20003800000 */
[----:B------:R-:W-:Y:S01]  /*b850*/  MOV R5, 0xffffffa0 ;  /* 0xffffffa000057802 */ /* 0x000fe20000000f00 */
[----:B------:R-:W-:Y:S01]  /*b860*/  IMAD R4, R26, 0x4800, R30 ;  /* 0x000048001a047824 */ /* 0x000fe200078e021e */
[----:B------:R-:W1:Y:S03]  /*b870*/  SYNCS.PHASECHK.TRANS64.TRYWAIT P0, [R0+URZ+0x30860], R3 ;  /* 0x03086003000075a7 */ /* 0x000e66000800017f */
[----:B------:R-:W-:Y:S01]  /*b880*/  IMAD R5, R32, R5, UR42 ;  /* 0x0000002a20057e24 */ /* 0x000fe2000f8e0205 */
[----:B0-----:R-:W-:-:S04]  /*b890*/  LOP3.LUT R2, R2, 0x7f, RZ, 0xc0, !PT ;  /* 0x0000007f02027812 */ /* 0x001fc800078ec0ff */
[----:B------:R-:W-:-:S05]  /*b8a0*/  SHF.R.U32.HI R2, RZ, 0x3, R2 ;  /* 0x00000003ff027819 */ /* 0x000fca0000011602 */
[----:B------:R-:W-:Y:S01]  /*b8b0*/  IMAD.IADD R5, R5, 0x1, -R2 ;  /* 0x0000000105057824 */ /* 0x000fe200078e0a02 */
[----:B-1----:R-:W-:Y:S06]  /*b8c0*/  @!P0 BRA `(.L_x_71) ;  /* 0x0000002c00a08947 */ /* 0x002fec0003800000 */
.L_x_151:
[----:B------:R-:W-:Y:S05]  /*b8d0*/  BSYNC B0 ;  /* 0x0000000000007941 */ /* 0x000fea0003800000 */
.L_x_70:
[----:B------:R-:W-:-:S03]  /*b8e0*/  UMOV UR4, 0xffffffff ;  /* 0xffffffff00047882 */ /* 0x000fc60000000000 */
[----:B------:R-:W-:Y:S05]  /*b8f0*/  BRA.DIV UR4, `(.L_x_72) ;  /* 0x0000002e04a87947 */ /* 0x000fea000b800000 */
[----:B0-----:R-:W-:Y:S01]  /*b900*/  SHFL.IDX PT, R3, R18, RZ, 0x181f ;  /* 0x00181fff12037589 */ /* 0x001fe200000e0000 */
[----:B------:R-:W-:Y:S01]  /*b910*/  ULDC UR4, c[0x0][0x2f4] ;  /* 0x0000bd0000047ab9 */ /* 0x000fe20000000800 */
[----:B------:R-:W-:Y:S02]  /*b920*/  LEA R4, R4, UR44, 0x1 ;  /* 0x0000002c04047c11 */ /* 0x000fe4000f8e08ff */
[----:B------:R-:W0:Y:S01]  /*b930*/  SHFL.IDX PT, R2, R17, RZ, 0x181f ;  /* 0x00181fff11027589 */ /* 0x000e2200000e0000 */
[----:B------:R-:W-:Y:S02]  /*b940*/  ISETP.GE.AND P2, PT, R23, UR4, PT ;  /* 0x0000000417007c0c */ /* 0x000fe4000bf46270 */
[----:B------:R-:W-:Y:S01]  /*b950*/  ISETP.GE.AND P1, PT, R34, UR4, PT ;  /* 0x0000000422007c0c */ /* 0x000fe2000bf26270 */
[----:B------:R-:W1:Y:S01]  /*b960*/  SHFL.IDX PT, R6, R18, 0x1, 0x181f ;  /* 0x00381f0012067f89 */ /* 0x000e6200000e0000 */
[----:B------:R-:W-:Y:S02]  /*b970*/  ISETP.GE.AND P0, PT, R33, UR4, PT ;  /* 0x0000000421007c0c */ /* 0x000fe4000bf06270 */
[C---:B------:R-:W-:Y:S01]  /*b980*/  ISETP.LT.OR P3, PT, R5.reuse, 0x1, P2 ;  /* 0x000000010500780c */ /* 0x040fe20001761670 */
[----:B------:R-:W2:Y:S01]  /*b990*/  SHFL.IDX PT, R14, R17, 0x1, 0x181f ;  /* 0x00381f00110e7f89 */ /* 0x000ea200000e0000 */
[----:B------:R-:W-:-:S02]  /*b9a0*/  ISETP.LT.OR P4, PT, R5, 0x1, P1 ;  /* 0x000000010500780c */ /* 0x000fc40000f81670 */
[----:B------:R-:W-:Y:S01]  /*b9b0*/  ISETP.LT.OR P5, PT, R5, 0x1, P0 ;  /* 0x000000010500780c */ /* 0x000fe200007a1670 */
[----:B------:R-:W-:Y:S04]  /*b9c0*/  SHFL.IDX PT, R7, R18, 0x2, 0x181f ;  /* 0x00581f0012077f89 */ /* 0x000fe800000e0000 */
[----:B------:R-:W3:Y:S01]  /*b9d0*/  SHFL.IDX PT, R8, R17, 0x2, 0x181f ;  /* 0x00581f0011087f89 */ /* 0x000ee200000e0000 */
[----:B0-----:R-:W-:-:S05]  /*b9e0*/  IMAD.WIDE.U32 R2, R23, 0x2, R2 ;  /* 0x0000000217027825 */ /* 0x001fca00078e0002 */
[----:B------:R-:W-:Y:S01]  /*b9f0*/  LDGSTS.E.BYPASS.LTC128B.128 [R4+0x400], desc[UR36][R2.64], !P3 ;  /* 0x0040000002047fae */ /* 0x000fe2000d901d64 */
[----:B------:R-:W-:-:S03]  /*ba00*/  ISETP.LT.OR P3, PT, R5, 0x11, P2 ;  /* 0x000000110500780c */ /* 0x000fc60001761670 */
[----:B------:R-:W-:Y:S01]  /*ba10*/  LDGSTS.E.BYPASS.LTC128B.128 [R4+0x3400], desc[UR36][R2.64+0x80], !P4 ;  /* 0x0340008002047fae */ /* 0x000fe2000e101d64 */
[----:B------:R-:W-:-:S03]  /*ba20*/  ISETP.LT.OR P4, PT, R5, 0x11, P1 ;  /* 0x000000110500780c */ /* 0x000fc60000f81670 */
[----:B------:R1:W-:Y:S01]  /*ba30*/  LDGSTS.E.BYPASS.LTC128B.128 [R4+0x6400], desc[UR36][R2.64+0x100], !P5 ;  /* 0x0640010002047fae */ /* 0x0003e2000e901d64 */
[----:B------:R-:W-:Y:S02]  /*ba40*/  ISETP.LT.OR P5, PT, R5, 0x11, P0 ;  /* 0x000000110500780c */ /* 0x000fe400007a1670 */
[----:B-1----:R-:W-:Y:S01]  /*ba50*/  MOV R3, R6 ;  /* 0x0000000600037202 */ /* 0x002fe20000000f00 */
[----:B--2---:R-:W-:Y:S01]  /*ba60*/  IMAD.MOV.U32 R2, RZ, RZ, R14 ;  /* 0x000000ffff027224 */ /* 0x004fe200078e000e */
[----:B------:R-:W-:Y:S03]  /*ba70*/  SHFL.IDX PT, R6, R18, 0x3, 0x181f ;  /* 0x00781f0012067f89 */ /* 0x000fe600000e0000 */
[----:B------:R-:W-:Y:S01]  /*ba80*/  IMAD.WIDE.U32 R2, R23, 0x2, R2 ;  /* 0x0000000217027825 */ /* 0x000fe200078e0002 */
[----:B------:R-:W0:Y:S04]  /*ba90*/  SHFL.IDX PT, R14, R17, 0x3, 0x181f ;  /* 0x00781f00110e7f89 */ /* 0x000e2800000e0000 */
[----:B------:R-:W-:Y:S01]  /*baa0*/  LDGSTS.E.BYPASS.LTC128B.128 [R4+0xc00], desc[UR36][R2.64], !P3 ;  /* 0x00c0000002047fae */ /* 0x000fe2000d901d64 */
[----:B------:R-:W-:-:S03]  /*bab0*/  ISETP.LT.OR P3, PT, R5, 0x21, P2 ;  /* 0x000000210500780c */ /* 0x000fc60001761670 */
[----:B------:R-:W-:Y:S01]  /*bac0*/  LDGSTS.E.BYPASS.LTC128B.128 [R4+0x3c00], desc[UR36][R2.64+0x80], !P4 ;  /* 0x03c0008002047fae */ /* 0x000fe2000e101d64 */
[----:B------:R-:W-:-:S03]  /*bad0*/  ISETP.LT.OR P4, PT, R5, 0x21, P1 ;  /* 0x000000210500780c */ /* 0x000fc60000f81670 */
[----:B------:R3:W-:Y:S01]  /*bae0*/  LDGSTS.E.BYPASS.LTC128B.128 [R4+0x6c00], desc[UR36][R2.64+0x100], !P5 ;  /* 0x06c0010002047fae */ /* 0x0007e2000e901d64 */
[----:B------:R-:W-:Y:S01]  /*baf0*/  ISETP.LT.OR P5, PT, R5, 0x21, P0 ;  /* 0x000000210500780c */ /* 0x000fe200007a1670 */
[----:B---3--:R-:W-:Y:S02]  /*bb00*/  IMAD.MOV.U32 R2, RZ, RZ, R8 ;  /* 0x000000ffff027224 */ /* 0x008fe400078e0008 */
[----:B------:R-:W-:Y:S01]  /*bb10*/  IMAD.MOV.U32 R3, RZ, RZ, R7 ;  /* 0x000000ffff037224 */ /* 0x000fe200078e0007 */
[----:B------:R-:W-:Y:S01]  /*bb20*/  SHFL.IDX PT, R8, R17, 0x4, 0x181f ;  /* 0x00981f0011087f89 */ /* 0x000fe200000e0000 */
[----:B------:R-:W-:-:S03]  /*bb30*/  IMAD.WIDE.U32 R2, R23, 0x2, R2 ;  /* 0x0000000217027825 */ /* 0x000fc600078e0002 */
[----:B------:R-:W1:Y:S04]  /*bb40*/  SHFL.IDX PT, R7, R18, 0x4, 0x181f ;  /* 0x00981f0012077f89 */ /* 0x000e6800000e0000 */
[----:B------:R-:W-:Y:S01]  /*bb50*/  LDGSTS.E.BYPASS.LTC128B.128 [R4+0x1400], desc[UR36][R2.64], !P3 ;  /* 0x0140000002047fae */ /* 0x000fe2000d901d64 */
[----:B------:R-:W-:-:S03]  /*bb60*/  ISETP.LT.OR P3, PT, R5, 0x31, P2 ;  /* 0x000000310500780c */ /* 0x000fc60001761670 */
[----:B------:R-:W-:Y:S01]  /*bb70*/  LDGSTS.E.BYPASS.LTC128B.128 [R4+0x4400], desc[UR36][R2.64+0x80], !P4 ;  /* 0x0440008002047fae */ /* 0x000fe2000e101d64 */
[----:B------:R-:W-:-:S03]  /*bb80*/  ISETP.LT.OR P4, PT, R5, 0x31, P1 ;  /* 0x000000310500780c */ /* 0x000fc60000f81670 */
[----:B------:R0:W-:Y:S01]  /*bb90*/  LDGSTS.E.BYPASS.LTC128B.128 [R4+0x7400], desc[UR36][R2.64+0x100], !P5 ;  /* 0x0740010002047fae */ /* 0x0001e2000e901d64 */
[----:B------:R-:W-:-:S03]  /*bba0*/  ISETP.LT.OR P5, PT, R5, 0x31, P0 ;  /* 0x000000310500780c */ /* 0x000fc600007a1670 */
[----:B------:R-:W2:Y:S01]  /*bbb0*/  SHFL.IDX PT, R18, R18, 0x5, 0x181f ;  /* 0x00b81f0012127f89 */ /* 0x000ea200000e0000 */
[----:B0-----:R-:W-:Y:S01]  /*bbc0*/  MOV R2, R14 ;  /* 0x0000000e00027202 */ /* 0x001fe20000000f00 */
[----:B------:R-:W-:Y:S02]  /*bbd0*/  IMAD.MOV.U32 R3, RZ, RZ, R6 ;  /* 0x000000ffff037224 */ /* 0x000fe400078e0006 */
[----:B------:R0:W3:Y:S01]  /*bbe0*/  SHFL.IDX PT, R14, R17, 0x5, 0x181f ;  /* 0x00b81f00110e7f89 */ /* 0x0000e200000e0000 */
[----:B------:R-:W-:Y:S02]  /*bbf0*/  IMAD.MOV.U32 R6, RZ, RZ, RZ ;  /* 0x000000ffff067224 */ /* 0x000fe400078e00ff */
[----:B------:R-:W-:-:S05]  /*bc00*/  IMAD.WIDE.U32 R2, R23, 0x2, R2 ;  /* 0x0000000217027825 */ /* 0x000fca00078e0002 */
[----:B------:R-:W-:Y:S01]  /*bc10*/  LDGSTS.E.BYPASS.LTC128B.128 [R4+0x1c00], desc[UR36][R2.64], !P3 ;  /* 0x01c0000002047fae */ /* 0x000fe2000d901d64 */
[----:B------:R-:W-:-:S03]  /*bc20*/  ISETP.LT.OR P3, PT, R5, 0x41, P2 ;  /* 0x000000410500780c */ /* 0x000fc60001761670 */
[----:B------:R-:W-:Y:S01]  /*bc30*/  LDGSTS.E.BYPASS.LTC128B.128 [R4+0x4c00], desc[UR36][R2.64+0x80], !P4 ;  /* 0x04c0008002047fae */ /* 0x000fe2000e101d64 */
[----:B------:R-:W-:-:S03]  /*bc40*/  ISETP.LT.OR P4, PT, R5, 0x41, P1 ;  /* 0x000000410500780c */ /* 0x000fc60000f81670 */
[----:B------:R1:W-:Y:S01]  /*bc50*/  LDGSTS.E.BYPASS.LTC128B.128 [R4+0x7c00], desc[UR36][R2.64+0x100], !P5 ;  /* 0x07c0010002047fae */ /* 0x0003e2000e901d64 */
[----:B------:R-:W-:Y:S02]  /*bc60*/  ISETP.LT.OR P5, PT, R5, 0x41, P0 ;  /* 0x000000410500780c */ /* 0x000fe400007a1670 */
[----:B-1----:R-:W-:Y:S01]  /*bc70*/  MOV R3, R7 ;  /* 0x0000000700037202 */ /* 0x002fe20000000f00 */
[----:B------:R-:W-:-:S04]  /*bc80*/  IMAD.MOV.U32 R2, RZ, RZ, R8 ;  /* 0x000000ffff027224 */ /* 0x000fc800078e0008 */
[----:B------:R-:W-:-:S05]  /*bc90*/  IMAD.WIDE.U32 R2, R23, 0x2, R2 ;  /* 0x0000000217027825 */ /* 0x000fca00078e0002 */
[----:B------:R0:W-:Y:S04]  /*bca0*/  LDGSTS.E.BYPASS.LTC128B.128 [R4+0x2400], desc[UR36][R2.64], !P3 ;  /* 0x0240000002047fae */ /* 0x0001e8000d901d64 */
[----:B------:R0:W-:Y:S04]  /*bcb0*/  LDGSTS.E.BYPASS.LTC128B.128 [R4+0x5400], desc[UR36][R2.64+0x80], !P4 ;  /* 0x0540008002047fae */ /* 0x0001e8000e101d64 */
[----:B--23--:R0:W-:Y:S02]  /*bcc0*/  LDGSTS.E.BYPASS.LTC128B.128 [R4+0x8400], desc[UR36][R2.64+0x100], !P5 ;  /* 0x0840010002047fae */ /* 0x00c1e4000e901d64 */
.L_x_165:
[C---:B------:R-:W-:Y:S01]  /*bcd0*/  ISETP.LT.OR P2, PT, R5.reuse, 0x51, P2 ;  /* 0x000000510500780c */ /* 0x040fe20001741670 */
[----:B0-----:R-:W-:Y:S01]  /*bce0*/  IMAD.MOV.U32 R2, RZ, RZ, R14 ;  /* 0x000000ffff027224 */ /* 0x001fe200078e000e */
[C---:B------:R-:W-:Y:S02]  /*bcf0*/  ISETP.LT.OR P1, PT, R5.reuse, 0x51, P1 ;  /* 0x000000510500780c */ /* 0x040fe40000f21670 */
[----:B------:R-:W-:Y:S02]  /*bd00*/  ISETP.LT.OR P0, PT, R5, 0x51, P0 ;  /* 0x000000510500780c */ /* 0x000fe40000701670 */
[----:B------:R-:W-:-:S03]  /*bd10*/  MOV R3, R18 ;  /* 0x0000001200037202 */ /* 0x000fc60000000f00 */
[----:B------:R-:W-:-:S05]  /*bd20*/  IMAD.WIDE.U32 R2, R23, 0x2, R2 ;  /* 0x0000000217027825 */ /* 0x000fca00078e0002 */
[----:B------:R-:W-:Y:S01]  /*bd30*/  @!PT LDS RZ, [RZ] ;  /* 0x00000000fffff984 */ /* 0x000fe20000000800 */
[----:B------:R-:W-:Y:S01]  /*bd40*/  @!PT LDS RZ, [RZ] ;  /* 0x00000000fffff984 */ /* 0x000fe20000000800 */
[----:B------:R-:W-:Y:S01]  /*bd50*/  @!PT LDS RZ, [RZ] ;  /* 0x00000000fffff984 */ /* 0x000fe20000000800 */
[----:B------:R0:W-:Y:S04]  /*bd60*/  LDGSTS.E.BYPASS.LTC128B.128 [R4+0x2c00], desc[UR36][R2.64], !P2 ;  /* 0x02c0000002047fae */ /* 0x0001e8000d101d64 */
[----:B------:R0:W-:Y:S04]  /*bd70*/  LDGSTS.E.BYPASS.LTC128B.128 [R4+0x5c00], desc[UR36][R2.64+0x80], !P1 ;  /* 0x05c0008002047fae */ /* 0x0001e8000c901d64 */
[----:B------:R0:W-:Y:S01]  /*bd80*/  LDGSTS.E.BYPASS.LTC128B.128 [R4+0x8c00], desc[UR36][R2.64+0x100], !P0 ;  /* 0x08c0010002047fae */ /* 0x0001e2000c101d64 */
[----:B------:R-:W-:Y:S01]  /*bd90*/  PLOP3.LUT P0, PT, PT, PT, PT, 0x80, 0x0 ;  /* 0x000000000000781c */ /* 0x000fe20003f0f070 */
[----:B------:R-:W-:-:S12]  /*bda0*/  NOP ;  /* 0x0000000000007918 */ /* 0x000fd80000000000 */
.L_x_73:
        /* <DEDUP_REMOVED lines=10> */
.L_x_74:
[----:B------:R1:W-:Y:S02]  /*be50*/  SYNCS.ARRIVE.TRANS64.A1T0 RZ, [R0+URZ+0x30850], RZ ;  /* 0x030850ff00ff79a7 */ /* 0x0003e4000810003f */
[----:B-1----:R-:W-:-:S05]  /*be60*/  VIADD R0, R26, 0x1 ;  /* 0x000000011a007836 */ /* 0x002fca0000000000 */
[----:B------:R-:W-:-:S04]  /*be70*/  ISETP.NE.AND P0, PT, R0, 0x2, PT ;  /* 0x000000020000780c */ /* 0x000fc80003f05270 */
[----:B0-----:R-:W-:Y:S02]  /*be80*/  SEL R3, RZ, 0x1, P0 ;  /* 0x00000001ff037807 */ /* 0x001fe40000000000 */
[----:B------:R-:W-:Y:S02]  /*be90*/  SEL R0, R0, RZ, P0 ;  /* 0x000000ff00007207 */ /* 0x000fe40000000000 */
[----:B------:R-:W-:-:S07]  /*bea0*/  LOP3.LUT R28, R28, R3, RZ, 0x3c, !PT ;  /* 0x000000031c1c7212 */ /* 0x000fce00078e3cff */
.L_x_40:
[----:B------:R-:W0:Y:S01]  /*beb0*/  S2R R3, SR_CgaCtaId ;  /* 0x0000000000037919 */ /* 0x000e220000008800 */
[----:B------:R-:W-:Y:S02]  /*bec0*/  MOV R2, 0x400 ;  /* 0x0000040000027802 */ /* 0x000fe40000000f00 */
[----:B------:R-:W-:Y:S02]  /*bed0*/  SHF.L.U32 R6, R6, 0x1f, RZ ;  /* 0x0000001f06067819 */ /* 0x000fe400000006ff */
[----:B0-----:R-:W-:-:S04]  /*bee0*/  LEA R7, R3, R2, 0x18 ;  /* 0x0000000203077211 */ /* 0x001fc800078ec0ff */
[----:B------:R-:W0:Y:S02]  /*bef0*/  SYNCS.PHASECHK.TRANS64.TRYWAIT P0, [R7+URZ+0x30820], R6 ;  /* 0x03082006070075a7 */ /* 0x000e24000800017f */
[----:B0-----:R-:W-:Y:S05]  /*bf00*/  @!P0 BRA `(.L_x_75) ;  /* 0x0000003000408947 */ /* 0x001fea0003800000 */
.L_x_166:
[----:B------:R-:W-:-:S03]  /*bf10*/  UMOV UR4, 0xffffffff ;  /* 0xffffffff00047882 */ /* 0x000fc60000000000 */
[----:B------:R-:W-:Y:S05]  /*bf20*/  BRA.DIV UR4, `(.L_x_76) ;  /* 0x00000032044c7947 */ /* 0x000fea000b800000 */
[----:B------:R-:W1:Y:S02]  /*bf30*/  S2R R2, SR_TID.X ;  /* 0x0000000000027919 */ /* 0x000e640000002100 */
[----:B-1----:R-:W-:-:S04]  /*bf40*/  SHF.R.U32.HI R2, RZ, 0x5, R2 ;  /* 0x00000005ff027819 */ /* 0x002fc80000011602 */
[----:B------:R-:W-:-:S05]  /*bf50*/  LOP3.LUT R2, R2, 0x3, RZ, 0xc0, !PT ;  /* 0x0000000302027812 */ /* 0x000fca00078ec0ff */
[----:B------:R1:W2:Y:S02]  /*bf60*/  SHFL.IDX PT, R14, R2, RZ, 0x1f ;  /* 0x00001fff020e7589 */ /* 0x0002a400000e0000 */
.L_x_169:
[----:B--2---:R-:W-:-:S13]  /*bf70*/  ISETP.NE.AND P0, PT, R14, RZ, PT ;  /* 0x000000ff0e00720c */ /* 0x004fda0003f05270 */
[----:B------:R-:W-:Y:S05]  /*bf80*/  @P0 BRA `(.L_x_8) ;  /* 0x0000000000900947 */ /* 0x000fea0003800000 */
[----:B------:R-:W-:-:S03]  /*bf90*/  UMOV UR4, 0xffffffff ;  /* 0xffffffff00047882 */ /* 0x000fc60000000000 */
[----:B------:R-:W-:Y:S05]  /*bfa0*/  BRA.DIV UR4, `(.L_x_77) ;  /* 0x0000003204607947 */ /* 0x000fea000b800000 */
[----:B------:R-:W-:-:S13]  /*bfb0*/  ELECT P6, URZ, PT ;  /* 0x00000000003f782f */ /* 0x000fda00038c0000 */
.L_x_172:
[----:B------:R-:W-:Y:S05]  /*bfc0*/  @!P6 BRA `(.L_x_8) ;  /* 0x000000000080e947 */ /* 0x000fea0003800000 */
[----:B-1----:R-:W2:Y:S02]  /*bfd0*/  LDL R2, [R1+0x4] ;  /* 0x0000040001027983 */ /* 0x002ea40000100800 */
[----:B--2---:R-:W-:-:S13]  /*bfe0*/  R2UR UR4, R2 ;  /* 0x00000000020472ca */ /* 0x004fda00000e0000 */
[----:B------:R-:W-:-:S06]  /*bff0*/  ULOP3.LUT UR4, UR4, 0x2, URZ, 0xfc, !UPT ;  /* 0x0000000204047892 */ /* 0x000fcc000f8efc3f */
[----:B------:R-:W-:-:S05]  /*c000*/  IMAD.U32 R2, RZ, RZ, UR4 ;  /* 0x00000004ff027e24 */ /* 0x000fca000f8e00ff */
[----:B------:R-:W-:-:S13]  /*c010*/  ISETP.NE.AND P0, PT, R2, 0x3, PT ;  /* 0x000000030200780c */ /* 0x000fda0003f05270 */
[----:B------:R-:W-:Y:S05]  /*c020*/  @!P0 BRA `(.L_x_78) ;  /* 0x0000000000048947 */ /* 0x000fea0003800000 */
[----:B------:R-:W-:Y:S01]  /*c030*/  BPT.TRAP 0x1 ;  /* 0x000000040000795c */ /* 0x000fe20000300000 */
.L_x_78:
[C---:B------:R-:W-:Y:S01]  /*c040*/  LEA R5, R0.reuse, R7, 0x3 ;  /* 0x0000000700057211 */ /* 0x040fe200078e18ff */
[----:B------:R-:W-:Y:S01]  /*c050*/  VIADD R0, R0, 0x1 ;  /* 0x0000000100007836 */ /* 0x000fe20000000000 */
[----:B------:R-:W-:-:S04]  /*c060*/  SHF.L.U32 R2, R28, 0x1f, RZ ;  /* 0x0000001f1c027819 */ /* 0x000fc800000006ff */
[----:B------:R-:W1:Y:S01]  /*c070*/  SYNCS.PHASECHK.TRANS64.TRYWAIT P1, [R5+URZ+0x30840], R2 ;  /* 0x03084002050075a7 */ /* 0x000e62000802017f */
[----:B------:R-:W-:-:S04]  /*c080*/  ISETP.NE.AND P2, PT, R0, 0x2, PT ;  /* 0x000000020000780c */ /* 0x000fc80003f45270 */
[----:B------:R-:W-:Y:S01]  /*c090*/  SEL R3, RZ, 0x1, P2 ;  /* 0x00000001ff037807 */ /* 0x000fe20001000000 */
[----:B-1----:R-:W-:Y:S08]  /*c0a0*/  @!P1 BRA `(.L_x_79) ;  /* 0x0000003000409947 */ /* 0x002ff00003800000 */
.L_x_173:
[----:B------:R-:W-:Y:S02]  /*c0b0*/  SEL R0, R0, RZ, P2 ;  /* 0x000000ff00007207 */ /* 0x000fe40001000000 */
[----:B------:R-:W-:Y:S01]  /*c0c0*/  LOP3.LUT R3, R28, R3, RZ, 0x3c, !PT ;  /* 0x000000031c037212 */ /* 0x000fe200078e3cff */
[----:B------:R-:W-:Y:S06]  /*c0d0*/  @!P0 BRA `(.L_x_80) ;  /* 0x0000000000048947 */ /* 0x000fec0003800000 */
[----:B------:R-:W-:Y:S01]  /*c0e0*/  BPT.TRAP 0x1 ;  /* 0x000000040000795c */ /* 0x000fe20000300000 */
.L_x_80:
[----:B0-----:R-:W-:Y:S01]  /*c0f0*/  IMAD R7, R0, 0x8, R7 ;  /* 0x0000000800077824 */ /* 0x001fe200078e0207 */
[----:B------:R-:W-:-:S04]  /*c100*/  SHF.L.U32 R0, R3, 0x1f, RZ ;  /* 0x0000001f03007819 */ /* 0x000fc800000006ff */
[----:B------:R-:W0:Y:S02]  /*c110*/  SYNCS.PHASECHK.TRANS64.TRYWAIT P1, [R7+URZ+0x30840], R0 ;  /* 0x03084000070075a7 */ /* 0x000e24000802017f */
[----:B0-----:R-:W-:Y:S05]  /*c120*/  @!P1 BRA `(.L_x_81) ;  /* 0x0000003000349947 */ /* 0x001fea0003800000 */
.L_x_174:
[----:B------:R-:W-:Y:S05]  /*c130*/  @!P0 BRA `(.L_x_82) ;  /* 0x0000000000048947 */ /* 0x000fea0003800000 */
[----:B------:R-:W-:Y:S01]  /*c140*/  BPT.TRAP 0x1 ;  /* 0x000000040000795c */ /* 0x000fe20000300000 */
.L_x_82:
[----:B------:R-:W2:Y:S02]  /*c150*/  SYNCS.PHASECHK.TRANS64.TRYWAIT P1, [R5+URZ+0x30860], R2 ;  /* 0x03086002050075a7 */ /* 0x000ea4000802017f */
[----:B--2---:R-:W-:Y:S05]  /*c160*/  @!P1 BRA `(.L_x_83) ;  /* 0x0000003000389947 */ /* 0x004fea0003800000 */
.L_x_175:
[----:B------:R-:W-:Y:S05]  /*c170*/  @!P0 BRA `(.L_x_84) ;  /* 0x0000000000048947 */ /* 0x000fea0003800000 */
[----:B------:R-:W-:Y:S01]  /*c180*/  BPT.TRAP 0x1 ;  /* 0x000000040000795c */ /* 0x000fe20000300000 */
.L_x_84:
[----:B---3--:R3:W4:Y:S02]  /*c190*/  SYNCS.PHASECHK.TRANS64.TRYWAIT P0, [R7+URZ+0x30860], R0 ;  /* 0x03086000070075a7 */ /* 0x008724000800017f */
[----:B----4-:R-:W-:Y:S05]  /*c1a0*/  @!P0 NANOSLEEP.SYNCS 0x989680 ;  /* 0x009896800000895d */ /* 0x010fea0003900000 */
[----:B------:R-:W4:Y:S02]  /*c1b0*/  @!P0 SYNCS.PHASECHK.TRANS64 P0, [R7+URZ+0x30860], R0 ;  /* 0x03086000070085a7 */ /* 0x000f24000800007f */
[----:B----4-:R-:W-:Y:S05]  /*c1c0*/  @!P0 BRA `(.L_x_84) ;  /* 0xfffffffc00f08947 */ /* 0x010fea000383ffff */
.L_x_8:
[----:B------:R-:W-:Y:S05]  /*c1d0*/  BSYNC B6 ;  /* 0x0000000000067941 */ /* 0x000fea0003800000 */
.L_x_5:
[----:B------:R-:W-:Y:S05]  /*c1e0*/  EXIT ;  /* 0x000000000000794d */ /* 0x000fea0003800000 */
.L_x_12:
[----:B0-----:R-:W-:-:S04]  /*c1f0*/  MOV R3, UR38 ;  /* 0x0000002600037c02 */ /* 0x001fc80008000f00 */
[----:B------:R0:W1:Y:S03]  /*c200*/  SYNCS.PHASECHK.TRANS64.TRYWAIT P0, [R3+URZ+0x30800], R0 ;  /* 0x03080000030075a7 */ /* 0x000066000800017f */
[----:B-1----:R-:W-:Y:S05]  /*c210*/  @!P0 NANOSLEEP.SYNCS 0x989680 ;  /* 0x009896800000895d */ /* 0x002fea0003900000 */
[----:B------:R-:W1:Y:S02]  /*c220*/  @!P0 SYNCS.PHASECHK.TRANS64 P0, [R3+URZ+0x30800], R0 ;  /* 0x03080000030085a7 */ /* 0x000e64000800007f */
[----:B-1----:R-:W-:Y:S05]  /*c230*/  @!P0 BRA `(.L_x_12) ;  /* 0xfffffffc00ec8947 */ /* 0x002fea000383ffff */
[----:B------:R-:W-:Y:S05]  /*c240*/  BRA `(.L_x_85) ;  /* 0xffffff5000407947 */ /* 0x000fea000383ffff */
.L_x_16:
[----:B0-----:R-:W-:-:S04]  /*c250*/  IMAD.U32 R3, RZ, RZ, UR38 ;  /* 0x00000026ff037e24 */ /* 0x001fc8000f8e00ff */
[----:B------:R0:W2:Y:S03]  /*c260*/  SYNCS.PHASECHK.TRANS64.TRYWAIT P1, [R3+URZ+0x30830], R0 ;  /* 0x03083000030075a7 */ /* 0x0000a6000802017f */
[----:B--2---:R-:W-:Y:S05]  /*c270*/  @!P1 NANOSLEEP.SYNCS 0x989680 ;  /* 0x009896800000995d */ /* 0x004fea0003900000 */
[----:B------:R-:W2:Y:S02]  /*c280*/  @!P1 SYNCS.PHASECHK.TRANS64 P1, [R3+URZ+0x30830], R0 ;  /* 0x03083000030095a7 */ /* 0x000ea4000802007f */
[----:B--2---:R-:W-:Y:S05]  /*c290*/  @!P1 BRA `(.L_x_16) ;  /* 0xfffffffc00ec9947 */ /* 0x004fea000383ffff */
[----:B------:R-:W-:Y:S05]  /*c2a0*/  BRA `(.L_x_15) ;  /* 0xffffff5000647947 */ /* 0x000fea000383ffff */
.L_x_22:
[----:B-1----:R-:W-:-:S04]  /*c2b0*/  IMAD.U32 R3, RZ, RZ, UR61 ;  /* 0x0000003dff037e24 */ /* 0x002fc8000f8e00ff */
[----:B------:R1:W2:Y:S03]  /*c2c0*/  SYNCS.PHASECHK.TRANS64.TRYWAIT P1, [R3+URZ+0x30830], R0 ;  /* 0x03083000030075a7 */ /* 0x0002a6000802017f */
[----:B--2---:R-:W-:Y:S05]  /*c2d0*/  @!P1 NANOSLEEP.SYNCS 0x989680 ;  /* 0x009896800000995d */ /* 0x004fea0003900000 */
[----:B------:R-:W2:Y:S02]  /*c2e0*/  @!P1 SYNCS.PHASECHK.TRANS64 P1, [R3+URZ+0x30830], R0 ;  /* 0x03083000030095a7 */ /* 0x000ea4000802007f */
[----:B--2---:R-:W-:Y:S05]  /*c2f0*/  @!P1 BRA `(.L_x_22) ;  /* 0xfffffffc00ec9947 */ /* 0x004fea000383ffff */
[----:B------:R-:W-:Y:S05]  /*c300*/  BRA `(.L_x_21) ;  /* 0xffffff7400a07947 */ /* 0x000fea000383ffff */
.L_x_26:
[----:B-1----:R-:W-:-:S04]  /*c310*/  MOV R3, UR4 ;  /* 0x0000000400037c02 */ /* 0x002fc80008000f00 */
[----:B------:R1:W2:Y:S03]  /*c320*/  SYNCS.PHASECHK.TRANS64.TRYWAIT P1, [R3+URZ+0x30850], R0 ;  /* 0x03085000030075a7 */ /* 0x0002a6000802017f */
[----:B--2---:R-:W-:Y:S05]  /*c330*/  @!P1 NANOSLEEP.SYNCS 0x989680 ;  /* 0x009896800000995d */ /* 0x004fea0003900000 */
[----:B------:R-:W2:Y:S02]  /*c340*/  @!P1 SYNCS.PHASECHK.TRANS64 P1, [R3+URZ+0x30850], R0 ;  /* 0x03085000030095a7 */ /* 0x000ea4000802007f */
[----:B--2---:R-:W-:Y:S05]  /*c350*/  @!P1 BRA `(.L_x_26) ;  /* 0xfffffffc00ec9947 */ /* 0x004fea000383ffff */
[----:B------:R-:W-:Y:S05]  /*c360*/  BRA `(.L_x_25) ;  /* 0xffffff8000307947 */ /* 0x000fea000383ffff */
.L_x_33:
[----:B-1----:R-:W-:-:S04]  /*c370*/  IMAD.U32 R7, RZ, RZ, UR5 ;  /* 0x00000005ff077e24 */ /* 0x002fc8000f8e00ff */
[----:B------:R1:W2:Y:S03]  /*c380*/  SYNCS.PHASECHK.TRANS64.TRYWAIT P1, [R7+URZ+0x30850], R2 ;  /* 0x03085002070075a7 */ /* 0x0002a6000802017f */
[----:B--2---:R-:W-:Y:S05]  /*c390*/  @!P1 NANOSLEEP.SYNCS 0x989680 ;  /* 0x009896800000995d */ /* 0x004fea0003900000 */
[----:B------:R-:W2:Y:S02]  /*c3a0*/  @!P1 SYNCS.PHASECHK.TRANS64 P1, [R7+URZ+0x30850], R2 ;  /* 0x03085002070095a7 */ /* 0x000ea4000802007f */
[----:B--2---:R-:W-:Y:S05]  /*c3b0*/  @!P1 BRA `(.L_x_33) ;  /* 0xfffffffc00ec9947 */ /* 0x004fea000383ffff */
[----:B------:R-:W-:Y:S05]  /*c3c0*/  BRA `(.L_x_32) ;  /* 0xffffff9800487947 */ /* 0x000fea000383ffff */
.L_x_45:
[----:B------:R-:W-:Y:S01]  /*c3d0*/  IMAD.MOV.U32 R13, RZ, RZ, R18 ;  /* 0x000000ffff0d7224 */ /* 0x000fe200078e0012 */
[----:B------:R-:W-:Y:S01]  /*c3e0*/  MOV R12, RZ ;  /* 0x000000ff000c7202 */ /* 0x000fe20000000f00 */
[----:B------:R-:W-:Y:S02]  /*c3f0*/  IMAD.MOV.U32 R11, RZ, RZ, 0x1f ;  /* 0x0000001fff0b7424 */ /* 0x000fe400078e00ff */
[----:B------:R-:W-:-:S07]  /*c400*/  IMAD.MOV.U32 R15, RZ, RZ, -0x1 ;  /* 0xffffffffff0f7424 */ /* 0x000fce00078e00ff */
[----:B-----5:R-:W-:Y:S05]  /*c410*/  WARPSYNC.COLLECTIVE R15, `(.L_x_86) ;  /* 0x000000000f087348 */ /* 0x020fea0003c00000 */
[----:B------:R0:W1:Y:S02]  /*c420*/  SHFL.IDX P6, R14, R13, R12, R11 ;  /* 0x0000000c0d0e7389 */ /* 0x00006400000c000b */
[----:B01---5:R-:W-:Y:S01]  /*c430*/  ENDCOLLECTIVE ;  /* 0x000000000000791b */ /* 0x023fe20003800000 */
.L_x_86:
[----:B------:R-:W-:Y:S05]  /*c440*/  BRA `(.L_x_87) ;  /* 0xffffffcc00607947 */ /* 0x000fea000383ffff */
.L_x_47:
[----:B0-----:R-:W-:-:S04]  /*c450*/  MOV R3, UR44 ;  /* 0x0000002c00037c02 */ /* 0x001fc80008000f00 */
[----:B------:R0:W1:Y:S03]  /*c460*/  SYNCS.PHASECHK.TRANS64.TRYWAIT P0, [R3+URZ+0x30840], R2 ;  /* 0x03084002030075a7 */ /* 0x000066000800017f */
[----:B-1----:R-:W-:Y:S05]  /*c470*/  @!P0 NANOSLEEP.SYNCS 0x989680 ;  /* 0x009896800000895d */ /* 0x002fea0003900000 */
[----:B------:R-:W1:Y:S02]  /*c480*/  @!P0 SYNCS.PHASECHK.TRANS64 P0, [R3+URZ+0x30840], R2 ;  /* 0x03084002030085a7 */ /* 0x000e64000800007f */
[----:B-1----:R-:W-:Y:S05]  /*c490*/  @!P0 BRA `(.L_x_47) ;  /* 0xfffffffc00ec8947 */ /* 0x002fea000383ffff */
[----:B------:R-:W-:Y:S05]  /*c4a0*/  BRA `(.L_x_88) ;  /* 0xffffffd0006c7947 */ /* 0x000fea000383ffff */
.L_x_48:
[----:B------:R-:W-:Y:S01]  /*c4b0*/  BSSY B0, `(.L_x_89) ;  /* 0x0000008000007945 */ /* 0x000fe20003800000 */
[----:B------:R-:W-:Y:S01]  /*c4c0*/  IMAD.MOV.U32 R13, RZ, RZ, R7 ;  /* 0x000000ffff0d7224 */ /* 0x000fe200078e0007 */
[----:B------:R-:W-:Y:S01]  /*c4d0*/  MOV R11, 0x181f ;  /* 0x0000181f000b7802 */ /* 0x000fe20000000f00 */
[----:B------:R-:W-:Y:S02]  /*c4e0*/  IMAD.MOV.U32 R12, RZ, RZ, RZ ;  /* 0x000000ffff0c7224 */ /* 0x000fe400078e00ff */
[----:B------:R-:W-:-:S07]  /*c4f0*/  IMAD.MOV.U32 R15, RZ, RZ, -0x1 ;  /* 0xffffffffff0f7424 */ /* 0x000fce00078e00ff */
[----:B------:R-:W-:Y:S05]  /*c500*/  WARPSYNC.COLLECTIVE R15, `(.L_x_90) ;  /* 0x000000000f087348 */ /* 0x000fea0003c00000 */
[----:B------:R0:W1:Y:S02]  /*c510*/  SHFL.IDX P6, R14, R13, R12, R11 ;  /* 0x0000000c0d0e7389 */ /* 0x00006400000c000b */
[----:B01----:R-:W-:Y:S01]  /*c520*/  ENDCOLLECTIVE ;  /* 0x000000000000791b */ /* 0x003fe20003800000 */
.L_x_90:
[----:B------:R-:W-:Y:S05]  /*c530*/  BSYNC B0 ;  /* 0x0000000000007941 */ /* 0x000fea0003800000 */
.L_x_89:
[----:B------:R-:W-:Y:S01]  /*c540*/  MOV R13, R0 ;  /* 0x00000000000d7202 */ /* 0x000fe20000000f00 */
[----:B------:R-:W-:Y:S01]  /*c550*/  IMAD.MOV.U32 R12, RZ, RZ, RZ ;  /* 0x000000ffff0c7224 */ /* 0x000fe200078e00ff */
[----:B------:R-:W-:Y:S01]  /*c560*/  MOV R15, 0xffffffff ;  /* 0xffffffff000f7802 */ /* 0x000fe20000000f00 */
[----:B------:R-:W-:Y:S01]  /*c570*/  IMAD.MOV.U32 R11, RZ, RZ, 0x181f ;  /* 0x0000181fff0b7424 */ /* 0x000fe200078e00ff */
[----:B------:R-:W-:Y:S01]  /*c580*/  @P0 LEA R9, R30, UR44, 0x1 ;  /* 0x0000002c1e090c11 */ /* 0x000fe2000f8e08ff */
[----:B------:R-:W-:-:S07]  /*c590*/  IMAD.MOV.U32 R3, RZ, RZ, R14 ;  /* 0x000000ffff037224 */ /* 0x000fce00078e000e */
[----:B------:R-:W-:Y:S05]  /*c5a0*/  WARPSYNC.COLLECTIVE R15, `(.L_x_91) ;  /* 0x000000000f087348 */ /* 0x000fea0003c00000 */
[----:B------:R0:W1:Y:S02]  /*c5b0*/  SHFL.IDX P6, R14, R13, R12, R11 ;  /* 0x0000000c0d0e7389 */ /* 0x00006400000c000b */
[----:B01----:R-:W-:Y:S01]  /*c5c0*/  ENDCOLLECTIVE ;  /* 0x000000000000791b */ /* 0x003fe20003800000 */
.L_x_91:
[----:B------:R-:W-:Y:S01]  /*c5d0*/  IMAD.MOV.U32 R13, RZ, RZ, R7 ;  /* 0x000000ffff0d7224 */ /* 0x000fe200078e0007 */
[----:B------:R-:W-:Y:S01]  /*c5e0*/  MOV R12, 0x1 ;  /* 0x00000001000c7802 */ /* 0x000fe20000000f00 */
[----:B------:R-:W-:-:S07]  /*c5f0*/  IMAD.MOV.U32 R2, RZ, RZ, R14 ;  /* 0x000000ffff027224 */ /* 0x000fce00078e000e */
[----:B------:R-:W-:Y:S05]  /*c600*/  WARPSYNC.COLLECTIVE R15, `(.L_x_92) ;  /* 0x000000000f087348 */ /* 0x000fea0003c00000 */
[----:B------:R0:W1:Y:S02]  /*c610*/  SHFL.IDX P6, R14, R13, R12, R11 ;  /* 0x0000000c0d0e7389 */ /* 0x00006400000c000b */
[----:B01----:R-:W-:Y:S01]  /*c620*/  ENDCOLLECTIVE ;  /* 0x000000000000791b */ /* 0x003fe20003800000 */
.L_x_92:
[----:B------:R-:W-:-:S05]  /*c630*/  @P0 IMAD.WIDE.U32 R2, R23, 0x2, R2 ;  /* 0x0000000217020825 */ /* 0x000fca00078e0002 */
[----:B------:R-:W-:Y:S01]  /*c640*/  @!PT LDS RZ, [RZ] ;  /* 0x00000000fffff984 */ /* 0x000fe20000000800 */
[----:B------:R-:W-:Y:S01]  /*c650*/  @!PT LDS RZ, [RZ] ;  /* 0x00000000fffff984 */ /* 0x000fe20000000800 */
[----:B------:R-:W-:Y:S01]  /*c660*/  @!PT LDS RZ, [RZ] ;  /* 0x00000000fffff984 */ /* 0x000fe20000000800 */
[----:B------:R0:W-:Y:S04]  /*c670*/  @P0 LDGSTS.E.BYPASS.LTC128B.128 [R9+0x1e400], desc[UR36][R2.64], !P3 ;  /* 0x1e40000002090fae */ /* 0x0001e8000d901d64 */
[----:B------:R0:W-:Y:S01]  /*c680*/  @P0 LDGSTS.E.BYPASS.LTC128B.128 [R9+0x21400], desc[UR36][R2.64+0x80], !P2 ;  /* 0x2140008002090fae */ /* 0x0001e2000d101d64 */
[----:B------:R-:W-:-:S03]  /*c690*/  IMAD.MOV.U32 R13, RZ, RZ, R0 ;  /* 0x000000ffff0d7224 */ /* 0x000fc600078e0000 */
[----:B------:R0:W-:Y:S01]  /*c6a0*/  @P0 LDGSTS.E.BYPASS.LTC128B.128 [R9+0x24400], desc[UR36][R2.64+0x100], !P1 ;  /* 0x2440010002090fae */ /* 0x0001e2000c901d64 */
[----:B------:R-:W-:Y:S01]  /*c6b0*/  ISETP.GE.AND P0, PT, R6, 0x11, PT ;  /* 0x000000110600780c */ /* 0x000fe20003f06270 */
[----:B------:R-:W-:-:S12]  /*c6c0*/  IMAD.MOV.U32 R5, RZ, RZ, R14 ;  /* 0x000000ffff057224 */ /* 0x000fd800078e000e */
[----:B0-----:R-:W-:Y:S05]  /*c6d0*/  WARPSYNC.COLLECTIVE R15, `(.L_x_93) ;  /* 0x000000000f087348 */ /* 0x001fea0003c00000 */
[----:B------:R1:W2:Y:S02]  /*c6e0*/  SHFL.IDX P6, R14, R13, R12, R11 ;  /* 0x0000000c0d0e7389 */ /* 0x0002a400000c000b */
[----:B012---:R-:W-:Y:S01]  /*c6f0*/  ENDCOLLECTIVE ;  /* 0x000000000000791b */ /* 0x007fe20003800000 */
.L_x_93:
[----:B------:R-:W-:Y:S01]  /*c700*/  @P0 LEA R21, R30, UR44, 0x1 ;  /* 0x0000002c1e150c11 */ /* 0x000fe2000f8e08ff */
[----:B------:R-:W-:Y:S02]  /*c710*/  IMAD.MOV.U32 R13, RZ, RZ, R7 ;  /* 0x000000ffff0d7224 */ /* 0x000fe400078e0007 */
[----:B------:R-:W-:Y:S01]  /*c720*/  IMAD.MOV.U32 R12, RZ, RZ, 0x2 ;  /* 0x00000002ff0c7424 */ /* 0x000fe200078e00ff */
[----:B------:R-:W-:-:S07]  /*c730*/  MOV R4, R14 ;  /* 0x0000000e00047202 */ /* 0x000fce0000000f00 */
[----:B------:R-:W-:Y:S05]  /*c740*/  WARPSYNC.COLLECTIVE R15, `(.L_x_94) ;  /* 0x000000000f087348 */ /* 0x000fea0003c00000 */
[----:B------:R0:W1:Y:S02]  /*c750*/  SHFL.IDX P6, R14, R13, R12, R11 ;  /* 0x0000000c0d0e7389 */ /* 0x00006400000c000b */
[----:B01----:R-:W-:Y:S01]  /*c760*/  ENDCOLLECTIVE ;  /* 0x000000000000791b */ /* 0x003fe20003800000 */
.L_x_94:
        /* <DEDUP_REMOVED lines=8> */
[----:B------:R-:W-:Y:S02]  /*c7f0*/  ISETP.GE.AND P0, PT, R6, 0x21, PT ;  /* 0x000000210600780c */ /* 0x000fe40003f06270 */
[----:B------:R-:W-:-:S11]  /*c800*/  MOV R8, R14 ;  /* 0x0000000e00087202 */ /* 0x000fd60000000f00 */
[----:B0-----:R-:W-:Y:S05]  /*c810*/  WARPSYNC.COLLECTIVE R15, `(.L_x_95) ;  /* 0x000000000f087348 */ /* 0x001fea0003c00000 */
[----:B------:R1:W2:Y:S02]  /*c820*/  SHFL.IDX P6, R14, R13, R12, R11 ;  /* 0x0000000c0d0e7389 */ /* 0x0002a400000c000b */
[----:B012---:R-:W-:Y:S01]  /*c830*/  ENDCOLLECTIVE ;  /* 0x000000000000791b */ /* 0x007fe20003800000 */
.L_x_95:
[----:B------:R-:W-:Y:S02]  /*c840*/  MOV R3, R8 ;  /* 0x0000000800037202 */ /* 0x000fe40000000f00 */
[----:B------:R-:W-:Y:S01]  /*c850*/  @P0 LEA R25, R30, UR44, 0x1 ;  /* 0x0000002c1e190c11 */ /* 0x000fe2000f8e08ff */
[----:B------:R-:W-:Y:S02]  /*c860*/  IMAD.MOV.U32 R13, RZ, RZ, R7 ;  /* 0x000000ffff0d7224 */ /* 0x000fe400078e0007 */
[----:B------:R-:W-:Y:S02]  /*c870*/  IMAD.MOV.U32 R12, RZ, RZ, 0x3 ;  /* 0x00000003ff0c7424 */ /* 0x000fe400078e00ff */
[----:B------:R-:W-:-:S07]  /*c880*/  IMAD.MOV.U32 R2, RZ, RZ, R14 ;  /* 0x000000ffff027224 */ /* 0x000fce00078e000e */
[----:B------:R-:W-:Y:S05]  /*c890*/  WARPSYNC.COLLECTIVE R15, `(.L_x_96) ;  /* 0x000000000f087348 */ /* 0x000fea0003c00000 */
[----:B------:R0:W1:Y:S02]  /*c8a0*/  SHFL.IDX P6, R14, R13, R12, R11 ;  /* 0x0000000c0d0e7389 */ /* 0x00006400000c000b */
[----:B01----:R-:W-:Y:S01]  /*c8b0*/  ENDCOLLECTIVE ;  /* 0x000000000000791b */ /* 0x003fe20003800000 */
.L_x_96:
        /* <DEDUP_REMOVED lines=13> */
.L_x_97:
[----:B------:R-:W-:Y:S01]  /*c990*/  IMAD.MOV.U32 R5, RZ, RZ, R9 ;  /* 0x000000ffff057224 */ /* 0x000fe200078e0009 */
[----:B------:R-:W-:Y:S01]  /*c9a0*/  @P0 LEA R9, R30, UR44, 0x1 ;  /* 0x0000002c1e090c11 */ /* 0x000fe2000f8e08ff */
[----:B------:R-:W-:Y:S01]  /*c9b0*/  IMAD.MOV.U32 R13, RZ, RZ, R7 ;  /* 0x000000ffff0d7224 */ /* 0x000fe200078e0007 */
[----:B------:R-:W-:Y:S01]  /*c9c0*/  MOV R12, 0x4 ;  /* 0x00000004000c7802 */ /* 0x000fe20000000f00 */
[----:B------:R-:W-:-:S07]  /*c9d0*/  IMAD.MOV.U32 R10, RZ, RZ, R14 ;  /* 0x000000ffff0a7224 */ /* 0x000fce00078e000e */
[----:B------:R-:W-:Y:S05]  /*c9e0*/  WARPSYNC.COLLECTIVE R15, `(.L_x_98) ;  /* 0x000000000f087348 */ /* 0x000fea0003c00000 */
[----:B------:R0:W1:Y:S02]  /*c9f0*/  SHFL.IDX P6, R14, R13, R12, R11 ;  /* 0x0000000c0d0e7389 */ /* 0x00006400000c000b */
[----:B01----:R-:W-:Y:S01]  /*ca00*/  ENDCOLLECTIVE ;  /* 0x000000000000791b */ /* 0x003fe20003800000 */
.L_x_98:
[----:B------:R-:W-:-:S05]  /*ca10*/  MOV R4, R10 ;  /* 0x0000000a00047202 */ /* 0x000fca0000000f00 */
[----:B------:R-:W-:-:S05]  /*ca20*/  @P0 IMAD.WIDE.U32 R4, R23, 0x2, R4 ;  /* 0x0000000217040825 */ /* 0x000fca00078e0004 */
[----:B------:R-:W-:Y:S01]  /*ca30*/  @!PT LDS RZ, [RZ] ;  /* 0x00000000fffff984 */ /* 0x000fe20000000800 */
[----:B------:R-:W-:Y:S01]  /*ca40*/  @!PT LDS RZ, [RZ] ;  /* 0x00000000fffff984 */ /* 0x000fe20000000800 */
[----:B------:R-:W-:Y:S01]  /*ca50*/  @!PT LDS RZ, [RZ] ;  /* 0x00000000fffff984 */ /* 0x000fe20000000800 */
[----:B------:R0:W-:Y:S01]  /*ca60*/  @P0 LDGSTS.E.BYPASS.LTC128B.128 [R9+0x1fc00], desc[UR36][R4.64], !P3 ;  /* 0x1fc0000004090fae */ /* 0x0001e2000d901d64 */
[----:B------:R-:W-:-:S03]  /*ca70*/  IMAD.MOV.U32 R13, RZ, RZ, R0 ;  /* 0x000000ffff0d7224 */ /* 0x000fc600078e0000 */
[----:B------:R0:W-:Y:S04]  /*ca80*/  @P0 LDGSTS.E.BYPASS.LTC128B.128 [R9+0x22c00], desc[UR36][R4.64+0x80], !P2 ;  /* 0x22c0008004090fae */ /* 0x0001e8000d101d64 */
[----:B------:R0:W-:Y:S01]  /*ca90*/  @P0 LDGSTS.E.BYPASS.LTC128B.128 [R9+0x25c00], desc[UR36][R4.64+0x100], !P1 ;  /* 0x25c0010004090fae */ /* 0x0001e2000c901d64 */
[----:B------:R-:W-:Y:S01]  /*caa0*/  ISETP.GE.AND P0, PT, R6, 0x41, PT ;  /* 0x000000410600780c */ /* 0x000fe20003f06270 */
[----:B------:R-:W-:-:S12]  /*cab0*/  IMAD.MOV.U32 R8, RZ, RZ, R14 ;  /* 0x000000ffff087224 */ /* 0x000fd800078e000e */
[----:B0-----:R-:W-:Y:S05]  /*cac0*/  WARPSYNC.COLLECTIVE R15, `(.L_x_99) ;  /* 0x000000000f087348 */ /* 0x001fea0003c00000 */
[----:B------:R1:W2:Y:S02]  /*cad0*/  SHFL.IDX P6, R14, R13, R12, R11 ;  /* 0x0000000c0d0e7389 */ /* 0x0002a400000c000b */
[----:B012---:R-:W-:Y:S01]  /*cae0*/  ENDCOLLECTIVE ;  /* 0x000000000000791b */ /* 0x007fe20003800000 */
.L_x_99:
[----:B------:R-:W-:Y:S01]  /*caf0*/  IMAD.MOV.U32 R3, RZ, RZ, R8 ;  /* 0x000000ffff037224 */ /* 0x000fe200078e0008 */
[----:B------:R-:W-:Y:S01]  /*cb00*/  @P0 LEA R21, R30, UR44, 0x1 ;  /* 0x0000002c1e150c11 */ /* 0x000fe2000f8e08ff */
[----:B------:R-:W-:Y:S01]  /*cb10*/  IMAD.MOV.U32 R13, RZ, RZ, R7 ;  /* 0x000000ffff0d7224 */ /* 0x000fe200078e0007 */
[----:B------:R-:W-:Y:S02]  /*cb20*/  MOV R12, 0x5 ;  /* 0x00000005000c7802 */ /* 0x000fe40000000f00 */
[----:B------:R-:W-:-:S07]  /*cb30*/  MOV R2, R14 ;  /* 0x0000000e00027202 */ /* 0x000fce0000000f00 */
[----:B------:R-:W-:Y:S05]  /*cb40*/  WARPSYNC.COLLECTIVE R15, `(.L_x_100) ;  /* 0x000000000f087348 */ /* 0x000fea0003c00000 */
[----:B------:R0:W1:Y:S02]  /*cb50*/  SHFL.IDX P6, R14, R13, R12, R11 ;  /* 0x0000000c0d0e7389 */ /* 0x00006400000c000b */
[----:B01----:R-:W-:Y:S01]  /*cb60*/  ENDCOLLECTIVE ;  /* 0x000000000000791b */ /* 0x003fe20003800000 */
.L_x_100:
        /* <DEDUP_REMOVED lines=8> */
[----:B------:R-:W-:-:S07]  /*cbf0*/  IMAD.MOV.U32 R7, RZ, RZ, R14 ;  /* 0x000000ffff077224 */ /* 0x000fce00078e000e */
[----:B0-----:R-:W-:Y:S05]  /*cc00*/  WARPSYNC.COLLECTIVE R15, `(.L_x_101) ;  /* 0x000000000f087348 */ /* 0x001fea0003c00000 */
[----:B------:R1:W2:Y:S02]  /*cc10*/  SHFL.IDX P6, R14, R13, R12, R11 ;  /* 0x0000000c0d0e7389 */ /* 0x0002a400000c000b */
[----:B012---:R-:W-:Y:S01]  /*cc20*/  ENDCOLLECTIVE ;  /* 0x000000000000791b */ /* 0x007fe20003800000 */
.L_x_101:
[----:B------:R-:W-:Y:S05]  /*cc30*/  BRA `(.L_x_102) ;  /* 0xffffffcc00d07947 */ /* 0x000fea000383ffff */
.L_x_51:
[----:B------:R-:W-:Y:S01]  /*cc40*/  MOV R13, R8 ;  /* 0x00000008000d7202 */ /* 0x000fe20000000f00 */
[----:B------:R-:W-:Y:S01]  /*cc50*/  IMAD.MOV.U32 R12, RZ, RZ, RZ ;  /* 0x000000ffff0c7224 */ /* 0x000fe200078e00ff */
[----:B------:R-:W-:Y:S01]  /*cc60*/  MOV R15, 0xffffffff ;  /* 0xffffffff000f7802 */ /* 0x000fe20000000f00 */
[----:B------:R-:W-:Y:S02]  /*cc70*/  IMAD.MOV.U32 R11, RZ, RZ, 0x181f ;  /* 0x0000181fff0b7424 */ /* 0x000fe400078e00ff */
[----:B------:R-:W-:-:S07]  /*cc80*/  IMAD R7, R22, 0x80, R27 ;  /* 0x0000008016077824 */ /* 0x000fce00078e021b */
[----:B------:R-:W-:Y:S05]  /*cc90*/  WARPSYNC.COLLECTIVE R15, `(.L_x_103) ;  /* 0x000000000f087348 */ /* 0x000fea0003c00000 */
[----:B------:R0:W1:Y:S02]  /*cca0*/  SHFL.IDX P6, R14, R13, R12, R11 ;  /* 0x0000000c0d0e7389 */ /* 0x00006400000c000b */
[----:B01----:R-:W-:Y:S01]  /*ccb0*/  ENDCOLLECTIVE ;  /* 0x000000000000791b */ /* 0x003fe20003800000 */
.L_x_103:
[----:B------:R-:W-:Y:S02]  /*ccc0*/  VIADD R5, R7, 0x10 ;  /* 0x0000001007057836 */ /* 0x000fe40000000000 */
[----:B------:R-:W-:Y:S02]  /*ccd0*/  IMAD.MOV.U32 R13, RZ, RZ, R0 ;  /* 0x000000ffff0d7224 */ /* 0x000fe400078e0000 */
[----:B------:R-:W-:-:S07]  /*cce0*/  IMAD.MOV.U32 R3, RZ, RZ, R14 ;  /* 0x000000ffff037224 */ /* 0x000fce00078e000e */
[----:B------:R-:W-:Y:S05]  /*ccf0*/  WARPSYNC.COLLECTIVE R15, `(.L_x_104) ;  /* 0x000000000f087348 */ /* 0x000fea0003c00000 */
[----:B------:R0:W1:Y:S02]  /*cd00*/  SHFL.IDX P6, R14, R13, R12, R11 ;  /* 0x0000000c0d0e7389 */ /* 0x00006400000c000b */
[----:B01----:R-:W-:Y:S01]  /*cd10*/  ENDCOLLECTIVE ;  /* 0x000000000000791b */ /* 0x003fe20003800000 */
.L_x_104:
[----:B------:R-:W-:Y:S02]  /*cd20*/  ULDC UR4, c[0x0][0x288] ;  /* 0x0000a20000047ab9 */ /* 0x000fe40000000800 */
[----:B------:R-:W-:-:S05]  /*cd30*/  IMAD R6, R6, UR4, RZ ;  /* 0x0000000406067c24 */ /* 0x000fca000f8e02ff */
[----:B------:R-:W-:Y:S02]  /*cd40*/  ISETP.GE.AND P1, PT, R7, R6, PT ;  /* 0x000000060700720c */ /* 0x000fe40003f26270 */
[----:B------:R-:W-:Y:S01]  /*cd50*/  MOV R13, R8 ;  /* 0x00000008000d7202 */ /* 0x000fe20000000f00 */
[----:B------:R-:W-:-:S10]  /*cd60*/  IMAD.MOV.U32 R12, RZ, RZ, 0x1 ;  /* 0x00000001ff0c7424 */ /* 0x000fd400078e00ff */
[----:B------:R-:W-:Y:S02]  /*cd70*/  @!P1 LEA R9, R30, UR44, 0x1 ;  /* 0x0000002c1e099c11 */ /* 0x000fe4000f8e08ff */
[----:B------:R-:W-:-:S07]  /*cd80*/  MOV R2, R14 ;  /* 0x0000000e00027202 */ /* 0x000fce0000000f00 */
[----:B------:R-:W-:Y:S05]  /*cd90*/  WARPSYNC.COLLECTIVE R15, `(.L_x_105) ;  /* 0x000000000f087348 */ /* 0x000fea0003c00000 */
[----:B------:R0:W1:Y:S02]  /*cda0*/  SHFL.IDX P6, R14, R13, R12, R11 ;  /* 0x0000000c0d0e7389 */ /* 0x00006400000c000b */
[----:B01----:R-:W-:Y:S01]  /*cdb0*/  ENDCOLLECTIVE ;  /* 0x000000000000791b */ /* 0x003fe20003800000 */
.L_x_105:
[----:B------:R-:W-:-:S05]  /*cdc0*/  @!P1 IMAD.WIDE.U32 R2, R23, 0x2, R2 ;  /* 0x0000000217029825 */ /* 0x000fca00078e0002 */
[----:B------:R-:W-:Y:S01]  /*cdd0*/  @!PT LDS RZ, [RZ] ;  /* 0x00000000fffff984 */ /* 0x000fe20000000800 */
[----:B------:R-:W-:Y:S01]  /*cde0*/  @!PT LDS RZ, [RZ] ;  /* 0x00000000fffff984 */ /* 0x000fe20000000800 */
[----:B------:R-:W-:Y:S01]  /*cdf0*/  @!PT LDS RZ, [RZ] ;  /* 0x00000000fffff984 */ /* 0x000fe20000000800 */
[----:B------:R0:W-:Y:S04]  /*ce00*/  @!P1 LDGSTS.E.BYPASS.LTC128B.128 [R9+0x12400], desc[UR36][R2.64], !P3 ;  /* 0x1240000002099fae */ /* 0x0001e8000d901d64 */
[----:B------:R0:W-:Y:S01]  /*ce10*/  @!P1 LDGSTS.E.BYPASS.LTC128B.128 [R9+0x16400], desc[UR36][R2.64+0x80], !P2 ;  /* 0x1640008002099fae */ /* 0x0001e2000d101d64 */
[----:B------:R-:W-:-:S03]  /*ce20*/  MOV R13, R0 ;  /* 0x00000000000d7202 */ /* 0x000fc60000000f00 */
[----:B------:R0:W-:Y:S01]  /*ce30*/  @!P1 LDGSTS.E.BYPASS.LTC128B.128 [R9+0x1a400], desc[UR36][R2.64+0x100], !P0 ;  /* 0x1a40010002099fae */ /* 0x0001e2000c101d64 */
[----:B------:R-:W-:Y:S01]  /*ce40*/  ISETP.GE.AND P1, PT, R5, R6, PT ;  /* 0x000000060500720c */ /* 0x000fe20003f26270 */
[----:B------:R-:W-:-:S12]  /*ce50*/  IMAD.MOV.U32 R5, RZ, RZ, R14 ;  /* 0x000000ffff057224 */ /* 0x000fd800078e000e */
[----:B0-----:R-:W-:Y:S05]  /*ce60*/  WARPSYNC.COLLECTIVE R15, `(.L_x_106) ;  /* 0x000000000f087348 */ /* 0x001fea0003c00000 */
[----:B------:R1:W2:Y:S02]  /*ce70*/  SHFL.IDX P6, R14, R13, R12, R11 ;  /* 0x0000000c0d0e7389 */ /* 0x0002a400000c000b */
[----:B012---:R-:W-:Y:S01]  /*ce80*/  ENDCOLLECTIVE ;  /* 0x000000000000791b */ /* 0x007fe20003800000 */
.L_x_106:
[----:B------:R-:W-:Y:S01]  /*ce90*/  VIADD R3, R7, 0x20 ;  /* 0x0000002007037836 */ /* 0x000fe20000000000 */
[----:B------:R-:W-:Y:S02]  /*cea0*/  @!P1 LEA R21, R30, UR44, 0x1 ;  /* 0x0000002c1e159c11 */ /* 0x000fe4000f8e08ff */
[----:B------:R-:W-:Y:S01]  /*ceb0*/  MOV R13, R8 ;  /* 0x00000008000d7202 */ /* 0x000fe20000000f00 */
[----:B------:R-:W-:Y:S02]  /*cec0*/  IMAD.MOV.U32 R12, RZ, RZ, 0x2 ;  /* 0x00000002ff0c7424 */ /* 0x000fe400078e00ff */
[----:B------:R-:W-:-:S07]  /*ced0*/  IMAD.MOV.U32 R4, RZ, RZ, R14 ;  /* 0x000000ffff047224 */ /* 0x000fce00078e000e */
[----:B------:R-:W-:Y:S05]  /*cee0*/  WARPSYNC.COLLECTIVE R15, `(.L_x_107) ;  /* 0x000000000f087348 */ /* 0x000fea0003c00000 */
[----:B------:R0:W1:Y:S02]  /*cef0*/  SHFL.IDX P6, R14, R13, R12, R11 ;  /* 0x0000000c0d0e7389 */ /* 0x00006400000c000b */
[----:B01----:R-:W-:Y:S01]  /*cf00*/  ENDCOLLECTIVE ;  /* 0x000000000000791b */ /* 0x003fe20003800000 */
.L_x_107:
        /* <DEDUP_REMOVED lines=13> */
.L_x_108:
        /* <DEDUP_REMOVED lines=8> */
.L_x_109:
        /* <DEDUP_REMOVED lines=13> */
.L_x_110:
        /* <DEDUP_REMOVED lines=8> */
.L_x_111:
        /* <DEDUP_REMOVED lines=13> */
.L_x_112:
        /* <DEDUP_REMOVED lines=8> */
.L_x_113:
        /* <DEDUP_REMOVED lines=13> */
.L_x_114:
        /* <DEDUP_REMOVED lines=8> */
.L_x_115:
        /* <DEDUP_REMOVED lines=13> */
.L_x_116:
[----:B------:R-:W-:Y:S01]  /*d520*/  @!P1 LEA R9, R30, UR44, 0x1 ;  /* 0x0000002c1e099c11 */ /* 0x000fe2000f8e08ff */
[----:B------:R-:W-:Y:S01]  /*d530*/  IMAD.MOV.U32 R13, RZ, RZ, R8 ;  /* 0x000000ffff0d7224 */ /* 0x000fe200078e0008 */
[----:B------:R-:W-:Y:S01]  /*d540*/  MOV R12, 0x7 ;  /* 0x00000007000c7802 */ /* 0x000fe20000000f00 */
[----:B------:R-:W-:-:S07]  /*d550*/  IMAD.MOV.U32 R2, RZ, RZ, R14 ;  /* 0x000000ffff027224 */ /* 0x000fce00078e000e */
[----:B------:R-:W-:Y:S05]  /*d560*/  WARPSYNC.COLLECTIVE R15, `(.L_x_117) ;  /* 0x000000000f087348 */ /* 0x000fea0003c00000 */
[----:B------:R0:W1:Y:S02]  /*d570*/  SHFL.IDX P6, R14, R13, R12, R11 ;  /* 0x0000000c0d0e7389 */ /* 0x00006400000c000b */
[----:B01----:R-:W-:Y:S01]  /*d580*/  ENDCOLLECTIVE ;  /* 0x000000000000791b */ /* 0x003fe20003800000 */
.L_x_117:
[----:B------:R-:W-:-:S05]  /*d590*/  @!P1 IMAD.WIDE.U32 R2, R23, 0x2, R2 ;  /* 0x0000000217029825 */ /* 0x000fca00078e0002 */
[----:B------:R-:W-:Y:S01]  /*d5a0*/  @!PT LDS RZ, [RZ] ;  /* 0x00000000fffff984 */ /* 0x000fe20000000800 */
[----:B------:R-:W-:Y:S01]  /*d5b0*/  @!PT LDS RZ, [RZ] ;  /* 0x00000000fffff984 */ /* 0x000fe20000000800 */
[----:B------:R-:W-:Y:S01]  /*d5c0*/  @!PT LDS RZ, [RZ] ;  /* 0x00000000fffff984 */ /* 0x000fe20000000800 */
[----:B------:R0:W-:Y:S04]  /*d5d0*/  @!P1 LDGSTS.E.BYPASS.LTC128B.128 [R9+0x15400], desc[UR36][R2.64], !P3 ;  /* 0x1540000002099fae */ /* 0x0001e8000d901d64 */
[----:B------:R0:W-:Y:S01]  /*d5e0*/  @!P1 LDGSTS.E.BYPASS.LTC128B.128 [R9+0x19400], desc[UR36][R2.64+0x80], !P2 ;  /* 0x1940008002099fae */ /* 0x0001e2000d101d64 */
[----:B------:R-:W-:-:S03]  /*d5f0*/  IMAD.MOV.U32 R13, RZ, RZ, R0 ;  /* 0x000000ffff0d7224 */ /* 0x000fc600078e0000 */
[----:B------:R0:W-:Y:S01]  /*d600*/  @!P1 LDGSTS.E.BYPASS.LTC128B.128 [R9+0x1d400], desc[UR36][R2.64+0x100], !P0 ;  /* 0x1d40010002099fae */ /* 0x0001e2000c101d64 */
[----:B------:R-:W-:-:S07]  /*d610*/  IMAD.MOV.U32 R4, RZ, RZ, R14 ;  /* 0x000000ffff047224 */ /* 0x000fce00078e000e */
[----:B0-----:R-:W-:Y:S05]  /*d620*/  WARPSYNC.COLLECTIVE R15, `(.L_x_118) ;  /* 0x000000000f087348 */ /* 0x001fea0003c00000 */
[----:B------:R1:W2:Y:S02]  /*d630*/  SHFL.IDX P6, R14, R13, R12, R11 ;  /* 0x0000000c0d0e7389 */ /* 0x0002a400000c000b */
[----:B012---:R-:W-:Y:S01]  /*d640*/  ENDCOLLECTIVE ;  /* 0x000000000000791b */ /* 0x007fe20003800000 */
.L_x_118:
[----:B------:R-:W-:Y:S05]  /*d650*/  BRA `(.L_x_119) ;  /* 0xffffffcc00b47947 */ /* 0x000fea000383ffff */
.L_x_54:
[----:B0-----:R-:W-:-:S04]  /*d660*/  MOV R3, UR44 ;  /* 0x0000002c00037c02 */ /* 0x001fc80008000f00 */
[----:B------:R0:W1:Y:S03]  /*d670*/  SYNCS.PHASECHK.TRANS64.TRYWAIT P0, [R3+URZ+0x30820], R0 ;  /* 0x03082000030075a7 */ /* 0x000066000800017f */
[----:B-1----:R-:W-:Y:S05]  /*d680*/  @!P0 NANOSLEEP.SYNCS 0x989680 ;  /* 0x009896800000895d */ /* 0x002fea0003900000 */
[----:B------:R-:W1:Y:S02]  /*d690*/  @!P0 SYNCS.PHASECHK.TRANS64 P0, [R3+URZ+0x30820], R0 ;  /* 0x03082000030085a7 */ /* 0x000e64000800007f */
[----:B-1----:R-:W-:Y:S05]  /*d6a0*/  @!P0 BRA `(.L_x_54) ;  /* 0xfffffffc00ec8947 */ /* 0x002fea000383ffff */
[----:B------:R-:W-:Y:S05]  /*d6b0*/  BRA `(.L_x_120) ;  /* 0xffffffcc00fc7947 */ /* 0x000fea000383ffff */
.L_x_58:
[----:B0-----:R0:W1:Y:S02]  /*d6c0*/  SYNCS.PHASECHK.TRANS64.TRYWAIT P0, [R19+URZ+0x30840], R2 ;  /* 0x03084002130075a7 */ /* 0x001064000800017f */
[----:B-1----:R-:W-:Y:S05]  /*d6d0*/  @!P0 NANOSLEEP.SYNCS 0x989680 ;  /* 0x009896800000895d */ /* 0x002fea0003900000 */
[----:B------:R-:W1:Y:S02]  /*d6e0*/  @!P0 SYNCS.PHASECHK.TRANS64 P0, [R19+URZ+0x30840], R2 ;  /* 0x03084002130085a7 */ /* 0x000e64000800007f */
[----:B-1----:R-:W-:Y:S05]  /*d6f0*/  @!P0 BRA `(.L_x_58) ;  /* 0xfffffffc00f08947 */ /* 0x002fea000383ffff */
[----:B------:R-:W-:Y:S05]  /*d700*/  BRA `(.L_x_121) ;  /* 0xffffffd000e47947 */ /* 0x000fea000383ffff */
.L_x_59:
        /* <DEDUP_REMOVED lines=8> */
.L_x_123:
[----:B------:R-:W-:Y:S05]  /*d790*/  BSYNC B1 ;  /* 0x0000000000017941 */ /* 0x000fea0003800000 */
.L_x_122:
[----:B------:R-:W-:Y:S01]  /*d7a0*/  MOV R13, R21 ;  /* 0x00000015000d7202 */ /* 0x000fe20000000f00 */
[----:B------:R-:W-:Y:S01]  /*d7b0*/  IMAD.MOV.U32 R12, RZ, RZ, RZ ;  /* 0x000000ffff0c7224 */ /* 0x000fe200078e00ff */
[----:B------:R-:W-:Y:S01]  /*d7c0*/  SHF.L.U32 R8, R23, 0x1, RZ ;  /* 0x0000000117087819 */ /* 0x000fe200000006ff */
[----:B------:R-:W-:Y:S01]  /*d7d0*/  IMAD.MOV.U32 R11, RZ, RZ, 0x181f ;  /* 0x0000181fff0b7424 */ /* 0x000fe200078e00ff */
[----:B------:R-:W-:Y:S01]  /*d7e0*/  P2R R6, PR, RZ, 0x2 ;  /* 0x00000002ff067803 */ /* 0x000fe20000000000 */
[----:B------:R-:W-:Y:S01]  /*d7f0*/  IMAD.MOV.U32 R15, RZ, RZ, -0x1 ;  /* 0xffffffffff0f7424 */ /* 0x000fe200078e00ff */
[----:B------:R-:W-:Y:S01]  /*d800*/  LOP3.LUT P1, RZ, R16, 0x4, RZ, 0xc0, !PT ;  /* 0x0000000410ff7812 */ /* 0x000fe2000782c0ff */
[----:B------:R-:W-:Y:S01]  /*d810*/  IMAD.MOV.U32 R3, RZ, RZ, R14 ;  /* 0x000000ffff037224 */ /* 0x000fe200078e000e */
[----:B------:R-:W-:-:S11]  /*d820*/  LEA R22, R22, UR44, 0x1 ;  /* 0x0000002c16167c11 */ /* 0x000fd6000f8e08ff */
[----:B------:R-:W-:Y:S05]  /*d830*/  WARPSYNC.COLLECTIVE R15, `(.L_x_124) ;  /* 0x000000000f087348 */ /* 0x000fea0003c00000 */
[----:B------:R0:W1:Y:S02]  /*d840*/  SHFL.IDX P6, R14, R13, R12, R11 ;  /* 0x0000000c0d0e7389 */ /* 0x00006400000c000b */
[----:B01----:R-:W-:Y:S01]  /*d850*/  ENDCOLLECTIVE ;  /* 0x000000000000791b */ /* 0x003fe20003800000 */
.L_x_124:
[----:B------:R-:W-:Y:S01]  /*d860*/  MOV R13, R24 ;  /* 0x00000018000d7202 */ /* 0x000fe20000000f00 */
[----:B------:R-:W-:Y:S01]  /*d870*/  IMAD.MOV.U32 R12, RZ, RZ, 0x1 ;  /* 0x00000001ff0c7424 */ /* 0x000fe200078e00ff */
[----:B------:R-:W-:-:S13]  /*d880*/  IADD3 R2, P0, R14, R8, RZ ;  /* 0x000000080e027210 */ /* 0x000fda0007f1e0ff */
[----:B------:R-:W-:Y:S05]  /*d890*/  WARPSYNC.COLLECTIVE R15, `(.L_x_125) ;  /* 0x000000000f087348 */ /* 0x000fea0003c00000 */
[----:B------:R0:W1:Y:S02]  /*d8a0*/  SHFL.IDX P6, R14, R13, R12, R11 ;  /* 0x0000000c0d0e7389 */ /* 0x00006400000c000b */
[----:B01----:R-:W-:Y:S01]  /*d8b0*/  ENDCOLLECTIVE ;  /* 0x000000000000791b */ /* 0x003fe20003800000 */
.L_x_125:
[----:B------:R-:W-:-:S05]  /*d8c0*/  IMAD.X R3, RZ, RZ, R3, P0 ;  /* 0x000000ffff037224 */ /* 0x000fca00000e0603 */
[----:B------:R-:W-:Y:S01]  /*d8d0*/  @!PT LDS RZ, [RZ] ;  /* 0x00000000fffff984 */ /* 0x000fe20000000800 */
[----:B------:R-:W-:Y:S01]  /*d8e0*/  @!PT LDS RZ, [RZ] ;  /* 0x00000000fffff984 */ /* 0x000fe20000000800 */
[----:B------:R-:W-:Y:S01]  /*d8f0*/  @!PT LDS RZ, [RZ] ;  /* 0x00000000fffff984 */ /* 0x000fe20000000800 */
[----:B------:R0:W-:Y:S04]  /*d900*/  LDGSTS.E.BYPASS.LTC128B.128 [R22+0x1e400], desc[UR36][R2.64], !P1 ;  /* 0x1e40000002167fae */ /* 0x0001e8000c901d64 */
[----:B------:R0:W-:Y:S01]  /*d910*/  LDGSTS.E.BYPASS.LTC128B.128 [R22+0x21400], desc[UR36][R2.64+0x80], !P5 ;  /* 0x2140008002167fae */ /* 0x0001e2000e901d64 */
[----:B------:R-:W-:-:S03]  /*d920*/  MOV R13, R21 ;  /* 0x00000015000d7202 */ /* 0x000fc60000000f00 */
[----:B------:R0:W-:Y:S01]  /*d930*/  LDGSTS.E.BYPASS.LTC128B.128 [R22+0x24400], desc[UR36][R2.64+0x100], !P4 ;  /* 0x2440010002167fae */ /* 0x0001e2000e101d64 */
[----:B------:R-:W-:-:S07]  /*d940*/  IMAD.MOV.U32 R7, RZ, RZ, R14 ;  /* 0x000000ffff077224 */ /* 0x000fce00078e000e */
[----:B0-----:R-:W-:Y:S05]  /*d950*/  WARPSYNC.COLLECTIVE R15, `(.L_x_126) ;  /* 0x000000000f087348 */ /* 0x001fea0003c00000 */
[----:B------:R1:W2:Y:S02]  /*d960*/  SHFL.IDX P6, R14, R13, R12, R11 ;  /* 0x0000000c0d0e7389 */ /* 0x0002a400000c000b */
[----:B012---:R-:W-:Y:S01]  /*d970*/  ENDCOLLECTIVE ;  /* 0x000000000000791b */ /* 0x007fe20003800000 */
.L_x_126:
[----:B------:R-:W-:Y:S01]  /*d980*/  IMAD.MOV.U32 R13, RZ, RZ, R24 ;  /* 0x000000ffff0d7224 */ /* 0x000fe200078e0018 */
[----:B------:R-:W-:Y:S02]  /*d990*/  MOV R12, 0x2 ;  /* 0x00000002000c7802 */ /* 0x000fe40000000f00 */
[----:B------:R-:W-:-:S13]  /*d9a0*/  IADD3 R2, P0, R14, R8, RZ ;  /* 0x000000080e027210 */ /* 0x000fda0007f1e0ff */
[----:B------:R-:W-:Y:S05]  /*d9b0*/  WARPSYNC.COLLECTIVE R15, `(.L_x_127) ;  /* 0x000000000f087348 */ /* 0x000fea0003c00000 */
[----:B------:R0:W1:Y:S02]  /*d9c0*/  SHFL.IDX P6, R14, R13, R12, R11 ;  /* 0x0000000c0d0e7389 */ /* 0x00006400000c000b */
[----:B01----:R-:W-:Y:S01]  /*d9d0*/  ENDCOLLECTIVE ;  /* 0x000000000000791b */ /* 0x003fe20003800000 */
.L_x_127:
[----:B------:R-:W-:-:S05]  /*d9e0*/  IMAD.X R3, RZ, RZ, R7, P0 ;  /* 0x000000ffff037224 */ /* 0x000fca00000e0607 */
[----:B------:R-:W-:Y:S01]  /*d9f0*/  @!PT LDS RZ, [RZ] ;  /* 0x00000000fffff984 */ /* 0x000fe20000000800 */
[----:B------:R-:W-:Y:S01]  /*da00*/  @!PT LDS RZ, [RZ] ;  /* 0x00000000fffff984 */ /* 0x000fe20000000800 */
[----:B------:R-:W-:Y:S01]  /*da10*/  @!PT LDS RZ, [RZ] ;  /* 0x00000000fffff984 */ /* 0x000fe20000000800 */
[----:B------:R0:W-:Y:S04]  /*da20*/  LDGSTS.E.BYPASS.LTC128B.128 [R22+0x1ec00], desc[UR36][R2.64], !P1 ;  /* 0x1ec0000002167fae */ /* 0x0001e8000c901d64 */
[----:B------:R0:W-:Y:S01]  /*da30*/  LDGSTS.E.BYPASS.LTC128B.128 [R22+0x21c00], desc[UR36][R2.64+0x80], !P5 ;  /* 0x21c0008002167fae */ /* 0x0001e2000e901d64 */
[----:B------:R-:W-:-:S03]  /*da40*/  IMAD.MOV.U32 R13, RZ, RZ, R21 ;  /* 0x000000ffff0d7224 */ /* 0x000fc600078e0015 */
[----:B------:R0:W-:Y:S01]  /*da50*/  LDGSTS.E.BYPASS.LTC128B.128 [R22+0x24c00], desc[UR36][R2.64+0x100], !P4 ;  /* 0x24c0010002167fae */ /* 0x0001e2000e101d64 */
[----:B------:R-:W-:-:S07]  /*da60*/  IMAD.MOV.U32 R7, RZ, RZ, R14 ;  /* 0x000000ffff077224 */ /* 0x000fce00078e000e */
[----:B0-----:R-:W-:Y:S05]  /*da70*/  WARPSYNC.COLLECTIVE R15, `(.L_x_128) ;  /* 0x000000000f087348 */ /* 0x001fea0003c00000 */
[----:B------:R1:W2:Y:S02]  /*da80*/  SHFL.IDX P6, R14, R13, R12, R11 ;  /* 0x0000000c0d0e7389 */ /* 0x0002a400000c000b */
[----:B012---:R-:W-:Y:S01]  /*da90*/  ENDCOLLECTIVE ;  /* 0x000000000000791b */ /* 0x007fe20003800000 */
.L_x_128:
[----:B------:R-:W-:Y:S01]  /*daa0*/  IMAD.MOV.U32 R13, RZ, RZ, R24 ;  /* 0x000000ffff0d7224 */ /* 0x000fe200078e0018 */
[----:B------:R-:W-:Y:S02]  /*dab0*/  MOV R12, 0x3 ;  /* 0x00000003000c7802 */ /* 0x000fe40000000f00 */
[----:B------:R-:W-:-:S07]  /*dac0*/  MOV R10, R14 ;  /* 0x0000000e000a7202 */ /* 0x000fce0000000f00 */
[----:B------:R-:W-:Y:S05]  /*dad0*/  WARPSYNC.COLLECTIVE R15, `(.L_x_129) ;  /* 0x000000000f087348 */ /* 0x000fea0003c00000 */
[----:B------:R0:W1:Y:S02]  /*dae0*/  SHFL.IDX P6, R14, R13, R12, R11 ;  /* 0x0000000c0d0e7389 */ /* 0x00006400000c000b */
[----:B01----:R-:W-:Y:S01]  /*daf0*/  ENDCOLLECTIVE ;  /* 0x000000000000791b */ /* 0x003fe20003800000 */
.L_x_129:
[----:B------:R-:W-:-:S05]  /*db00*/  IADD3 R2, P0, R10, R8, RZ ;  /* 0x000000080a027210 */ /* 0x000fca0007f1e0ff */
[----:B------:R-:W-:-:S05]  /*db10*/  IMAD.X R3, RZ, RZ, R7, P0 ;  /* 0x000000ffff037224 */ /* 0x000fca00000e0607 */
[----:B------:R-:W-:Y:S01]  /*db20*/  @!PT LDS RZ, [RZ] ;  /* 0x00000000fffff984 */ /* 0x000fe20000000800 */
[----:B------:R-:W-:Y:S01]  /*db30*/  @!PT LDS RZ, [RZ] ;  /* 0x00000000fffff984 */ /* 0x000fe20000000800 */
[----:B------:R-:W-:Y:S01]  /*db40*/  @!PT LDS RZ, [RZ] ;  /* 0x00000000fffff984 */ /* 0x000fe20000000800 */
[----:B------:R-:W-:Y:S01]  /*db50*/  LDGSTS.E.BYPASS.LTC128B.128 [R22+0x1f400], desc[UR36][R2.64], !P1 ;  /* 0x1f40000002167fae */ /* 0x000fe2000c901d64 */
[----:B------:R-:W-:-:S03]  /*db60*/  IMAD.MOV.U32 R13, RZ, RZ, R21 ;  /* 0x000000ffff0d7224 */ /* 0x000fc600078e0015 */
[----:B------:R-:W-:Y:S04]  /*db70*/  LDGSTS.E.BYPASS.LTC128B.128 [R22+0x22400], desc[UR36][R2.64+0x80], !P5 ;  /* 0x2240008002167fae */ /* 0x000fe8000e901d64 */
[----:B------:R0:W-:Y:S02]  /*db80*/  LDGSTS.E.BYPASS.LTC128B.128 [R22+0x25400], desc[UR36][R2.64+0x100], !P4 ;  /* 0x2540010002167fae */ /* 0x0001e4000e101d64 */
[----:B0-----:R-:W-:-:S07]  /*db90*/  IMAD.MOV.U32 R3, RZ, RZ, R14 ;  /* 0x000000ffff037224 */ /* 0x001fce00078e000e */
[----:B------:R-:W-:Y:S05]  /*dba0*/  WARPSYNC.COLLECTIVE R15, `(.L_x_130) ;  /* 0x000000000f087348 */ /* 0x000fea0003c00000 */
[----:B------:R0:W1:Y:S02]  /*dbb0*/  SHFL.IDX P6, R14, R13, R12, R11 ;  /* 0x0000000c0d0e7389 */ /* 0x00006400000c000b */
[----:B01----:R-:W-:Y:S01]  /*dbc0*/  ENDCOLLECTIVE ;  /* 0x000000000000791b */ /* 0x003fe20003800000 */
.L_x_130:
[----:B------:R-:W-:Y:S01]  /*dbd0*/  IMAD.MOV.U32 R13, RZ, RZ, R24 ;  /* 0x000000ffff0d7224 */ /* 0x000fe200078e0018 */
[----:B------:R-:W-:Y:S02]  /*dbe0*/  MOV R12, 0x4 ;  /* 0x00000004000c7802 */ /* 0x000fe40000000f00 */
[----:B------:R-:W-:-:S07]  /*dbf0*/  MOV R2, R14 ;  /* 0x0000000e00027202 */ /* 0x000fce0000000f00 */
[----:B------:R-:W-:Y:S05]  /*dc00*/  WARPSYNC.COLLECTIVE R15, `(.L_x_131) ;  /* 0x000000000f087348 */ /* 0x000fea0003c00000 */
[----:B------:R0:W1:Y:S02]  /*dc10*/  SHFL.IDX P6, R14, R13, R12, R11 ;  /* 0x0000000c0d0e7389 */ /* 0x00006400000c000b */
[----:B01----:R-:W-:Y:S01]  /*dc20*/  ENDCOLLECTIVE ;  /* 0x000000000000791b */ /* 0x003fe20003800000 */
.L_x_131:
        /* <DEDUP_REMOVED lines=13> */
.L_x_132:
[----:B------:R-:W-:Y:S01]  /*dd00*/  IMAD.MOV.U32 R13, RZ, RZ, R24 ;  /* 0x000000ffff0d7224 */ /* 0x000fe200078e0018 */
[----:B------:R-:W-:Y:S02]  /*dd10*/  MOV R12, 0x5 ;  /* 0x00000005000c7802 */ /* 0x000fe40000000f00 */
[----:B------:R-:W-:-:S07]  /*dd20*/  MOV R2, R14 ;  /* 0x0000000e00027202 */ /* 0x000fce0000000f00 */
[----:B------:R-:W-:Y:S05]  /*dd30*/  WARPSYNC.COLLECTIVE R15, `(.L_x_133) ;  /* 0x000000000f087348 */ /* 0x000fea0003c00000 */
[----:B------:R0:W1:Y:S02]  /*dd40*/  SHFL.IDX P6, R14, R13, R12, R11 ;  /* 0x0000000c0d0e7389 */ /* 0x00006400000c000b */
[----:B01----:R-:W-:Y:S01]  /*dd50*/  ENDCOLLECTIVE ;  /* 0x000000000000791b */ /* 0x003fe20003800000 */
.L_x_133:
[----:B------:R-:W-:-:S05]  /*dd60*/  IADD3 R2, P0, R2, R8, RZ ;  /* 0x0000000802027210 */ /* 0x000fca0007f1e0ff */
[----:B------:R-:W-:-:S05]  /*dd70*/  IMAD.X R3, RZ, RZ, R3, P0 ;  /* 0x000000ffff037224 */ /* 0x000fca00000e0603 */
[----:B------:R-:W-:Y:S01]  /*dd80*/  @!PT LDS RZ, [RZ] ;  /* 0x00000000fffff984 */ /* 0x000fe20000000800 */
[----:B------:R-:W-:Y:S01]  /*dd90*/  @!PT LDS RZ, [RZ] ;  /* 0x00000000fffff984 */ /* 0x000fe20000000800 */
[----:B------:R-:W-:Y:S01]  /*dda0*/  @!PT LDS RZ, [RZ] ;  /* 0x00000000fffff984 */ /* 0x000fe20000000800 */
[----:B------:R0:W-:Y:S01]  /*ddb0*/  LDGSTS.E.BYPASS.LTC128B.128 [R22+0x20400], desc[UR36][R2.64], !P1 ;  /* 0x2040000002167fae */ /* 0x0001e2000c901d64 */
[----:B------:R-:W-:Y:S01]  /*ddc0*/  ISETP.NE.AND P1, PT, R6, RZ, PT ;  /* 0x000000ff0600720c */ /* 0x000fe20003f25270 */
[----:B------:R-:W-:Y:S02]  /*ddd0*/  IMAD.MOV.U32 R13, RZ, RZ, R21 ;  /* 0x000000ffff0d7224 */ /* 0x000fe400078e0015 */
[----:B------:R0:W-:Y:S04]  /*dde0*/  LDGSTS.E.BYPASS.LTC128B.128 [R22+0x23400], desc[UR36][R2.64+0x80], !P5 ;  /* 0x2340008002167fae */ /* 0x0001e8000e901d64 */
[----:B------:R0:W-:Y:S01]  /*ddf0*/  LDGSTS.E.BYPASS.LTC128B.128 [R22+0x26400], desc[UR36][R2.64+0x100], !P4 ;  /* 0x2640010002167fae */ /* 0x0001e2000e101d64 */
[----:B------:R-:W-:-:S07]  /*de00*/  IMAD.MOV.U32 R24, RZ, RZ, R14 ;  /* 0x000000ffff187224 */ /* 0x000fce00078e000e */
[----:B0-----:R-:W-:Y:S05]  /*de10*/  WARPSYNC.COLLECTIVE R15, `(.L_x_134) ;  /* 0x000000000f087348 */ /* 0x001fea0003c00000 */
[----:B------:R1:W2:Y:S02]  /*de20*/  SHFL.IDX P6, R14, R13, R12, R11 ;  /* 0x0000000c0d0e7389 */ /* 0x0002a400000c000b */
[----:B012---:R-:W-:Y:S01]  /*de30*/  ENDCOLLECTIVE ;  /* 0x000000000000791b */ /* 0x007fe20003800000 */
.L_x_134:
[----:B------:R-:W-:Y:S05]  /*de40*/  BRA `(.L_x_135) ;  /* 0xffffffd000307947 */ /* 0x000fea000383ffff */
.L_x_64:
[----:B0-----:R0:W2:Y:S02]  /*de50*/  SYNCS.PHASECHK.TRANS64.TRYWAIT P0, [R6+URZ+0x30860], R3 ;  /* 0x03086003060075a7 */ /* 0x0010a4000800017f */
[----:B--2---:R-:W-:Y:S05]  /*de60*/  @!P0 NANOSLEEP.SYNCS 0x989680 ;  /* 0x009896800000895d */ /* 0x004fea0003900000 */
[----:B------:R-:W2:Y:S02]  /*de70*/  @!P0 SYNCS.PHASECHK.TRANS64 P0, [R6+URZ+0x30860], R3 ;  /* 0x03086003060085a7 */ /* 0x000ea4000800007f */
[----:B--2---:R-:W-:Y:S05]  /*de80*/  @!P0 BRA `(.L_x_64) ;  /* 0xfffffffc00f08947 */ /* 0x004fea000383ffff */
[----:B------:R-:W-:Y:S05]  /*de90*/  BRA `(.L_x_136) ;  /* 0xffffffd000947947 */ /* 0x000fea000383ffff */
.L_x_65:
[----:B------:R-:W-:Y:S01]  /*dea0*/  BSSY B1, `(.L_x_137) ;  /* 0x0000008000017945 */ /* 0x000fe20003800000 */
[----:B------:R-:W-:Y:S01]  /*deb0*/  MOV R13, R18 ;  /* 0x00000012000d7202 */ /* 0x000fe20000000f00 */
[----:B------:R-:W-:Y:S01]  /*dec0*/  IMAD.MOV.U32 R12, RZ, RZ, RZ ;  /* 0x000000ffff0c7224 */ /* 0x000fe200078e00ff */
[----:B------:R-:W-:Y:S01]  /*ded0*/  MOV R15, 0xffffffff ;  /* 0xffffffff000f7802 */ /* 0x000fe20000000f00 */
[----:B------:R-:W-:-:S07]  /*dee0*/  IMAD.MOV.U32 R11, RZ, RZ, 0x181f ;  /* 0x0000181fff0b7424 */ /* 0x000fce00078e00ff */
[----:B01----:R-:W-:Y:S05]  /*def0*/  WARPSYNC.COLLECTIVE R15, `(.L_x_138) ;  /* 0x000000000f087348 */ /* 0x003fea0003c00000 */
[----:B------:R2:W3:Y:S02]  /*df00*/  SHFL.IDX P6, R14, R13, R12, R11 ;  /* 0x0000000c0d0e7389 */ /* 0x0004e400000c000b */
[----:B0123--:R-:W-:Y:S01]  /*df10*/  ENDCOLLECTIVE ;  /* 0x000000000000791b */ /* 0x00ffe20003800000 */
.L_x_138:
[----:B------:R-:W-:Y:S05]  /*df20*/  BSYNC B1 ;  /* 0x0000000000017941 */ /* 0x000fea0003800000 */
.L_x_137:
[----:B------:R-:W-:Y:S01]  /*df30*/  IMAD.MOV.U32 R13, RZ, RZ, R17 ;  /* 0x000000ffff0d7224 */ /* 0x000fe200078e0011 */
[----:B------:R-:W-:Y:S01]  /*df40*/  MOV R12, RZ ;  /* 0x000000ff000c7202 */ /* 0x000fe20000000f00 */
[----:B------:R-:W-:Y:S01]  /*df50*/  IMAD.MOV.U32 R11, RZ, RZ, 0x181f ;  /* 0x0000181fff0b7424 */ /* 0x000fe200078e00ff */
[----:B------:R-:W-:Y:S01]  /*df60*/  LEA R7, R7, UR44, 0x1 ;  /* 0x0000002c07077c11 */ /* 0x000fe2000f8e08ff */
[----:B------:R-:W-:Y:S02]  /*df70*/  IMAD.MOV.U32 R15, RZ, RZ, -0x1 ;  /* 0xffffffffff0f7424 */ /* 0x000fe400078e00ff */
[----:B------:R-:W-:-:S07]  /*df80*/  IMAD.MOV.U32 R3, RZ, RZ, R14 ;  /* 0x000000ffff037224 */ /* 0x000fce00078e000e */
[----:B------:R-:W-:Y:S05]  /*df90*/  WARPSYNC.COLLECTIVE R15, `(.L_x_139) ;  /* 0x000000000f087348 */ /* 0x000fea0003c00000 */
[----:B------:R0:W1:Y:S02]  /*dfa0*/  SHFL.IDX P6, R14, R13, R12, R11 ;  /* 0x0000000c0d0e7389 */ /* 0x00006400000c000b */
[----:B01----:R-:W-:Y:S01]  /*dfb0*/  ENDCOLLECTIVE ;  /* 0x000000000000791b */ /* 0x003fe20003800000 */
.L_x_139:
[----:B------:R-:W-:Y:S02]  /*dfc0*/  IMAD.MOV.U32 R13, RZ, RZ, R18 ;  /* 0x000000ffff0d7224 */ /* 0x000fe400078e0012 */
[----:B------:R-:W-:Y:S01]  /*dfd0*/  IMAD.MOV.U32 R12, RZ, RZ, 0x1 ;  /* 0x00000001ff0c7424 */ /* 0x000fe200078e00ff */
[----:B------:R-:W-:-:S13]  /*dfe0*/  IADD3 R2, P0, R14, R9, RZ ;  /* 0x000000090e027210 */ /* 0x000fda0007f1e0ff */
[----:B------:R-:W-:Y:S05]  /*dff0*/  WARPSYNC.COLLECTIVE R15, `(.L_x_140) ;  /* 0x000000000f087348 */ /* 0x000fea0003c00000 */
[----:B------:R0:W1:Y:S02]  /*e000*/  SHFL.IDX P6, R14, R13, R12, R11 ;  /* 0x0000000c0d0e7389 */ /* 0x00006400000c000b */
[----:B01----:R-:W-:Y:S01]  /*e010*/  ENDCOLLECTIVE ;  /* 0x000000000000791b */ /* 0x003fe20003800000 */
.L_x_140:
[----:B------:R-:W-:Y:S02]  /*e020*/  IADD3.X R3, RZ, R3, RZ, P0, !PT ;  /* 0x00000003ff037210 */ /* 0x000fe400007fe4ff */
[----:B------:R-:W-:Y:S01]  /*e030*/  ISETP.LT.OR P0, PT, R0, 0x1, P3 ;  /* 0x000000010000780c */ /* 0x000fe20001f01670 */
[----:B------:R-:W-:-:S12]  /*e040*/  IMAD.MOV.U32 R13, RZ, RZ, R17 ;  /* 0x000000ffff0d7224 */ /* 0x000fd800078e0011 */
[----:B------:R-:W-:Y:S01]  /*e050*/  @!PT LDS RZ, [RZ] ;  /* 0x00000000fffff984 */ /* 0x000fe20000000800 */
[----:B------:R-:W-:Y:S01]  /*e060*/  @!PT LDS RZ, [RZ] ;  /* 0x00000000fffff984 */ /* 0x000fe20000000800 */
[----:B------:R-:W-:Y:S01]  /*e070*/  @!PT LDS RZ, [RZ] ;  /* 0x00000000fffff984 */ /* 0x000fe20000000800 */
[----:B------:R0:W-:Y:S01]  /*e080*/  LDGSTS.E.BYPASS.LTC128B.128 [R7+0x400], desc[UR36][R2.64], !P0 ;  /* 0x0040000002077fae */ /* 0x0001e2000c101d64 */
[----:B------:R-:W-:Y:S02]  /*e090*/  ISETP.LT.OR P0, PT, R0, 0x1, P2 ;  /* 0x000000010000780c */ /* 0x000fe40001701670 */
[----:B------:R-:W-:-:S11]  /*e0a0*/  MOV R8, R14 ;  /* 0x0000000e00087202 */ /* 0x000fd60000000f00 */
[----:B0-----:R-:W-:Y:S05]  /*e0b0*/  WARPSYNC.COLLECTIVE R15, `(.L_x_141) ;  /* 0x000000000f087348 */ /* 0x001fea0003c00000 */
[----:B------:R1:W2:Y:S02]  /*e0c0*/  SHFL.IDX P6, R14, R13, R12, R11 ;  /* 0x0000000c0d0e7389 */ /* 0x0002a400000c000b */
[----:B012---:R-:W-:Y:S01]  /*e0d0*/  ENDCOLLECTIVE ;  /* 0x000000000000791b */ /* 0x007fe20003800000 */
.L_x_141:
[----:B------:R-:W-:Y:S01]  /*e0e0*/  @!PT LDS RZ, [RZ] ;  /* 0x00000000fffff984 */ /* 0x000fe20000000800 */
[----:B------:R-:W-:Y:S01]  /*e0f0*/  @!PT LDS RZ, [RZ] ;  /* 0x00000000fffff984 */ /* 0x000fe20000000800 */
[----:B------:R-:W-:Y:S01]  /*e100*/  @!PT LDS RZ, [RZ] ;  /* 0x00000000fffff984 */ /* 0x000fe20000000800 */
[----:B------:R-:W-:Y:S01]  /*e110*/  LDGSTS.E.BYPASS.LTC128B.128 [R7+0x3400], desc[UR36][R2.64+0x80], !P0 ;  /* 0x0340008002077fae */ /* 0x000fe2000c101d64 */
[----:B------:R-:W-:Y:S02]  /*e120*/  ISETP.LT.OR P0, PT, R0, 0x1, P1 ;  /* 0x000000010000780c */ /* 0x000fe40000f01670 */
[----:B------:R-:W-:Y:S01]  /*e130*/  MOV R13, R18 ;  /* 0x00000012000d7202 */ /* 0x000fe20000000f00 */
[----:B------:R-:W-:-:S10]  /*e140*/  IMAD.MOV.U32 R12, RZ, RZ, 0x2 ;  /* 0x00000002ff0c7424 */ /* 0x000fd400078e00ff */
[----:B------:R0:W-:Y:S02]  /*e150*/  LDGSTS.E.BYPASS.LTC128B.128 [R7+0x6400], desc[UR36][R2.64+0x100], !P0 ;  /* 0x0640010002077fae */ /* 0x0001e4000c101d64 */
[----:B0-----:R-:W-:-:S13]  /*e160*/  IADD3 R2, P0, R14, R9, RZ ;  /* 0x000000090e027210 */ /* 0x001fda0007f1e0ff */
[----:B------:R-:W-:Y:S05]  /*e170*/  WARPSYNC.COLLECTIVE R15, `(.L_x_142) ;  /* 0x000000000f087348 */ /* 0x000fea0003c00000 */
[----:B------:R0:W1:Y:S02]  /*e180*/  SHFL.IDX P6, R14, R13, R12, R11 ;  /* 0x0000000c0d0e7389 */ /* 0x00006400000c000b */
[----:B01----:R-:W-:Y:S01]  /*e190*/  ENDCOLLECTIVE ;  /* 0x000000000000791b */ /* 0x003fe20003800000 */
.L_x_142:
[----:B------:R-:W-:Y:S01]  /*e1a0*/  IMAD.X R3, RZ, RZ, R8, P0 ;  /* 0x000000ffff037224 */ /* 0x000fe200000e0608 */
[----:B------:R-:W-:Y:S02]  /*e1b0*/  ISETP.LT.OR P0, PT, R0, 0x11, P3 ;  /* 0x000000110000780c */ /* 0x000fe40001f01670 */
[----:B------:R-:W-:-:S11]  /*e1c0*/  MOV R13, R17 ;  /* 0x00000011000d7202 */ /* 0x000fd60000000f00 */
[----:B------:R-:W-:Y:S01]  /*e1d0*/  @!PT LDS RZ, [RZ] ;  /* 0x00000000fffff984 */ /* 0x000fe20000000800 */
[----:B------:R-:W-:Y:S01]  /*e1e0*/  @!PT LDS RZ, [RZ] ;  /* 0x00000000fffff984 */ /* 0x000fe20000000800 */
[----:B------:R-:W-:Y:S01]  /*e1f0*/  @!PT LDS RZ, [RZ] ;  /* 0x00000000fffff984 */ /* 0x000fe20000000800 */
[----:B------:R0:W-:Y:S01]  /*e200*/  LDGSTS.E.BYPASS.LTC128B.128 [R7+0xc00], desc[UR36][R2.64], !P0 ;  /* 0x00c0000002077fae */ /* 0x0001e2000c101d64 */
[----:B------:R-:W-:Y:S01]  /*e210*/  ISETP.LT.OR P0, PT, R0, 0x11, P2 ;  /* 0x000000110000780c */ /* 0x000fe20001701670 */
[----:B------:R-:W-:-:S12]  /*e220*/  IMAD.MOV.U32 R8, RZ, RZ, R14 ;  /* 0x000000ffff087224 */ /* 0x000fd800078e000e */
[----:B0-----:R-:W-:Y:S05]  /*e230*/  WARPSYNC.COLLECTIVE R15, `(.L_x_143) ;  /* 0x000000000f087348 */ /* 0x001fea0003c00000 */
[----:B------:R1:W2:Y:S02]  /*e240*/  SHFL.IDX P6, R14, R13, R12, R11 ;  /* 0x0000000c0d0e7389 */ /* 0x0002a400000c000b */
[----:B012---:R-:W-:Y:S01]  /*e250*/  ENDCOLLECTIVE ;  /* 0x000000000000791b */ /* 0x007fe20003800000 */
.L_x_143:
[----:B------:R-:W-:Y:S01]  /*e260*/  @!PT LDS RZ, [RZ] ;  /* 0x00000000fffff984 */ /* 0x000fe20000000800 */
[----:B------:R-:W-:Y:S01]  /*e270*/  @!PT LDS RZ, [RZ] ;  /* 0x00000000fffff984 */ /* 0x000fe20000000800 */
[----:B------:R-:W-:Y:S01]  /*e280*/  @!PT LDS RZ, [RZ] ;  /* 0x00000000fffff984 */ /* 0x000fe20000000800 */
[----:B------:R-:W-:Y:S01]  /*e290*/  LDGSTS.E.BYPASS.LTC128B.128 [R7+0x3c00], desc[UR36][R2.64+0x80], !P0 ;  /* 0x03c0008002077fae */ /* 0x000fe2000c101d64 */
[----:B------:R-:W-:Y:S01]  /*e2a0*/  ISETP.LT.OR P0, PT, R0, 0x11, P1 ;  /* 0x000000110000780c */ /* 0x000fe20000f01670 */
[----:B------:R-:W-:Y:S01]  /*e2b0*/  IMAD.MOV.U32 R13, RZ, RZ, R18 ;  /* 0x000000ffff0d7224 */ /* 0x000fe200078e0012 */
[----:B------:R-:W-:-:S11]  /*e2c0*/  MOV R12, 0x3 ;  /* 0x00000003000c7802 */ /* 0x000fd60000000f00 */
[----:B------:R0:W-:Y:S02]  /*e2d0*/  LDGSTS.E.BYPASS.LTC128B.128 [R7+0x6c00], desc[UR36][R2.64+0x100], !P0 ;  /* 0x06c0010002077fae */ /* 0x0001e4000c101d64 */
[----:B0-----:R-:W-:-:S13]  /*e2e0*/  IADD3 R2, P0, R14, R9, RZ ;  /* 0x000000090e027210 */ /* 0x001fda0007f1e0ff */
[----:B------:R-:W-:Y:S05]  /*e2f0*/  WARPSYNC.COLLECTIVE R15, `(.L_x_144) ;  /* 0x000000000f087348 */ /* 0x000fea0003c00000 */
[----:B------:R0:W1:Y:S02]  /*e300*/  SHFL.IDX P6, R14, R13, R12, R11 ;  /* 0x0000000c0d0e7389 */ /* 0x00006400000c000b */
[----:B01----:R-:W-:Y:S01]  /*e310*/  ENDCOLLECTIVE ;  /* 0x000000000000791b */ /* 0x003fe20003800000 */
.L_x_144:
[----:B------:R-:W-:Y:S01]  /*e320*/  IMAD.X R3, RZ, RZ, R8, P0 ;  /* 0x000000ffff037224 */ /* 0x000fe200000e0608 */
[----:B------:R-:W-:Y:S01]  /*e330*/  ISETP.LT.OR P0, PT, R0, 0x21, P3 ;  /* 0x000000210000780c */ /* 0x000fe20001f01670 */
[----:B------:R-:W-:-:S12]  /*e340*/  IMAD.MOV.U32 R13, RZ, RZ, R17 ;  /* 0x000000ffff0d7224 */ /* 0x000fd800078e0011 */
        /* <DEDUP_REMOVED lines=9> */
.L_x_145:
[----:B------:R-:W-:Y:S01]  /*e3e0*/  @!PT LDS RZ, [RZ] ;  /* 0x00000000fffff984 */ /* 0x000fe20000000800 */
[----:B------:R-:W-:Y:S01]  /*e3f0*/  @!PT LDS RZ, [RZ] ;  /* 0x00000000fffff984 */ /* 0x000fe20000000800 */
[----:B------:R-:W-:Y:S01]  /*e400*/  @!PT LDS RZ, [RZ] ;  /* 0x00000000fffff984 */ /* 0x000fe20000000800 */
[----:B------:R-:W-:Y:S01]  /*e410*/  LDGSTS.E.BYPASS.LTC128B.128 [R7+0x4400], desc[UR36][R2.64+0x80], !P0 ;  /* 0x0440008002077fae */ /* 0x000fe2000c101d64 */
[----:B------:R-:W-:Y:S01]  /*e420*/  ISETP.LT.OR P0, PT, R0, 0x21, P1 ;  /* 0x000000210000780c */ /* 0x000fe20000f01670 */
[----:B------:R-:W-:Y:S02]  /*e430*/  IMAD.MOV.U32 R13, RZ, RZ, R18 ;  /* 0x000000ffff0d7224 */ /* 0x000fe400078e0012 */
[----:B------:R-:W-:-:S10]  /*e440*/  IMAD.MOV.U32 R12, RZ, RZ, 0x4 ;  /* 0x00000004ff0c7424 */ /* 0x000fd400078e00ff */
[----:B------:R0:W-:Y:S02]  /*e450*/  LDGSTS.E.BYPASS.LTC128B.128 [R7+0x7400], desc[UR36][R2.64+0x100], !P0 ;  /* 0x0740010002077fae */ /* 0x0001e4000c101d64 */
[----:B0-----:R-:W-:-:S13]  /*e460*/  IADD3 R2, P0, R14, R9, RZ ;  /* 0x000000090e027210 */ /* 0x001fda0007f1e0ff */
[----:B------:R-:W-:Y:S05]  /*e470*/  WARPSYNC.COLLECTIVE R15, `(.L_x_146) ;  /* 0x000000000f087348 */ /* 0x000fea0003c00000 */
[----:B------:R0:W1:Y:S02]  /*e480*/  SHFL.IDX P6, R14, R13, R12, R11 ;  /* 0x0000000c0d0e7389 */ /* 0x00006400000c000b */
[----:B01----:R-:W-:Y:S01]  /*e490*/  ENDCOLLECTIVE ;  /* 0x000000000000791b */ /* 0x003fe20003800000 */
.L_x_146:
        /* <DEDUP_REMOVED lines=12> */
.L_x_147:
        /* <DEDUP_REMOVED lines=12> */
.L_x_148:
        /* <DEDUP_REMOVED lines=12> */
.L_x_149:
[----:B------:R-:W-:Y:S01]  /*e6e0*/  @!PT LDS RZ, [RZ] ;  /* 0x00000000fffff984 */ /* 0x000fe20000000800 */
[----:B------:R-:W-:Y:S01]  /*e6f0*/  @!PT LDS RZ, [RZ] ;  /* 0x00000000fffff984 */ /* 0x000fe20000000800 */
[----:B------:R-:W-:Y:S01]  /*e700*/  @!PT LDS RZ, [RZ] ;  /* 0x00000000fffff984 */ /* 0x000fe20000000800 */
[----:B------:R2:W-:Y:S01]  /*e710*/  LDGSTS.E.BYPASS.LTC128B.128 [R7+0x5400], desc[UR36][R2.64+0x80], !P0 ;  /* 0x0540008002077fae */ /* 0x0005e2000c101d64 */
[----:B------:R-:W-:-:S13]  /*e720*/  ISETP.LT.OR P0, PT, R0, 0x41, P1 ;  /* 0x000000410000780c */ /* 0x000fda0000f01670 */
[----:B------:R2:W-:Y:S01]  /*e730*/  LDGSTS.E.BYPASS.LTC128B.128 [R7+0x8400], desc[UR36][R2.64+0x100], !P0 ;  /* 0x0840010002077fae */ /* 0x0005e2000c101d64 */
[----:B------:R-:W-:Y:S05]  /*e740*/  BRA `(.L_x_150) ;  /* 0xffffffcc00507947 */ /* 0x000fea000383ffff */
.L_x_71:
[----:B0-----:R0:W1:Y:S02]  /*e750*/  SYNCS.PHASECHK.TRANS64.TRYWAIT P0, [R0+URZ+0x30860], R3 ;  /* 0x03086003000075a7 */ /* 0x001064000800017f */
[----:B-1----:R-:W-:Y:S05]  /*e760*/  @!P0 NANOSLEEP.SYNCS 0x989680 ;  /* 0x009896800000895d */ /* 0x002fea0003900000 */
[----:B------:R-:W1:Y:S02]  /*e770*/  @!P0 SYNCS.PHASECHK.TRANS64 P0, [R0+URZ+0x30860], R3 ;  /* 0x03086003000085a7 */ /* 0x000e64000800007f */
[----:B-1----:R-:W-:Y:S05]  /*e780*/  @!P0 BRA `(.L_x_71) ;  /* 0xfffffffc00f08947 */ /* 0x002fea000383ffff */
[----:B------:R-:W-:Y:S05]  /*e790*/  BRA `(.L_x_151) ;  /* 0xffffffd0004c7947 */ /* 0x000fea000383ffff */
.L_x_72:
[----:B------:R-:W-:Y:S01]  /*e7a0*/  BSSY B0, `(.L_x_152) ;  /* 0x0000008000007945 */ /* 0x000fe20003800000 */
[----:B------:R-:W-:Y:S01]  /*e7b0*/  IMAD.MOV.U32 R13, RZ, RZ, R18 ;  /* 0x000000ffff0d7224 */ /* 0x000fe200078e0012 */
[----:B------:R-:W-:Y:S01]  /*e7c0*/  MOV R11, 0x181f ;  /* 0x0000181f000b7802 */ /* 0x000fe20000000f00 */
[----:B------:R-:W-:Y:S02]  /*e7d0*/  IMAD.MOV.U32 R12, RZ, RZ, RZ ;  /* 0x000000ffff0c7224 */ /* 0x000fe400078e00ff */
[----:B------:R-:W-:-:S07]  /*e7e0*/  IMAD.MOV.U32 R15, RZ, RZ, -0x1 ;  /* 0xffffffffff0f7424 */ /* 0x000fce00078e00ff */
[----:B0-----:R-:W-:Y:S05]  /*e7f0*/  WARPSYNC.COLLECTIVE R15, `(.L_x_153) ;  /* 0x000000000f087348 */ /* 0x001fea0003c00000 */
[----:B------:R1:W2:Y:S02]  /*e800*/  SHFL.IDX P6, R14, R13, R12, R11 ;  /* 0x0000000c0d0e7389 */ /* 0x0002a400000c000b */
[----:B012---:R-:W-:Y:S01]  /*e810*/  ENDCOLLECTIVE ;  /* 0x000000000000791b */ /* 0x007fe20003800000 */
.L_x_153:
[----:B------:R-:W-:Y:S05]  /*e820*/  BSYNC B0 ;  /* 0x0000000000007941 */ /* 0x000fea0003800000 */
.L_x_152:
[----:B------:R-:W-:Y:S01]  /*e830*/  MOV R13, R17 ;  /* 0x00000011000d7202 */ /* 0x000fe20000000f00 */
[----:B------:R-:W-:Y:S01]  /*e840*/  IMAD.MOV.U32 R12, RZ, RZ, RZ ;  /* 0x000000ffff0c7224 */ /* 0x000fe200078e00ff */
[----:B------:R-:W-:Y:S01]  /*e850*/  MOV R15, 0xffffffff ;  /* 0xffffffff000f7802 */ /* 0x000fe20000000f00 */
[----:B------:R-:W-:Y:S01]  /*e860*/  IMAD.MOV.U32 R11, RZ, RZ, 0x181f ;  /* 0x0000181fff0b7424 */ /* 0x000fe200078e00ff */
[----:B------:R-:W-:Y:S01]  /*e870*/  LEA R4, R4, UR44, 0x1 ;  /* 0x0000002c04047c11 */ /* 0x000fe2000f8e08ff */
[----:B------:R-:W-:-:S07]  /*e880*/  IMAD.MOV.U32 R3, RZ, RZ, R14 ;  /* 0x000000ffff037224 */ /* 0x000fce00078e000e */
[----:B------:R-:W-:Y:S05]  /*e890*/  WARPSYNC.COLLECTIVE R15, `(.L_x_154) ;  /* 0x000000000f087348 */ /* 0x000fea0003c00000 */
[----:B------:R0:W1:Y:S02]  /*e8a0*/  SHFL.IDX P6, R14, R13, R12, R11 ;  /* 0x0000000c0d0e7389 */ /* 0x00006400000c000b */
[----:B01----:R-:W-:Y:S01]  /*e8b0*/  ENDCOLLECTIVE ;  /* 0x000000000000791b */ /* 0x003fe20003800000 */
.L_x_154:
[----:B------:R-:W-:Y:S02]  /*e8c0*/  ULDC UR4, c[0x0][0x2f4] ;  /* 0x0000bd0000047ab9 */ /* 0x000fe40000000800 */
[----:B------:R-:W-:Y:S02]  /*e8d0*/  ISETP.GE.AND P1, PT, R34, UR4, PT ;  /* 0x0000000422007c0c */ /* 0x000fe4000bf26270 */
[----:B------:R-:W-:Y:S02]  /*e8e0*/  ISETP.GE.AND P0, PT, R33, UR4, PT ;  /* 0x0000000421007c0c */ /* 0x000fe4000bf06270 */
[----:B------:R-:W-:Y:S02]  /*e8f0*/  ISETP.GE.AND P2, PT, R23, UR4, PT ;  /* 0x0000000417007c0c */ /* 0x000fe4000bf46270 */
[C---:B------:R-:W-:Y:S02]  /*e900*/  ISETP.LT.OR P4, PT, R5.reuse, 0x1, P1 ;  /* 0x000000010500780c */ /* 0x040fe40000f81670 */
[----:B------:R-:W-:-:S02]  /*e910*/  ISETP.LT.OR P3, PT, R5, 0x1, P2 ;  /* 0x000000010500780c */ /* 0x000fc40001761670 */
[----:B------:R-:W-:Y:S01]  /*e920*/  ISETP.LT.OR P5, PT, R5, 0x1, P0 ;  /* 0x000000010500780c */ /* 0x000fe200007a1670 */
[----:B------:R-:W-:Y:S01]  /*e930*/  IMAD.MOV.U32 R13, RZ, RZ, R18 ;  /* 0x000000ffff0d7224 */ /* 0x000fe200078e0012 */
[----:B------:R-:W-:Y:S01]  /*e940*/  MOV R12, 0x1 ;  /* 0x00000001000c7802 */ /* 0x000fe20000000f00 */
[----:B------:R-:W-:-:S10]  /*e950*/  IMAD.MOV.U32 R2, RZ, RZ, R14 ;  /* 0x000000ffff027224 */ /* 0x000fd400078e000e */
[----:B------:R-:W-:Y:S05]  /*e960*/  WARPSYNC.COLLECTIVE R15, `(.L_x_155) ;  /* 0x000000000f087348 */ /* 0x000fea0003c00000 */
[----:B------:R0:W1:Y:S02]  /*e970*/  SHFL.IDX P6, R14, R13, R12, R11 ;  /* 0x0000000c0d0e7389 */ /* 0x00006400000c000b */
[----:B01----:R-:W-:Y:S01]  /*e980*/  ENDCOLLECTIVE ;  /* 0x000000000000791b */ /* 0x003fe20003800000 */
.L_x_155:
[----:B------:R-:W-:-:S05]  /*e990*/  IMAD.WIDE.U32 R2, R23, 0x2, R2 ;  /* 0x0000000217027825 */ /* 0x000fca00078e0002 */
[----:B------:R-:W-:Y:S01]  /*e9a0*/  @!PT LDS RZ, [RZ] ;  /* 0x00000000fffff984 */ /* 0x000fe20000000800 */
[----:B------:R-:W-:Y:S01]  /*e9b0*/  @!PT LDS RZ, [RZ] ;  /* 0x00000000fffff984 */ /* 0x000fe20000000800 */
[----:B------:R-:W-:Y:S01]  /*e9c0*/  @!PT LDS RZ, [RZ] ;  /* 0x00000000fffff984 */ /* 0x000fe20000000800 */
[----:B------:R0:W-:Y:S01]  /*e9d0*/  LDGSTS.E.BYPASS.LTC128B.128 [R4+0x400], desc[UR36][R2.64], !P3 ;  /* 0x0040000002047fae */ /* 0x0001e2000d901d64 */
[----:B------:R-:W-:-:S03]  /*e9e0*/  ISETP.LT.OR P3, PT, R5, 0x11, P2 ;  /* 0x000000110500780c */ /* 0x000fc60001761670 */
[----:B------:R0:W-:Y:S01]  /*e9f0*/  LDGSTS.E.BYPASS.LTC128B.128 [R4+0x3400], desc[UR36][R2.64+0x80], !P4 ;  /* 0x0340008002047fae */ /* 0x0001e2000e101d64 */
[C---:B------:R-:W-:Y:S01]  /*ea00*/  ISETP.LT.OR P4, PT, R5.reuse, 0x11, P1 ;  /* 0x000000110500780c */ /* 0x040fe20000f81670 */
[----:B------:R-:W-:Y:S02]  /*ea10*/  IMAD.MOV.U32 R13, RZ, RZ, R17 ;  /* 0x000000ffff0d7224 */ /* 0x000fe400078e0011 */
[----:B------:R0:W-:Y:S01]  /*ea20*/  LDGSTS.E.BYPASS.LTC128B.128 [R4+0x6400], desc[UR36][R2.64+0x100], !P5 ;  /* 0x0640010002047fae */ /* 0x0001e2000e901d64 */
[----:B------:R-:W-:Y:S01]  /*ea30*/  ISETP.LT.OR P5, PT, R5, 0x11, P0 ;  /* 0x000000110500780c */ /* 0x000fe200007a1670 */
[----:B------:R-:W-:-:S12]  /*ea40*/  IMAD.MOV.U32 R6, RZ, RZ, R14 ;  /* 0x000000ffff067224 */ /* 0x000fd800078e000e */
[----:B0-----:R-:W-:Y:S05]  /*ea50*/  WARPSYNC.COLLECTIVE R15, `(.L_x_156) ;  /* 0x000000000f087348 */ /* 0x001fea0003c00000 */
[----:B------:R1:W2:Y:S02]  /*ea60*/  SHFL.IDX P6, R14, R13, R12, R11 ;  /* 0x0000000c0d0e7389 */ /* 0x0002a400000c000b */
[----:B012---:R-:W-:Y:S01]  /*ea70*/  ENDCOLLECTIVE ;  /* 0x000000000000791b */ /* 0x007fe20003800000 */
.L_x_156:
[----:B------:R-:W-:Y:S02]  /*ea80*/  IMAD.MOV.U32 R3, RZ, RZ, R6 ;  /* 0x000000ffff037224 */ /* 0x000fe400078e0006 */
[----:B------:R-:W-:Y:S01]  /*ea90*/  IMAD.MOV.U32 R13, RZ, RZ, R18 ;  /* 0x000000ffff0d7224 */ /* 0x000fe200078e0012 */
[----:B------:R-:W-:Y:S02]  /*eaa0*/  MOV R12, 0x2 ;  /* 0x00000002000c7802 */ /* 0x000fe40000000f00 */
[----:B------:R-:W-:-:S07]  /*eab0*/  MOV R2, R14 ;  /* 0x0000000e00027202 */ /* 0x000fce0000000f00 */
[----:B------:R-:W-:Y:S05]  /*eac0*/  WARPSYNC.COLLECTIVE R15, `(.L_x_157) ;  /* 0x000000000f087348 */ /* 0x000fea0003c00000 */
[----:B------:R0:W1:Y:S02]  /*ead0*/  SHFL.IDX P6, R14, R13, R12, R11 ;  /* 0x0000000c0d0e7389 */ /* 0x00006400000c000b */
[----:B01----:R-:W-:Y:S01]  /*eae0*/  ENDCOLLECTIVE ;  /* 0x000000000000791b */ /* 0x003fe20003800000 */
.L_x_157:
        /* <DEDUP_REMOVED lines=15> */
.L_x_158:
[----:B------:R-:W-:Y:S01]  /*ebe0*/  IMAD.MOV.U32 R3, RZ, RZ, R7 ;  /* 0x000000ffff037224 */ /* 0x000fe200078e0007 */
[----:B------:R-:W-:Y:S01]  /*ebf0*/  MOV R13, R18 ;  /* 0x00000012000d7202 */ /* 0x000fe20000000f00 */
[----:B------:R-:W-:Y:S01]  /*ec00*/  IMAD.MOV.U32 R12, RZ, RZ, 0x3 ;  /* 0x00000003ff0c7424 */ /* 0x000fe200078e00ff */
[----:B------:R-:W-:-:S07]  /*ec10*/  MOV R8, R14 ;  /* 0x0000000e00087202 */ /* 0x000fce0000000f00 */
[----:B------:R-:W-:Y:S05]  /*ec20*/  WARPSYNC.COLLECTIVE R15, `(.L_x_159) ;  /* 0x000000000f087348 */ /* 0x000fea0003c00000 */
[----:B------:R0:W1:Y:S02]  /*ec30*/  SHFL.IDX P6, R14, R13, R12, R11 ;  /* 0x0000000c0d0e7389 */ /* 0x00006400000c000b */
[----:B01----:R-:W-:Y:S01]  /*ec40*/  ENDCOLLECTIVE ;  /* 0x000000000000791b */ /* 0x003fe20003800000 */
.L_x_159:
[----:B------:R-:W-:-:S04]  /*ec50*/  IMAD.MOV.U32 R2, RZ, RZ, R8 ;  /* 0x000000ffff027224 */ /* 0x000fc800078e0008 */
[----:B------:R-:W-:-:S05]  /*ec60*/  IMAD.WIDE.U32 R2, R23, 0x2, R2 ;  /* 0x0000000217027825 */ /* 0x000fca00078e0002 */
[----:B------:R-:W-:Y:S01]  /*ec70*/  @!PT LDS RZ, [RZ] ;  /* 0x00000000fffff984 */ /* 0x000fe20000000800 */
[----:B------:R-:W-:Y:S01]  /*ec80*/  @!PT LDS RZ, [RZ] ;  /* 0x00000000fffff984 */ /* 0x000fe20000000800 */
[----:B------:R-:W-:Y:S01]  /*ec90*/  @!PT LDS RZ, [RZ] ;  /* 0x00000000fffff984 */ /* 0x000fe20000000800 */
[----:B------:R0:W-:Y:S01]  /*eca0*/  LDGSTS.E.BYPASS.LTC128B.128 [R4+0x1400], desc[UR36][R2.64], !P3 ;  /* 0x0140000002047fae */ /* 0x0001e2000d901d64 */
[C---:B------:R-:W-:Y:S02]  /*ecb0*/  ISETP.LT.OR P3, PT, R5.reuse, 0x31, P2 ;  /* 0x000000310500780c */ /* 0x040fe40001761670 */
[----:B------:R-:W-:Y:S01]  /*ecc0*/  MOV R13, R17 ;  /* 0x00000011000d7202 */ /* 0x000fe20000000f00 */
[----:B------:R0:W-:Y:S01]  /*ecd0*/  LDGSTS.E.BYPASS.LTC128B.128 [R4+0x4400], desc[UR36][R2.64+0x80], !P4 ;  /* 0x0440008002047fae */ /* 0x0001e2000e101d64 */
[----:B------:R-:W-:-:S03]  /*ece0*/  ISETP.LT.OR P4, PT, R5, 0x31, P1 ;  /* 0x000000310500780c */ /* 0x000fc60000f81670 */
[----:B------:R0:W-:Y:S01]  /*ecf0*/  LDGSTS.E.BYPASS.LTC128B.128 [R4+0x7400], desc[UR36][R2.64+0x100], !P5 ;  /* 0x0740010002047fae */ /* 0x0001e2000e901d64 */
[----:B------:R-:W-:Y:S01]  /*ed00*/  ISETP.LT.OR P5, PT, R5, 0x31, P0 ;  /* 0x000000310500780c */ /* 0x000fe200007a1670 */
[----:B------:R-:W-:-:S12]  /*ed10*/  IMAD.MOV.U32 R6, RZ, RZ, R14 ;  /* 0x000000ffff067224 */ /* 0x000fd800078e000e */
[----:B0-----:R-:W-:Y:S05]  /*ed20*/  WARPSYNC.COLLECTIVE R15, `(.L_x_160) ;  /* 0x000000000f087348 */ /* 0x001fea0003c00000 */
[----:B------:R1:W2:Y:S02]  /*ed30*/  SHFL.IDX P6, R14, R13, R12, R11 ;  /* 0x0000000c0d0e7389 */ /* 0x0002a400000c000b */
[----:B012---:R-:W-:Y:S01]  /*ed40*/  ENDCOLLECTIVE ;  /* 0x000000000000791b */ /* 0x007fe20003800000 */
.L_x_160:
[----:B------:R-:W-:Y:S02]  /*ed50*/  IMAD.MOV.U32 R3, RZ, RZ, R6 ;  /* 0x000000ffff037224 */ /* 0x000fe400078e0006 */
[----:B------:R-:W-:Y:S01]  /*ed60*/  IMAD.MOV.U32 R6, RZ, RZ, RZ ;  /* 0x000000ffff067224 */ /* 0x000fe200078e00ff */
[----:B------:R-:W-:Y:S01]  /*ed70*/  MOV R13, R18 ;  /* 0x00000012000d7202 */ /* 0x000fe20000000f00 */
[----:B------:R-:W-:Y:S02]  /*ed80*/  IMAD.MOV.U32 R12, RZ, RZ, 0x4 ;  /* 0x00000004ff0c7424 */ /* 0x000fe400078e00ff */
[----:B------:R-:W-:-:S07]  /*ed90*/  IMAD.MOV.U32 R2, RZ, RZ, R14 ;  /* 0x000000ffff027224 */ /* 0x000fce00078e000e */
[----:B------:R-:W-:Y:S05]  /*eda0*/  WARPSYNC.COLLECTIVE R15, `(.L_x_161) ;  /* 0x000000000f087348 */ /* 0x000fea0003c00000 */
[----:B------:R0:W1:Y:S02]  /*edb0*/  SHFL.IDX P6, R14, R13, R12, R11 ;  /* 0x0000000c0d0e7389 */ /* 0x00006400000c000b */
[----:B01----:R-:W-:Y:S01]  /*edc0*/  ENDCOLLECTIVE ;  /* 0x000000000000791b */ /* 0x003fe20003800000 */
.L_x_161:
[----:B------:R-:W-:-:S05]  /*edd0*/  IMAD.WIDE.U32 R2, R23, 0x2, R2 ;  /* 0x0000000217027825 */ /* 0x000fca00078e0002 */
[----:B------:R-:W-:Y:S01]  /*ede0*/  @!PT LDS RZ, [RZ] ;  /* 0x00000000fffff984 */ /* 0x000fe20000000800 */
[----:B------:R-:W-:Y:S01]  /*edf0*/  @!PT LDS RZ, [RZ] ;  /* 0x00000000fffff984 */ /* 0x000fe20000000800 */
[----:B------:R-:W-:Y:S01]  /*ee00*/  @!PT LDS RZ, [RZ] ;  /* 0x00000000fffff984 */ /* 0x000fe20000000800 */
[----:B------:R0:W-:Y:S01]  /*ee10*/  LDGSTS.E.BYPASS.LTC128B.128 [R4+0x1c00], desc[UR36][R2.64], !P3 ;  /* 0x01c0000002047fae */ /* 0x0001e2000d901d64 */
[----:B------:R-:W-:-:S03]  /*ee20*/  ISETP.LT.OR P3, PT, R5, 0x41, P2 ;  /* 0x000000410500780c */ /* 0x000fc60001761670 */
[----:B------:R0:W-:Y:S01]  /*ee30*/  LDGSTS.E.BYPASS.LTC128B.128 [R4+0x4c00], desc[UR36][R2.64+0x80], !P4 ;  /* 0x04c0008002047fae */ /* 0x0001e2000e101d64 */
[C---:B------:R-:W-:Y:S02]  /*ee40*/  ISETP.LT.OR P4, PT, R5.reuse, 0x41, P1 ;  /* 0x000000410500780c */ /* 0x040fe40000f81670 */
[----:B------:R-:W-:Y:S01]  /*ee50*/  MOV R13, R17 ;  /* 0x00000011000d7202 */ /* 0x000fe20000000f00 */
[----:B------:R0:W-:Y:S01]  /*ee60*/  LDGSTS.E.BYPASS.LTC128B.128 [R4+0x7c00], desc[UR36][R2.64+0x100], !P5 ;  /* 0x07c0010002047fae */ /* 0x0001e2000e901d64 */
[----:B------:R-:W-:Y:S01]  /*ee70*/  ISETP.LT.OR P5, PT, R5, 0x41, P0 ;  /* 0x000000410500780c */ /* 0x000fe200007a1670 */
[----:B------:R-:W-:-:S12]  /*ee80*/  IMAD.MOV.U32 R7, RZ, RZ, R14 ;  /* 0x000000ffff077224 */ /* 0x000fd800078e000e */
[----:B0-----:R-:W-:Y:S05]  /*ee90*/  WARPSYNC.COLLECTIVE R15, `(.L_x_162) ;  /* 0x000000000f087348 */ /* 0x001fea0003c00000 */
[----:B------:R1:W2:Y:S02]  /*eea0*/  SHFL.IDX P6, R14, R13, R12, R11 ;  /* 0x0000000c0d0e7389 */ /* 0x0002a400000c000b */
[----:B012---:R-:W-:Y:S01]  /*eeb0*/  ENDCOLLECTIVE ;  /* 0x000000000000791b */ /* 0x007fe20003800000 */
.L_x_162:
[----:B------:R-:W-:Y:S01]  /*eec0*/  MOV R3, R7 ;  /* 0x0000000700037202 */ /* 0x000fe20000000f00 */
[----:B------:R-:W-:Y:S02]  /*eed0*/  IMAD.MOV.U32 R13, RZ, RZ, R18 ;  /* 0x000000ffff0d7224 */ /* 0x000fe400078e0012 */
[----:B------:R-:W-:Y:S02]  /*eee0*/  IMAD.MOV.U32 R12, RZ, RZ, 0x5 ;  /* 0x00000005ff0c7424 */ /* 0x000fe400078e00ff */
[----:B------:R-:W-:-:S07]  /*eef0*/  IMAD.MOV.U32 R8, RZ, RZ, R14 ;  /* 0x000000ffff087224 */ /* 0x000fce00078e000e */
[----:B------:R-:W-:Y:S05]  /*ef00*/  WARPSYNC.COLLECTIVE R15, `(.L_x_163) ;  /* 0x000000000f087348 */ /* 0x000fea0003c00000 */
[----:B------:R0:W1:Y:S02]  /*ef10*/  SHFL.IDX P6, R14, R13, R12, R11 ;  /* 0x0000000c0d0e7389 */ /* 0x00006400000c000b */
[----:B01----:R-:W-:Y:S01]  /*ef20*/  ENDCOLLECTIVE ;  /* 0x000000000000791b */ /* 0x003fe20003800000 */
.L_x_163:
[----:B------:R-:W-:-:S04]  /*ef30*/  IMAD.MOV.U32 R2, RZ, RZ, R8 ;  /* 0x000000ffff027224 */ /* 0x000fc800078e0008 */
[----:B------:R-:W-:-:S05]  /*ef40*/  IMAD.WIDE.U32 R2, R23, 0x2, R2 ;  /* 0x0000000217027825 */ /* 0x000fca00078e0002 */
[----:B------:R-:W-:Y:S01]  /*ef50*/  @!PT LDS RZ, [RZ] ;  /* 0x00000000fffff984 */ /* 0x000fe20000000800 */
[----:B------:R-:W-:Y:S01]  /*ef60*/  @!PT LDS RZ, [RZ] ;  /* 0x00000000fffff984 */ /* 0x000fe20000000800 */
[----:B------:R-:W-:Y:S01]  /*ef70*/  @!PT LDS RZ, [RZ] ;  /* 0x00000000fffff984 */ /* 0x000fe20000000800 */
[----:B------:R0:W-:Y:S01]  /*ef80*/  LDGSTS.E.BYPASS.LTC128B.128 [R4+0x2400], desc[UR36][R2.64], !P3 ;  /* 0x0240000002047fae */ /* 0x0001e2000d901d64 */
[----:B------:R-:W-:-:S03]  /*ef90*/  IMAD.MOV.U32 R13, RZ, RZ, R17 ;  /* 0x000000ffff0d7224 */ /* 0x000fc600078e0011 */
[----:B------:R0:W-:Y:S04]  /*efa0*/  LDGSTS.E.BYPASS.LTC128B.128 [R4+0x5400], desc[UR36][R2.64+0x80], !P4 ;  /* 0x0540008002047fae */ /* 0x0001e8000e101d64 */
[----:B------:R0:W-:Y:S01]  /*efb0*/  LDGSTS.E.BYPASS.LTC128B.128 [R4+0x8400], desc[UR36][R2.64+0x100], !P5 ;  /* 0x0840010002047fae */ /* 0x0001e2000e901d64 */
[----:B------:R-:W-:-:S07]  /*efc0*/  MOV R18, R14 ;  /* 0x0000000e00127202 */ /* 0x000fce0000000f00 */
[----:B0-----:R-:W-:Y:S05]  /*efd0*/  WARPSYNC.COLLECTIVE R15, `(.L_x_164) ;  /* 0x000000000f087348 */ /* 0x001fea0003c00000 */
[----:B------:R1:W2:Y:S02]  /*efe0*/  SHFL.IDX P6, R14, R13, R12, R11 ;  /* 0x0000000c0d0e7389 */ /* 0x0002a400000c000b */
[----:B012---:R-:W-:Y:S01]  /*eff0*/  ENDCOLLECTIVE ;  /* 0x000000000000791b */ /* 0x007fe20003800000 */
.L_x_164:
[----:B------:R-:W-:Y:S05]  /*f000*/  BRA `(.L_x_165) ;  /* 0xffffffcc00307947 */ /* 0x000fea000383ffff */
.L_x_75:
[----:B0-----:R0:W1:Y:S02]  /*f010*/  SYNCS.PHASECHK.TRANS64.TRYWAIT P0, [R7+URZ+0x30820], R6 ;  /* 0x03082006070075a7 */ /* 0x001064000800017f */
[----:B-1----:R-:W-:Y:S05]  /*f020*/  @!P0 NANOSLEEP.SYNCS 0x989680 ;  /* 0x009896800000895d */ /* 0x002fea0003900000 */
[----:B------:R-:W1:Y:S02]  /*f030*/  @!P0 SYNCS.PHASECHK.TRANS64 P0, [R7+URZ+0x30820], R6 ;  /* 0x03082006070085a7 */ /* 0x000e64000800007f */
[----:B-1----:R-:W-:Y:S05]  /*f040*/  @!P0 BRA `(.L_x_75) ;  /* 0xfffffffc00f08947 */ /* 0x002fea000383ffff */
[----:B------:R-:W-:Y:S05]  /*f050*/  BRA `(.L_x_166) ;  /* 0xffffffcc00ac7947 */ /* 0x000fea000383ffff */
.L_x_76:
[----:B------:R-:W1:Y:S01]  /*f060*/  S2R R2, SR_TID.X ;  /* 0x0000000000027919 */ /* 0x000e620000002100 */
[----:B------:R-:W-:Y:S01]  /*f070*/  BSSY B0, `(.L_x_167) ;  /* 0x000000a000007945 */ /* 0x000fe20003800000 */
[----:B------:R-:W-:Y:S01]  /*f080*/  IMAD.MOV.U32 R12, RZ, RZ, RZ ;  /* 0x000000ffff0c7224 */ /* 0x000fe200078e00ff */
[----:B------:R-:W-:Y:S01]  /*f090*/  MOV R15, 0xffffffff ;  /* 0xffffffff000f7802 */ /* 0x000fe20000000f00 */
[----:B------:R-:W-:Y:S01]  /*f0a0*/  IMAD.MOV.U32 R11, RZ, RZ, 0x1f ;  /* 0x0000001fff0b7424 */ /* 0x000fe200078e00ff */
[----:B-1----:R-:W-:-:S04]  /*f0b0*/  SHF.R.U32.HI R2, RZ, 0x5, R2 ;  /* 0x00000005ff027819 */ /* 0x002fc80000011602 */
[----:B------:R-:W-:-:S04]  /*f0c0*/  LOP3.LUT R2, R2, 0x3, RZ, 0xc0, !PT ;  /* 0x0000000302027812 */ /* 0x000fc800078ec0ff */
[----:B------:R-:W-:-:S07]  /*f0d0*/  MOV R13, R2 ;  /* 0x00000002000d7202 */ /* 0x000fce0000000f00 */
[----:B0----5:R-:W-:Y:S05]  /*f0e0*/  WARPSYNC.COLLECTIVE R15, `(.L_x_168) ;  /* 0x000000000f087348 */ /* 0x021fea0003c00000 */
[----:B------:R1:W2:Y:S02]  /*f0f0*/  SHFL.IDX P6, R14, R13, R12, R11 ;  /* 0x0000000c0d0e7389 */ /* 0x0002a400000c000b */
[----:B012--5:R-:W-:Y:S01]  /*f100*/  ENDCOLLECTIVE ;  /* 0x000000000000791b */ /* 0x027fe20003800000 */
.L_x_168:
[----:B------:R-:W-:Y:S05]  /*f110*/  BSYNC B0 ;  /* 0x0000000000007941 */ /* 0x000fea0003800000 */
.L_x_167:
[----:B------:R-:W-:Y:S05]  /*f120*/  BRA `(.L_x_169) ;  /* 0xffffffcc00907947 */ /* 0x000fea000383ffff */
.L_x_77:
[----:B------:R-:W-:Y:S01]  /*f130*/  BSSY B0, `(.L_x_170) ;  /* 0x0000006000007945 */ /* 0x000fe20003800000 */
[----:B------:R-:W-:-:S07]  /*f140*/  IMAD.MOV.U32 R15, RZ, RZ, -0x1 ;  /* 0xffffffffff0f7424 */ /* 0x000fce00078e00ff */
[----:B01---5:R-:W-:Y:S05]  /*f150*/  WARPSYNC.COLLECTIVE R15, `(.L_x_171) ;  /* 0x000000000f0c7348 */ /* 0x023fea0003c00000 */
[----:B------:R-:W-:Y:S02]  /*f160*/  ELECT P6, UR62, PT ;  /* 0x00000000003e782f */ /* 0x000fe400038c0000 */
[----:B------:R-:W-:Y:S01]  /*f170*/  MOV R14, UR62 ;  /* 0x0000003e000e7c02 */ /* 0x000fe20008000f00 */
[----:B01---5:R-:W-:Y:S10]  /*f180*/  ENDCOLLECTIVE ;  /* 0x000000000000791b */ /* 0x023ff40003800000 */
.L_x_171:
[----:B------:R-:W-:Y:S05]  /*f190*/  BSYNC B0 ;  /* 0x0000000000007941 */ /* 0x000fea0003800000 */
.L_x_170:
[----:B------:R-:W-:Y:S05]  /*f1a0*/  BRA `(.L_x_172) ;  /* 0xffffffcc00847947 */ /* 0x000fea000383ffff */
.L_x_79:
[----:B-1----:R1:W2:Y:S02]  /*f1b0*/  SYNCS.PHASECHK.TRANS64.TRYWAIT P1, [R5+URZ+0x30840], R2 ;  /* 0x03084002050075a7 */ /* 0x0022a4000802017f */
[----:B--2---:R-:W-:Y:S05]  /*f1c0*/  @!P1 NANOSLEEP.SYNCS 0x989680 ;  /* 0x009896800000995d */ /* 0x004fea0003900000 */
[----:B------:R-:W2:Y:S02]  /*f1d0*/  @!P1 SYNCS.PHASECHK.TRANS64 P1, [R5+URZ+0x30840], R2 ;  /* 0x03084002050095a7 */ /* 0x000ea4000802007f */
[----:B--2---:R-:W-:Y:S05]  /*f1e0*/  @!P1 BRA `(.L_x_79) ;  /* 0xfffffffc00f09947 */ /* 0x004fea000383ffff */
[----:B------:R-:W-:Y:S05]  /*f1f0*/  BRA `(.L_x_173) ;  /* 0xffffffcc00ac7947 */ /* 0x000fea000383ffff */
.L_x_81:
[----:B0-----:R0:W2:Y:S02]  /*f200*/  SYNCS.PHASECHK.TRANS64.TRYWAIT P1, [R7+URZ+0x30840], R0 ;  /* 0x03084000070075a7 */ /* 0x0010a4000802017f */
[----:B--2---:R-:W-:Y:S05]  /*f210*/  @!P1 NANOSLEEP.SYNCS 0x989680 ;  /* 0x009896800000995d */ /* 0x004fea0003900000 */
[----:B------:R-:W2:Y:S02]  /*f220*/  @!P1 SYNCS.PHASECHK.TRANS64 P1, [R7+URZ+0x30840], R0 ;  /* 0x03084000070095a7 */ /* 0x000ea4000802007f */
[----:B--2---:R-:W-:Y:S05]  /*f230*/  @!P1 BRA `(.L_x_81) ;  /* 0xfffffffc00f09947 */ /* 0x004fea000383ffff */
[----:B------:R-:W-:Y:S05]  /*f240*/  BRA `(.L_x_174) ;  /* 0xffffffcc00b87947 */ /* 0x000fea000383ffff */
.L_x_83:
[----:B--2---:R2:W3:Y:S02]  /*f250*/  SYNCS.PHASECHK.TRANS64.TRYWAIT P1, [R5+URZ+0x30860], R2 ;  /* 0x03086002050075a7 */ /* 0x0044e4000802017f */
[----:B---3--:R-:W-:Y:S05]  /*f260*/  @!P1 NANOSLEEP.SYNCS 0x989680 ;  /* 0x009896800000995d */ /* 0x008fea0003900000 */
[----:B------:R-:W3:Y:S02]  /*f270*/  @!P1 SYNCS.PHASECHK.TRANS64 P1, [R5+URZ+0x30860], R2 ;  /* 0x03086002050095a7 */ /* 0x000ee4000802007f */
[----:B---3--:R-:W-:Y:S05]  /*f280*/  @!P1 BRA `(.L_x_83) ;  /* 0xfffffffc00f09947 */ /* 0x008fea000383ffff */
[----:B------:R-:W-:Y:S05]  /*f290*/  BRA `(.L_x_175) ;  /* 0xffffffcc00b47947 */ /* 0x000fea000383ffff */
.L_x_176:
[----:B------:R-:W-:-:S00]  /*f2a0*/  BRA `(.L_x_176) ;  /* 0xfffffffc00fc7947 */ /* 0x000fc0000383ffff */
[----:B------:R-:W-:-:S00]  /*f2b0*/  NOP ;  /* 0x0000000000007918 */ /* 0x000fc00000000000 */
        /* <DEDUP_REMOVED lines=12> */
.L_x_3210:


//--------------------- .text._ZN7cutlass13device_kernelIN5flash11enable_sm90INS1_16FlashAttnFwdSm90INS1_25CollectiveMainloopFwdSm90ILi2EN4cute5tupleIJNS5_1CILi1EEES8_S8_EEENS6_IJNS7_ILi128EEENS7_ILi96EEENS7_ILi192EEEEEELi192ENS_6half_tEfNS_4arch4Sm90ELb0ELb0ELb0ELb1ELb1ELb0ELb0ELb1ELb1ELb1ELb1ELb0EEENS1_21CollectiveEpilogueFwdINS6_IJSA_SC_SB_EEES9_SE_SG_Li256ELb1ELb1ELb1ELb0EEENS1_36VarlenDynamicPersistentTileSchedulerILi128ELi96ELi256ELi128ELb1ELb1ELb1ELb0ELb1ELb1EEEEEEEEEvNT_6ParamsE --------------------------
	.section	.text._ZN7cutlass13device_kernelIN5flash11enable_sm90INS1_16FlashAttnFwdSm90INS1_25CollectiveMainloopFwdSm90ILi2EN4cute5tupleIJNS5_1CILi1EEES8_S8_EEENS6_IJNS7_ILi128EEENS7_ILi96EEENS7_ILi192EEEEEELi192ENS_6half_tEfNS_4arch4Sm90ELb0ELb0ELb0ELb1ELb1ELb0ELb0ELb1ELb1ELb1ELb1ELb0EEENS1_21CollectiveEpilogueFwdINS6_IJSA_SC_SB_EEES9_SE_SG_Li256ELb1ELb1ELb1ELb0EEENS1_36VarlenDynamicPersistentTileSchedulerILi128ELi96ELi256ELi128ELb1ELb1ELb1ELb0ELb1ELb1EEEEEEEEEvNT_6ParamsE,"ax",@progbits
	.align	128
.text._ZN7cutlass13device_kernelIN5flash11enable_sm90INS1_16FlashAttnFwdSm90INS1_25CollectiveMainloopFwdSm90ILi2EN4cute5tupleIJNS5_1CILi1EEES8_S8_EEENS6_IJNS7_ILi128EEENS7_ILi96EEENS7_ILi192EEEEEELi192ENS_6half_tEfNS_4arch4Sm90ELb0ELb0ELb0ELb1ELb1ELb0ELb0ELb1ELb1ELb1ELb1ELb0EEENS1_21CollectiveEpilogueFwdINS6_IJSA_SC_SB_EEES9_SE_SG_Li256ELb1ELb1ELb1ELb0EEENS1_36VarlenDynamicPersistentTileSchedulerILi128ELi96ELi256ELi128ELb1ELb1ELb1ELb0ELb1ELb1EEEEEEEEEvNT_6ParamsE:
        .type           _ZN7cutlass13device_kernelIN5flash11enable_sm90INS1_16FlashAttnFwdSm90INS1_25CollectiveMainloopFwdSm90ILi2EN4cute5tupleIJNS5_1CILi1EEES8_S8_EEENS6_IJNS7_ILi128EEENS7_ILi96EEENS7_ILi192EEEEEELi192ENS_6half_tEfNS_4arch4Sm90ELb0ELb0ELb0ELb1ELb1ELb0ELb0ELb1ELb1ELb1ELb1ELb0EEENS1_21CollectiveEpilogueFwdINS6_IJSA_SC_SB_EEES9_SE_SG_Li256ELb1ELb1ELb1ELb0EEENS1_36VarlenDynamicPersistentTileSchedulerILi128ELi96ELi256ELi128ELb1ELb1ELb1ELb0ELb1ELb1EEEEEEEEEvNT_6ParamsE,@function
        .size           _ZN7cutlass13device_kernelIN5flash11enable_sm90INS1_16FlashAttnFwdSm90INS1_25CollectiveMainloopFwdSm90ILi2EN4cute5tupleIJNS5_1CILi1EEES8_S8_EEENS6_IJNS7_ILi128EEENS7_ILi96EEENS7_ILi192EEEEEELi192ENS_6half_tEfNS_4arch4Sm90ELb0ELb0ELb0ELb1ELb1ELb0ELb0ELb1ELb1ELb1ELb1ELb0EEENS1_21CollectiveEpilogueFwdINS6_IJSA_SC_SB_EEES9_SE_SG_Li256ELb1ELb1ELb1ELb0EEENS1_36VarlenDynamicPersistentTileSchedulerILi128ELi96ELi256ELi128ELb1ELb1ELb1ELb0ELb1ELb1EEEEEEEEEvNT_6ParamsE,(.L_x_3211 - _ZN7cutlass13device_kernelIN5flash11enable_sm90INS1_16FlashAttnFwdSm90INS1_25CollectiveMainloopFwdSm90ILi2EN4cute5tupleIJNS5_1CILi1EEES8_S8_EEENS6_IJNS7_ILi128EEENS7_ILi96EEENS7_ILi192EEEEEELi192ENS_6half_tEfNS_4arch4Sm90ELb0ELb0ELb0ELb1ELb1ELb0ELb0ELb1ELb1ELb1ELb1ELb0EEENS1_21CollectiveEpilogueFwdINS6_IJSA_SC_SB_EEES9_SE_SG_Li256ELb1ELb1ELb1ELb0EEENS1_36VarlenDynamicPersistentTileSchedulerILi128ELi96ELi256ELi128ELb1ELb1ELb1ELb0ELb1ELb1EEEEEEEEEvNT_6ParamsE)
        .other          _ZN7cutlass13device_kernelIN5flash11enable_sm90INS1_16FlashAttnFwdSm90INS1_25CollectiveMainloopFwdSm90ILi2EN4cute5tupleIJNS5_1CILi1EEES8_S8_EEENS6_IJNS7_ILi128EEENS7_ILi96EEENS7_ILi192EEEEEELi192ENS_6half_tEfNS_4arch4Sm90ELb0ELb0ELb0ELb1ELb1ELb0ELb0ELb1ELb1ELb1ELb1ELb0EEENS1_21CollectiveEpilogueFwdINS6_IJSA_SC_SB_EEES9_SE_SG_Li256ELb1ELb1ELb1ELb0EEENS1_36VarlenDynamicPersistentTileSchedulerILi128ELi96ELi256ELi128ELb1ELb1ELb1ELb0ELb1ELb1EEEEEEEEEvNT_6ParamsE,@"STO_CUDA_ENTRY STV_DEFAULT"
_ZN7cutlass13device_kernelIN5flash11enable_sm90INS1_16FlashAttnFwdSm90INS1_25CollectiveMainloopFwdSm90ILi2EN4cute5tupleIJNS5_1CILi1EEES8_S8_EEENS6_IJNS7_ILi128EEENS7_ILi96EEENS7_ILi192EEEEEELi192ENS_6half_tEfNS_4arch4Sm90ELb0ELb0ELb0ELb1ELb1ELb0ELb0ELb1ELb1ELb1ELb1ELb0EEENS1_21CollectiveEpilogueFwdINS6_IJSA_SC_SB_EEES9_SE_SG_Li256ELb1ELb1ELb1ELb0EEENS1_36VarlenDynamicPersistentTileSchedulerILi128ELi96ELi256ELi128ELb1ELb1ELb1ELb0ELb1ELb1EEEEEEEEEvNT_6ParamsE:
        /* <DEDUP_REMOVED lines=45> */
.L_x_177:
        /* <DEDUP_REMOVED lines=22> */
.L_x_178:
        /* <DEDUP_REMOVED lines=18> */
.L_x_179:
        /* <DEDUP_REMOVED lines=22> */
.L_x_180:
        /* <DEDUP_REMOVED lines=23> */
.L_x_181:
[----:B------:R-:W-:Y:S01]  /*0820*/  UISETP.NE.AND UP0, UPT, UR9, URZ, UPT ;  /* 0x0000003f0900728c */ /* 0x000fe2000bf05270 */
[----:B------:R-:W-:Y:S01]  /*0830*/  NOP ;  /* 0x0000000000007918 */ /* 0x000fe20000000000 */
[----:B0-----:R-:W-:Y:S01]  /*0840*/  UMOV UR4, 0x1 ;  /* 0x0000000100047882 */ /* 0x001fe20000000000 */
[----:B------:R-:W-:Y:S01]  /*0850*/  ULDC.64 UR36, c[0x0][0x208] ;  /* 0x0000820000247ab9 */ /* 0x000fe20000000a00 */
[----:B------:R-:W-:Y:S01]  /*0860*/  USEL UR4, UR4, 0x2, !UP0 ;  /* 0x0000000204047887 */ /* 0x000fe2000c000000 */
[----:B-1234-:R-:W-:Y:S01]  /*0870*/  BAR.SYNC.DEFER_BLOCKING 0x0 ;  /* 0x0000000000007b1d */ /* 0x01efe20000010000 */
[----:B------:R-:W-:-:S04]  /*0880*/  PLOP3.LUT P0, PT, PT, PT, UP0, 0x80, 0x0 ;  /* 0x000000000000781c */ /* 0x000fc80003f0f008 */
[----:B------:R-:W-:-:S05]  /*0890*/  IMAD.U32 R3, RZ, RZ, UR4 ;  /* 0x00000004ff037e24 */ /* 0x000fca000f8e00ff */
[----:B------:R0:W-:Y:S04]  /*08a0*/  STL [R1+0x2c], R3 ;  /* 0x00002c0301007387 */ /* 0x0001e80000100800 */
[----:B------:R-:W-:Y:S05]  /*08b0*/  @!P0 BRA `(.L_x_182) ;  /* 0x000000a400b88947 */ /* 0x000fea0003800000 */
.L_x_183:
[----:B------:R-:W-:-:S08]  /*08c0*/  NOP ;  /* 0x0000000000007918 */ /* 0x000fd00000000000 */
[----:B------:R-:W1:Y:S02]  /*08d0*/  USETMAXREG.TRY_ALLOC.CTAPOOL UP0, 0xe8 ;  /* 0x000000e8000079c8 */ /* 0x000e640008000600 */
[----:B-1----:R-:W-:-:S13]  /*08e0*/  PLOP3.LUT P0, PT, PT, PT, UP0, 0x80, 0x0 ;  /* 0x000000000000781c */ /* 0x002fda0003f0f008 */
[----:B------:R-:W-:Y:S05]  /*08f0*/  @!P0 BRA `(.L_x_183) ;  /* 0xfffffffc00f08947 */ /* 0x000fea000383ffff */
[----:B------:R-:W1:Y:S08]  /*0900*/  S2UR UR5, SR_CgaCtaId ;  /* 0x00000000000579c3 */ /* 0x000e700000008800 */
[----:B------:R-:W-:Y:S06]  /*0910*/  BAR.ARV 0x8, 0x180 ;  /* 0x0206000000007b1d */ /* 0x000fec0000002000 */
[----:B------:R-:W-:-:S02]  /*0920*/  UMOV UR4, 0x400 ;  /* 0x0000040000047882 */ /* 0x000fc40000000000 */
[----:B------:R-:W-:Y:S01]  /*0930*/  BAR.SYNC.DEFER_BLOCKING 0x5, 0x180 ;  /* 0x0146000000007b1d */ /* 0x000fe20000010000 */
[----:B-1----:R-:W-:-:S09]  /*0940*/  ULEA UR4, UR5, UR4, 0x18 ;  /* 0x0000000405047291 */ /* 0x002fd2000f8ec03f */
[----:B------:R-:W1:Y:S01]  /*0950*/  LDS.128 R8, [UR4+0x308d0] ;  /* 0x0308d004ff087984 */ /* 0x000e620008000c00 */
[----:B------:R-:W-:Y:S01]  /*0960*/  ULDC UR4, c[0x0][0xc3c] ;  /* 0x00030f0000047ab9 */ /* 0x000fe20000000800 */
[----:B------:R-:W-:Y:S06]  /*0970*/  BAR.ARV 0x4, 0x180 ;  /* 0x0106000000007b1d */ /* 0x000fec0000002000 */
[----:B-1----:R-:W-:-:S13]  /*0980*/  ISETP.GE.AND P0, PT, R11, UR4, PT ;  /* 0x000000040b007c0c */ /* 0x002fda000bf06270 */
[----:B------:R-:W-:Y:S05]  /*0990*/  @P0 EXIT ;  /* 0x000000000000094d */ /* 0x000fea0003800000 */
[----:B------:R-:W2:Y:S01]  /*09a0*/  LDL R2, [R1+0x2c] ;  /* 0x00002c0001027983 */ /* 0x000ea20000100800 */
[----:B------:R-:W-:Y:S01]  /*09b0*/  VIADD R12, R0, 0xffffff80 ;  /* 0xffffff80000c7836 */ /* 0x000fe20000000000 */
[----:B------:R-:W-:Y:S01]  /*09c0*/  R2UR UR7, R11 ;  /* 0x000000000b0772ca */ /* 0x000fe200000e0000 */
[----:B------:R-:W-:Y:S01]  /*09d0*/  UMOV UR39, URZ ;  /* 0x0000003f00277c82 */ /* 0x000fe20008000000 */
[----:B------:R-:W-:Y:S01]  /*09e0*/  R2UR UR6, R9 ;  /* 0x00000000090672ca */ /* 0x000fe200000e0000 */
[----:B------:R-:W-:Y:S01]  /*09f0*/  UMOV UR38, URZ ;  /* 0x0000003f00267c82 */ /* 0x000fe20008000000 */
[----:B------:R-:W-:Y:S02]  /*0a00*/  SHF.R.S32.HI R0, RZ, 0x1f, R12 ;  /* 0x0000001fff007819 */ /* 0x000fe4000001140c */
[----:B------:R-:W-:Y:S02]  /*0a10*/  R2UR UR5, R10 ;  /* 0x000000000a0572ca */ /* 0x000fe400000e0000 */
[----:B0-----:R-:W-:-:S02]  /*0a20*/  LEA.HI R3, R0, R12, RZ, 0x4 ;  /* 0x0000000c00037211 */ /* 0x001fc400078f20ff */
[CC--:B------:R-:W-:Y:S02]  /*0a30*/  LEA.HI R4, R0.reuse, R12.reuse, RZ, 0x5 ;  /* 0x0000000c00047211 */ /* 0x0c0fe400078f28ff */
[----:B------:R-:W-:Y:S02]  /*0a40*/  SHF.R.S32.HI R6, RZ, 0x4, R3 ;  /* 0x00000004ff067819 */ /* 0x000fe40000011403 */
[----:B------:R-:W-:Y:S01]  /*0a50*/  LEA.HI R11, R0, R12, RZ, 0x2 ;  /* 0x0000000c000b7211 */ /* 0x000fe200078f10ff */
[----:B------:R-:W-:Y:S01]  /*0a60*/  IMAD.SHL.U32 R5, R4, 0x20, RZ ;  /* 0x0000002004057824 */ /* 0x000fe200078e00ff */
[C---:B------:R-:W-:Y:S02]  /*0a70*/  LOP3.LUT R4, R3.reuse, 0x3fffff0, RZ, 0xc0, !PT ;  /* 0x03fffff003047812 */ /* 0x040fe400078ec0ff */
[----:B------:R-:W-:Y:S02]  /*0a80*/  LEA.HI R3, R3, R6, RZ, 0x1 ;  /* 0x0000000603037211 */ /* 0x000fe400078f08ff */
[----:B------:R-:W-:Y:S01]  /*0a90*/  LOP3.LUT R5, R5, 0xfffffc00, RZ, 0xc0, !PT ;  /* 0xfffffc0005057812 */ /* 0x000fe200078ec0ff */
[----:B------:R-:W-:Y:S01]  /*0aa0*/  IMAD.IADD R4, R12, 0x1, -R4 ;  /* 0x000000010c047824 */ /* 0x000fe200078e0a04 */
[----:B------:R-:W-:-:S02]  /*0ab0*/  LOP3.LUT R3, R3, 0x1ffffffe, RZ, 0xc0, !PT ;  /* 0x1ffffffe03037812 */ /* 0x000fc400078ec0ff */
[----:B------:R-:W-:Y:S01]  /*0ac0*/  LOP3.LUT R11, R11, 0xfffffffc, RZ, 0xc0, !PT ;  /* 0xfffffffc0b0b7812 */ /* 0x000fe200078ec0ff */
[----:B------:R-:W-:Y:S02]  /*0ad0*/  IMAD R4, R4, 0x40, R5 ;  /* 0x0000004004047824 */ /* 0x000fe400078e0205 */
[----:B------:R-:W-:Y:S02]  /*0ae0*/  IMAD.IADD R3, R6, 0x1, -R3 ;  /* 0x0000000106037824 */ /* 0x000fe400078e0a03 */
[----:B------:R-:W-:Y:S02]  /*0af0*/  IMAD.IADD R11, R12, 0x1, -R11 ;  /* 0x000000010c0b7824 */ /* 0x000fe400078e0a0b */
[----:B------:R-:W-:-:S03]  /*0b00*/  IMAD R3, R3, 0x8, R4 ;  /* 0x0000000803037824 */ /* 0x000fc600078e0204 */
[----:B------:R-:W-:Y:S02]  /*0b10*/  LEA.HI R5, R11, R11, RZ, 0x1 ;  /* 0x0000000b0b057211 */ /* 0x000fe400078f08ff */
[----:B------:R0:W-:Y:S02]  /*0b20*/  STL [R1+0x24], R3 ;  /* 0x0000240301007387 */ /* 0x0001e40000100800 */
[----:B------:R-:W-:-:S05]  /*0b30*/  LOP3.LUT R4, R5, 0x1ffffffe, RZ, 0xc0, !PT ;  /* 0x1ffffffe05047812 */ /* 0x000fca00078ec0ff */
[----:B------:R-:W-:Y:S01]  /*0b40*/  IMAD.IADD R4, R11, 0x1, -R4 ;  /* 0x000000010b047824 */ /* 0x000fe200078e0a04 */
[----:B--2---:R-:W-:Y:S02]  /*0b50*/  R2UR UR4, R2 ;  /* 0x00000000020472ca */ /* 0x004fe400000e0000 */
[CC--:B------:R-:W-:Y:S02]  /*0b60*/  LEA.HI R2, R0.reuse, R12.reuse, RZ, 0x7 ;  /* 0x0000000c00027211 */ /* 0x0c0fe400078f38ff */
[----:B------:R-:W-:Y:S02]  /*0b70*/  LEA.HI R0, R0, R12, RZ, 0x3 ;  /* 0x0000000c00007211 */ /* 0x000fe400078f18ff */
[----:B------:R-:W-:Y:S02]  /*0b80*/  LOP3.LUT R216, R2, 0xffffff80, RZ, 0xc0, !PT ;  /* 0xffffff8002d87812 */ /* 0x000fe400078ec0ff */
[----:B------:R-:W-:Y:S02]  /*0b90*/  SHF.R.S32.HI R13, RZ, 0x7, R2 ;  /* 0x00000007ff0d7819 */ /* 0x000fe40000011402 */
[----:B------:R-:W-:Y:S01]  /*0ba0*/  LOP3.LUT R16, R0, 0xfffffff8, RZ, 0xc0, !PT ;  /* 0xfffffff800107812 */ /* 0x000fe200078ec0ff */
[----:B------:R-:W-:Y:S01]  /*0bb0*/  IMAD.IADD R216, R12, 0x1, -R216 ;  /* 0x000000010cd87824 */ /* 0x000fe200078e0ad8 */
[----:B------:R-:W-:Y:S01]  /*0bc0*/  LEA.HI R2, R2, R13, RZ, 0x1 ;  /* 0x0000000d02027211 */ /* 0x000fe200078f08ff */
[----:B------:R-:W-:Y:S01]  /*0bd0*/  ULOP3.LUT UR4, UR4, 0x1, URZ, 0xfc, !UPT ;  /* 0x0000000104047892 */ /* 0x000fe2000f8efc3f */
[----:B------:R-:W-:Y:S01]  /*0be0*/  SHF.R.S32.HI R213, RZ, 0x3, R0 ;  /* 0x00000003ffd57819 */ /* 0x000fe20000011400 */
[----:B------:R-:W-:Y:S01]  /*0bf0*/  IMAD.IADD R16, R12, 0x1, -R16 ;  /* 0x000000010c107824 */ /* 0x000fe200078e0a10 */
[----:B------:R-:W-:-:S02]  /*0c00*/  SHF.R.S32.HI R7, RZ, 0x1f, R216 ;  /* 0x0000001fff077819 */ /* 0x000fc400000114d8 */
[----:B------:R-:W-:Y:S02]  /*0c10*/  LOP3.LUT R2, R2, 0x3fffffe, RZ, 0xc0, !PT ;  /* 0x03fffffe02027812 */ /* 0x000fe400078ec0ff */
[CC--:B------:R-:W-:Y:S02]  /*0c20*/  LEA.HI R8, R7.reuse, R216.reuse, RZ, 0x2 ;  /* 0x000000d807087211 */ /* 0x0c0fe400078f10ff */
[----:B------:R-:W-:Y:S01]  /*0c30*/  LEA.HI R7, R7, R216, RZ, 0x5 ;  /* 0x000000d807077211 */ /* 0x000fe200078f28ff */
[----:B------:R-:W-:Y:S01]  /*0c40*/  IMAD.IADD R2, R13, 0x1, -R2 ;  /* 0x000000010d027824 */ /* 0x000fe200078e0a02 */
[--C-:B------:R-:W-:Y:S02]  /*0c50*/  SHF.R.S32.HI R9, RZ, 0x2, R8.reuse ;  /* 0x00000002ff097819 */ /* 0x100fe40000011408 */
[----:B------:R-:W-:Y:S02]  /*0c60*/  SHF.R.S32.HI R10, RZ, 0x1f, R8 ;  /* 0x0000001fff0a7819 */ /* 0x000fe40000011408 */
[----:B0-----:R-:W-:-:S02]  /*0c70*/  LOP3.LUT R3, R8, 0x7ffffffc, RZ, 0xc0, !PT ;  /* 0x7ffffffc08037812 */ /* 0x001fc400078ec0ff */
[----:B------:R-:W-:Y:S02]  /*0c80*/  LEA.HI R10, R10, R9, RZ, 0x3 ;  /* 0x000000090a0a7211 */ /* 0x000fe400078f18ff */
[----:B------:R-:W-:Y:S01]  /*0c90*/  SHF.R.S32.HI R7, RZ, 0x5, R7 ;  /* 0x00000005ff077819 */ /* 0x000fe20000011407 */
[----:B------:R-:W-:Y:S01]  /*0ca0*/  IMAD.IADD R3, R216, 0x1, -R3 ;  /* 0x00000001d8037824 */ /* 0x000fe200078e0a03 */
[----:B------:R-:W-:-:S03]  /*0cb0*/  LOP3.LUT R10, R10, 0xfffffff8, RZ, 0xc0, !PT ;  /* 0xfffffff80a0a7812 */ /* 0x000fc600078ec0ff */
[----:B------:R-:W-:Y:S02]  /*0cc0*/  IMAD.SHL.U32 R17, R3, 0x2, RZ ;  /* 0x0000000203117824 */ /* 0x000fe400078e00ff */
[----:B------:R-:W-:Y:S02]  /*0cd0*/  IMAD.IADD R10, R9, 0x1, -R10 ;  /* 0x00000001090a7824 */ /* 0x000fe400078e0a0a */
[C---:B------:R-:W-:Y:S01]  /*0ce0*/  VIADD R208, R17.reuse, 0x38 ;  /* 0x0000003811d07836 */ /* 0x040fe20000000000 */
[----:B------:R-:W-:Y:S01]  /*0cf0*/  IADD3 R198, R17, 0x88, RZ ;  /* 0x0000008811c67810 */ /* 0x000fe20007ffe0ff */
[----:B------:R-:W-:Y:S02]  /*0d00*/  IMAD R7, R7, 0x10, R10 ;  /* 0x0000001007077824 */ /* 0x000fe400078e020a */
[C---:B------:R-:W-:Y:S01]  /*0d10*/  VIADD R205, R17.reuse, 0x50 ;  /* 0x0000005011cd7836 */ /* 0x040fe20000000000 */
[----:B------:R-:W-:Y:S01]  /*0d20*/  SHF.R.S32.HI R0, RZ, 0x1f, R208 ;  /* 0x0000001fff007819 */ /* 0x000fe200000114d0 */
[----:B------:R-:W-:Y:S01]  /*0d30*/  IMAD R5, R2, 0x40, R7 ;  /* 0x0000004002057824 */ /* 0x000fe200078e0207 */
[----:B------:R-:W-:Y:S01]  /*0d40*/  MOV R2, UR4 ;  /* 0x0000000400027c02 */ /* 0x000fe20008000f00 */
[C---:B------:R-:W-:Y:S01]  /*0d50*/  VIADD R210, R17.reuse, 0x8 ;  /* 0x0000000811d27836 */ /* 0x040fe20000000000 */
[----:B------:R-:W-:Y:S01]  /*0d60*/  SHF.R.S32.HI R0, RZ, 0x1f, R205 ;  /* 0x0000001fff007819 */ /* 0x000fe200000114cd */
[----:B------:R-:W-:Y:S01]  /*0d70*/  IMAD R0, R4, 0x8, R5 ;  /* 0x0000000804007824 */ /* 0x000fe200078e0205 */
[----:B------:R-:W-:Y:S01]  /*0d80*/  STL [R1+0x1c], R5 ;  /* 0x00001c0501007387 */ /* 0x000fe20000100800 */
[C---:B------:R-:W-:Y:S01]  /*0d90*/  VIADD R209, R17.reuse, 0x30 ;  /* 0x0000003011d17836 */ /* 0x040fe20000000000 */
[----:B------:R-:W-:Y:S01]  /*0da0*/  UMOV UR4, URZ ;  /* 0x0000003f00047c82 */ /* 0x000fe20008000000 */
[C---:B------:R-:W-:Y:S01]  /*0db0*/  VIADD R207, R17.reuse, 0x40 ;  /* 0x0000004011cf7836 */ /* 0x040fe20000000000 */
[----:B------:R0:W-:Y:S01]  /*0dc0*/  STL [R1+0x28], R2 ;  /* 0x0000280201007387 */ /* 0x0001e20000100800 */
[C---:B------:R-:W-:Y:S01]  /*0dd0*/  VIADD R206, R17.reuse, 0x48 ;  /* 0x0000004811ce7836 */ /* 0x040fe20000000000 */
[----:B------:R-:W-:Y:S01]  /*0de0*/  SHF.R.S32.HI R3, RZ, 0x1f, R210 ;  /* 0x0000001fff037819 */ /* 0x000fe200000114d2 */
[C---:B------:R-:W-:Y:S01]  /*0df0*/  VIADD R204, R17.reuse, 0x58 ;  /* 0x0000005811cc7836 */ /* 0x040fe20000000000 */
[----:B------:R1:W-:Y:S01]  /*0e00*/  STL [R1+0x20], R0 ;  /* 0x0000200001007387 */ /* 0x0003e20000100800 */
[C---:B------:R-:W-:Y:S01]  /*0e10*/  VIADD R203, R17.reuse, 0x60 ;  /* 0x0000006011cb7836 */ /* 0x040fe20000000000 */
[----:B------:R-:W-:Y:S01]  /*0e20*/  SHF.R.S32.HI R3, RZ, 0x1f, R207 ;  /* 0x0000001fff037819 */ /* 0x000fe200000114cf */
[C---:B------:R-:W-:Y:S01]  /*0e30*/  VIADD R202, R17.reuse, 0x68 ;  /* 0x0000006811ca7836 */ /* 0x040fe20000000000 */
[----:B------:R-:W-:Y:S01]  /*0e40*/  SHF.R.S32.HI R229, RZ, 0x1f, R204 ;  /* 0x0000001fffe57819 */ /* 0x000fe200000114cc */
[C---:B------:R-:W-:Y:S01]  /*0e50*/  VIADD R201, R17.reuse, 0x70 ;  /* 0x0000007011c97836 */ /* 0x040fe20000000000 */
[----:B0-----:R-:W-:Y:S01]  /*0e60*/  SHF.R.S32.HI R2, RZ, 0x1f, R209 ;  /* 0x0000001fff027819 */ /* 0x001fe200000114d1 */
[C---:B------:R-:W-:Y:S01]  /*0e70*/  VIADD R200, R17.reuse, 0x78 ;  /* 0x0000007811c87836 */ /* 0x040fe20000000000 */
[----:B------:R-:W-:Y:S01]  /*0e80*/  SHF.R.S32.HI R2, RZ, 0x1f, R206 ;  /* 0x0000001fff027819 */ /* 0x000fe200000114ce */
        /* <DEDUP_REMOVED lines=14> */
[----:B------:R-:W-:Y:S01]  /*0f70*/  IMAD.U32 R214, RZ, RZ, UR4 ;  /* 0x00000004ffd67e24 */ /* 0x000fe2000f8e00ff */
[----:B------:R-:W-:Y:S01]  /*0f80*/  SHF.R.S32.HI R221, RZ, 0x1f, R196 ;  /* 0x0000001fffdd7819 */ /* 0x000fe200000114c4 */
[C---:B------:R-:W-:Y:S01]  /*0f90*/  VIADD R22, R17.reuse, 0x10 ;  /* 0x0000001011167836 */ /* 0x040fe20000000000 */
[----:B------:R-:W-:Y:S01]  /*0fa0*/  SHF.R.S32.HI R220, RZ, 0x1f, R195 ;  /* 0x0000001fffdc7819 */ /* 0x000fe200000114c3 */
[----:B------:R-:W-:Y:S01]  /*0fb0*/  VIADD R19, R17, 0x28 ;  /* 0x0000002811137836 */ /* 0x000fe20000000000 */
[----:B------:R-:W-:-:S02]  /*0fc0*/  SHF.R.S32.HI R219, RZ, 0x1f, R194 ;  /* 0x0000001fffdb7819 */ /* 0x000fc400000114c2 */
[----:B------:R-:W-:Y:S02]  /*0fd0*/  SHF.R.S32.HI R218, RZ, 0x1f, R193 ;  /* 0x0000001fffda7819 */ /* 0x000fe400000114c1 */
[----:B-1----:R-:W-:-:S07]  /*0fe0*/  SHF.R.S32.HI R217, RZ, 0x1f, R192 ;  /* 0x0000001fffd97819 */ /* 0x002fce00000114c0 */
.L_x_233:
[----:B------:R-:W-:Y:S01]  /*0ff0*/  ULDC.64 UR8, c[0x0][0xc88] ;  /* 0x0003220000087ab9 */ /* 0x000fe20000000a00 */
[----:B------:R-:W-:Y:S01]  /*1000*/  ULDC.64 UR10, c[0x0][0xa20] ;  /* 0x00028800000a7ab9 */ /* 0x000fe20000000a00 */
[----:B------:R-:W-:Y:S02]  /*1010*/  UIMAD.WIDE UR8, UR7, 0x4, UR8 ;  /* 0x00000004070878a5 */ /* 0x000fe4000f8e0208 */
[----:B------:R-:W-:Y:S01]  /*1020*/  UISETP.NE.U32.AND UP1, UPT, UR10, URZ, UPT ;  /* 0x0000003f0a00728c */ /* 0x000fe2000bf25070 */
[----:B------:R-:W-:-:S03]  /*1030*/  ULDC UR7, c[0x0][0x2f0] ;  /* 0x0000bc0000077ab9 */ /* 0x000fc60000000800 */
[----:B0-23--:R-:W-:Y:S02]  /*1040*/  IMAD.U32 R2, RZ, RZ, UR8 ;  /* 0x00000008ff027e24 */ /* 0x00dfe4000f8e00ff */
[----:B------:R-:W-:Y:S01]  /*1050*/  IMAD.U32 R3, RZ, RZ, UR9 ;  /* 0x00000009ff037e24 */ /* 0x000fe2000f8e00ff */
[----:B------:R-:W-:-:S04]  /*1060*/  ULDC.64 UR8, c[0x0][0xa28] ;  /* 0x00028a0000087ab9 */ /* 0x000fc80000000a00 */
[----:B------:R-:W2:Y:S01]  /*1070*/  LDG.E R2, desc[UR36][R2.64] ;  /* 0x0000002402027981 */ /* 0x000ea2000c1e1900 */
[----:B------:R-:W-:Y:S02]  /*1080*/  UISETP.NE.U32.AND UP0, UPT, UR8, URZ, UPT ;  /* 0x0000003f0800728c */ /* 0x000fe4000bf05070 */
[----:B------:R-:W-:Y:S02]  /*1090*/  UISETP.NE.AND.EX UP1, UPT, UR11, URZ, UPT, UP1 ;  /* 0x0000003f0b00728c */ /* 0x000fe4000bf25310 */
[----:B------:R-:W-:-:S04]  /*10a0*/  UISETP.NE.AND.EX UP0, UPT, UR9, URZ, UPT, UP0 ;  /* 0x0000003f0900728c */ /* 0x000fc8000bf05300 */
[----:B------:R-:W-:Y:S02]  /*10b0*/  PLOP3.LUT P1, PT, PT, PT, UP1, 0x80, 0x0 ;  /* 0x000000000000781c */ /* 0x000fe40003f2f018 */
[----:B------:R-:W-:Y:S02]  /*10c0*/  PLOP3.LUT P0, PT, PT, PT, UP0, 0x80, 0x0 ;  /* 0x000000000000781c */ /* 0x000fe40003f0f008 */
[----:B--2---:R-:W-:-:S13]  /*10d0*/  R2UR UR61, R2 ;  /* 0x00000000023d72ca */ /* 0x004fda00000e0000 */
[----:B------:R-:W-:Y:S02]  /*10e0*/  USHF.R.S32.HI UR4, URZ, 0x1f, UR61 ;  /* 0x0000001f3f047899 */ /* 0x000fe4000801143d */
[----:B------:R-:W-:-:S04]  /*10f0*/  @UP0 ULEA UR8, UP2, UR61, UR8, 0x2 ;  /* 0x000000083d080291 */ /* 0x000fc8000f84103f */
[----:B------:R-:W-:Y:S02]  /*1100*/  @UP0 ULEA.HI.X UR9, UR61, UR9, UR4, 0x2, UP2 ;  /* 0x000000093d090291 */ /* 0x000fe400090f1404 */
[----:B------:R-:W-:Y:S01]  /*1110*/  IMAD.U32 R215, RZ, RZ, UR4 ;  /* 0x00000004ffd77e24 */ /* 0x000fe2000f8e00ff */
[----:B------:R-:W-:Y:S01]  /*1120*/  @UP1 ULEA UR10, UP0, UR61, UR10, 0x2 ;  /* 0x0000000a3d0a1291 */ /* 0x000fe2000f80103f */
[----:B------:R-:W-:-:S03]  /*1130*/  IMAD.U32 R2, RZ, RZ, UR8 ;  /* 0x00000008ff027e24 */ /* 0x000fc6000f8e00ff */
[----:B------:R-:W-:Y:S01]  /*1140*/  @UP1 ULEA.HI.X UR11, UR61, UR11, UR4, 0x2, UP0 ;  /* 0x0000000b3d0b1291 */ /* 0x000fe200080f1404 */
[----:B------:R-:W-:Y:S01]  /*1150*/  IMAD.U32 R3, RZ, RZ, UR9 ;  /* 0x00000009ff037e24 */ /* 0x000fe2000f8e00ff */
[----:B------:R-:W-:Y:S01]  /*1160*/  ULDC.64 UR8, c[0x0][0x418] ;  /* 0x0001060000087ab9 */ /* 0x000fe20000000a00 */
[----:B-1----:R-:W-:Y:S01]  /*1170*/  IMAD.U32 R4, RZ, RZ, UR10 ;  /* 0x0000000aff047e24 */ /* 0x002fe2000f8e00ff */
[----:B------:R-:W-:Y:S02]  /*1180*/  ULDC UR4, c[0x0][0x424] ;  /* 0x0001090000047ab9 */ /* 0x000fe40000000800 */
[----:B------:R-:W-:Y:S01]  /*1190*/  IMAD.U32 R5, RZ, RZ, UR11 ;  /* 0x0000000bff057e24 */ /* 0x000fe2000f8e00ff */
[----:B------:R-:W2:Y:S04]  /*11a0*/  @P0 LDG.E R2, desc[UR36][R2.64] ;  /* 0x0000002402020981 */ /* 0x000ea8000c1e1900 */
[----:B------:R-:W3:Y:S01]  /*11b0*/  @P1 LDG.E R4, desc[UR36][R4.64] ;  /* 0x0000002404041981 */ /* 0x000ee2000c1e1900 */
[----:B------:R-:W-:Y:S01]  /*11c0*/  UISETP.NE.U32.AND UP0, UPT, UR8, URZ, UPT ;  /* 0x0000003f0800728c */ /* 0x000fe2000bf05070 */
[----:B------:R-:W-:Y:S01]  /*11d0*/  IMAD.U32 R212, RZ, RZ, UR6 ;  /* 0x00000006ffd47e24 */ /* 0x000fe2000f8e00ff */
[----:B------:R-:W-:Y:S01]  /*11e0*/  UMOV UR41, URZ ;  /* 0x0000003f00297c82 */ /* 0x000fe20008000000 */
[----:B------:R-:W-:-:S02]  /*11f0*/  ULOP3.LUT UR8, UR5, 0xff000000, URZ, 0xc0, !UPT ;  /* 0xff00000005087892 */ /* 0x000fc4000f8ec03f */
[----:B------:R-:W-:-:S04]  /*1200*/  UISETP.NE.AND.EX UP0, UPT, UR9, URZ, UPT, UP0 ;  /* 0x0000003f0900728c */ /* 0x000fc8000bf05300 */
[----:B------:R-:W-:-:S04]  /*1210*/  USEL UR4, UR4, 0x1, UP0 ;  /* 0x0000000104047887 */ /* 0x000fc80008000000 */
[----:B------:R-:W-:Y:S01]  /*1220*/  UIMAD UR4, UR4, UR7, URZ ;  /* 0x00000007040472a4 */ /* 0x000fe2000f8e023f */
[----:B--2---:R-:W-:-:S06]  /*1230*/  @P0 R2UR UR41, R2 ;  /* 0x00000000022902ca */ /* 0x004fcc00000e0000 */
[----:B---3--:R-:W-:Y:S01]  /*1240*/  @P1 R2UR UR4, R4 ;  /* 0x00000000040412ca */ /* 0x008fe200000e0000 */
[----:B----45:R-:W-:-:S14]  /*1250*/  @P1 BRA `(.L_x_184) ;  /* 0x0000000000341947 */ /* 0x030fdc0003800000 */
[----:B------:R-:W-:Y:S02]  /*1260*/  ULDC.64 UR6, c[0x0][0xa08] ;  /* 0x0002820000067ab9 */ /* 0x000fe40000000a00 */
[----:B------:R-:W-:-:S04]  /*1270*/  ISETP.NE.U32.AND P0, PT, RZ, UR6, PT ;  /* 0x00000006ff007c0c */ /* 0x000fc8000bf05070 */
[----:B------:R-:W-:-:S13]  /*1280*/  ISETP.NE.AND.EX P0, PT, RZ, UR7, PT, P0 ;  /* 0x00000007ff007c0c */ /* 0x000fda000bf05300 */
[----:B------:R-:W-:Y:S05]  /*1290*/  @!P0 BRA `(.L_x_184) ;  /* 0x0000000000248947 */ /* 0x000fea0003800000 */
[----:B------:R-:W-:Y:S02]  /*12a0*/  ULDC.64 UR6, c[0x0][0xa08] ;  /* 0x0002820000067ab9 */ /* 0x000fe40000000a00 */
[----:B------:R-:W-:-:S06]  /*12b0*/  UIMAD.WIDE UR6, UR61, 0x4, UR6 ;  /* 0x000000043d0678a5 */ /* 0x000fcc000f8e0206 */
[----:B------:R-:W-:Y:S01]  /*12c0*/  IMAD.U32 R2, RZ, RZ, UR6 ;  /* 0x00000006ff027e24 */ /* 0x000fe2000f8e00ff */
[----:B------:R-:W-:-:S05]  /*12d0*/  MOV R3, UR7 ;  /* 0x0000000700037c02 */ /* 0x000fca0008000f00 */
[----:B------:R-:W2:Y:S04]  /*12e0*/  LDG.E R4, desc[UR36][R2.64] ;  /* 0x0000002402047981 */ /* 0x000ea8000c1e1900 */
[----:B------:R-:W3:Y:S01]  /*12f0*/  LDG.E R0, desc[UR36][R2.64+0x4] ;  /* 0x0000042402007981 */ /* 0x000ee2000c1e1900 */
[----:B--2---:R-:W-:Y:S02]  /*1300*/  R2UR UR4, R4 ;  /* 0x00000000040472ca */ /* 0x004fe400000e0000 */
[----:B---3--:R-:W-:-:S13]  /*1310*/  R2UR UR6, R0 ;  /* 0x00000000000672ca */ /* 0x008fda00000e0000 */
[----:B------:R-:W-:-:S12]  /*1320*/  UIADD3 UR4, -UR4, UR6, URZ ;  /* 0x0000000604047290 */ /* 0x000fd8000fffe13f */
.L_x_184:
[----:B------:R-:W-:Y:S02]  /*1330*/  UIADD3 UR41, -UR41, UR4, URZ ;  /* 0x0000000429297290 */ /* 0x000fe4000fffe13f */
[----:B------:R-:W-:Y:S02]  /*1340*/  ULOP3.LUT UR4, UR5, 0xff0000, URZ, 0xc0, !UPT ;  /* 0x00ff000005047892 */ /* 0x000fe4000f8ec03f */
[----:B------:R-:W-:Y:S02]  /*1350*/  UISETP.GE.AND UP0, UPT, UR41, 0x1, UPT ;  /* 0x000000012900788c */ /* 0x000fe4000bf06270 */
[----:B------:R-:W-:Y:S02]  /*1360*/  USHF.R.U32.HI UR8, URZ, 0x8, UR8 ;  /* 0x000000083f087899 */ /* 0x000fe40008011608 */
[----:B------:R-:W-:Y:S02]  /*1370*/  UIADD3 UR6, UR41, 0x5f, URZ ;  /* 0x0000005f29067890 */ /* 0x000fe4000fffe03f */
[----:B------:R-:W-:Y:S01]  /*1380*/  PLOP3.LUT P0, PT, PT, PT, UP0, 0x80, 0x0 ;  /* 0x000000000000781c */ /* 0x000fe20003f0f008 */
[----:B------:R-:W-:-:S02]  /*1390*/  ULEA.HI UR8, UR4, UR8, URZ, 0x10 ;  /* 0x0000000804087291 */ /* 0x000fc4000f8f803f */
[----:B------:R-:W-:Y:S02]  /*13a0*/  UIMAD.WIDE UR6, UR6, 0x2aaaaaab, URZ ;  /* 0x2aaaaaab060678a5 */ /* 0x000fe4000f8e023f */
[----:B------:R-:W-:Y:S02]  /*13b0*/  ULOP3.LUT UR4, UR8, 0xff, URZ, 0xc0, !UPT ;  /* 0x000000ff08047892 */ /* 0x000fe4000f8ec03f */
[----:B------:R-:W-:Y:S02]  /*13c0*/  ULOP3.LUT UR9, UR5, 0xffff, URZ, 0xc0, !UPT ;  /* 0x0000ffff05097892 */ /* 0x000fe4000f8ec03f */
[----:B------:R-:W-:Y:S02]  /*13d0*/  USHF.R.U32.HI UR5, URZ, 0x10, UR8 ;  /* 0x000000103f057899 */ /* 0x000fe40008011608 */
[----:B------:R-:W-:Y:S01]  /*13e0*/  USHF.R.U32.HI UR6, URZ, 0x1f, UR7 ;  /* 0x0000001f3f067899 */ /* 0x000fe20008011607 */
[----:B------:R-:W-:Y:S01]  /*13f0*/  IMAD.U32 R23, RZ, RZ, UR4 ;  /* 0x00000004ff177e24 */ /* 0x000fe2000f8e00ff */
[----:B------:R-:W-:Y:S01]  /*1400*/  UMOV UR4, URZ ;  /* 0x0000003f00047c82 */ /* 0x000fe20008000000 */
[----:B------:R-:W-:Y:S01]  /*1410*/  IMAD.U32 R211, RZ, RZ, UR9 ;  /* 0x00000009ffd37e24 */ /* 0x000fe2000f8e00ff */
[----:B------:R-:W-:Y:S01]  /*1420*/  ULEA.HI.SX32 UR9, UR7, UR6, 0x1c ;  /* 0x0000000607097291 */ /* 0x000fe2000f8fe23f */
[----:B------:R-:W-:Y:S01]  /*1430*/  IMAD.U32 R18, RZ, RZ, UR5 ;  /* 0x00000005ff127e24 */ /* 0x000fe2000f8e00ff */
[----:B------:R-:W-:Y:S10]  /*1440*/  @!P0 BRA `(.L_x_185) ;  /* 0x0000000000948947 */ /* 0x000ff40003800000 */
[----:B------:R-:W-:Y:S01]  /*1450*/  R2UR UR5, R18 ;  /* 0x00000000120572ca */ /* 0x000fe200000e0000 */
[----:B------:R-:W-:-:S12]  /*1460*/  ULDC UR4, c[0x0][0x9f0] ;  /* 0x00027c0000047ab9 */ /* 0x000fd80000000800 */
[----:B------:R-:W-:-:S04]  /*1470*/  UISETP.NE.AND UP0, UPT, UR5, URZ, UPT ;  /* 0x0000003f0500728c */ /* 0x000fc8000bf05270 */
[----:B------:R-:W-:-:S03]  /*1480*/  USEL UR10, UR5, UR4, UP0 ;  /* 0x00000004050a7287 */ /* 0x000fc60008000000 */
[----:B------:R-:W-:Y:S01]  /*1490*/  UMOV UR4, URZ ;  /* 0x0000003f00047c82 */ /* 0x000fe20008000000 */
[----:B------:R-:W-:Y:S02]  /*14a0*/  UIADD3 UR6, UR9, -0x1, UR10 ;  /* 0xffffffff09067890 */ /* 0x000fe4000fffe00a */
[----:B------:R-:W-:-:S04]  /*14b0*/  IMAD.U32 R3, RZ, RZ, UR10 ;  /* 0x0000000aff037e24 */ /* 0x000fc8000f8e00ff */
[----:B------:R-:W-:Y:S01]  /*14c0*/  IMAD.U32 R4, RZ, RZ, UR6 ;  /* 0x00000006ff047e24 */ /* 0x000fe2000f8e00ff */
[-C--:B------:R-:W-:Y:S01]  /*14d0*/  IABS R0, R3.reuse ;  /* 0x0000000300007213 */ /* 0x080fe20000000000 */
[----:B------:R-:W-:Y:S01]  /*14e0*/  ULOP3.LUT UR6, UR6, UR10, URZ, 0x3c, !UPT ;  /* 0x0000000a06067292 */ /* 0x000fe2000f8e3c3f */
[----:B------:R-:W-:Y:S02]  /*14f0*/  IABS R5, R3 ;  /* 0x0000000300057213 */ /* 0x000fe40000000000 */
[----:B------:R-:W-:Y:S02]  /*1500*/  R2UR UR11, R0 ;  /* 0x00000000000b72ca */ /* 0x000fe400000e0000 */
[----:B------:R-:W-:-:S05]  /*1510*/  IABS R4, R4 ;  /* 0x0000000400047213 */ /* 0x000fca0000000000 */
[----:B------:R-:W-:-:S05]  /*1520*/  IMAD.MOV.U32 R3, RZ, RZ, R4 ;  /* 0x000000ffff037224 */ /* 0x000fca00078e0004 */
[----:B------:R-:W-:Y:S01]  /*1530*/  R2UR UR8, R3 ;  /* 0x00000000030872ca */ /* 0x000fe200000e0000 */
        /* <DEDUP_REMOVED lines=22> */
.L_x_185:
[----:B------:R-:W-:Y:S01]  /*16a0*/  R2UR UR5, R23 ;  /* 0x00000000170572ca */ /* 0x000fe200000e0000 */
[----:B------:R-:W-:Y:S01]  /*16b0*/  IMAD.U32 R0, RZ, RZ, UR9 ;  /* 0x00000009ff007e24 */ /* 0x000fe2000f8e00ff */
[----:B------:R-:W-:Y:S01]  /*16c0*/  PLOP3.LUT P0, PT, PT, PT, PT, 0x80, 0x0 ;  /* 0x000000000000781c */ /* 0x000fe20003f0f070 */
[----:B------:R-:W-:Y:S01]  /*16d0*/  IMAD.U32 R3, RZ, RZ, UR4 ;  /* 0x00000004ff037e24 */ /* 0x000fe2000f8e00ff */
[----:B------:R-:W-:Y:S01]  /*16e0*/  CS2R R118, SRZ ;  /* 0x0000000000767805 */ /* 0x000fe2000001ff00 */
[----:B------:R-:W-:Y:S01]  /*16f0*/  IMAD.MOV.U32 R4, RZ, RZ, RZ ;  /* 0x000000ffff047224 */ /* 0x000fe200078e00ff */
[----:B------:R-:W-:Y:S02]  /*1700*/  CS2R R116, SRZ ;  /* 0x0000000000747805 */ /* 0x000fe4000001ff00 */
[----:B------:R-:W-:Y:S02]  /*1710*/  CS2R R114, SRZ ;  /* 0x0000000000727805 */ /* 0x000fe4000001ff00 */
[----:B------:R-:W-:-:S02]  /*1720*/  CS2R R112, SRZ ;  /* 0x0000000000707805 */ /* 0x000fc4000001ff00 */
[----:B------:R-:W-:Y:S02]  /*1730*/  CS2R R110, SRZ ;  /* 0x00000000006e7805 */ /* 0x000fe4000001ff00 */
[----:B------:R-:W-:Y:S02]  /*1740*/  CS2R R108, SRZ ;  /* 0x00000000006c7805 */ /* 0x000fe4000001ff00 */
[----:B------:R-:W-:Y:S02]  /*1750*/  CS2R R106, SRZ ;  /* 0x00000000006a7805 */ /* 0x000fe4000001ff00 */
[----:B------:R-:W-:Y:S01]  /*1760*/  CS2R R104, SRZ ;  /* 0x0000000000687805 */ /* 0x000fe2000001ff00 */
[----:B------:R-:W-:Y:S01]  /*1770*/  UIMAD UR60, UR5, UR4, URZ ;  /* 0x00000004053c72a4 */ /* 0x000fe2000f8e023f */
[----:B------:R-:W-:Y:S02]  /*1780*/  CS2R R102, SRZ ;  /* 0x0000000000667805 */ /* 0x000fe4000001ff00 */
[----:B------:R-:W-:-:S02]  /*1790*/  CS2R R100, SRZ ;  /* 0x0000000000647805 */ /* 0x000fc4000001ff00 */
[----:B------:R-:W-:Y:S02]  /*17a0*/  CS2R R98, SRZ ;  /* 0x0000000000627805 */ /* 0x000fe4000001ff00 */
[----:B------:R-:W-:Y:S02]  /*17b0*/  CS2R R96, SRZ ;  /* 0x0000000000607805 */ /* 0x000fe4000001ff00 */
[----:B------:R-:W-:Y:S02]  /*17c0*/  CS2R R126, SRZ ;  /* 0x00000000007e7805 */ /* 0x000fe4000001ff00 */
[----:B------:R-:W-:Y:S02]  /*17d0*/  VIADDMNMX R0, R3, UR60, R0, PT ;  /* 0x0000003c03007c46 */ /* 0x000fe4000b800100 */
[----:B------:R-:W-:Y:S02]  /*17e0*/  CS2R R120, SRZ ;  /* 0x0000000000787805 */ /* 0x000fe4000001ff00 */
[----:B------:R-:W-:-:S02]  /*17f0*/  CS2R R124, SRZ ;  /* 0x00000000007c7805 */ /* 0x000fc4000001ff00 */
[----:B------:R-:W-:Y:S02]  /*1800*/  CS2R R20, SRZ ;  /* 0x0000000000147805 */ /* 0x000fe4000001ff00 */
[----:B------:R-:W-:Y:S01]  /*1810*/  R2UR UR40, R0 ;  /* 0x00000000002872ca */ /* 0x000fe200000e0000 */
[----:B------:R-:W-:Y:S01]  /*1820*/  IMAD.MOV.U32 R0, RZ, RZ, RZ ;  /* 0x000000ffff007224 */ /* 0x000fe200078e00ff */
        /* <DEDUP_REMOVED lines=11> */
[----:B------:R-:W-:Y:S01]  /*18e0*/  UISETP.GT.AND UP0, UPT, UR40, UR60, UPT ;  /* 0x0000003c2800728c */ /* 0x000fe2000bf04270 */
[----:B------:R-:W-:Y:S02]  /*18f0*/  CS2R R64, SRZ ;  /* 0x0000000000407805 */ /* 0x000fe4000001ff00 */
[----:B------:R-:W-:Y:S02]  /*1900*/  CS2R R62, SRZ ;  /* 0x00000000003e7805 */ /* 0x000fe4000001ff00 */
[----:B------:R-:W-:Y:S02]  /*1910*/  CS2R R60, SRZ ;  /* 0x00000000003c7805 */ /* 0x000fe4000001ff00 */
[----:B------:R-:W-:Y:S02]  /*1920*/  CS2R R58, SRZ ;  /* 0x00000000003a7805 */ /* 0x000fe4000001ff00 */
[----:B------:R-:W-:-:S02]  /*1930*/  CS2R R56, SRZ ;  /* 0x0000000000387805 */ /* 0x000fc4000001ff00 */
[----:B------:R-:W-:Y:S02]  /*1940*/  PLOP3.LUT P1, PT, PT, PT, UP0, 0x80, 0x0 ;  /* 0x000000000000781c */ /* 0x000fe40003f2f008 */
        /* <DEDUP_REMOVED lines=15> */
[----:B------:R-:W-:Y:S01]  /*1a40*/  CS2R R24, SRZ ;  /* 0x0000000000187805 */ /* 0x000fe2000001ff00 */
[----:B------:R-:W-:Y:S06]  /*1a50*/  @!P1 BRA `(.L_x_186) ;  /* 0x00000058000c9947 */ /* 0x000fec0003800000 */
[----:B------:R-:W0:Y:S01]  /*1a60*/  S2R R6, SR_TID.X ;  /* 0x0000000000067919 */ /* 0x000e220000002100 */
[----:B------:R-:W1:Y:S01]  /*1a70*/  S2UR UR7, SR_CgaCtaId ;  /* 0x00000000000779c3 */ /* 0x000e620000008800 */
[----:B------:R-:W-:Y:S02]  /*1a80*/  UMOV UR6, 0x400 ;  /* 0x0000040000067882 */ /* 0x000fe40000000000 */
[----:B-1----:R-:W-:-:S04]  /*1a90*/  ULEA UR6, UR7, UR6, 0x18 ;  /* 0x0000000607067291 */ /* 0x002fc8000f8ec03f */
[----:B------:R-:W-:Y:S01]  /*1aa0*/  UIADD3 UR6, UR6, 0x12400, URZ ;  /* 0x0001240006067890 */ /* 0x000fe2000fffe03f */
[----:B0-----:R-:W-:-:S03]  /*1ab0*/  VIADD R6, R6, 0xffffff80 ;  /* 0xffffff8006067836 */ /* 0x001fc60000000000 */
[----:B------:R-:W-:Y:S02]  /*1ac0*/  ULOP3.LUT UP0, URZ, UR6, 0x1bf, URZ, 0xc0, !UPT ;  /* 0x000001bf063f7892 */ /* 0x000fe4000f80c03f */
[----:B------:R-:W-:-:S04]  /*1ad0*/  SHF.R.S32.HI R5, RZ, 0x1f, R6 ;  /* 0x0000001fff057819 */ /* 0x000fc80000011406 */
[----:B------:R-:W-:Y:S02]  /*1ae0*/  PLOP3.LUT P0, PT, PT, PT, UP0, 0x80, 0x0 ;  /* 0x000000000000781c */ /* 0x000fe40003f0f008 */
[----:B------:R-:W-:-:S04]  /*1af0*/  LEA.HI R5, R5, R6, RZ, 0x7 ;  /* 0x0000000605057211 */ /* 0x000fc800078f38ff */
[----:B------:R-:W-:-:S05]  /*1b00*/  SHF.R.S32.HI R5, RZ, 0x7, R5 ;  /* 0x00000007ff057819 */ /* 0x000fca0000011405 */
[----:B------:R-:W0:Y:S02]  /*1b10*/  SHFL.IDX PT, R0, R5, RZ, 0x1f ;  /* 0x00001fff05007589 */ /* 0x000e2400000e0000 */
[----:B0-----:R-:W-:-:S13]  /*1b20*/  R2UR UR4, R0 ;  /* 0x00000000000472ca */ /* 0x001fda00000e0000 */
        /* <DEDUP_REMOVED lines=16> */
[----:B------:R-:W-:Y:S02]  /*1c30*/  IMAD.U32 R6, RZ, RZ, UR4 ;  /* 0x00000004ff067e24 */ /* 0x000fe4000f8e00ff */
[----:B------:R-:W-:-:S02]  /*1c40*/  IMAD.U32 R11, RZ, RZ, UR7 ;  /* 0x00000007ff0b7e24 */ /* 0x000fc4000f8e00ff */
[----:B------:R-:W-:Y:S02]  /*1c50*/  IMAD.MOV.U32 R8, RZ, RZ, 0x70 ;  /* 0x00000070ff087424 */ /* 0x000fe400078e00ff */
[----:B------:R-:W-:Y:S02]  /*1c60*/  IMAD.MOV.U32 R12, RZ, RZ, 0x1 ;  /* 0x00000001ff0c7424 */ /* 0x000fe400078e00ff */
[----:B0-----:R-:W-:-:S07]  /*1c70*/  IMAD.MOV.U32 R13, RZ, RZ, RZ ;  /* 0x000000ffff0d7224 */ /* 0x001fce00078e00ff */
[----:B------:R-:W-:-:S07]  /*1c80*/  LEPC R20, `(.L_x_187) ;  /* 0x000000001014794e */ /* 0x000fce0000000000 */
[----:B-1----:R-:W-:Y:S05]  /*1c90*/  CALL.ABS.NOINC R2 ;  /* 0x0000000002007343 */ /* 0x002fea0003c00000 */
.L_x_187:
[----:B------:R-:W2:Y:S01]  /*1ca0*/  LDL R2, [R1+0x28] ;  /* 0x0000280001027983 */ /* 0x000ea20000100800 */
[----:B------:R-:W-:Y:S01]  /*1cb0*/  R2UR UR7, R214 ;  /* 0x00000000d60772ca */ /* 0x000fe200000e0000 */
[----:B------:R-:W0:Y:S01]  /*1cc0*/  S2UR UR5, SR_CgaCtaId ;  /* 0x00000000000579c3 */ /* 0x000e220000008800 */
[----:B------:R-:W-:-:S11]  /*1cd0*/  MOV R4, 0x400 ;  /* 0x0000040000047802 */ /* 0x000fd60000000f00 */
[----:B------:R-:W-:-:S04]  /*1ce0*/  ULEA.HI UR4, UR7, UR7, URZ, 0x1 ;  /* 0x0000000707047291 */ /* 0x000fc8000f8f083f */
[----:B------:R-:W-:-:S04]  /*1cf0*/  ULOP3.LUT UR4, UR4, 0xfffffffe, URZ, 0xc0, !UPT ;  /* 0xfffffffe04047892 */ /* 0x000fc8000f8ec03f */
[----:B------:R-:W-:Y:S01]  /*1d00*/  UIADD3 UR4, UR7, -UR4, URZ ;  /* 0x8000000407047290 */ /* 0x000fe2000fffe03f */
[----:B0-----:R-:W-:-:S05]  /*1d10*/  IMAD.U32 R5, RZ, RZ, UR5 ;  /* 0x00000005ff057e24 */ /* 0x001fca000f8e00ff */
[----:B------:R-:W-:Y:S01]  /*1d20*/  IMAD.U32 R3, RZ, RZ, UR4 ;  /* 0x00000004ff037e24 */ /* 0x000fe2000f8e00ff */
[----:B------:R-:W-:-:S04]  /*1d30*/  LEA R4, R5, R4, 0x18 ;  /* 0x0000000405047211 */ /* 0x000fc800078ec0ff */
[----:B------:R-:W-:-:S04]  /*1d40*/  SHF.L.U32 R3, R3, 0x1f, RZ ;  /* 0x0000001f03037819 */ /* 0x000fc800000006ff */
[----:B------:R-:W0:Y:S01]  /*1d50*/  SYNCS.PHASECHK.TRANS64.TRYWAIT P1, [R4+URZ+0x30800], R3 ;  /* 0x03080003040075a7 */ /* 0x000e22000802017f */
[----:B--2---:R-:W-:-:S13]  /*1d60*/  R2UR UR6, R2 ;  /* 0x00000000020672ca */ /* 0x004fda00000e0000 */
[----:B------:R-:W-:-:S05]  /*1d70*/  IMAD.U32 R0, RZ, RZ, UR6 ;  /* 0x00000006ff007e24 */ /* 0x000fca000f8e00ff */
[----:B------:R-:W-:Y:S01]  /*1d80*/  ISETP.NE.AND P0, PT, R0, 0x3, PT ;  /* 0x000000030000780c */ /* 0x000fe20003f05270 */
[----:B0-----:R-:W-:-:S12]  /*1d90*/  @!P1 BRA `(.L_x_188) ;  /* 0x000000ec00209947 */ /* 0x001fd80003800000 */
.L_x_318:
[----:B------:R-:W-:Y:S05]  /*1da0*/  @!P0 BRA `(.L_x_189) ;  /* 0x0000000000048947 */ /* 0x000fea0003800000 */
[----:B------:R-:W-:Y:S01]  /*1db0*/  BPT.TRAP 0x1 ;  /* 0x000000040000795c */ /* 0x000fe20000300000 */
.L_x_189:
[----:B0-----:R-:W-:Y:S02]  /*1dc0*/  IMAD.U32 R3, RZ, RZ, UR38 ;  /* 0x00000026ff037e24 */ /* 0x001fe4000f8e00ff */
[----:B------:R-:W-:Y:S02]  /*1dd0*/  IMAD.U32 R2, RZ, RZ, UR39 ;  /* 0x00000027ff027e24 */ /* 0x000fe4000f8e00ff */
[----:B------:R-:W-:-:S03]  /*1de0*/  IMAD R0, R3, 0x8, R4 ;  /* 0x0000000803007824 */ /* 0x000fc600078e0204 */
[----:B------:R-:W-:-:S04]  /*1df0*/  SHF.L.U32 R3, R2, 0x1f, RZ ;  /* 0x0000001f02037819 */ /* 0x000fc800000006ff */
[----:B------:R0:W1:Y:S01]  /*1e00*/  SYNCS.PHASECHK.TRANS64.TRYWAIT P1, [R0+URZ+0x30830], R3 ;  /* 0x03083003000075a7 */ /* 0x000062000802017f */
[----:B------:R-:W-:Y:S05]  /*1e10*/  @!P0 BRA `(.L_x_190) ;  /* 0x0000000000048947 */ /* 0x000fea0003800000 */
[----:B------:R-:W-:Y:S01]  /*1e20*/  BPT.TRAP 0x1 ;  /* 0x000000040000795c */ /* 0x000fe20000300000 */
.L_x_190:
[----:B------:R-:W-:Y:S01]  /*1e30*/  IMAD.MOV.U32 R119, RZ, RZ, RZ ;  /* 0x000000ffff777224 */ /* 0x000fe200078e00ff */
[----:B-1----:R-:W-:Y:S06]  /*1e40*/  @P1 BRA `(.L_x_191) ;  /* 0x0000000000081947 */ /* 0x002fec0003800000 */
[----:B------:R-:W1:Y:S02]  /*1e50*/  SYNCS.PHASECHK.TRANS64.TRYWAIT P1, [R0+URZ+0x30830], R3 ;  /* 0x03083003000075a7 */ /* 0x000e64000802017f */
[----:B-1----:R-:W-:Y:S05]  /*1e60*/  @!P1 BRA `(.L_x_192) ;  /* 0x000000ec00009947 */ /* 0x002fea0003800000 */
.L_x_191:
[----:B------:R-:W-:Y:S05]  /*1e70*/  WARPSYNC.ALL ;  /* 0x0000000000007948 */ /* 0x000fea0003800000 */
[----:B------:R-:W-:Y:S01]  /*1e80*/  R2UR UR4, R4 ;  /* 0x00000000040472ca */ /* 0x000fe200000e0000 */
[----:B------:R-:W-:Y:S01]  /*1e90*/  ULOP3.LUT UR5, UR42, 0x10000, URZ, 0xfc, !UPT ;  /* 0x000100002a057892 */ /* 0x000fe2000f8efc3f */
[----:B------:R-:W-:Y:S01]  /*1ea0*/  WARPGROUP.ARRIVE ;  /* 0x00000000000079c5 */ /* 0x000fe20000000000 */
[----:B------:R-:W-:Y:S01]  /*1eb0*/  UMOV UR9, 0x40000040 ;  /* 0x4000004000097882 */ /* 0x000fe20000000000 */
[----:B------:R-:W-:Y:S01]  /*1ec0*/  UMOV UR11, 0x40000040 ;  /* 0x40000040000b7882 */ /* 0x000fe20000000000 */
[----:B------:R-:W-:Y:S01]  /*1ed0*/  UIADD3 UR7, UR5, 0x2, URZ ;  /* 0x0000000205077890 */ /* 0x000fe2000fffe03f */
[----:B------:R-:W-:Y:S01]  /*1ee0*/  IMAD.U32 R9, RZ, RZ, UR9 ;  /* 0x00000009ff097e24 */ /* 0x000fe2000f8e00ff */
[----:B------:R-:W-:Y:S01]  /*1ef0*/  UMOV UR13, 0x40000040 ;  /* 0x40000040000d7882 */ /* 0x000fe20000000000 */
[----:B------:R-:W-:Y:S01]  /*1f00*/  UMOV UR8, UR5 ;  /* 0x0000000500087c82 */ /* 0x000fe20008000000 */
[----:B------:R-:W-:Y:S01]  /*1f10*/  UMOV UR15, 0x40000040 ;  /* 0x40000040000f7882 */ /* 0x000fe20000000000 */
[----:B------:R-:W-:Y:S01]  /*1f20*/  IMAD.U32 R8, RZ, RZ, UR8 ;  /* 0x00000008ff087e24 */ /* 0x000fe2000f8e00ff */
[----:B------:R-:W-:Y:S01]  /*1f30*/  UIADD3 UR56, UR5, 0x4, URZ ;  /* 0x0000000405387890 */ /* 0x000fe2000fffe03f */
[----:B------:R-:W-:Y:S01]  /*1f40*/  IMAD.U32 R7, RZ, RZ, UR13 ;  /* 0x0000000dff077e24 */ /* 0x000fe2000f8e00ff */
[----:B------:R-:W-:Y:S01]  /*1f50*/  UIADD3 UR4, UR4, 0x1e400, URZ ;  /* 0x0001e40004047890 */ /* 0x000fe2000fffe03f */
[----:B------:R-:W-:Y:S01]  /*1f60*/  UMOV UR12, UR7 ;  /* 0x00000007000c7c82 */ /* 0x000fe20008000000 */
[----:B------:R-:W-:-:S02]  /*1f70*/  UMOV UR57, 0x40000040 ;  /* 0x4000004000397882 */ /* 0x000fc40000000000 */
[----:B------:R-:W-:Y:S01]  /*1f80*/  USHF.R.U32.HI UR4, URZ, 0x4, UR4 ;  /* 0x000000043f047899 */ /* 0x000fe20008011604 */
[----:B------:R-:W-:Y:S01]  /*1f90*/  IMAD.U32 R6, RZ, RZ, UR12 ;  /* 0x0000000cff067e24 */ /* 0x000fe2000f8e00ff */
[----:B------:R-:W-:Y:S01]  /*1fa0*/  UMOV UR59, 0x40000040 ;  /* 0x40000040003b7882 */ /* 0x000fe20000000000 */
[----:B------:R-:W-:Y:S02]  /*1fb0*/  UIADD3 UR52, UR5, 0x6, URZ ;  /* 0x0000000605347890 */ /* 0x000fe4000fffe03f */
[----:B------:R-:W-:Y:S01]  /*1fc0*/  ULOP3.LUT UR4, UR4, 0x3fff, URZ, 0xc0, !UPT ;  /* 0x00003fff04047892 */ /* 0x000fe2000f8ec03f */
[----:B------:R-:W-:Y:S01]  /*1fd0*/  UMOV UR53, 0x40000040 ;  /* 0x4000004000357882 */ /* 0x000fe20000000000 */
[----:B------:R-:W-:Y:S02]  /*1fe0*/  UMOV UR55, 0x40000040 ;  /* 0x4000004000377882 */ /* 0x000fe40000000000 */
[----:B------:R-:W-:Y:S02]  /*1ff0*/  ULOP3.LUT UR4, UR4, 0x10000, URZ, 0xfc, !UPT ;  /* 0x0001000004047892 */ /* 0x000fe4000f8efc3f */
[----:B------:R-:W-:-:S02]  /*2000*/  UIADD3 UR48, UR5, 0x400, URZ ;  /* 0x0000040005307890 */ /* 0x000fc4000fffe03f */
[----:B------:R-:W-:Y:S01]  /*2010*/  UIMAD UR6, UR38, 0x900, UR4 ;  /* 0x00000900260678a4 */ /* 0x000fe2000f8e0204 */
[----:B------:R-:W-:Y:S01]  /*2020*/  UMOV UR49, 0x40000040 ;  /* 0x4000004000317882 */ /* 0x000fe20000000000 */
[----:B------:R-:W-:Y:S02]  /*2030*/  UMOV UR51, 0x40000040 ;  /* 0x4000004000337882 */ /* 0x000fe40000000000 */
[----:B------:R-:W-:Y:S02]  /*2040*/  UIADD3 UR58, UR6, 0x4, URZ ;  /* 0x00000004063a7890 */ /* 0x000fe4000fffe03f */
[----:B------:R-:W-:Y:S02]  /*2050*/  UIADD3 UR54, UR6, 0x6, URZ ;  /* 0x0000000606367890 */ /* 0x000fe4000fffe03f */
[----:B------:R-:W-:Y:S01]  /*2060*/  UMOV UR10, UR6 ;  /* 0x00000006000a7c82 */ /* 0x000fe20008000000 */
[----:B------:R-:W-:Y:S01]  /*2070*/  UIADD3 UR50, UR6, 0x300, URZ ;  /* 0x0000030006327890 */ /* 0x000fe2000fffe03f */
[----:B------:R-:W-:Y:S01]  /*2080*/  HGMMA.64x96x16.F32 R24, gdesc[UR8], RZ, !UPT, gsb0 ;  /* 0x01600000081879f0 */ /* 0x000fe2000c0008ff */
[----:B------:R-:W-:-:S02]  /*2090*/  UIADD3 UR8, UR6, 0x2, URZ ;  /* 0x0000000206087890 */ /* 0x000fc4000fffe03f */
[----:B------:R-:W-:Y:S02]  /*20a0*/  UIADD3 UR16, UR5, 0x404, URZ ;  /* 0x0000040405107890 */ /* 0x000fe4000fffe03f */
[----:B------:R-:W-:Y:S01]  /*20b0*/  UIADD3 UR18, UR6, 0x304, URZ ;  /* 0x0000030406127890 */ /* 0x000fe2000fffe03f */
[----:B------:R-:W-:Y:S02]  /*20c0*/  UMOV UR17, 0x40000040 ;  /* 0x4000004000117882 */ /* 0x000fe40000000000 */
[----:B------:R-:W-:Y:S01]  /*20d0*/  UMOV UR14, UR8 ;  /* 0x00000008000e7c82 */ /* 0x000fe20008000000 */
[----:B------:R-:W-:Y:S01]  /*20e0*/  UMOV UR19, 0x40000040 ;  /* 0x4000004000137882 */ /* 0x000fe20000000000 */
[----:B------:R-:W-:Y:S02]  /*20f0*/  UIADD3 UR20, UR5, 0x406, URZ ;  /* 0x0000040605147890 */ /* 0x000fe4000fffe03f */
[----:B------:R-:W-:Y:S01]  /*2100*/  UIADD3 UR22, UR6, 0x306, URZ ;  /* 0x0000030606167890 */ /* 0x000fe2000fffe03f */
[----:B------:R-:W-:Y:S01]  /*2110*/  UMOV UR21, 0x40000040 ;  /* 0x4000004000157882 */ /* 0x000fe20000000000 */
[----:B------:R-:W-:Y:S01]  /*2120*/  UMOV UR23, 0x40000040 ;  /* 0x4000004000177882 */ /* 0x000fe20000000000 */
[----:B------:R-:W-:-:S02]  /*2130*/  UIADD3 UR24, UR5, 0x800, URZ ;  /* 0x0000080005187890 */ /* 0x000fc4000fffe03f */
[----:B------:R-:W-:Y:S01]  /*2140*/  UIADD3 UR26, UR6, 0x600, URZ ;  /* 0x00000600061a7890 */ /* 0x000fe2000fffe03f */
[----:B------:R-:W-:Y:S01]  /*2150*/  UMOV UR25, 0x40000040 ;  /* 0x4000004000197882 */ /* 0x000fe20000000000 */
[----:B------:R-:W-:Y:S01]  /*2160*/  UMOV UR27, 0x40000040 ;  /* 0x40000040001b7882 */ /* 0x000fe20000000000 */
[----:B------:R-:W-:Y:S02]  /*2170*/  UIADD3 UR28, UR5, 0x802, URZ ;  /* 0x00000802051c7890 */ /* 0x000fe4000fffe03f */
[----:B------:R-:W-:Y:S01]  /*2180*/  UIADD3 UR30, UR6, 0x602, URZ ;  /* 0x00000602061e7890 */ /* 0x000fe2000fffe03f */
[----:B------:R-:W-:Y:S01]  /*2190*/  UMOV UR29, 0x40000040 ;  /* 0x40000040001d7882 */ /* 0x000fe20000000000 */
        /* <DEDUP_REMOVED lines=9> */
[----:B------:R-:W-:Y:S02]  /*2230*/  WARPGROUP.DEPBAR.LE gsb0, 0x0 ;  /* 0x00008000000079c5 */ /* 0x000fe40000010000 */
[----:B------:R-:W-:-:S06]  /*2240*/  WARPGROUP.ARRIVE ;  /* 0x00000000000079c5 */ /* 0x000fcc0000000000 */
[----:B------:R-:W-:Y:S01]  /*2250*/  HGMMA.64x96x16.F32 R24, gdesc[UR12], R24, gsb0 ;  /* 0x016000000c1879f0 */ /* 0x000fe20008000818 */
[----:B------:R-:W-:Y:S02]  /*2260*/  UIADD3 UR12, UR5, 0x402, URZ ;  /* 0x00000402050c7890 */ /* 0x000fe4000fffe03f */
[----:B------:R-:W-:Y:S01]  /*2270*/  UIADD3 UR14, UR6, 0x302, URZ ;  /* 0x00000302060e7890 */ /* 0x000fe2000fffe03f */
[----:B------:R-:W-:Y:S01]  /*2280*/  UMOV UR13, 0x40000040 ;  /* 0x40000040000d7882 */ /* 0x000fe20000000000 */
        /* <DEDUP_REMOVED lines=34> */
.L_x_193:
[----:B------:R-:W-:Y:S01]  /*24b0*/  MOV R2, UR41 ;  /* 0x0000002900027c02 */ /* 0x000fe20008000f00 */
[----:B01----:R-:W-:Y:S01]  /*24c0*/  IMAD.U32 R3, RZ, RZ, UR40 ;  /* 0x00000028ff037e24 */ /* 0x003fe2000f8e00ff */
[----:B------:R-:W-:Y:S01]  /*24d0*/  ULDC UR10, c[0x0][0x988] ;  /* 0x00026200000a7ab9 */ /* 0x000fe20000000800 */
[----:B------:R-:W-:Y:S01]  /*24e0*/  P2R R11, PR, RZ, 0x1 ;  /* 0x00000001ff0b7803 */ /* 0x000fe20000000000 */
[----:B------:R-:W-:Y:S01]  /*24f0*/  VIADD R0, R0, 0x30840 ;  /* 0x0003084000007836 */ /* 0x000fe20000000000 */
[----:B------:R-:W-:Y:S01]  /*2500*/  IADD3 R2, R2, 0x60, -R17 ;  /* 0x0000006002027810 */ /* 0x000fe20007ffe811 */
[----:B------:R-:W-:Y:S01]  /*2510*/  UIADD3 UR5, UR40, -0x2, URZ ;  /* 0xfffffffe28057890 */ /* 0x000fe2000fffe03f */
[--C-:B------:R-:W-:Y:S01]  /*2520*/  IMAD.MOV.U32 R118, RZ, RZ, R119.reuse ;  /* 0x000000ffff767224 */ /* 0x100fe200078e0077 */
[----:B------:R-:W-:Y:S01]  /*2530*/  MOV R106, R119 ;  /* 0x00000077006a7202 */ /* 0x000fe20000000f00 */
[--C-:B------:R-:W-:Y:S01]  /*2540*/  IMAD.MOV.U32 R117, RZ, RZ, R119.reuse ;  /* 0x000000ffff757224 */ /* 0x100fe200078e0077 */
[----:B------:R-:W-:Y:S01]  /*2550*/  PRMT R0, R5, 0x654, R0 ;  /* 0x0000065405007816 */ /* 0x000fe20000000000 */
[----:B------:R-:W-:Y:S01]  /*2560*/  IMAD R2, R3, -0x60, R2 ;  /* 0xffffffa003027824 */ /* 0x000fe200078e0202 */
[----:B------:R-:W-:Y:S01]  /*2570*/  UISETP.GE.AND UP0, UPT, UR5, UR60, UPT ;  /* 0x0000003c0500728c */ /* 0x000fe2000bf06270 */
[--C-:B------:R-:W-:Y:S01]  /*2580*/  IMAD.MOV.U32 R116, RZ, RZ, R119.reuse ;  /* 0x000000ffff747224 */ /* 0x100fe200078e0077 */
[----:B------:R0:W-:Y:S01]  /*2590*/  SYNCS.ARRIVE.TRANS64.RED.A1T0 RZ, [R0+URZ], RZ ;  /* 0x000000ff00ff79a7 */ /* 0x0001e2000810043f */
        /* <DEDUP_REMOVED lines=80> */
[----:B------:R-:W-:Y:S01]  /*2aa0*/  IMAD.MOV.U32 R73, RZ, RZ, R119 ;  /* 0x000000ffff497224 */ /* 0x000fe200078e0077 */
[----:B------:R-:W-:-:S02]  /*2ab0*/  FSEL R45, R45, -INF , P1 ;  /* 0xff8000002d2d7808 */ /* 0x000fc40000800000 */
[----:B------:R-:W-:Y:S02]  /*2ac0*/  FMNMX.FTZ R10, R44, R3, !PT ;  /* 0x000000032c0a7209 */ /* 0x000fe40007810000 */
[----:B------:R-:W-:Y:S02]  /*2ad0*/  FSEL R39, R39, -INF , P5 ;  /* 0xff80000027277808 */ /* 0x000fe40002800000 */
[----:B------:R-:W-:Y:S02]  /*2ae0*/  ISETP.GT.AND P5, PT, R2, 0x31, PT ;  /* 0x000000310200780c */ /* 0x000fe40003fa4270 */
[----:B------:R-:W-:Y:S02]  /*2af0*/  FSEL R48, R48, -INF , P6 ;  /* 0xff80000030307808 */ /* 0x000fe40003000000 */
[----:B------:R-:W-:Y:S02]  /*2b00*/  FMNMX.FTZ R3, R45, R10, !PT ;  /* 0x0000000a2d037209 */ /* 0x000fe40007810000 */
[----:B------:R-:W-:-:S02]  /*2b10*/  FSEL R42, R42, -INF , P4 ;  /* 0xff8000002a2a7808 */ /* 0x000fc40002000000 */
[----:B------:R-:W-:Y:S02]  /*2b20*/  ISETP.GT.AND P4, PT, R2, 0x38, PT ;  /* 0x000000380200780c */ /* 0x000fe40003f84270 */
[----:B------:R-:W-:Y:S02]  /*2b30*/  FSEL R49, R49, -INF , P5 ;  /* 0xff80000031317808 */ /* 0x000fe40002800000 */
[----:B------:R-:W-:Y:S02]  /*2b40*/  FMNMX.FTZ R10, R48, R3, !PT ;  /* 0x00000003300a7209 */ /* 0x000fe40007810000 */
[----:B------:R-:W-:Y:S02]  /*2b50*/  FSEL R43, R43, -INF , P3 ;  /* 0xff8000002b2b7808 */ /* 0x000fe40001800000 */
[----:B------:R-:W-:Y:S02]  /*2b60*/  ISETP.GT.AND P3, PT, R2, 0x39, PT ;  /* 0x000000390200780c */ /* 0x000fe40003f64270 */
        /* <DEDUP_REMOVED lines=35> */
[----:B------:R-:W-:Y:S02]  /*2da0*/  FMNMX.FTZ R2, R68, R3, !PT ;  /* 0x0000000344027209 */ /* 0x000fe40007810000 */
[----:B------:R-:W-:-:S02]  /*2db0*/  FSEL R62, R62, -INF , P6 ;  /* 0xff8000003e3e7808 */ /* 0x000fc40003000000 */
[----:B------:R-:W-:Y:S02]  /*2dc0*/  FMNMX.FTZ R10, R69, R2, !PT ;  /* 0x00000002450a7209 */ /* 0x000fe40007810000 */
[----:B------:R-:W-:Y:S02]  /*2dd0*/  FSEL R63, R63, -INF , P5 ;  /* 0xff8000003f3f7808 */ /* 0x000fe40002800000 */
[----:B------:R-:W-:Y:S01]  /*2de0*/  FSEL R66, R66, -INF , P4 ;  /* 0xff80000042427808 */ /* 0x000fe20002000000 */
[----:B------:R-:W1:Y:S01]  /*2df0*/  SHFL.BFLY PT, R3, R10, 0x2, 0x1f ;  /* 0x0c401f000a037f89 */ /* 0x000e6200000e0000 */
[----:B------:R-:W-:Y:S02]  /*2e00*/  FSEL R67, R67, -INF , P3 ;  /* 0xff80000043437808 */ /* 0x000fe40001800000 */
[----:B------:R-:W-:Y:S02]  /*2e10*/  FSEL R70, R70, -INF , P2 ;  /* 0xff80000046467808 */ /* 0x000fe40001000000 */
[----:B------:R-:W-:-:S02]  /*2e20*/  FSEL R71, R71, -INF , P1 ;  /* 0xff80000047477808 */ /* 0x000fc40000800000 */
[-C--:B------:R-:W-:Y:S02]  /*2e30*/  MOV R89, R119.reuse ;  /* 0x0000007700597202 */ /* 0x080fe40000000f00 */
[----:B------:R-:W-:Y:S02]  /*2e40*/  MOV R72, R119 ;  /* 0x0000007700487202 */ /* 0x000fe40000000f00 */
[----:B-1----:R-:W-:-:S05]  /*2e50*/  FMNMX.FTZ R12, R10, R3, !PT ;  /* 0x000000030a0c7209 */ /* 0x002fca0007810000 */
[----:B------:R-:W1:Y:S02]  /*2e60*/  SHFL.BFLY PT, R3, R12, 0x1, 0x1f ;  /* 0x0c201f000c037f89 */ /* 0x000e6400000e0000 */
[----:B-1----:R-:W-:-:S04]  /*2e70*/  FMNMX.FTZ R3, R12, R3, !PT ;  /* 0x000000030c037209 */ /* 0x002fc80007810000 */
[C---:B------:R-:W-:Y:S01]  /*2e80*/  FSETP.NEU.FTZ.AND P0, PT, R3.reuse, -INF , PT ;  /* 0xff8000000300780b */ /* 0x040fe20003f1d000 */
[----:B------:R-:W-:-:S05]  /*2e90*/  FMUL.FTZ R2, R3, UR10 ;  /* 0x0000000a03027c20 */ /* 0x000fca0008410000 */
[----:B------:R-:W-:Y:S02]  /*2ea0*/  FSEL R14, R2, RZ, P0 ;  /* 0x000000ff020e7208 */ /* 0x000fe40000000000 */
[----:B------:R-:W-:Y:S02]  /*2eb0*/  ISETP.NE.AND P0, PT, R11, RZ, PT ;  /* 0x000000ff0b00720c */ /* 0x000fe40003f05270 */
[----:B------:R-:W-:Y:S01]  /*2ec0*/  FMNMX.FTZ R11, R26, R27, !PT ;  /* 0x0000001b1a0b7209 */ /* 0x000fe20007810000 */
[--C-:B------:R-:W-:Y:S01]  /*2ed0*/  FFMA.FTZ R188, R24, UR10, -R14.reuse ;  /* 0x0000000a18bc7c23 */ /* 0x100fe2000801080e */
[--C-:B------:R-:W-:Y:S01]  /*2ee0*/  FFMA.FTZ R190, R28, UR10, -R14.reuse ;  /* 0x0000000a1cbe7c23 */ /* 0x100fe2000801080e */
[--C-:B------:R-:W-:Y:S01]  /*2ef0*/  FFMA.FTZ R184, R32, UR10, -R14.reuse ;  /* 0x0000000a20b87c23 */ /* 0x100fe2000801080e */
[----:B------:R-:W-:Y:S01]  /*2f00*/  FMNMX.FTZ R2, R30, R11, !PT ;  /* 0x0000000b1e027209 */ /* 0x000fe20007810000 */
[--C-:B------:R-:W-:Y:S01]  /*2f10*/  FFMA.FTZ R186, R36, UR10, -R14.reuse ;  /* 0x0000000a24ba7c23 */ /* 0x100fe2000801080e */
[--C-:B------:R-:W-:Y:S01]  /*2f20*/  FFMA.FTZ R180, R40, UR10, -R14.reuse ;  /* 0x0000000a28b47c23 */ /* 0x100fe2000801080e */
[----:B------:R-:W-:Y:S01]  /*2f30*/  MUFU.EX2 R188, R188 ;  /* 0x000000bc00bc7308 */ /* 0x000fe20000000800 */
        /* <DEDUP_REMOVED lines=15> */
[----:B------:R-:W1:Y:S01]  /*3030*/  MUFU.EX2 R11, R11 ;  /* 0x0000000b000b7308 */ /* 0x000e620000000800 */
[----:B------:R-:W-:Y:S01]  /*3040*/  FMNMX.FTZ R13, R39, R2, !PT ;  /* 0x00000002270d7209 */ /* 0x000fe20007810000 */
[--C-:B------:R-:W-:Y:S01]  /*3050*/  FFMA.FTZ R65, R65, UR10, -R14.reuse ;  /* 0x0000000a41417c23 */ /* 0x100fe2000801080e */
[--C-:B------:R-:W-:Y:S01]  /*3060*/  FFMA.FTZ R68, R68, UR10, -R14.reuse ;  /* 0x0000000a44447c23 */ /* 0x100fe2000801080e */
[--C-:B------:R-:W-:Y:S01]  /*3070*/  IMAD.MOV.U32 R52, RZ, RZ, R119.reuse ;  /* 0x000000ffff347224 */ /* 0x100fe200078e0077 */
[----:B------:R-:W-:Y:S01]  /*3080*/  FMNMX.FTZ R2, R42, R13, !PT ;  /* 0x0000000d2a027209 */ /* 0x000fe20007810000 */
[----:B------:R-:W-:Y:S01]  /*3090*/  FFMA.FTZ R13, R29, UR10, -R14 ;  /* 0x0000000a1d0d7c23 */ /* 0x000fe2000801080e */
[--C-:B------:R-:W-:Y:S01]  /*30a0*/  IMAD.MOV.U32 R48, RZ, RZ, R119.reuse ;  /* 0x000000ffff307224 */ /* 0x100fe200078e0077 */
[----:B------:R-:W-:Y:S01]  /*30b0*/  MUFU.EX2 R184, R184 ;  /* 0x000000b800b87308 */ /* 0x000fe20000000800 */
[----:B------:R-:W-:Y:S01]  /*30c0*/  FMNMX.FTZ R15, R43, R2, !PT ;  /* 0x000000022b0f7209 */ /* 0x000fe20007810000 */
[----:B------:R-:W-:-:S02]  /*30d0*/  IMAD.MOV.U32 R44, RZ, RZ, R119 ;  /* 0x000000ffff2c7224 */ /* 0x000fc400078e0077 */
[--C-:B------:R-:W-:Y:S01]  /*30e0*/  IMAD.MOV.U32 R40, RZ, RZ, R119.reuse ;  /* 0x000000ffff287224 */ /* 0x100fe200078e0077 */
[----:B------:R-:W-:Y:S01]  /*30f0*/  FMNMX.FTZ R2, R46, R15, !PT ;  /* 0x0000000f2e027209 */ /* 0x000fe20007810000 */
[--C-:B------:R-:W-:Y:S02]  /*3100*/  IMAD.MOV.U32 R36, RZ, RZ, R119.reuse ;  /* 0x000000ffff247224 */ /* 0x100fe400078e0077 */
[----:B------:R-:W2:Y:S01]  /*3110*/  MUFU.EX2 R13, R13 ;  /* 0x0000000d000d7308 */ /* 0x000ea20000000800 */
[----:B------:R-:W-:Y:S01]  /*3120*/  FMNMX.FTZ R15, R47, R2, !PT ;  /* 0x000000022f0f7209 */ /* 0x000fe20007810000 */
[--C-:B------:R-:W-:Y:S02]  /*3130*/  IMAD.MOV.U32 R32, RZ, RZ, R119.reuse ;  /* 0x000000ffff207224 */ /* 0x100fe400078e0077 */
[--C-:B------:R-:W-:Y:S01]  /*3140*/  IMAD.MOV.U32 R28, RZ, RZ, R119.reuse ;  /* 0x000000ffff1c7224 */ /* 0x100fe200078e0077 */
[----:B------:R-:W-:Y:S01]  /*3150*/  FMNMX.FTZ R2, R50, R15, !PT ;  /* 0x0000000f32027209 */ /* 0x000fe20007810000 */
[--C-:B------:R-:W-:Y:S01]  /*3160*/  FFMA.FTZ R15, R33, UR10, -R14.reuse ;  /* 0x0000000a210f7c23 */ /* 0x100fe2000801080e */
[----:B------:R-:W-:Y:S01]  /*3170*/  FFMA.FTZ R33, R49, UR10, -R14 ;  /* 0x0000000a31217c23 */ /* 0x000fe2000801080e */
[----:B------:R-:W-:Y:S01]  /*3180*/  MUFU.EX2 R186, R186 ;  /* 0x000000ba00ba7308 */ /* 0x000fe20000000800 */
[----:B------:R-:W-:Y:S01]  /*3190*/  FMNMX.FTZ R21, R51, R2, !PT ;  /* 0x0000000233157209 */ /* 0x000fe20007810000 */
[----:B------:R-:W-:-:S02]  /*31a0*/  IMAD.MOV.U32 R49, RZ, RZ, R119 ;  /* 0x000000ffff317224 */ /* 0x000fc400078e0077 */
[----:B------:R-:W-:Y:S01]  /*31b0*/  IMAD.MOV.U32 R24, RZ, RZ, R119 ;  /* 0x000000ffff187224 */ /* 0x000fe200078e0077 */
[----:B------:R-:W-:-:S03]  /*31c0*/  FMNMX.FTZ R2, R54, R21, !PT ;  /* 0x0000001536027209 */ /* 0x000fc60007810000 */
[----:B------:R-:W3:Y:S01]  /*31d0*/  MUFU.EX2 R15, R15 ;  /* 0x0000000f000f7308 */ /* 0x000ee20000000800 */
[----:B------:R-:W-:-:S04]  /*31e0*/  FMNMX.FTZ R21, R55, R2, !PT ;  /* 0x0000000237157209 */ /* 0x000fc80007810000 */
[----:B------:R-:W-:Y:S01]  /*31f0*/  FMNMX.FTZ R2, R58, R21, !PT ;  /* 0x000000153a027209 */ /* 0x000fe20007810000 */
[----:B------:R-:W-:Y:S02]  /*3200*/  FFMA.FTZ R21, R37, UR10, -R14 ;  /* 0x0000000a25157c23 */ /* 0x000fe4000801080e */
[----:B------:R-:W-:Y:S01]  /*3210*/  MUFU.EX2 R180, R180 ;  /* 0x000000b400b47308 */ /* 0x000fe20000000800 */
[----:B------:R-:W-:-:S04]  /*3220*/  FMNMX.FTZ R25, R59, R2, !PT ;  /* 0x000000023b197209 */ /* 0x000fc80007810000 */
[----:B------:R-:W-:-:S03]  /*3230*/  FMNMX.FTZ R2, R62, R25, !PT ;  /* 0x000000193e027209 */ /* 0x000fc60007810000 */
[----:B------:R-:W4:Y:S01]  /*3240*/  MUFU.EX2 R21, R21 ;  /* 0x0000001500157308 */ /* 0x000f220000000800 */
[----:B------:R-:W-:-:S04]  /*3250*/  FMNMX.FTZ R25, R63, R2, !PT ;  /* 0x000000023f197209 */ /* 0x000fc80007810000 */
[----:B------:R-:W-:Y:S01]  /*3260*/  FMNMX.FTZ R2, R66, R25, !PT ;  /* 0x0000001942027209 */ /* 0x000fe20007810000 */
[----:B------:R-:W-:Y:S01]  /*3270*/  FFMA.FTZ R25, R41, UR10, -R14 ;  /* 0x0000000a29197c23 */ /* 0x000fe2000801080e */
[----:B-1----:R-:W-:Y:S01]  /*3280*/  FADD.FTZ R41, R188, R11 ;  /* 0x0000000bbc297221 */ /* 0x002fe20000010000 */
[----:B------:R-:W-:Y:S01]  /*3290*/  MUFU.EX2 R182, R182 ;  /* 0x000000b600b67308 */ /* 0x000fe20000000800 */
[----:B------:R-:W-:Y:S02]  /*32a0*/  FMNMX.FTZ R29, R67, R2, !PT ;  /* 0x00000002431d7209 */ /* 0x000fe40007810000 */
[----:B------:R-:W-:Y:S01]  /*32b0*/  FADD.FTZ R12, R190, R41 ;  /* 0x00000029be0c7221 */ /* 0x000fe20000010000 */
[----:B------:R-:W-:Y:S02]  /*32c0*/  F2FP.F16.F32.PACK_AB R188, R11, R188 ;  /* 0x000000bc0bbc723e */ /* 0x000fe400000000ff */
[----:B------:R-:W-:Y:S01]  /*32d0*/  FMNMX.FTZ R2, R70, R29, !PT ;  /* 0x0000001d46027209 */ /* 0x000fe20007810000 */
[----:B--2---:R-:W-:Y:S01]  /*32e0*/  FADD.FTZ R41, R13, R12 ;  /* 0x0000000c0d297221 */ /* 0x004fe20000010000 */
[--C-:B------:R-:W-:Y:S01]  /*32f0*/  FFMA.FTZ R29, R45, UR10, -R14.reuse ;  /* 0x0000000a2d1d7c23 */ /* 0x100fe2000801080e */
[----:B------:R-:W1:Y:S01]  /*3300*/  MUFU.EX2 R25, R25 ;  /* 0x0000001900197308 */ /* 0x000e620000000800 */
[----:B------:R-:W-:Y:S01]  /*3310*/  FMNMX.FTZ R2, R71, R2, !PT ;  /* 0x0000000247027209 */ /* 0x000fe20007810000 */
[----:B------:R-:W-:Y:S01]  /*3320*/  FADD.FTZ R12, R184, R41 ;  /* 0x00000029b80c7221 */ /* 0x000fe20000010000 */
[----:B------:R-:W-:Y:S01]  /*3330*/  FFMA.FTZ R14, R69, UR10, -R14 ;  /* 0x0000000a450e7c23 */ /* 0x000fe2000801080e */
[----:B------:R-:W-:Y:S01]  /*3340*/  F2FP.F16.F32.PACK_AB R190, R13, R190 ;  /* 0x000000be0dbe723e */ /* 0x000fe200000000ff */
[----:B------:R-:W-:Y:S01]  /*3350*/  IMAD.MOV.U32 R69, RZ, RZ, R119 ;  /* 0x000000ffff457224 */ /* 0x000fe200078e0077 */
[----:B------:R-:W2:Y:S01]  /*3360*/  SHFL.BFLY PT, R37, R2, 0x2, 0x1f ;  /* 0x0c401f0002257f89 */ /* 0x000ea200000e0000 */
[C---:B---3--:R-:W-:Y:S01]  /*3370*/  FADD.FTZ R45, R15.reuse, R12 ;  /* 0x0000000c0f2d7221 */ /* 0x048fe20000010000 */
[----:B------:R-:W3:Y:S01]  /*3380*/  MUFU.EX2 R29, R29 ;  /* 0x0000001d001d7308 */ /* 0x000ee20000000800 */
[----:B------:R-:W-:-:S07]  /*3390*/  F2FP.F16.F32.PACK_AB R184, R15, R184 ;  /* 0x000000b80fb8723e */ /* 0x000fce00000000ff */
[----:B------:R-:W-:Y:S08]  /*33a0*/  MUFU.EX2 R176, R176 ;  /* 0x000000b000b07308 */ /* 0x000ff00000000800 */
[----:B------:R-:W-:Y:S01]  /*33b0*/  MUFU.EX2 R33, R33 ;  /* 0x0000002100217308 */ /* 0x000fe20000000800 */
[----:B--2---:R-:W-:-:S07]  /*33c0*/  FMNMX.FTZ R37, R2, R37, !PT ;  /* 0x0000002502257209 */ /* 0x004fce0007810000 */
[----:B------:R-:W-:Y:S01]  /*33d0*/  MUFU.EX2 R178, R178 ;  /* 0x000000b200b27308 */ /* 0x000fe20000000800 */
[----:B------:R-:W2:Y:S07]  /*33e0*/  SHFL.BFLY PT, R2, R37, 0x1, 0x1f ;  /* 0x0c201f0025027f89 */ /* 0x000eae00000e0000 */
[----:B------:R-:W-:Y:S08]  /*33f0*/  MUFU.EX2 R53, R53 ;  /* 0x0000003500357308 */ /* 0x000ff00000000800 */
[----:B------:R-:W-:Y:S08]  /*3400*/  MUFU.EX2 R56, R56 ;  /* 0x0000003800387308 */ /* 0x000ff00000000800 */
[----:B------:R-:W-:Y:S01]  /*3410*/  MUFU.EX2 R57, R57 ;  /* 0x0000003900397308 */ /* 0x000fe20000000800 */
[----:B--2---:R-:W-:-:S04]  /*3420*/  FMNMX.FTZ R2, R37, R2, !PT ;  /* 0x0000000225027209 */ /* 0x004fc80007810000 */
[C---:B------:R-:W-:Y:S01]  /*3430*/  FSETP.NEU.FTZ.AND P1, PT, R2.reuse, -INF , PT ;  /* 0xff8000000200780b */ /* 0x040fe20003f3d000 */
[----:B------:R-:W-:Y:S02]  /*3440*/  FMUL.FTZ R10, R2, UR10 ;  /* 0x0000000a020a7c20 */ /* 0x000fe40008410000 */
[----:B------:R2:W-:Y:S03]  /*3450*/  MUFU.EX2 R37, R14 ;  /* 0x0000000e00257308 */ /* 0x0005e60000000800 */
[----:B------:R-:W-:Y:S02]  /*3460*/  FSEL R10, R10, RZ, P1 ;  /* 0x000000ff0a0a7208 */ /* 0x000fe40000800000 */
[----:B------:R-:W-:-:S03]  /*3470*/  PLOP3.LUT P1, PT, PT, PT, UP0, 0x80, 0x0 ;  /* 0x000000000000781c */ /* 0x000fc60003f2f008 */
[----:B------:R-:W-:Y:S01]  /*3480*/  MUFU.EX2 R60, R60 ;  /* 0x0000003c003c7308 */ /* 0x000fe20000000800 */
[--C-:B------:R-:W-:Y:S01]  /*3490*/  FFMA.FTZ R26, R26, UR10, -R10.reuse ;  /* 0x0000000a1a1a7c23 */ /* 0x100fe2000801080a */
[--C-:B------:R-:W-:Y:S01]  /*34a0*/  FFMA.FTZ R27, R27, UR10, -R10.reuse ;  /* 0x0000000a1b1b7c23 */ /* 0x100fe2000801080a */
[--C-:B------:R-:W-:Y:S01]  /*34b0*/  FFMA.FTZ R30, R30, UR10, -R10.reuse ;  /* 0x0000000a1e1e7c23 */ /* 0x100fe2000801080a */
[--C-:B------:R-:W-:Y:S01]  /*34c0*/  FFMA.FTZ R31, R31, UR10, -R10.reuse ;  /* 0x0000000a1f1f7c23 */ /* 0x100fe2000801080a */
[--C-:B------:R-:W-:Y:S01]  /*34d0*/  FFMA.FTZ R34, R34, UR10, -R10.reuse ;  /* 0x0000000a22227c23 */ /* 0x100fe2000801080a */
[--C-:B------:R-:W-:Y:S01]  /*34e0*/  FFMA.FTZ R35, R35, UR10, -R10.reuse ;  /* 0x0000000a23237c23 */ /* 0x100fe2000801080a */
[--C-:B------:R-:W-:Y:S01]  /*34f0*/  FFMA.FTZ R38, R38, UR10, -R10.reuse ;  /* 0x0000000a26267c23 */ /* 0x100fe2000801080a */
[----:B------:R-:W-:Y:S01]  /*3500*/  MUFU.EX2 R26, R26 ;  /* 0x0000001a001a7308 */ /* 0x000fe20000000800 */
[--C-:B------:R-:W-:Y:S01]  /*3510*/  FFMA.FTZ R39, R39, UR10, -R10.reuse ;  /* 0x0000000a27277c23 */ /* 0x100fe2000801080a */
[--C-:B------:R-:W-:Y:S01]  /*3520*/  FFMA.FTZ R42, R42, UR10, -R10.reuse ;  /* 0x0000000a2a2a7c23 */ /* 0x100fe2000801080a */
[----:B--2---:R-:W-:Y:S01]  /*3530*/  FADD.FTZ R14, R186, R45 ;  /* 0x0000002dba0e7221 */ /* 0x004fe20000010000 */
[--C-:B------:R-:W-:Y:S01]  /*3540*/  FFMA.FTZ R43, R43, UR10, -R10.reuse ;  /* 0x0000000a2b2b7c23 */ /* 0x100fe2000801080a */
[--C-:B------:R-:W-:Y:S01]  /*3550*/  FFMA.FTZ R46, R46, UR10, -R10.reuse ;  /* 0x0000000a2e2e7c23 */ /* 0x100fe2000801080a */
[----:B------:R-:W-:Y:S01]  /*3560*/  FFMA.FTZ R47, R47, UR10, -R10 ;  /* 0x0000000a2f2f7c23 */ /* 0x000fe2000801080a */
[----:B----4-:R-:W-:Y:S01]  /*3570*/  FADD.FTZ R45, R21, R14 ;  /* 0x0000000e152d7221 */ /* 0x010fe20000010000 */
[----:B------:R-:W2:Y:S01]  /*3580*/  MUFU.EX2 R27, R27 ;  /* 0x0000001b001b7308 */ /* 0x000ea20000000800 */
[--C-:B------:R-:W-:Y:S01]  /*3590*/  FFMA.FTZ R50, R50, UR10, -R10.reuse ;  /* 0x0000000a32327c23 */ /* 0x100fe2000801080a */
[--C-:B------:R-:W-:Y:S01]  /*35a0*/  FFMA.FTZ R51, R51, UR10, -R10.reuse ;  /* 0x0000000a33337c23 */ /* 0x100fe2000801080a */
[----:B------:R-:W-:Y:S01]  /*35b0*/  FADD.FTZ R14, R180, R45 ;  /* 0x0000002db40e7221 */ /* 0x000fe20000010000 */
[--C-:B------:R-:W-:Y:S01]  /*35c0*/  FFMA.FTZ R54, R54, UR10, -R10.reuse ;  /* 0x0000000a36367c23 */ /* 0x100fe2000801080a */
[--C-:B------:R-:W-:Y:S01]  /*35d0*/  FFMA.FTZ R55, R55, UR10, -R10.reuse ;  /* 0x0000000a37377c23 */ /* 0x100fe2000801080a */
[----:B------:R-:W-:Y:S01]  /*35e0*/  FFMA.FTZ R58, R58, UR10, -R10 ;  /* 0x0000000a3a3a7c23 */ /* 0x000fe2000801080a */
[----:B-1----:R-:W-:Y:S01]  /*35f0*/  FADD.FTZ R45, R25, R14 ;  /* 0x0000000e192d7221 */ /* 0x002fe20000010000 */
[----:B------:R-:W1:Y:S01]  /*3600*/  MUFU.EX2 R30, R30 ;  /* 0x0000001e001e7308 */ /* 0x000e620000000800 */
[--C-:B------:R-:W-:Y:S01]  /*3610*/  FFMA.FTZ R59, R59, UR10, -R10.reuse ;  /* 0x0000000a3b3b7c23 */ /* 0x100fe2000801080a */
[--C-:B------:R-:W-:Y:S01]  /*3620*/  FFMA.FTZ R62, R62, UR10, -R10.reuse ;  /* 0x0000000a3e3e7c23 */ /* 0x100fe2000801080a */
[----:B------:R-:W-:Y:S01]  /*3630*/  FADD.FTZ R14, R182, R45 ;  /* 0x0000002db60e7221 */ /* 0x000fe20000010000 */
[--C-:B------:R-:W-:Y:S01]  /*3640*/  FFMA.FTZ R63, R63, UR10, -R10.reuse ;  /* 0x0000000a3f3f7c23 */ /* 0x100fe2000801080a */
[--C-:B------:R-:W-:Y:S01]  /*3650*/  FFMA.FTZ R66, R66, UR10, -R10.reuse ;  /* 0x0000000a42427c23 */ /* 0x100fe2000801080a */
[----:B------:R-:W-:Y:S01]  /*3660*/  FFMA.FTZ R67, R67, UR10, -R10 ;  /* 0x0000000a43437c23 */ /* 0x000fe2000801080a */
[----:B---3--:R-:W-:Y:S01]  /*3670*/  FADD.FTZ R45, R29, R14 ;  /* 0x0000000e1d2d7221 */ /* 0x008fe20000010000 */
[----:B------:R-:W3:Y:S01]  /*3680*/  MUFU.EX2 R31, R31 ;  /* 0x0000001f001f7308 */ /* 0x000ee20000000800 */
[----:B--2---:R-:W-:Y:S01]  /*3690*/  FADD.FTZ R41, R26, R27 ;  /* 0x0000001b1a297221 */ /* 0x004fe20000010000 */
[--C-:B------:R-:W-:Y:S01]  /*36a0*/  FFMA.FTZ R70, R70, UR10, -R10.reuse ;  /* 0x0000000a46467c23 */ /* 0x100fe2000801080a */
[----:B------:R-:W-:Y:S01]  /*36b0*/  FFMA.FTZ R10, R71, UR10, -R10 ;  /* 0x0000000a470a7c23 */ /* 0x000fe2000801080a */
[----:B------:R-:W-:Y:S01]  /*36c0*/  F2FP.F16.F32.PACK_AB R180, R25, R180 ;  /* 0x000000b419b4723e */ /* 0x000fe200000000ff */
[--C-:B------:R-:W-:Y:S01]  /*36d0*/  IMAD.MOV.U32 R71, RZ, RZ, R119.reuse ;  /* 0x000000ffff477224 */ /* 0x100fe200078e0077 */
[----:B------:R-:W-:Y:S01]  /*36e0*/  F2FP.F16.F32.PACK_AB R182, R29, R182 ;  /* 0x000000b61db6723e */ /* 0x000fe200000000ff */
[----:B------:R-:W-:Y:S01]  /*36f0*/  IMAD.MOV.U32 R29, RZ, RZ, R119 ;  /* 0x000000ffff1d7224 */ /* 0x000fe200078e0077 */
[----:B------:R-:W2:Y:S01]  /*3700*/  MUFU.EX2 R34, R34 ;  /* 0x0000002200227308 */ /* 0x000ea20000000800 */
[----:B-1----:R-:W-:Y:S01]  /*3710*/  FADD.FTZ R12, R30, R41 ;  /* 0x000000291e0c7221 */ /* 0x002fe20000010000 */
[----:B------:R-:W-:Y:S01]  /*3720*/  F2FP.F16.F32.PACK_AB R172, R57, R56 ;  /* 0x0000003839ac723e */ /* 0x000fe200000000ff */
[--C-:B------:R-:W-:Y:S01]  /*3730*/  IMAD.MOV.U32 R25, RZ, RZ, R119.reuse ;  /* 0x000000ffff197224 */ /* 0x100fe200078e0077 */
[----:B------:R-:W-:Y:S01]  /*3740*/  F2FP.F16.F32.PACK_AB R189, R27, R26 ;  /* 0x0000001a1bbd723e */ /* 0x000fe200000000ff */
[--C-:B------:R-:W-:Y:S01]  /*3750*/  IMAD.MOV.U32 R27, RZ, RZ, R119.reuse ;  /* 0x000000ffff1b7224 */ /* 0x100fe200078e0077 */
[----:B------:R-:W-:Y:S01]  /*3760*/  F2FP.F16.F32.PACK_AB R186, R21, R186 ;  /* 0x000000ba15ba723e */ /* 0x000fe200000000ff */
[--C-:B------:R-:W-:Y:S01]  /*3770*/  IMAD.MOV.U32 R26, RZ, RZ, R119.reuse ;  /* 0x000000ffff1a7224 */ /* 0x100fe200078e0077 */
[----:B------:R-:W1:Y:S01]  /*3780*/  MUFU.EX2 R35, R35 ;  /* 0x0000002300237308 */ /* 0x000e620000000800 */
[C---:B---3--:R-:W-:Y:S01]  /*3790*/  FADD.FTZ R41, R31.reuse, R12 ;  /* 0x0000000c1f297221 */ /* 0x048fe20000010000 */
[----:B------:R-:W-:Y:S01]  /*37a0*/  F2FP.F16.F32.PACK_AB R191, R31, R30 ;  /* 0x0000001e1fbf723e */ /* 0x000fe200000000ff */
[----:B------:R-:W-:-:S02]  /*37b0*/  IMAD.MOV.U32 R31, RZ, RZ, R119 ;  /* 0x000000ffff1f7224 */ /* 0x000fc400078e0077 */
[----:B------:R-:W-:-:S03]  /*37c0*/  IMAD.MOV.U32 R30, RZ, RZ, R119 ;  /* 0x000000ffff1e7224 */ /* 0x000fc600078e0077 */
[----:B------:R-:W3:Y:S01]  /*37d0*/  MUFU.EX2 R38, R38 ;  /* 0x0000002600267308 */ /* 0x000ee20000000800 */
[----:B--2---:R-:W-:-:S07]  /*37e0*/  FADD.FTZ R12, R34, R41 ;  /* 0x00000029220c7221 */ /* 0x004fce0000010000 */
[----:B------:R-:W2:Y:S01]  /*37f0*/  MUFU.EX2 R39, R39 ;  /* 0x0000002700277308 */ /* 0x000ea20000000800 */
[C---:B-1----:R-:W-:Y:S01]  /*3800*/  FADD.FTZ R41, R35.reuse, R12 ;  /* 0x0000000c23297221 */ /* 0x042fe20000010000 */
[----:B------:R-:W-:Y:S01]  /*3810*/  F2FP.F16.F32.PACK_AB R185, R35, R34 ;  /* 0x0000002223b9723e */ /* 0x000fe200000000ff */
[--C-:B------:R-:W-:Y:S02]  /*3820*/  IMAD.MOV.U32 R35, RZ, RZ, R119.reuse ;  /* 0x000000ffff237224 */ /* 0x100fe400078e0077 */
[----:B------:R-:W-:-:S03]  /*3830*/  IMAD.MOV.U32 R34, RZ, RZ, R119 ;  /* 0x000000ffff227224 */ /* 0x000fc600078e0077 */
[----:B------:R-:W0:Y:S01]  /*3840*/  MUFU.EX2 R42, R42 ;  /* 0x0000002a002a7308 */ /* 0x000e220000000800 */
[----:B---3--:R-:W-:-:S07]  /*3850*/  FADD.FTZ R12, R38, R41 ;  /* 0x00000029260c7221 */ /* 0x008fce0000010000 */
[----:B------:R-:W1:Y:S01]  /*3860*/  MUFU.EX2 R43, R43 ;  /* 0x0000002b002b7308 */ /* 0x000e620000000800 */
[----:B--2---:R-:W-:Y:S01]  /*3870*/  FADD.FTZ R41, R39, R12 ;  /* 0x0000000c27297221 */ /* 0x004fe20000010000 */
[----:B------:R-:W-:Y:S01]  /*3880*/  FADD.FTZ R12, R176, R45 ;  /* 0x0000002db00c7221 */ /* 0x000fe20000010000 */
[----:B------:R-:W-:Y:S02]  /*3890*/  F2FP.F16.F32.PACK_AB R176, R33, R176 ;  /* 0x000000b021b0723e */ /* 0x000fe400000000ff */
[----:B------:R-:W-:Y:S01]  /*38a0*/  F2FP.F16.F32.PACK_AB R187, R39, R38 ;  /* 0x0000002627bb723e */ /* 0x000fe200000000ff */
[----:B------:R-:W-:Y:S01]  /*38b0*/  FADD.FTZ R45, R33, R12 ;  /* 0x0000000c212d7221 */ /* 0x000fe20000010000 */
[----:B------:R-:W-:Y:S01]  /*38c0*/  IMAD.MOV.U32 R39, RZ, RZ, R119 ;  /* 0x000000ffff277224 */ /* 0x000fe200078e0077 */
[----:B------:R-:W2:Y:S01]  /*38d0*/  MUFU.EX2 R46, R46 ;  /* 0x0000002e002e7308 */ /* 0x000ea20000000800 */
[----:B0-----:R-:W-:Y:S01]  /*38e0*/  FADD.FTZ R0, R42, R41 ;  /* 0x000000292a007221 */ /* 0x001fe20000010000 */
[----:B------:R-:W-:Y:S01]  /*38f0*/  FADD.FTZ R12, R178, R45 ;  /* 0x0000002db20c7221 */ /* 0x000fe20000010000 */
[C---:B------:R-:W-:Y:S01]  /*3900*/  F2FP.F16.F32.PACK_AB R178, R53.reuse, R178 ;  /* 0x000000b235b2723e */ /* 0x040fe200000000ff */
[--C-:B------:R-:W-:Y:S01]  /*3910*/  IMAD.MOV.U32 R33, RZ, RZ, R119.reuse ;  /* 0x000000ffff217224 */ /* 0x100fe200078e0077 */
[----:B------:R-:W-:Y:S01]  /*3920*/  MOV R38, R119 ;  /* 0x0000007700267202 */ /* 0x000fe20000000f00 */
[----:B------:R-:W-:Y:S01]  /*3930*/  FADD.FTZ R45, R53, R12 ;  /* 0x0000000c352d7221 */ /* 0x000fe20000010000 */
[----:B------:R-:W-:Y:S01]  /*3940*/  IMAD.MOV.U32 R53, RZ, RZ, R119 ;  /* 0x000000ffff357224 */ /* 0x000fe200078e0077 */
[----:B------:R-:W0:Y:S01]  /*3950*/  MUFU.EX2 R47, R47 ;  /* 0x0000002f002f7308 */ /* 0x000e220000000800 */
[C---:B-1----:R-:W-:Y:S01]  /*3960*/  FADD.FTZ R41, R43.reuse, R0 ;  /* 0x000000002b297221 */ /* 0x042fe20000010000 */
[----:B------:R-:W-:Y:S01]  /*3970*/  FADD.FTZ R12, R56, R45 ;  /* 0x0000002d380c7221 */ /* 0x000fe20000010000 */
[----:B------:R-:W-:Y:S01]  /*3980*/  F2FP.F16.F32.PACK_AB R181, R43, R42 ;  /* 0x0000002a2bb5723e */ /* 0x000fe200000000ff */
[----:B------:R-:W-:-:S02]  /*3990*/  IMAD.MOV.U32 R56, RZ, RZ, R119 ;  /* 0x000000ffff387224 */ /* 0x000fc400078e0077 */
[----:B------:R-:W-:Y:S01]  /*39a0*/  FADD.FTZ R13, R57, R12 ;  /* 0x0000000c390d7221 */ /* 0x000fe20000010000 */
[----:B------:R-:W-:Y:S01]  /*39b0*/  IMAD.MOV.U32 R57, RZ, RZ, R119 ;  /* 0x000000ffff397224 */ /* 0x000fe200078e0077 */
[----:B------:R-:W1:Y:S01]  /*39c0*/  MUFU.EX2 R50, R50 ;  /* 0x0000003200327308 */ /* 0x000e620000000800 */
[----:B--2---:R-:W-:Y:S01]  /*39d0*/  FADD.FTZ R0, R46, R41 ;  /* 0x000000292e007221 */ /* 0x004fe20000010000 */
[----:B------:R-:W-:Y:S01]  /*39e0*/  FADD.FTZ R12, R60, R13 ;  /* 0x0000000d3c0c7221 */ /* 0x000fe20000010000 */
[--C-:B------:R-:W-:Y:S02]  /*39f0*/  IMAD.MOV.U32 R45, RZ, RZ, R119.reuse ;  /* 0x000000ffff2d7224 */ /* 0x100fe400078e0077 */
[--C-:B------:R-:W-:Y:S02]  /*3a00*/  IMAD.MOV.U32 R43, RZ, RZ, R119.reuse ;  /* 0x000000ffff2b7224 */ /* 0x100fe400078e0077 */
[--C-:B------:R-:W-:Y:S01]  /*3a10*/  IMAD.MOV.U32 R42, RZ, RZ, R119.reuse ;  /* 0x000000ffff2a7224 */ /* 0x100fe200078e0077 */
[----:B------:R-:W2:Y:S01]  /*3a20*/  MUFU.EX2 R51, R51 ;  /* 0x0000003300337308 */ /* 0x000ea20000000800 */
[C---:B0-----:R-:W-:Y:S01]  /*3a30*/  FADD.FTZ R41, R47.reuse, R0 ;  /* 0x000000002f297221 */ /* 0x041fe20000010000 */
[----:B------:R-:W-:Y:S01]  /*3a40*/  F2FP.F16.F32.PACK_AB R183, R47, R46 ;  /* 0x0000002e2fb7723e */ /* 0x000fe200000000ff */
[----:B------:R-:W-:-:S02]  /*3a50*/  IMAD.MOV.U32 R47, RZ, RZ, R119 ;  /* 0x000000ffff2f7224 */ /* 0x000fc400078e0077 */
[----:B------:R-:W-:-:S03]  /*3a60*/  IMAD.MOV.U32 R46, RZ, RZ, R119 ;  /* 0x000000ffff2e7224 */ /* 0x000fc600078e0077 */
[----:B------:R-:W0:Y:S01]  /*3a70*/  MUFU.EX2 R54, R54 ;  /* 0x0000003600367308 */ /* 0x000e220000000800 */
[----:B-1----:R-:W-:Y:S01]  /*3a80*/  FADD.FTZ R0, R50, R41 ;  /* 0x0000002932007221 */ /* 0x002fe20000010000 */
[----:B------:R-:W-:-:S06]  /*3a90*/  IMAD.MOV.U32 R41, RZ, RZ, R119 ;  /* 0x000000ffff297224 */ /* 0x000fcc00078e0077 */
[----:B------:R-:W1:Y:S01]  /*3aa0*/  MUFU.EX2 R55, R55 ;  /* 0x0000003700377308 */ /* 0x000e620000000800 */
[C---:B--2---:R-:W-:Y:S01]  /*3ab0*/  FADD.FTZ R11, R51.reuse, R0 ;  /* 0x00000000330b7221 */ /* 0x044fe20000010000 */
[----:B------:R-:W-:Y:S01]  /*3ac0*/  F2FP.F16.F32.PACK_AB R177, R51, R50 ;  /* 0x0000003233b1723e */ /* 0x000fe200000000ff */
[--C-:B------:R-:W-:Y:S02]  /*3ad0*/  IMAD.MOV.U32 R51, RZ, RZ, R119.reuse ;  /* 0x000000ffff337224 */ /* 0x100fe400078e0077 */
[----:B------:R-:W-:-:S03]  /*3ae0*/  IMAD.MOV.U32 R50, RZ, RZ, R119 ;  /* 0x000000ffff327224 */ /* 0x000fc600078e0077 */
[----:B------:R-:W2:Y:S01]  /*3af0*/  MUFU.EX2 R61, R61 ;  /* 0x0000003d003d7308 */ /* 0x000ea20000000800 */
[----:B0-----:R-:W-:-:S07]  /*3b00*/  FADD.FTZ R0, R54, R11 ;  /* 0x0000000b36007221 */ /* 0x001fce0000010000 */
[----:B------:R-:W0:Y:S01]  /*3b10*/  MUFU.EX2 R58, R58 ;  /* 0x0000003a003a7308 */ /* 0x000e220000000800 */
[C---:B-1----:R-:W-:Y:S01]  /*3b20*/  FADD.FTZ R11, R55.reuse, R0 ;  /* 0x00000000370b7221 */ /* 0x042fe20000010000 */
[----:B------:R-:W-:Y:S01]  /*3b30*/  F2FP.F16.F32.PACK_AB R179, R55, R54 ;  /* 0x0000003637b3723e */ /* 0x000fe200000000ff */
[----:B------:R-:W-:Y:S01]  /*3b40*/  IMAD.MOV.U32 R54, RZ, RZ, R119 ;  /* 0x000000ffff367224 */ /* 0x000fe200078e0077 */
[----:B------:R-:W-:-:S04]  /*3b50*/  MOV R55, R119 ;  /* 0x0000007700377202 */ /* 0x000fc80000000f00 */
        /* <DEDUP_REMOVED lines=8> */
[----:B-1----:R-:W-:-:S07]  /*3be0*/  FADD.FTZ R12, R64, R13 ;  /* 0x0000000d400c7221 */ /* 0x002fce0000010000 */
[----:B------:R-:W1:Y:S01]  /*3bf0*/  MUFU.EX2 R62, R62 ;  /* 0x0000003e003e7308 */ /* 0x000e620000000800 */
[C---:B--2---:R-:W-:Y:S01]  /*3c00*/  FADD.FTZ R11, R59.reuse, R0 ;  /* 0x000000003b0b7221 */ /* 0x044fe20000010000 */
[----:B------:R-:W-:Y:S01]  /*3c10*/  F2FP.F16.F32.PACK_AB R173, R59, R58 ;  /* 0x0000003a3bad723e */ /* 0x000fe200000000ff */
[--C-:B------:R-:W-:Y:S02]  /*3c20*/  IMAD.MOV.U32 R59, RZ, RZ, R119.reuse ;  /* 0x000000ffff3b7224 */ /* 0x100fe400078e0077 */
[----:B------:R-:W-:-:S03]  /*3c30*/  IMAD.MOV.U32 R58, RZ, RZ, R119 ;  /* 0x000000ffff3a7224 */ /* 0x000fc600078e0077 */
[----:B------:R-:W2:Y:S01]  /*3c40*/  MUFU.EX2 R68, R68 ;  /* 0x0000004400447308 */ /* 0x000ea20000000800 */
[C---:B0-----:R-:W-:Y:S01]  /*3c50*/  FADD.FTZ R13, R65.reuse, R12 ;  /* 0x0000000c410d7221 */ /* 0x041fe20000010000 */
[----:B------:R-:W-:Y:S01]  /*3c60*/  F2FP.F16.F32.PACK_AB R168, R65, R64 ;  /* 0x0000004041a8723e */ /* 0x000fe200000000ff */
[--C-:B------:R-:W-:Y:S02]  /*3c70*/  IMAD.MOV.U32 R65, RZ, RZ, R119.reuse ;  /* 0x000000ffff417224 */ /* 0x100fe400078e0077 */
[----:B------:R-:W-:-:S03]  /*3c80*/  IMAD.MOV.U32 R64, RZ, RZ, R119 ;  /* 0x000000ffff407224 */ /* 0x000fc600078e0077 */
[----:B------:R-:W0:Y:S01]  /*3c90*/  MUFU.EX2 R63, R63 ;  /* 0x0000003f003f7308 */ /* 0x000e220000000800 */
[----:B-1----:R-:W-:-:S07]  /*3ca0*/  FADD.FTZ R0, R62, R11 ;  /* 0x0000000b3e007221 */ /* 0x002fce0000010000 */
[----:B------:R-:W1:Y:S01]  /*3cb0*/  MUFU.EX2 R66, R66 ;  /* 0x0000004200427308 */ /* 0x000e620000000800 */
[----:B--2---:R-:W-:Y:S01]  /*3cc0*/  FADD.FTZ R12, R68, R13 ;  /* 0x0000000d440c7221 */ /* 0x004fe20000010000 */
[C---:B------:R-:W-:Y:S01]  /*3cd0*/  F2FP.F16.F32.PACK_AB R170, R37.reuse, R68 ;  /* 0x0000004425aa723e */ /* 0x040fe200000000ff */
[--C-:B------:R-:W-:Y:S02]  /*3ce0*/  IMAD.MOV.U32 R68, RZ, RZ, R119.reuse ;  /* 0x000000ffff447224 */ /* 0x100fe400078e0077 */
[----:B------:R-:W-:Y:S01]  /*3cf0*/  FADD.FTZ R11, R37, R12 ;  /* 0x0000000c250b7221 */ /* 0x000fe20000010000 */
[----:B------:R-:W-:Y:S02]  /*3d00*/  IMAD.MOV.U32 R12, RZ, RZ, 0x3f800000 ;  /* 0x3f800000ff0c7424 */ /* 0x000fe400078e00ff */
[----:B------:R-:W2:Y:S01]  /*3d10*/  MUFU.EX2 R67, R67 ;  /* 0x0000004300437308 */ /* 0x000ea20000000800 */
[C---:B0-----:R-:W-:Y:S01]  /*3d20*/  FADD.FTZ R13, R63.reuse, R0 ;  /* 0x000000003f0d7221 */ /* 0x041fe20000010000 */
[----:B------:R-:W-:Y:S01]  /*3d30*/  F2FP.F16.F32.PACK_AB R175, R63, R62 ;  /* 0x0000003e3faf723e */ /* 0x000fe200000000ff */
[----:B------:R-:W-:-:S02]  /*3d40*/  IMAD.MOV.U32 R63, RZ, RZ, R119 ;  /* 0x000000ffff3f7224 */ /* 0x000fc400078e0077 */
[--C-:B------:R-:W-:Y:S02]  /*3d50*/  IMAD.MOV.U32 R62, RZ, RZ, R119.reuse ;  /* 0x000000ffff3e7224 */ /* 0x100fe400078e0077 */
[----:B------:R-:W-:Y:S01]  /*3d60*/  IMAD.MOV.U32 R37, RZ, RZ, R119 ;  /* 0x000000ffff257224 */ /* 0x000fe200078e0077 */
[----:B------:R-:W0:Y:S01]  /*3d70*/  MUFU.EX2 R70, R70 ;  /* 0x0000004600467308 */ /* 0x000e220000000800 */
[----:B-1----:R-:W-:-:S07]  /*3d80*/  FADD.FTZ R0, R66, R13 ;  /* 0x0000000d42007221 */ /* 0x002fce0000010000 */
[----:B------:R0:W1:Y:S01]  /*3d90*/  MUFU.EX2 R171, R10 ;  /* 0x0000000a00ab7308 */ /* 0x0000620000000800 */
[C---:B--2---:R-:W-:Y:S01]  /*3da0*/  FADD.FTZ R13, R67.reuse, R0 ;  /* 0x00000000430d7221 */ /* 0x044fe20000010000 */
[----:B------:R-:W-:Y:S01]  /*3db0*/  F2FP.F16.F32.PACK_AB R169, R67, R66 ;  /* 0x0000004243a9723e */ /* 0x000fe200000000ff */
[----:B------:R-:W-:Y:S02]  /*3dc0*/  IMAD.MOV.U32 R0, RZ, RZ, 0x3f800000 ;  /* 0x3f800000ff007424 */ /* 0x000fe400078e00ff */
[--C-:B------:R-:W-:Y:S02]  /*3dd0*/  IMAD.MOV.U32 R67, RZ, RZ, R119.reuse ;  /* 0x000000ffff437224 */ /* 0x100fe400078e0077 */
[----:B------:R-:W-:Y:S02]  /*3de0*/  IMAD.MOV.U32 R66, RZ, RZ, R119 ;  /* 0x000000ffff427224 */ /* 0x000fe400078e0077 */
[----:B0-----:R-:W-:-:S04]  /*3df0*/  FADD.FTZ R10, R70, R13 ;  /* 0x0000000d460a7221 */ /* 0x001fc80000010000 */
[C---:B-1----:R-:W-:Y:S01]  /*3e00*/  FADD.FTZ R10, R171.reuse, R10 ;  /* 0x0000000aab0a7221 */ /* 0x042fe20000010000 */
[----:B------:R-:W-:Y:S01]  /*3e10*/  F2FP.F16.F32.PACK_AB R171, R171, R70 ;  /* 0x00000046abab723e */ /* 0x000fe200000000ff */
[----:B------:R-:W-:Y:S01]  /*3e20*/  IMAD.MOV.U32 R70, RZ, RZ, R119 ;  /* 0x000000ffff467224 */ /* 0x000fe200078e0077 */
[----:B------:R-:W-:Y:S06]  /*3e30*/  @!P1 BRA `(.L_x_194) ;  /* 0x0000002000849947 */ /* 0x000fec0003800000 */
[----:B------:R-:W-:Y:S01]  /*3e40*/  IMAD.MOV.U32 R13, RZ, RZ, R2 ;  /* 0x000000ffff0d7224 */ /* 0x000fe200078e0002 */
[----:B------:R-:W-:Y:S01]  /*3e50*/  MOV R0, 0x3f800000 ;  /* 0x3f80000000007802 */ /* 0x000fe20000000f00 */
[----:B------:R-:W-:Y:S01]  /*3e60*/  IMAD.MOV.U32 R14, RZ, RZ, R3 ;  /* 0x000000ffff0e7224 */ /* 0x000fe200078e0003 */
        /* <DEDUP_REMOVED lines=48> */
[----:B------:R-:W-:Y:S01]  /*4170*/  UMOV UR6, UR39 ;  /* 0x0000002700067c82 */ /* 0x000fe20008000000 */
[----:B------:R-:W-:Y:S01]  /*4180*/  UMOV UR7, UR38 ;  /* 0x0000002600077c82 */ /* 0x000fe20008000000 */
[----:B------:R-:W-:-:S05]  /*4190*/  ULDC UR10, c[0x0][0x988] ;  /* 0x00026200000a7ab9 */ /* 0x000fca0000000800 */
.L_x_205:
[----:B------:R-:W-:-:S04]  /*41a0*/  UISETP.NE.AND UP0, UPT, UR7, 0x1, UPT ;  /* 0x000000010700788c */ /* 0x000fc8000bf05270 */
[----:B------:R-:W-:-:S04]  /*41b0*/  USEL UR39, URZ, 0x1, UP0 ;  /* 0x000000013f277887 */ /* 0x000fc80008000000 */
[----:B------:R-:W-:Y:S01]  /*41c0*/  ULOP3.LUT UR39, UR6, UR39, URZ, 0x3c, !UPT ;  /* 0x0000002706277292 */ /* 0x000fe2000f8e3c3f */
[----:B------:R-:W-:Y:S11]  /*41d0*/  @!P0 BRA `(.L_x_195) ;  /* 0x0000000000048947 */ /* 0x000ff60003800000 */
[----:B------:R-:W-:Y:S01]  /*41e0*/  BPT.TRAP 0x1 ;  /* 0x000000040000795c */ /* 0x000fe20000300000 */
.L_x_195:
[----:B------:R-:W0:Y:S01]  /*41f0*/  S2UR UR8, SR_CgaCtaId ;  /* 0x00000000000879c3 */ /* 0x000e220000008800 */
[----:B------:R-:W-:Y:S01]  /*4200*/  MOV R4, 0x400 ;  /* 0x0000040000047802 */ /* 0x000fe20000000f00 */
[----:B------:R-:W-:Y:S01]  /*4210*/  UIADD3 UR38, UR7, 0x1, URZ ;  /* 0x0000000107267890 */ /* 0x000fe2000fffe03f */
[----:B------:R-:W-:-:S03]  /*4220*/  IMAD.U32 R2, RZ, RZ, UR39 ;  /* 0x00000027ff027e24 */ /* 0x000fc6000f8e00ff */
[----:B------:R-:W-:Y:S02]  /*4230*/  UISETP.NE.AND UP0, UPT, UR38, 0x2, UPT ;  /* 0x000000022600788c */ /* 0x000fe4000bf05270 */
[----:B------:R-:W-:Y:S02]  /*4240*/  SHF.L.U32 R2, R2, 0x1f, RZ ;  /* 0x0000001f02027819 */ /* 0x000fe400000006ff */
[----:B------:R-:W-:Y:S01]  /*4250*/  USEL UR38, UR38, URZ, UP0 ;  /* 0x0000003f26267287 */ /* 0x000fe20008000000 */
[----:B0-----:R-:W-:-:S05]  /*4260*/  IMAD.U32 R5, RZ, RZ, UR8 ;  /* 0x00000008ff057e24 */ /* 0x001fca000f8e00ff */
[----:B------:R-:W-:-:S04]  /*4270*/  LEA R4, R5, R4, 0x18 ;  /* 0x0000000405047211 */ /* 0x000fc800078ec0ff */
[----:B------:R-:W-:-:S13]  /*4280*/  R2UR UR8, R4 ;  /* 0x00000000040872ca */ /* 0x000fda00000e0000 */
[----:B------:R-:W-:-:S09]  /*4290*/  ULEA UR8, UR38, UR8, 0x3 ;  /* 0x0000000826087291 */ /* 0x000fd2000f8e183f */
[----:B------:R0:W1:Y:S01]  /*42a0*/  SYNCS.PHASECHK.TRANS64.TRYWAIT P1, [UR8+0x30830], R2 ;  /* 0x03083002ff0075a7 */ /* 0x0000620008020148 */
[----:B------:R-:W-:Y:S05]  /*42b0*/  @!P0 BRA `(.L_x_196) ;  /* 0x0000000000048947 */ /* 0x000fea0003800000 */
[----:B------:R-:W-:Y:S01]  /*42c0*/  BPT.TRAP 0x1 ;  /* 0x000000040000795c */ /* 0x000fe20000300000 */
.L_x_196:
[----:B-1----:R-:W-:Y:S05]  /*42d0*/  @P1 BRA `(.L_x_197) ;  /* 0x0000000000081947 */ /* 0x002fea0003800000 */
[----:B------:R-:W1:Y:S02]  /*42e0*/  SYNCS.PHASECHK.TRANS64.TRYWAIT P1, [UR8+0x30830], R2 ;  /* 0x03083002ff0075a7 */ /* 0x000e640008020148 */
[----:B-1----:R-:W-:Y:S05]  /*42f0*/  @!P1 BRA `(.L_x_198) ;  /* 0x000000c400f09947 */ /* 0x002fea0003800000 */
.L_x_197:
[----:B------:R-:W-:Y:S01]  /*4300*/  R2UR UR40, R8 ;  /* 0x00000000082872ca */ /* 0x000fe200000e0000 */
[----:B------:R-:W-:Y:S01]  /*4310*/  UIMAD UR9, UR38, 0x900, UR4 ;  /* 0x00000900260978a4 */ /* 0x000fe2000f8e0204 */
[----:B------:R-:W-:Y:S01]  /*4320*/  R2UR UR41, R9 ;  /* 0x00000000092972ca */ /* 0x000fe200000e0000 */
[----:B------:R-:W-:Y:S01]  /*4330*/  WARPGROUP.ARRIVE ;  /* 0x00000000000079c5 */ /* 0x000fe20000000000 */
[----:B------:R-:W-:Y:S01]  /*4340*/  UMOV UR43, 0x40000040 ;  /* 0x40000040002b7882 */ /* 0x000fe20000000000 */
[----:B------:R-:W-:Y:S01]  /*4350*/  UIADD3 UR14, UR9, 0x302, URZ ;  /* 0x00000302090e7890 */ /* 0x000fe2000fffe03f */
[-C--:B------:R-:W-:Y:S01]  /*4360*/  FMUL.FTZ R24, R24, R12.reuse ;  /* 0x0000000c18187220 */ /* 0x080fe20000410000 */
[----:B------:R-:W-:Y:S01]  /*4370*/  UMOV UR15, 0x40000040 ;  /* 0x40000040000f7882 */ /* 0x000fe20000000000 */
[----:B------:R-:W-:Y:S01]  /*4380*/  UMOV UR42, UR9 ;  /* 0x00000009002a7c82 */ /* 0x000fe20008000000 */
[----:B------:R-:W-:Y:S01]  /*4390*/  UIADD3 UR18, UR9, 0x304, URZ ;  /* 0x0000030409127890 */ /* 0x000fe2000fffe03f */
[-C--:B------:R-:W-:Y:S01]  /*43a0*/  FMUL.FTZ R25, R25, R12.reuse ;  /* 0x0000000c19197220 */ /* 0x080fe20000410000 */
[----:B------:R-:W-:Y:S01]  /*43b0*/  UMOV UR19, 0x40000040 ;  /* 0x4000004000137882 */ /* 0x000fe20000000000 */
[----:B------:R-:W-:Y:S01]  /*43c0*/  UIADD3 UR22, UR9, 0x306, URZ ;  /* 0x0000030609167890 */ /* 0x000fe2000fffe03f */
[-C--:B------:R-:W-:Y:S01]  /*43d0*/  FMUL.FTZ R28, R28, R12.reuse ;  /* 0x0000000c1c1c7220 */ /* 0x080fe20000410000 */
[----:B------:R-:W-:Y:S01]  /*43e0*/  UMOV UR23, 0x40000040 ;  /* 0x4000004000177882 */ /* 0x000fe20000000000 */
[----:B------:R-:W-:Y:S01]  /*43f0*/  HGMMA.64x96x16.F32 R120, gdesc[UR40], RZ, !UPT, gsb0 ;  /* 0x01600000287879f0 */ /* 0x000fe2000c0008ff */
[----:B------:R-:W-:Y:S01]  /*4400*/  R2UR UR40, R6 ;  /* 0x00000000062872ca */ /* 0x000fe200000e0000 */
[----:B------:R-:W-:Y:S01]  /*4410*/  UIADD3 UR42, UR9, 0x2, URZ ;  /* 0x00000002092a7890 */ /* 0x000fe2000fffe03f */
[----:B------:R-:W-:Y:S01]  /*4420*/  R2UR UR41, R7 ;  /* 0x00000000072972ca */ /* 0x000fe200000e0000 */
[----:B------:R-:W-:Y:S01]  /*4430*/  UMOV UR43, 0x40000040 ;  /* 0x40000040002b7882 */ /* 0x000fe20000000000 */
[----:B------:R-:W-:Y:S01]  /*4440*/  UIADD3 UR26, UR9, 0x600, URZ ;  /* 0x00000600091a7890 */ /* 0x000fe2000fffe03f */
[-C--:B------:R-:W-:Y:S01]  /*4450*/  FMUL.FTZ R29, R29, R12.reuse ;  /* 0x0000000c1d1d7220 */ /* 0x080fe20000410000 */
[----:B------:R-:W-:Y:S01]  /*4460*/  UMOV UR27, 0x40000040 ;  /* 0x40000040001b7882 */ /* 0x000fe20000000000 */
[----:B------:R-:W-:Y:S01]  /*4470*/  UIADD3 UR30, UR9, 0x602, URZ ;  /* 0x00000602091e7890 */ /* 0x000fe2000fffe03f */
[-C--:B------:R-:W-:Y:S01]  /*4480*/  FMUL.FTZ R32, R32, R12.reuse ;  /* 0x0000000c20207220 */ /* 0x080fe20000410000 */
[----:B------:R-:W-:Y:S01]  /*4490*/  UMOV UR31, 0x40000040 ;  /* 0x40000040001f7882 */ /* 0x000fe20000000000 */
        /* <DEDUP_REMOVED lines=93> */
[-C--:B------:R-:W-:Y:S01]  /*4a70*/  FMUL.FTZ R118, R118, R0.reuse ;  /* 0x0000000076767220 */ /* 0x080fe20000410000 */
[----:B------:R-:W-:-:S04]  /*4a80*/  FMUL.FTZ R119, R119, R0 ;  /* 0x0000000077777220 */ /* 0x000fc80000410000 */
        /* <DEDUP_REMOVED lines=50> */
.L_x_199:
[----:B------:R-:W-:Y:S01]  /*4db0*/  R2UR UR9, R4 ;  /* 0x00000000040972ca */ /* 0x000fe200000e0000 */
[----:B------:R-:W-:-:S05]  /*4dc0*/  IMAD.U32 R0, RZ, RZ, UR6 ;  /* 0x00000006ff007e24 */ /* 0x000fca000f8e00ff */
[----:B------:R-:W-:-:S07]  /*4dd0*/  SHF.L.U32 R0, R0, 0x1f, RZ ;  /* 0x0000001f00007819 */ /* 0x000fce00000006ff */
[----:B------:R-:W-:-:S09]  /*4de0*/  ULEA UR9, UR7, UR9, 0x3 ;  /* 0x0000000907097291 */ /* 0x000fd2000f8e183f */
[----:B------:R2:W3:Y:S01]  /*4df0*/  SYNCS.PHASECHK.TRANS64.TRYWAIT P1, [UR9+0x30850], R0 ;  /* 0x03085000ff0075a7 */ /* 0x0004e20008020149 */
[----:B------:R-:W-:Y:S05]  /*4e00*/  @!P0 BRA `(.L_x_200) ;  /* 0x0000000000048947 */ /* 0x000fea0003800000 */
[----:B------:R-:W-:Y:S01]  /*4e10*/  BPT.TRAP 0x1 ;  /* 0x000000040000795c */ /* 0x000fe20000300000 */
.L_x_200:
[----:B---3--:R-:W-:Y:S05]  /*4e20*/  @P1 BRA `(.L_x_201) ;  /* 0x0000000000081947 */ /* 0x008fea0003800000 */
[----:B------:R-:W3:Y:S02]  /*4e30*/  SYNCS.PHASECHK.TRANS64.TRYWAIT P1, [UR9+0x30850], R0 ;  /* 0x03085000ff0075a7 */ /* 0x000ee40008020149 */
[----:B---3--:R-:W-:Y:S05]  /*4e40*/  @!P1 BRA `(.L_x_202) ;  /* 0x000000bc00349947 */ /* 0x008fea0003800000 */
.L_x_201:
[----:B------:R-:W-:Y:S01]  /*4e50*/  R2UR UR6, R4 ;  /* 0x00000000040672ca */ /* 0x000fe200000e0000 */
[----:B------:R-:W-:-:S12]  /*4e60*/  WARPGROUP.ARRIVE ;  /* 0x00000000000079c5 */ /* 0x000fd80000000000 */
[----:B------:R-:W-:-:S04]  /*4e70*/  UIADD3 UR6, UR6, 0x400, URZ ;  /* 0x0000040006067890 */ /* 0x000fc8000fffe03f */
[----:B------:R-:W-:-:S04]  /*4e80*/  USHF.R.U32.HI UR6, URZ, 0x4, UR6 ;  /* 0x000000043f067899 */ /* 0x000fc80008011606 */
[----:B------:R-:W-:-:S04]  /*4e90*/  ULOP3.LUT UR6, UR6, 0x3fff, URZ, 0xc0, !UPT ;  /* 0x00003fff06067892 */ /* 0x000fc8000f8ec03f */
[----:B------:R-:W-:-:S04]  /*4ea0*/  ULOP3.LUT UR6, UR6, 0x3000000, URZ, 0xfc, !UPT ;  /* 0x0300000006067892 */ /* 0x000fc8000f8efc3f */
[----:B------:R-:W-:-:S03]  /*4eb0*/  UIMAD UR11, UR7, 0x900, UR6 ;  /* 0x00000900070b78a4 */ /* 0x000fc6000f8e0206 */
[----:B------:R-:W-:-:S04]  /*4ec0*/  UMOV UR7, 0x40000040 ;  /* 0x4000004000077882 */ /* 0x000fc80000000000 */
[----:B------:R-:W-:Y:S02]  /*4ed0*/  UMOV UR6, UR11 ;  /* 0x0000000b00067c82 */ /* 0x000fe40008000000 */
        /* <DEDUP_REMOVED lines=25> */
[----:B------:R-:W-:Y:S03]  /*5070*/  HGMMA.64x192x16.F32 R24, R168, gdesc[UR4].tnspB, R24, gsb0 ;  /* 0x42e00004a8187df0 */ /* 0x000fe60008000818 */
[----:B------:R-:W-:Y:S02]  /*5080*/  WARPGROUP.DEPBAR.LE gsb0, 0x0 ;  /* 0x00008000000079c5 */ /* 0x000fe40000010000 */
[----:B------:R-:W-:Y:S05]  /*5090*/  @!P0 BRA `(.L_x_203) ;  /* 0x0000000000048947 */ /* 0x000fea0003800000 */
[----:B------:R-:W-:Y:S01]  /*50a0*/  BPT.TRAP 0x1 ;  /* 0x000000040000795c */ /* 0x000fe20000300000 */
.L_x_203:
[----:B0-2---:R-:W-:Y:S01]  /*50b0*/  FMNMX.FTZ R0, R120, R14, !PT ;  /* 0x0000000e78007209 */ /* 0x005fe20007810000 */
[----:B------:R-:W-:Y:S01]  /*50c0*/  UIADD3 UR8, UR8, 0x30840, URZ ;  /* 0x0003084008087890 */ /* 0x000fe2000fffe03f */
[----:B-1----:R-:W-:Y:S02]  /*50d0*/  FMNMX.FTZ R2, R122, R13, !PT ;  /* 0x0000000d7a027209 */ /* 0x002fe40007810000 */
        /* <DEDUP_REMOVED lines=46> */
[----:B------:R-:W-:Y:S01]  /*53c0*/  R2UR UR6, R5 ;  /* 0x00000000050672ca */ /* 0x000fe200000e0000 */
[----:B------:R-:W0:Y:S04]  /*53d0*/  SHFL.BFLY PT, R3, R0, 0x2, 0x1f ;  /* 0x0c401f0000037f89 */ /* 0x000e2800000e0000 */
[----:B------:R-:W1:Y:S08]  /*53e0*/  SHFL.BFLY PT, R21, R12, 0x2, 0x1f ;  /* 0x0c401f000c157f89 */ /* 0x000e7000000e0000 */
[----:B------:R-:W-:-:S09]  /*53f0*/  UPRMT UR8, UR6, 0x654, UR8 ;  /* 0x0000065406087896 */ /* 0x000fd20008000008 */
[----:B------:R-:W-:Y:S01]  /*5400*/  SYNCS.ARRIVE.TRANS64.RED.A1T0 RZ, [UR8], RZ ;  /* 0x000000ffffff79a7 */ /* 0x000fe20008100408 */
[----:B0-----:R-:W-:Y:S02]  /*5410*/  FMNMX.FTZ R15, R0, R3, !PT ;  /* 0x00000003000f7209 */ /* 0x001fe40007810000 */
[----:B-1----:R-:W-:-:S03]  /*5420*/  FMNMX.FTZ R21, R12, R21, !PT ;  /* 0x000000150c157209 */ /* 0x002fc60007810000 */
[----:B------:R-:W0:Y:S04]  /*5430*/  SHFL.BFLY PT, R2, R15, 0x1, 0x1f ;  /* 0x0c201f000f027f89 */ /* 0x000e2800000e0000 */
[----:B------:R-:W1:Y:S01]  /*5440*/  SHFL.BFLY PT, R20, R21, 0x1, 0x1f ;  /* 0x0c201f0015147f89 */ /* 0x000e6200000e0000 */
[----:B0-----:R-:W-:Y:S02]  /*5450*/  FMNMX.FTZ R3, R15, R2, !PT ;  /* 0x000000020f037209 */ /* 0x001fe40007810000 */
[----:B-1----:R-:W-:-:S03]  /*5460*/  FMNMX.FTZ R2, R21, R20, !PT ;  /* 0x0000001415027209 */ /* 0x002fc60007810000 */
[C---:B------:R-:W-:Y:S02]  /*5470*/  FADD.FTZ R14, -R3.reuse, R14 ;  /* 0x0000000e030e7221 */ /* 0x040fe40000010100 */
[----:B------:R-:W-:Y:S01]  /*5480*/  FADD.FTZ R0, -R2, R13 ;  /* 0x0000000d02007221 */ /* 0x000fe20000010100 */
[----:B------:R-:W-:Y:S01]  /*5490*/  FMUL.FTZ R13, R3, UR10 ;  /* 0x0000000a030d7c20 */ /* 0x000fe20008410000 */
[----:B------:R-:W-:Y:S02]  /*54a0*/  FMUL.FTZ R14, R14, UR10 ;  /* 0x0000000a0e0e7c20 */ /* 0x000fe40008410000 */
[----:B------:R-:W-:Y:S01]  /*54b0*/  FMUL.FTZ R0, R0, UR10 ;  /* 0x0000000a00007c20 */ /* 0x000fe20008410000 */
[--C-:B------:R-:W-:Y:S01]  /*54c0*/  FFMA.FTZ R184, R128, UR10, -R13.reuse ;  /* 0x0000000a80b87c23 */ /* 0x100fe2000801080d */
[--C-:B------:R-:W-:Y:S01]  /*54d0*/  FFMA.FTZ R128, R129, UR10, -R13.reuse ;  /* 0x0000000a81807c23 */ /* 0x100fe2000801080d */
[----:B------:R-:W-:Y:S01]  /*54e0*/  FMUL.FTZ R129, R2, UR10 ;  /* 0x0000000a02817c20 */ /* 0x000fe20008410000 */
[--C-:B------:R-:W-:Y:S01]  /*54f0*/  FFMA.FTZ R188, R120, UR10, -R13.reuse ;  /* 0x0000000a78bc7c23 */ /* 0x100fe2000801080d */
[--C-:B------:R-:W-:Y:S01]  /*5500*/  FFMA.FTZ R182, R140, UR10, -R13.reuse ;  /* 0x0000000a8cb67c23 */ /* 0x100fe2000801080d */
[----:B------:R-:W-:Y:S01]  /*5510*/  FFMA.FTZ R171, R121, UR10, -R13 ;  /* 0x0000000a79ab7c23 */ /* 0x000fe2000801080d */
[--C-:B------:R-:W-:Y:S01]  /*5520*/  FFMA.FTZ R189, R122, UR10, -R129.reuse ;  /* 0x0000000a7abd7c23 */ /* 0x100fe20008010881 */
[----:B------:R-:W-:Y:S01]  /*5530*/  FFMA.FTZ R140, R123, UR10, -R129 ;  /* 0x0000000a7b8c7c23 */ /* 0x000fe20008010881 */
[----:B------:R-:W-:Y:S01]  /*5540*/  MUFU.EX2 R12, R14 ;  /* 0x0000000e000c7308 */ /* 0x000fe20000000800 */
[----:B------:R-:W-:Y:S01]  /*5550*/  FFMA.FTZ R190, R124, UR10, -R13 ;  /* 0x0000000a7cbe7c23 */ /* 0x000fe2000801080d */
[----:B------:R-:W-:Y:S01]  /*5560*/  FFMA.FTZ R191, R126, UR10, -R129 ;  /* 0x0000000a7ebf7c23 */ /* 0x000fe20008010881 */
[--C-:B------:R-:W-:Y:S01]  /*5570*/  FFMA.FTZ R124, R137, UR10, -R13.reuse ;  /* 0x0000000a897c7c23 */ /* 0x100fe2000801080d */
[----:B------:R-:W-:Y:S01]  /*5580*/  FFMA.FTZ R169, R125, UR10, -R13 ;  /* 0x0000000a7da97c23 */ /* 0x000fe2000801080d */
[--C-:B------:R-:W-:Y:S01]  /*5590*/  FFMA.FTZ R137, R127, UR10, -R129.reuse ;  /* 0x0000000a7f897c23 */ /* 0x100fe20008010881 */
[----:B------:R-:W-:Y:S01]  /*55a0*/  FFMA.FTZ R185, R130, UR10, -R129 ;  /* 0x0000000a82b97c23 */ /* 0x000fe20008010881 */
[----:B------:R-:W-:Y:S01]  /*55b0*/  FFMA.FTZ R180, R136, UR10, -R13 ;  /* 0x0000000a88b47c23 */ /* 0x000fe2000801080d */
[----:B------:R-:W0:Y:S01]  /*55c0*/  MUFU.EX2 R188, R188 ;  /* 0x000000bc00bc7308 */ /* 0x000e220000000800 */
[----:B------:R-:W-:Y:S01]  /*55d0*/  FFMA.FTZ R136, R131, UR10, -R129 ;  /* 0x0000000a83887c23 */ /* 0x000fe20008010881 */
[----:B------:R-:W-:Y:S01]  /*55e0*/  FFMA.FTZ R186, R132, UR10, -R13 ;  /* 0x0000000a84ba7c23 */ /* 0x000fe2000801080d */
[----:B------:R-:W-:Y:S01]  /*55f0*/  FFMA.FTZ R187, R134, UR10, -R129 ;  /* 0x0000000a86bb7c23 */ /* 0x000fe20008010881 */
[----:B------:R-:W-:Y:S01]  /*5600*/  FFMA.FTZ R125, R133, UR10, -R13 ;  /* 0x0000000a857d7c23 */ /* 0x000fe2000801080d */
[--C-:B------:R-:W-:Y:S01]  /*5610*/  FFMA.FTZ R135, R135, UR10, -R129.reuse ;  /* 0x0000000a87877c23 */ /* 0x100fe20008010881 */
[--C-:B------:R-:W-:Y:S01]  /*5620*/  FFMA.FTZ R181, R138, UR10, -R129.reuse ;  /* 0x0000000a8ab57c23 */ /* 0x100fe20008010881 */
[--C-:B------:R-:W-:Y:S01]  /*5630*/  FFMA.FTZ R134, R139, UR10, -R129.reuse ;  /* 0x0000000a8b867c23 */ /* 0x100fe20008010881 */
[----:B------:R-:W-:Y:S01]  /*5640*/  MUFU.EX2 R0, R0 ;  /* 0x0000000000007308 */ /* 0x000fe20000000800 */
[----:B------:R-:W-:Y:S01]  /*5650*/  FFMA.FTZ R183, R142, UR10, -R129 ;  /* 0x0000000a8eb77c23 */ /* 0x000fe20008010881 */
[----:B------:R-:W-:Y:S01]  /*5660*/  FFMA.FTZ R121, R141, UR10, -R13 ;  /* 0x0000000a8d797c23 */ /* 0x000fe2000801080d */
[----:B------:R-:W-:Y:S01]  /*5670*/  FFMA.FTZ R133, R143, UR10, -R129 ;  /* 0x0000000a8f857c23 */ /* 0x000fe20008010881 */
[----:B------:R-:W-:Y:S01]  /*5680*/  FFMA.FTZ R176, R144, UR10, -R13 ;  /* 0x0000000a90b07c23 */ /* 0x000fe2000801080d */
[----:B------:R-:W-:Y:S01]  /*5690*/  FFMA.FTZ R177, R146, UR10, -R129 ;  /* 0x0000000a92b17c23 */ /* 0x000fe20008010881 */
[----:B------:R-:W-:Y:S01]  /*56a0*/  FFMA.FTZ R120, R145, UR10, -R13 ;  /* 0x0000000a91787c23 */ /* 0x000fe2000801080d */
[----:B------:R-:W-:Y:S01]  /*56b0*/  FFMA.FTZ R132, R147, UR10, -R129 ;  /* 0x0000000a93847c23 */ /* 0x000fe20008010881 */
[----:B------:R-:W1:Y:S01]  /*56c0*/  MUFU.EX2 R189, R189 ;  /* 0x000000bd00bd7308 */ /* 0x000e620000000800 */
[----:B0-----:R-:W-:Y:S01]  /*56d0*/  FFMA.FTZ R122, R12, R11, R188 ;  /* 0x0000000b0c7a7223 */ /* 0x001fe200000100bc */
[----:B------:R-:W-:Y:S01]  /*56e0*/  FFMA.FTZ R178, R148, UR10, -R13 ;  /* 0x0000000a94b27c23 */ /* 0x000fe2000801080d */
[----:B------:R-:W-:Y:S01]  /*56f0*/  FFMA.FTZ R179, R150, UR10, -R129 ;  /* 0x0000000a96b37c23 */ /* 0x000fe20008010881 */
[----:B------:R-:W-:Y:S01]  /*5700*/  FFMA.FTZ R21, R149, UR10, -R13 ;  /* 0x0000000a95157c23 */ /* 0x000fe2000801080d */
[----:B------:R-:W-:Y:S01]  /*5710*/  FFMA.FTZ R131, R151, UR10, -R129 ;  /* 0x0000000a97837c23 */ /* 0x000fe20008010881 */
[----:B------:R-:W-:Y:S01]  /*5720*/  FFMA.FTZ R172, R152, UR10, -R13 ;  /* 0x0000000a98ac7c23 */ /* 0x000fe2000801080d */
[----:B------:R-:W-:Y:S01]  /*5730*/  FFMA.FTZ R173, R154, UR10, -R129 ;  /* 0x0000000a9aad7c23 */ /* 0x000fe20008010881 */
[----:B------:R-:W0:Y:S01]  /*5740*/  MUFU.EX2 R171, R171 ;  /* 0x000000ab00ab7308 */ /* 0x000e220000000800 */
[----:B------:R-:W-:Y:S01]  /*5750*/  FFMA.FTZ R20, R153, UR10, -R13 ;  /* 0x0000000a99147c23 */ /* 0x000fe2000801080d */
[----:B------:R-:W-:Y:S01]  /*5760*/  FFMA.FTZ R130, R155, UR10, -R129 ;  /* 0x0000000a9b827c23 */ /* 0x000fe20008010881 */
[----:B------:R-:W-:Y:S01]  /*5770*/  FFMA.FTZ R174, R156, UR10, -R13 ;  /* 0x0000000a9cae7c23 */ /* 0x000fe2000801080d */
[----:B------:R-:W-:Y:S01]  /*5780*/  FFMA.FTZ R175, R158, UR10, -R129 ;  /* 0x0000000a9eaf7c23 */ /* 0x000fe20008010881 */
[----:B------:R-:W-:Y:S01]  /*5790*/  FFMA.FTZ R15, R157, UR10, -R13 ;  /* 0x0000000a9d0f7c23 */ /* 0x000fe2000801080d */
[----:B------:R-:W-:Y:S01]  /*57a0*/  FFMA.FTZ R127, R159, UR10, -R129 ;  /* 0x0000000a9f7f7c23 */ /* 0x000fe20008010881 */
[----:B------:R-:W-:Y:S01]  /*57b0*/  FFMA.FTZ R168, R160, UR10, -R13 ;  /* 0x0000000aa0a87c23 */ /* 0x000fe2000801080d */
[----:B------:R-:W2:Y:S01]  /*57c0*/  MUFU.EX2 R140, R140 ;  /* 0x0000008c008c7308 */ /* 0x000ea20000000800 */
[----:B-1----:R-:W-:Y:S01]  /*57d0*/  FFMA.FTZ R11, R0, R10, R189 ;  /* 0x0000000a000b7223 */ /* 0x002fe200000100bd */
[----:B------:R-:W-:Y:S01]  /*57e0*/  FFMA.FTZ R14, R161, UR10, -R13 ;  /* 0x0000000aa10e7c23 */ /* 0x000fe2000801080d */
[----:B------:R-:W-:Y:S01]  /*57f0*/  FFMA.FTZ R126, R163, UR10, -R129 ;  /* 0x0000000aa37e7c23 */ /* 0x000fe20008010881 */
[--C-:B------:R-:W-:Y:S01]  /*5800*/  FFMA.FTZ R170, R164, UR10, -R13.reuse ;  /* 0x0000000aa4aa7c23 */ /* 0x100fe2000801080d */
[----:B------:R-:W-:-:S03]  /*5810*/  FFMA.FTZ R13, R165, UR10, -R13 ;  /* 0x0000000aa50d7c23 */ /* 0x000fc6000801080d */
[----:B------:R-:W1:Y:S01]  /*5820*/  MUFU.EX2 R190, R190 ;  /* 0x000000be00be7308 */ /* 0x000e620000000800 */
[----:B0-----:R-:W-:-:S07]  /*5830*/  FADD.FTZ R123, R171, R122 ;  /* 0x0000007aab7b7221 */ /* 0x001fce0000010000 */
[----:B------:R-:W0:Y:S01]  /*5840*/  MUFU.EX2 R191, R191 ;  /* 0x000000bf00bf7308 */ /* 0x000e220000000800 */
[----:B--2---:R-:W-:-:S07]  /*5850*/  FADD.FTZ R10, R140, R11 ;  /* 0x0000000b8c0a7221 */ /* 0x004fce0000010000 */
[----:B------:R-:W2:Y:S01]  /*5860*/  MUFU.EX2 R169, R169 ;  /* 0x000000a900a97308 */ /* 0x000ea20000000800 */
[----:B-1----:R-:W-:-:S07]  /*5870*/  FADD.FTZ R122, R190, R123 ;  /* 0x0000007bbe7a7221 */ /* 0x002fce0000010000 */
        /* <DEDUP_REMOVED lines=35> */
[----:B-1----:R-:W-:Y:S01]  /*5ab0*/  FADD.FTZ R11, R121, R122 ;  /* 0x0000007a790b7221 */ /* 0x002fe20000010000 */
[----:B------:R-:W-:-:S06]  /*5ac0*/  FFMA.FTZ R122, R162, UR10, -R129 ;  /* 0x0000000aa27a7c23 */ /* 0x000fcc0008010881 */
        /* <DEDUP_REMOVED lines=9> */
[----:B--2---:R-:W-:Y:S01]  /*5b60*/  FADD.FTZ R10, R132, R123 ;  /* 0x0000007b840a7221 */ /* 0x004fe20000010000 */
[--C-:B------:R-:W-:Y:S01]  /*5b70*/  FFMA.FTZ R123, R166, UR10, -R129.reuse ;  /* 0x0000000aa67b7c23 */ /* 0x100fe20008010881 */
[----:B------:R-:W-:-:S05]  /*5b80*/  FFMA.FTZ R129, R167, UR10, -R129 ;  /* 0x0000000aa7817c23 */ /* 0x000fca0008010881 */
        /* <DEDUP_REMOVED lines=36> */
[----:B-1----:R-:W-:-:S03]  /*5dd0*/  FADD.FTZ R11, R13, R138 ;  /* 0x0000008a0d0b7221 */ /* 0x002fc60000010000 */
[----:B0-----:R-:W-:Y:S01]  /*5de0*/  FADD.FTZ R10, R129, R10 ;  /* 0x0000000a810a7221 */ /* 0x001fe20000010000 */
[----:B------:R-:W-:Y:S06]  /*5df0*/  @!P0 BRA `(.L_x_204) ;  /* 0x0000000000048947 */ /* 0x000fec0003800000 */
[----:B------:R-:W-:Y:S01]  /*5e00*/  BPT.TRAP 0x1 ;  /* 0x000000040000795c */ /* 0x000fe20000300000 */
.L_x_204:
[----:B------:R-:W-:Y:S01]  /*5e10*/  R2UR UR6, R5 ;  /* 0x00000000050672ca */ /* 0x000fe200000e0000 */
[----:B------:R-:W-:Y:S01]  /*5e20*/  UISETP.GT.AND UP0, UPT, UR5, UR60, UPT ;  /* 0x0000003c0500728c */ /* 0x000fe2000bf04270 */
[----:B------:R-:W-:Y:S01]  /*5e30*/  F2FP.F16.F32.PACK_AB R188, R171, R188 ;  /* 0x000000bcabbc723e */ /* 0x000fe200000000ff */
[----:B------:R-:W-:Y:S01]  /*5e40*/  UIADD3 UR9, UR9, 0x30860, URZ ;  /* 0x0003086009097890 */ /* 0x000fe2000fffe03f */
[----:B------:R-:W-:Y:S01]  /*5e50*/  F2FP.F16.F32.PACK_AB R190, R169, R190 ;  /* 0x000000bea9be723e */ /* 0x000fe200000000ff */
[----:B------:R-:W-:Y:S01]  /*5e60*/  UIADD3 UR5, UR5, -0x1, URZ ;  /* 0xffffffff05057890 */ /* 0x000fe2000fffe03f */
[----:B------:R-:W-:Y:S01]  /*5e70*/  F2FP.F16.F32.PACK_AB R168, R14, R168 ;  /* 0x000000a80ea8723e */ /* 0x000fe200000000ff */
[----:B------:R-:W-:Y:S01]  /*5e80*/  UMOV UR7, UR38 ;  /* 0x0000002600077c82 */ /* 0x000fe20008000000 */
[----:B------:R-:W-:Y:S01]  /*5e90*/  PLOP3.LUT P1, PT, PT, PT, UP0, 0x80, 0x0 ;  /* 0x000000000000781c */ /* 0x000fe20003f2f008 */
[----:B------:R-:W-:Y:S01]  /*5ea0*/  IMAD.MOV.U32 R14, RZ, RZ, R3 ;  /* 0x000000ffff0e7224 */ /* 0x000fe200078e0003 */
[----:B------:R-:W-:Y:S01]  /*5eb0*/  F2FP.F16.F32.PACK_AB R170, R13, R170 ;  /* 0x000000aa0daa723e */ /* 0x000fe200000000ff */
[----:B------:R-:W-:Y:S01]  /*5ec0*/  IMAD.MOV.U32 R13, RZ, RZ, R2 ;  /* 0x000000ffff0d7224 */ /* 0x000fe200078e0002 */
[----:B------:R-:W-:Y:S01]  /*5ed0*/  F2FP.F16.F32.PACK_AB R189, R140, R189 ;  /* 0x000000bd8cbd723e */ /* 0x000fe200000000ff */
[----:B------:R-:W-:Y:S01]  /*5ee0*/  UPRMT UR9, UR6, 0x654, UR9 ;  /* 0x0000065406097896 */ /* 0x000fe20008000009 */
[----:B------:R-:W-:-:S02]  /*5ef0*/  F2FP.F16.F32.PACK_AB R191, R137, R191 ;  /* 0x000000bf89bf723e */ /* 0x000fc400000000ff */
[----:B------:R-:W-:Y:S01]  /*5f00*/  UMOV UR6, UR39 ;  /* 0x0000002700067c82 */ /* 0x000fe20008000000 */
[----:B------:R-:W-:Y:S02]  /*5f10*/  F2FP.F16.F32.PACK_AB R184, R128, R184 ;  /* 0x000000b880b8723e */ /* 0x000fe400000000ff */
[----:B------:R-:W-:Y:S02]  /*5f20*/  F2FP.F16.F32.PACK_AB R185, R136, R185 ;  /* 0x000000b988b9723e */ /* 0x000fe400000000ff */
[----:B------:R-:W-:Y:S01]  /*5f30*/  F2FP.F16.F32.PACK_AB R186, R125, R186 ;  /* 0x000000ba7dba723e */ /* 0x000fe200000000ff */
        /* <DEDUP_REMOVED lines=15> */
[----:B------:R-:W-:Y:S01]  /*6030*/  F2FP.F16.F32.PACK_AB R171, R129, R123 ;  /* 0x0000007b81ab723e */ /* 0x000fe200000000ff */
[----:B------:R-:W-:Y:S06]  /*6040*/  @P1 BRA `(.L_x_205) ;  /* 0xffffffe000541947 */ /* 0x000fec000383ffff */
.L_x_194:
        /* <DEDUP_REMOVED lines=99> */
.L_x_206:
[----:B------:R-:W-:Y:S02]  /*6680*/  IMAD.U32 R0, RZ, RZ, UR39 ;  /* 0x00000027ff007e24 */ /* 0x000fe4000f8e00ff */
[----:B------:R-:W-:-:S03]  /*6690*/  IMAD.U32 R13, RZ, RZ, UR38 ;  /* 0x00000026ff0d7e24 */ /* 0x000fc6000f8e00ff */
[----:B------:R-:W-:Y:S01]  /*66a0*/  SHF.L.U32 R0, R0, 0x1f, RZ ;  /* 0x0000001f00007819 */ /* 0x000fe200000006ff */
[----:B------:R-:W-:-:S04]  /*66b0*/  IMAD R13, R13, 0x8, R4 ;  /* 0x000000080d0d7824 */ /* 0x000fc800078e0204 */
[----:B------:R0:W1:Y:S01]  /*66c0*/  SYNCS.PHASECHK.TRANS64.TRYWAIT P1, [R13+URZ+0x30850], R0 ;  /* 0x030850000d0075a7 */ /* 0x000062000802017f */
[----:B------:R-:W-:Y:S05]  /*66d0*/  @!P0 BRA `(.L_x_207) ;  /* 0x0000000000048947 */ /* 0x000fea0003800000 */
[----:B------:R-:W-:Y:S01]  /*66e0*/  BPT.TRAP 0x1 ;  /* 0x000000040000795c */ /* 0x000fe20000300000 */
.L_x_207:
[----:B------:R-:W-:Y:S02]  /*66f0*/  VIADD R4, R4, 0x400 ;  /* 0x0000040004047836 */ /* 0x000fe40000000000 */
[----:B------:R-:W-:-:S03]  /*6700*/  IMAD.U32 R7, RZ, RZ, UR38 ;  /* 0x00000026ff077e24 */ /* 0x000fc6000f8e00ff */
[----:B------:R-:W-:-:S04]  /*6710*/  SHF.R.U32.HI R4, RZ, 0x4, R4 ;  /* 0x00000004ff047819 */ /* 0x000fc80000011604 */
[----:B------:R-:W-:-:S04]  /*6720*/  LOP3.LUT R4, R4, 0x3fff, RZ, 0xc0, !PT ;  /* 0x00003fff04047812 */ /* 0x000fc800078ec0ff */
[----:B------:R-:W-:Y:S01]  /*6730*/  LOP3.LUT R4, R4, 0x3000000, RZ, 0xfc, !PT ;  /* 0x0300000004047812 */ /* 0x000fe200078efcff */
[----:B-1----:R-:W-:Y:S06]  /*6740*/  @P1 BRA `(.L_x_208) ;  /* 0x0000000000081947 */ /* 0x002fec0003800000 */
[----:B------:R-:W1:Y:S02]  /*6750*/  SYNCS.PHASECHK.TRANS64.TRYWAIT P1, [R13+URZ+0x30850], R0 ;  /* 0x030850000d0075a7 */ /* 0x000e64000802017f */
[----:B-1----:R-:W-:Y:S05]  /*6760*/  @!P1 BRA `(.L_x_209) ;  /* 0x000000a400049947 */ /* 0x002fea0003800000 */
.L_x_208:
[----:B------:R-:W-:Y:S01]  /*6770*/  IMAD R6, R7, 0x900, R4 ;  /* 0x0000090007067824 */ /* 0x000fe200078e0204 */
[----:B------:R-:W-:Y:S05]  /*6780*/  WARPSYNC.ALL ;  /* 0x0000000000007948 */ /* 0x000fea0003800000 */
[----:B------:R-:W-:Y:S01]  /*6790*/  IMAD.MOV.U32 R7, RZ, RZ, 0x40000040 ;  /* 0x40000040ff077424 */ /* 0x000fe200078e00ff */
[C---:B------:R-:W-:Y:S01]  /*67a0*/  R2UR UR6, R6.reuse ;  /* 0x00000000060672ca */ /* 0x040fe200000e0000 */
[----:B------:R-:W-:Y:S01]  /*67b0*/  WARPGROUP.ARRIVE ;  /* 0x00000000000079c5 */ /* 0x000fe20000000000 */
[----:B------:R-:W-:Y:S01]  /*67c0*/  VIADD R8, R6, 0x80 ;  /* 0x0000008006087836 */ /* 0x000fe20000000000 */
[----:B01----:R-:W0:Y:S01]  /*67d0*/  SHFL.BFLY PT, R0, R11, 0x2, 0x1f ;  /* 0x0c401f000b007f89 */ /* 0x003e2200000e0000 */
[----:B------:R-:W-:Y:S01]  /*67e0*/  R2UR UR7, R7 ;  /* 0x00000000070772ca */ /* 0x000fe200000e0000 */
[----:B------:R-:W-:-:S02]  /*67f0*/  IMAD.MOV.U32 R9, RZ, RZ, 0x40000040 ;  /* 0x40000040ff097424 */ /* 0x000fc400078e00ff */
[----:B------:R-:W-:-:S10]  /*6800*/  IMAD.MOV.U32 R7, RZ, RZ, 0x40000040 ;  /* 0x40000040ff077424 */ /* 0x000fd400078e00ff */
[----:B------:R-:W-:Y:S01]  /*6810*/  HGMMA.64x192x16.F32 R24, R188, gdesc[UR4].tnspB, R24, gsb0 ;  /* 0x42e00004bc187df0 */ /* 0x000fe20008000818 */
[----:B------:R-:W-:Y:S01]  /*6820*/  R2UR UR6, R8 ;  /* 0x00000000080672ca */ /* 0x000fe200000e0000 */
[----:B------:R-:W-:Y:S01]  /*6830*/  VIADD R8, R6, 0x100 ;  /* 0x0000010006087836 */ /* 0x000fe20000000000 */
[----:B------:R-:W-:Y:S01]  /*6840*/  R2UR UR7, R9 ;  /* 0x00000000090772ca */ /* 0x000fe200000e0000 */
[----:B------:R-:W-:Y:S02]  /*6850*/  IMAD.MOV.U32 R9, RZ, RZ, 0x40000040 ;  /* 0x40000040ff097424 */ /* 0x000fe400078e00ff */
[----:B0-----:R-:W-:Y:S01]  /*6860*/  FADD.FTZ R0, R0, R11 ;  /* 0x0000000b00007221 */ /* 0x001fe20000010000 */
[----:B------:R-:W-:Y:S02]  /*6870*/  WARPGROUP.DEPBAR.LE gsb0, 0x0 ;  /* 0x00008000000079c5 */ /* 0x000fe40000010000 */
[----:B------:R-:W-:-:S11]  /*6880*/  WARPGROUP.ARRIVE ;  /* 0x00000000000079c5 */ /* 0x000fd60000000000 */
[----:B------:R-:W-:Y:S01]  /*6890*/  HGMMA.64x192x16.F32 R24, R184, gdesc[UR4].tnspB, R24, gsb0 ;  /* 0x42e00004b8187df0 */ /* 0x000fe20008000818 */
[----:B------:R-:W-:Y:S01]  /*68a0*/  R2UR UR6, R8 ;  /* 0x00000000080672ca */ /* 0x000fe200000e0000 */
[----:B------:R-:W-:Y:S01]  /*68b0*/  VIADD R8, R6, 0x180 ;  /* 0x0000018006087836 */ /* 0x000fe20000000000 */
[----:B------:R-:W-:Y:S02]  /*68c0*/  R2UR UR7, R9 ;  /* 0x00000000090772ca */ /* 0x000fe400000e0000 */
[----:B------:R-:W-:Y:S01]  /*68d0*/  MOV R9, 0x40000040 ;  /* 0x4000004000097802 */ /* 0x000fe20000000f00 */
[----:B------:R-:W-:Y:S02]  /*68e0*/  WARPGROUP.DEPBAR.LE gsb0, 0x0 ;  /* 0x00008000000079c5 */ /* 0x000fe40000010000 */
[----:B------:R-:W-:-:S12]  /*68f0*/  WARPGROUP.ARRIVE ;  /* 0x00000000000079c5 */ /* 0x000fd80000000000 */
[----:B------:R-:W-:Y:S01]  /*6900*/  HGMMA.64x192x16.F32 R24, R180, gdesc[UR4].tnspB, R24, gsb0 ;  /* 0x42e00004b4187df0 */ /* 0x000fe20008000818 */
[----:B------:R-:W-:Y:S01]  /*6910*/  R2UR UR6, R8 ;  /* 0x00000000080672ca */ /* 0x000fe200000e0000 */
[C---:B------:R-:W-:Y:S01]  /*6920*/  VIADD R8, R6.reuse, 0x200 ;  /* 0x0000020006087836 */ /* 0x040fe20000000000 */
[----:B------:R-:W-:Y:S01]  /*6930*/  R2UR UR7, R9 ;  /* 0x00000000090772ca */ /* 0x000fe200000e0000 */
[----:B------:R-:W-:Y:S02]  /*6940*/  IMAD.MOV.U32 R9, RZ, RZ, 0x40000040 ;  /* 0x40000040ff097424 */ /* 0x000fe400078e00ff */
[----:B------:R-:W-:Y:S01]  /*6950*/  VIADD R6, R6, 0x280 ;  /* 0x0000028006067836 */ /* 0x000fe20000000000 */
[----:B------:R-:W-:Y:S02]  /*6960*/  WARPGROUP.DEPBAR.LE gsb0, 0x0 ;  /* 0x00008000000079c5 */ /* 0x000fe40000010000 */
[----:B------:R-:W-:-:S11]  /*6970*/  WARPGROUP.ARRIVE ;  /* 0x00000000000079c5 */ /* 0x000fd60000000000 */
[----:B------:R-:W-:Y:S01]  /*6980*/  HGMMA.64x192x16.F32 R24, R176, gdesc[UR4].tnspB, R24, gsb0 ;  /* 0x42e00004b0187df0 */ /* 0x000fe20008000818 */
[----:B------:R-:W-:Y:S01]  /*6990*/  R2UR UR6, R8 ;  /* 0x00000000080672ca */ /* 0x000fe200000e0000 */
[----:B------:R-:W-:Y:S01]  /*69a0*/  IMAD.U32 R8, RZ, RZ, UR10 ;  /* 0x0000000aff087e24 */ /* 0x000fe2000f8e00ff */
[----:B------:R-:W-:Y:S01]  /*69b0*/  R2UR UR7, R9 ;  /* 0x00000000090772ca */ /* 0x000fe200000e0000 */
[----:B------:R-:W-:Y:S02]  /*69c0*/  WARPGROUP.DEPBAR.LE gsb0, 0x0 ;  /* 0x00008000000079c5 */ /* 0x000fe40000010000 */
[----:B------:R-:W-:-:S14]  /*69d0*/  WARPGROUP.ARRIVE ;  /* 0x00000000000079c5 */ /* 0x000fdc0000000000 */
[----:B------:R-:W-:Y:S01]  /*69e0*/  HGMMA.64x192x16.F32 R24, R172, gdesc[UR4].tnspB, R24, gsb0 ;  /* 0x42e00004ac187df0 */ /* 0x000fe20008000818 */
[----:B------:R-:W-:Y:S02]  /*69f0*/  R2UR UR6, R6 ;  /* 0x00000000060672ca */ /* 0x000fe400000e0000 */
[----:B------:R-:W-:Y:S02]  /*6a00*/  R2UR UR7, R7 ;  /* 0x00000000070772ca */ /* 0x000fe400000e0000 */
[----:B------:R-:W0:Y:S02]  /*6a10*/  SHFL.BFLY PT, R7, R10, 0x2, 0x1f ;  /* 0x0c401f000a077f89 */ /* 0x000e2400000e0000 */
[----:B0-----:R-:W-:Y:S01]  /*6a20*/  FADD.FTZ R4, R7, R10 ;  /* 0x0000000a07047221 */ /* 0x001fe20000010000 */
[----:B------:R-:W-:Y:S01]  /*6a30*/  IMAD.U32 R10, RZ, RZ, UR10 ;  /* 0x0000000aff0a7e24 */ /* 0x000fe2000f8e00ff */
[----:B------:R-:W0:Y:S04]  /*6a40*/  SHFL.BFLY PT, R7, R0, 0x1, 0x1f ;  /* 0x0c201f0000077f89 */ /* 0x000e2800000e0000 */
[----:B------:R-:W1:Y:S01]  /*6a50*/  SHFL.BFLY PT, R9, R4, 0x1, 0x1f ;  /* 0x0c201f0004097f89 */ /* 0x000e6200000e0000 */
[----:B0-----:R-:W-:Y:S01]  /*6a60*/  FADD.FTZ R12, R0, R7 ;  /* 0x00000007000c7221 */ /* 0x001fe20000010000 */
[----:B------:R-:W-:Y:S01]  /*6a70*/  CS2R R6, SRZ ;  /* 0x0000000000067805 */ /* 0x000fe2000001ff00 */
[----:B------:R-:W-:-:S02]  /*6a80*/  IMAD.MOV.U32 R0, RZ, RZ, -0x800000 ;  /* 0xff800000ff007424 */ /* 0x000fc400078e00ff */
[----:B-1----:R-:W-:Y:S01]  /*6a90*/  FADD.FTZ R14, R4, R9 ;  /* 0x00000009040e7221 */ /* 0x002fe20000010000 */
[----:B------:R-:W-:Y:S01]  /*6aa0*/  FSETP.NE.FTZ.AND P1, PT, R12, RZ, PT ;  /* 0x000000ff0c00720b */ /* 0x000fe20003f35000 */
[----:B------:R-:W-:-:S03]  /*6ab0*/  IMAD.MOV.U32 R4, RZ, RZ, -0x800000 ;  /* 0xff800000ff047424 */ /* 0x000fc600078e00ff */
        /* <DEDUP_REMOVED lines=13> */
[----:B------:R-:W-:Y:S03]  /*6b90*/  HGMMA.64x192x16.F32 R24, R168, gdesc[UR4].tnspB, R24, gsb0 ;  /* 0x42e00004a8187df0 */ /* 0x000fe60008000818 */
[----:B------:R-:W-:Y:S02]  /*6ba0*/  WARPGROUP.DEPBAR.LE gsb0, 0x0 ;  /* 0x00008000000079c5 */ /* 0x000fe40000010000 */
[----:B--23--:R-:W-:Y:S05]  /*6bb0*/  @!P0 BRA `(.L_x_210) ;  /* 0x0000000000048947 */ /* 0x00cfea0003800000 */
[----:B------:R-:W-:Y:S01]  /*6bc0*/  BPT.TRAP 0x1 ;  /* 0x000000040000795c */ /* 0x000fe20000300000 */
.L_x_210:
[----:B------:R-:W-:Y:S01]  /*6bd0*/  R2UR UR4, R214 ;  /* 0x00000000d60472ca */ /* 0x000fe200000e0000 */
[----:B------:R-:W-:Y:S01]  /*6be0*/  VIADD R2, R13, 0x30860 ;  /* 0x000308600d027836 */ /* 0x000fe20000000000 */
[----:B------:R-:W-:Y:S01]  /*6bf0*/  UIADD3 UR38, UR38, 0x1, URZ ;  /* 0x0000000126267890 */ /* 0x000fe2000fffe03f */
[-C--:B------:R-:W-:Y:S01]  /*6c00*/  FMUL.FTZ R24, R24, R7.reuse ;  /* 0x0000000718187220 */ /* 0x080fe20000410000 */
[-C--:B------:R-:W-:Y:S01]  /*6c10*/  FMUL.FTZ R25, R25, R7.reuse ;  /* 0x0000000719197220 */ /* 0x080fe20000410000 */
[-C--:B------:R-:W-:Y:S01]  /*6c20*/  FMUL.FTZ R28, R28, R7.reuse ;  /* 0x000000071c1c7220 */ /* 0x080fe20000410000 */
[----:B------:R-:W-:Y:S01]  /*6c30*/  PRMT R2, R5, 0x654, R2 ;  /* 0x0000065405027816 */ /* 0x000fe20000000002 */
[----:B------:R-:W-:Y:S01]  /*6c40*/  UISETP.NE.AND UP0, UPT, UR38, 0x2, UPT ;  /* 0x000000022600788c */ /* 0x000fe2000bf05270 */
[-C--:B------:R-:W-:Y:S01]  /*6c50*/  FMUL.FTZ R29, R29, R7.reuse ;  /* 0x000000071d1d7220 */ /* 0x080fe20000410000 */
[-C--:B------:R-:W-:Y:S01]  /*6c60*/  FMUL.FTZ R32, R32, R7.reuse ;  /* 0x0000000720207220 */ /* 0x080fe20000410000 */
[----:B------:R1:W-:Y:S01]  /*6c70*/  SYNCS.ARRIVE.TRANS64.RED.A1T0 RZ, [R2+URZ], RZ ;  /* 0x000000ff02ff79a7 */ /* 0x0003e2000810043f */
[-C--:B------:R-:W-:Y:S01]  /*6c80*/  FMUL.FTZ R33, R33, R7.reuse ;  /* 0x0000000721217220 */ /* 0x080fe20000410000 */
[-C--:B------:R-:W-:Y:S01]  /*6c90*/  FMUL.FTZ R36, R36, R7.reuse ;  /* 0x0000000724247220 */ /* 0x080fe20000410000 */
[----:B------:R-:W-:Y:S01]  /*6ca0*/  UIADD3 UR4, UR4, 0x1, URZ ;  /* 0x0000000104047890 */ /* 0x000fe2000fffe03f */
[-C--:B------:R-:W-:Y:S01]  /*6cb0*/  FMUL.FTZ R37, R37, R7.reuse ;  /* 0x0000000725257220 */ /* 0x080fe20000410000 */
[-C--:B------:R-:W-:Y:S01]  /*6cc0*/  FMUL.FTZ R40, R40, R7.reuse ;  /* 0x0000000728287220 */ /* 0x080fe20000410000 */
[-C--:B------:R-:W-:Y:S01]  /*6cd0*/  FMUL.FTZ R41, R41, R7.reuse ;  /* 0x0000000729297220 */ /* 0x080fe20000410000 */
[-C--:B------:R-:W-:Y:S01]  /*6ce0*/  FMUL.FTZ R44, R44, R7.reuse ;  /* 0x000000072c2c7220 */ /* 0x080fe20000410000 */
[-C--:B------:R-:W-:Y:S01]  /*6cf0*/  FMUL.FTZ R45, R45, R7.reuse ;  /* 0x000000072d2d7220 */ /* 0x080fe20000410000 */
[----:B------:R-:W-:Y:S01]  /*6d00*/  IMAD.U32 R214, RZ, RZ, UR4 ;  /* 0x00000004ffd67e24 */ /* 0x000fe2000f8e00ff */
[----:B------:R-:W-:Y:S01]  /*6d10*/  USEL UR4, URZ, 0x1, UP0 ;  /* 0x000000013f047887 */ /* 0x000fe20008000000 */
        /* <DEDUP_REMOVED lines=18> */
[-C--:B-1----:R-:W-:Y:S01]  /*6e40*/  FMUL.FTZ R2, R84, R7.reuse ;  /* 0x0000000754027220 */ /* 0x082fe20000410000 */
        /* <DEDUP_REMOVED lines=18> */
[-C--:B0-----:R-:W-:Y:S01]  /*6f70*/  FMUL.FTZ R26, R26, R6.reuse ;  /* 0x000000061a1a7220 */ /* 0x081fe20000410000 */
        /* <DEDUP_REMOVED lines=47> */
[----:B------:R-:W-:-:S02]  /*7270*/  USEL UR38, UR38, URZ, UP0 ;  /* 0x0000003f26267287 */ /* 0x000fc40008000000 */
[----:B------:R-:W-:-:S12]  /*7280*/  ULOP3.LUT UR39, UR39, UR4, URZ, 0x3c, !UPT ;  /* 0x0000000427277292 */ /* 0x000fd8000f8e3c3f */
.L_x_186:
[----:B------:R-:W0:Y:S08]  /*7290*/  S2UR UR4, SR_CgaCtaId ;  /* 0x00000000000479c3 */ /* 0x000e300000008800 */
[----:B------:R-:W-:Y:S06]  /*72a0*/  BAR.SYNC.DEFER_BLOCKING 0x5, 0x180 ;  /* 0x0146000000007b1d */ /* 0x000fec0000010000 */
[----:B------:R-:W-:Y:S01]  /*72b0*/  UMOV UR8, 0x400 ;  /* 0x0000040000087882 */ /* 0x000fe20000000000 */
[----:B------:R-:W-:Y:S01]  /*72c0*/  BSSY B0, `(.L_x_211) ;  /* 0x00003c8000007945 */ /* 0x000fe20003800000 */
[----:B0-----:R-:W-:-:S09]  /*72d0*/  ULEA UR8, UR4, UR8, 0x18 ;  /* 0x0000000804087291 */ /* 0x001fd2000f8ec03f */
[----:B------:R-:W0:Y:S02]  /*72e0*/  LDS.128 R8, [UR8+0x308d0] ;  /* 0x0308d008ff087984 */ /* 0x000e240008000c00 */
[----:B0-----:R-:W-:Y:S02]  /*72f0*/  R2UR UR6, R9 ;  /* 0x00000000090672ca */ /* 0x001fe400000e0000 */
[----:B------:R-:W-:Y:S02]  /*7300*/  R2UR UR5, R10 ;  /* 0x000000000a0572ca */ /* 0x000fe400000e0000 */
[----:B------:R-:W-:Y:S01]  /*7310*/  R2UR UR7, R11 ;  /* 0x000000000b0772ca */ /* 0x000fe200000e0000 */
[----:B------:R-:W-:Y:S06]  /*7320*/  BAR.ARV 0x4, 0x180 ;  /* 0x0106000000007b1d */ /* 0x000fec0000002000 */
[----:B------:R-:W-:Y:S08]  /*7330*/  @P0 BRA `(.L_x_212) ;  /* 0x0000002c00580947 */ /* 0x000ff00003800000 */
[----:B------:R-:W2:Y:S01]  /*7340*/  LDL R5, [R1+0x24] ;  /* 0x0000240001057983 */ /* 0x000ea20000100800 */
[----:B------:R-:W0:Y:S01]  /*7350*/  S2UR UR4, SR_SWINHI ;  /* 0x00000000000479c3 */ /* 0x000e220000002f00 */
[----:B------:R-:W-:Y:S01]  /*7360*/  IMAD.MOV.U32 R8, RZ, RZ, 0x2 ;  /* 0x00000002ff087424 */ /* 0x000fe200078e00ff */
[----:B------:R-:W-:Y:S01]  /*7370*/  R2UR UR20, R18 ;  /* 0x00000000121472ca */ /* 0x000fe200000e0000 */
[----:B------:R-:W-:Y:S01]  /*7380*/  ULDC.64 UR14, c[0x0][0xc00] ;  /* 0x00030000000e7ab9 */ /* 0x000fe20000000a00 */
[----:B------:R-:W-:Y:S01]  /*7390*/  R2UR UR17, R215 ;  /* 0x00000000d71172ca */ /* 0x000fe200000e0000 */
[----:B------:R-:W3:Y:S01]  /*73a0*/  LDL R140, [R1+0x20] ;  /* 0x00002000018c7983 */ /* 0x000ee20000100800 */
[----:B------:R-:W-:Y:S02]  /*73b0*/  R2UR UR19, R212 ;  /* 0x00000000d41372ca */ /* 0x000fe400000e0000 */
[----:B------:R-:W-:Y:S02]  /*73c0*/  R2UR UR18, R23 ;  /* 0x00000000171272ca */ /* 0x000fe400000e0000 */
[----:B------:R-:W-:Y:S01]  /*73d0*/  R2UR UR22, R211 ;  /* 0x00000000d31672ca */ /* 0x000fe200000e0000 */
[----:B------:R-:W-:Y:S01]  /*73e0*/  UMOV UR10, UR8 ;  /* 0x00000008000a7c82 */ /* 0x000fe20008000000 */
[----:B0-----:R-:W-:Y:S01]  /*73f0*/  UMOV UR11, UR4 ;  /* 0x00000004000b7c82 */ /* 0x001fe20008000000 */
[----:B------:R-:W-:-:S04]  /*7400*/  USHF.L.U32 UR4, UR61, 0x2, URZ ;  /* 0x000000023d047899 */ /* 0x000fc8000800063f */
[----:B------:R-:W-:Y:S02]  /*7410*/  USHF.L.U64.HI UR16, UR61, 0x2, UR17 ;  /* 0x000000023d107899 */ /* 0x000fe40008010211 */
[----:B------:R-:W-:-:S04]  /*7420*/  UIADD3 UR9, UP0, UR4, UR14, URZ ;  /* 0x0000000e04097290 */ /* 0x000fc8000ff1e03f */
[----:B------:R-:W-:Y:S01]  /*7430*/  UIADD3.X UR12, UR16, UR15, URZ, UP0, !UPT ;  /* 0x0000000f100c7290 */ /* 0x000fe200087fe43f */
[----:B------:R-:W-:Y:S01]  /*7440*/  BAR.SYNC.DEFER_BLOCKING 0x1, 0x100 ;  /* 0x0044000000007b1d */ /* 0x000fe20000010000 */
[----:B--2---:R-:W-:-:S03]  /*7450*/  IMAD.WIDE R8, R5, R8, UR10 ;  /* 0x0000000a05087e25 */ /* 0x004fc6000f8e0208 */
[C---:B------:R-:W-:Y:S02]  /*7460*/  LOP3.LUT R5, R8.reuse, 0x380, RZ, 0xc0, !PT ;  /* 0x0000038008057812 */ /* 0x040fe400078ec0ff */
[C---:B------:R-:W-:Y:S02]  /*7470*/  IADD3 R6, P2, R8.reuse, 0x20, RZ ;  /* 0x0000002008067810 */ /* 0x040fe40007f5e0ff */
[C---:B------:R-:W-:Y:S02]  /*7480*/  IADD3 R11, P1, R8.reuse, 0x40, RZ ;  /* 0x00000040080b7810 */ /* 0x040fe40007f3e0ff */
[C---:B------:R-:W-:Y:S02]  /*7490*/  IADD3 R133, P6, R8.reuse, 0x60, RZ ;  /* 0x0000006008857810 */ /* 0x040fe40007fde0ff */
[C---:B------:R-:W-:Y:S02]  /*74a0*/  IADD3 R135, P5, R8.reuse, 0x4000, RZ ;  /* 0x0000400008877810 */ /* 0x040fe40007fbe0ff */
[----:B------:R-:W-:Y:S01]  /*74b0*/  SHF.R.U64 R5, R5, 0x3, RZ ;  /* 0x0000000305057819 */ /* 0x000fe200000012ff */
[--C-:B------:R-:W-:Y:S01]  /*74c0*/  IMAD.X R13, RZ, RZ, R9.reuse, P2 ;  /* 0x000000ffff0d7224 */ /* 0x100fe200010e0609 */
[C---:B------:R-:W-:Y:S01]  /*74d0*/  IADD3 R88, P0, R8.reuse, 0x4020, RZ ;  /* 0x0000402008587810 */ /* 0x040fe20007f1e0ff */
[--C-:B------:R-:W-:Y:S01]  /*74e0*/  IMAD.X R15, RZ, RZ, R9.reuse, P1 ;  /* 0x000000ffff0f7224 */ /* 0x100fe200008e0609 */
[C---:B------:R-:W-:Y:S01]  /*74f0*/  IADD3 R137, P4, R8.reuse, 0x4040, RZ ;  /* 0x0000404008897810 */ /* 0x040fe20007f9e0ff */
[--C-:B------:R-:W-:Y:S01]  /*7500*/  IMAD.X R85, RZ, RZ, R9.reuse, P6 ;  /* 0x000000ffff557224 */ /* 0x100fe200030e0609 */
[C---:B------:R-:W-:Y:S01]  /*7510*/  IADD3 R139, P3, R8.reuse, 0x4060, RZ ;  /* 0x00004060088b7810 */ /* 0x040fe20007f7e0ff */
[----:B------:R-:W-:Y:S01]  /*7520*/  IMAD.X R87, RZ, RZ, R9, P5 ;  /* 0x000000ffff577224 */ /* 0x000fe200028e0609 */
[----:B------:R-:W-:-:S02]  /*7530*/  IADD3 R94, P2, R8, 0x8000, RZ ;  /* 0x00008000085e7810 */ /* 0x000fc40007f5e0ff */
[C---:B------:R-:W-:Y:S02]  /*7540*/  IADD3 R128, P1, R8.reuse, 0x8020, RZ ;  /* 0x0000802008807810 */ /* 0x040fe40007f3e0ff */
[C---:B------:R-:W-:Y:S02]  /*7550*/  IADD3 R141, P6, R8.reuse, 0x8040, RZ ;  /* 0x00008040088d7810 */ /* 0x040fe40007fde0ff */
[----:B------:R-:W-:Y:S02]  /*7560*/  IADD3 R143, P5, R8, 0x8060, RZ ;  /* 0x00008060088f7810 */ /* 0x000fe40007fbe0ff */
[----:B------:R-:W-:Y:S02]  /*7570*/  LOP3.LUT R8, R5, R8, RZ, 0x3c, !PT ;  /* 0x0000000805087212 */ /* 0x000fe400078e3cff */
[----:B------:R-:W-:Y:S02]  /*7580*/  LOP3.LUT R5, R6, 0x380, RZ, 0xc0, !PT ;  /* 0x0000038006057812 */ /* 0x000fe400078ec0ff */
[----:B------:R-:W-:-:S02]  /*7590*/  LOP3.LUT R10, R11, 0x380, RZ, 0xc0, !PT ;  /* 0x000003800b0a7812 */ /* 0x000fc400078ec0ff */
[----:B------:R-:W-:Y:S02]  /*75a0*/  SHF.R.U64 R5, R5, 0x3, RZ ;  /* 0x0000000305057819 */ /* 0x000fe400000012ff */
[----:B------:R-:W-:Y:S02]  /*75b0*/  SHF.R.U64 R10, R10, 0x3, RZ ;  /* 0x000000030a0a7819 */ /* 0x000fe400000012ff */
[----:B------:R-:W-:Y:S02]  /*75c0*/  LOP3.LUT R12, R5, R6, RZ, 0x3c, !PT ;  /* 0x00000006050c7212 */ /* 0x000fe400078e3cff */
[----:B------:R-:W-:Y:S02]  /*75d0*/  LOP3.LUT R6, R137, 0x380, RZ, 0xc0, !PT ;  /* 0x0000038089067812 */ /* 0x000fe400078ec0ff */
[----:B------:R-:W-:Y:S02]  /*75e0*/  LOP3.LUT R5, R88, 0x380, RZ, 0xc0, !PT ;  /* 0x0000038058057812 */ /* 0x000fe400078ec0ff */
[----:B------:R-:W-:-:S02]  /*75f0*/  LOP3.LUT R18, R133, 0x380, RZ, 0xc0, !PT ;  /* 0x0000038085127812 */ /* 0x000fc400078ec0ff */
[----:B------:R-:W-:Y:S02]  /*7600*/  LOP3.LUT R86, R135, 0x380, RZ, 0xc0, !PT ;  /* 0x0000038087567812 */ /* 0x000fe400078ec0ff */
[----:B------:R-:W-:Y:S02]  /*7610*/  SHF.R.U64 R6, R6, 0x3, RZ ;  /* 0x0000000306067819 */ /* 0x000fe400000012ff */
[----:B------:R-:W-:Y:S02]  /*7620*/  LOP3.LUT R14, R10, R11, RZ, 0x3c, !PT ;  /* 0x0000000b0a0e7212 */ /* 0x000fe400078e3cff */
[----:B------:R-:W-:Y:S02]  /*7630*/  SHF.R.U64 R5, R5, 0x3, RZ ;  /* 0x0000000305057819 */ /* 0x000fe400000012ff */
[----:B------:R-:W-:Y:S02]  /*7640*/  LOP3.LUT R10, R139, 0x380, RZ, 0xc0, !PT ;  /* 0x000003808b0a7812 */ /* 0x000fe400078ec0ff */
[----:B------:R-:W-:-:S02]  /*7650*/  LOP3.LUT R11, R94, 0x380, RZ, 0xc0, !PT ;  /* 0x000003805e0b7812 */ /* 0x000fc400078ec0ff */
[----:B------:R-:W-:Y:S02]  /*7660*/  SHF.R.U64 R18, R18, 0x3, RZ ;  /* 0x0000000312127819 */ /* 0x000fe400000012ff */
[----:B------:R-:W-:Y:S02]  /*7670*/  SHF.R.U64 R86, R86, 0x3, RZ ;  /* 0x0000000356567819 */ /* 0x000fe400000012ff */
[----:B------:R-:W-:Y:S02]  /*7680*/  LOP3.LUT R90, R6, R137, RZ, 0x3c, !PT ;  /* 0x00000089065a7212 */ /* 0x000fe400078e3cff */
[----:B------:R-:W-:Y:S02]  /*7690*/  LOP3.LUT R88, R5, R88, RZ, 0x3c, !PT ;  /* 0x0000005805587212 */ /* 0x000fe400078e3cff */
[----:B------:R-:W-:Y:S02]  /*76a0*/  LOP3.LUT R6, R141, 0x380, RZ, 0xc0, !PT ;  /* 0x000003808d067812 */ /* 0x000fe400078ec0ff */
[----:B------:R-:W-:-:S02]  /*76b0*/  SHF.R.U64 R10, R10, 0x3, RZ ;  /* 0x000000030a0a7819 */ /* 0x000fc400000012ff */
[----:B------:R-:W-:Y:S02]  /*76c0*/  SHF.R.U64 R11, R11, 0x3, RZ ;  /* 0x000000030b0b7819 */ /* 0x000fe400000012ff */
[----:B------:R-:W-:Y:S02]  /*76d0*/  LOP3.LUT R5, R128, 0x380, RZ, 0xc0, !PT ;  /* 0x0000038080057812 */ /* 0x000fe400078ec0ff */
[----:B------:R-:W-:Y:S01]  /*76e0*/  LOP3.LUT R132, R143, 0x380, RZ, 0xc0, !PT ;  /* 0x000003808f847812 */ /* 0x000fe200078ec0ff */
[--C-:B------:R-:W-:Y:S01]  /*76f0*/  IMAD.X R89, RZ, RZ, R9.reuse, P0 ;  /* 0x000000ffff597224 */ /* 0x100fe200000e0609 */
[----:B------:R-:W-:Y:S02]  /*7700*/  LOP3.LUT R84, R18, R133, RZ, 0x3c, !PT ;  /* 0x0000008512547212 */ /* 0x000fe400078e3cff */
[----:B------:R-:W-:Y:S01]  /*7710*/  LOP3.LUT R86, R86, R135, RZ, 0x3c, !PT ;  /* 0x0000008756567212 */ /* 0x000fe200078e3cff */
[--C-:B------:R-:W-:Y:S01]  /*7720*/  IMAD.X R93, RZ, RZ, R9.reuse, P3 ;  /* 0x000000ffff5d7224 */ /* 0x100fe200018e0609 */
[----:B------:R-:W-:Y:S01]  /*7730*/  SHF.R.U64 R6, R6, 0x3, RZ ;  /* 0x0000000306067819 */ /* 0x000fe200000012ff */
[--C-:B------:R-:W-:Y:S01]  /*7740*/  IMAD.X R95, RZ, RZ, R9.reuse, P2 ;  /* 0x000000ffff5f7224 */ /* 0x100fe200010e0609 */
[----:B------:R-:W-:Y:S01]  /*7750*/  IADD3.X R91, RZ, R9, RZ, P4, !PT ;  /* 0x00000009ff5b7210 */ /* 0x000fe200027fe4ff */
[--C-:B------:R-:W-:Y:S01]  /*7760*/  IMAD.X R129, RZ, RZ, R9.reuse, P1 ;  /* 0x000000ffff817224 */ /* 0x100fe200008e0609 */
[----:B------:R-:W-:Y:S01]  /*7770*/  LOP3.LUT R92, R10, R139, RZ, 0x3c, !PT ;  /* 0x0000008b0a5c7212 */ /* 0x000fe200078e3cff */
[--C-:B------:R-:W-:Y:S01]  /*7780*/  IMAD.X R131, RZ, RZ, R9.reuse, P6 ;  /* 0x000000ffff837224 */ /* 0x100fe200030e0609 */
[----:B------:R-:W-:Y:S01]  /*7790*/  LOP3.LUT R94, R11, R94, RZ, 0x3c, !PT ;  /* 0x0000005e0b5e7212 */ /* 0x000fe200078e3cff */
[----:B------:R-:W-:Y:S01]  /*77a0*/  IMAD.X R7, RZ, RZ, R9, P5 ;  /* 0x000000ffff077224 */ /* 0x000fe200028e0609 */
[----:B------:R-:W-:-:S02]  /*77b0*/  MOV R18, R8 ;  /* 0x0000000800127202 */ /* 0x000fc40000000f00 */
[----:B------:R-:W-:Y:S02]  /*77c0*/  SHF.R.U64 R5, R5, 0x3, RZ ;  /* 0x0000000305057819 */ /* 0x000fe400000012ff */
[----:B------:R-:W-:Y:S02]  /*77d0*/  SHF.R.U64 R132, R132, 0x3, RZ ;  /* 0x0000000384847819 */ /* 0x000fe400000012ff */
[----:B------:R-:W-:Y:S02]  /*77e0*/  F2FP.F16.F32.PACK_AB R8, R25, R24 ;  /* 0x000000181908723e */ /* 0x000fe400000000ff */
[----:B------:R-:W-:Y:S02]  /*77f0*/  F2FP.F16.F32.PACK_AB R9, R27, R26 ;  /* 0x0000001a1b09723e */ /* 0x000fe400000000ff */
[----:B------:R-:W-:Y:S02]  /*7800*/  F2FP.F16.F32.PACK_AB R10, R29, R28 ;  /* 0x0000001c1d0a723e */ /* 0x000fe400000000ff */
[----:B------:R-:W-:-:S02]  /*7810*/  F2FP.F16.F32.PACK_AB R11, R31, R30 ;  /* 0x0000001e1f0b723e */ /* 0x000fc400000000ff */
[----:B------:R-:W-:Y:S02]  /*7820*/  MOV R136, R84 ;  /* 0x0000005400887202 */ /* 0x000fe40000000f00 */
[----:B------:R-:W-:Y:S02]  /*7830*/  MOV R135, R86 ;  /* 0x0000005600877202 */ /* 0x000fe40000000f00 */
[----:B------:R-:W-:Y:S02]  /*7840*/  LOP3.LUT R130, R6, R141, RZ, 0x3c, !PT ;  /* 0x0000008d06827212 */ /* 0x000fe400078e3cff */
[----:B------:R-:W-:Y:S02]  /*7850*/  MOV R138, R12 ;  /* 0x0000000c008a7202 */ /* 0x000fe40000000f00 */
[----:B------:R-:W-:Y:S02]  /*7860*/  F2FP.F16.F32.PACK_AB R84, R33, R32 ;  /* 0x000000202154723e */ /* 0x000fe400000000ff */
[----:B------:R-:W-:-:S02]  /*7870*/  F2FP.F16.F32.PACK_AB R85, R35, R34 ;  /* 0x000000222355723e */ /* 0x000fc400000000ff */
[----:B------:R-:W-:Y:S02]  /*7880*/  F2FP.F16.F32.PACK_AB R86, R37, R36 ;  /* 0x000000242556723e */ /* 0x000fe400000000ff */
[----:B------:R-:W-:Y:S02]  /*7890*/  F2FP.F16.F32.PACK_AB R87, R39, R38 ;  /* 0x000000262757723e */ /* 0x000fe400000000ff */
[----:B------:R-:W-:Y:S02]  /*78a0*/  LOP3.LUT R128, R5, R128, RZ, 0x3c, !PT ;  /* 0x0000008005807212 */ /* 0x000fe400078e3cff */
[----:B------:R-:W-:Y:S02]  /*78b0*/  LOP3.LUT R6, R132, R143, RZ, 0x3c, !PT ;  /* 0x0000008f84067212 */ /* 0x000fe400078e3cff */
[----:B------:R-:W-:Y:S02]  /*78c0*/  MOV R134, R88 ;  /* 0x0000005800867202 */ /* 0x000fe40000000f00 */
[----:B------:R-:W-:Y:S01]  /*78d0*/  MOV R133, R90 ;  /* 0x0000005a00857202 */ /* 0x000fe20000000f00 */
[----:B------:R0:W-:Y:S01]  /*78e0*/  STSM.16.M88.4 [R18], R8 ;  /* 0x0000000812007844 */ /* 0x0001e20000000200 */
[----:B------:R-:W-:-:S02]  /*78f0*/  MOV R137, R14 ;  /* 0x0000000e00897202 */ /* 0x000fc40000000f00 */
[----:B------:R-:W-:Y:S02]  /*7900*/  MOV R132, R92 ;  /* 0x0000005c00847202 */ /* 0x000fe40000000f00 */
[----:B------:R-:W-:Y:S02]  /*7910*/  MOV R5, R94 ;  /* 0x0000005e00057202 */ /* 0x000fe40000000f00 */
[----:B------:R-:W-:Y:S02]  /*7920*/  F2FP.F16.F32.PACK_AB R88, R41, R40 ;  /* 0x000000282958723e */ /* 0x000fe400000000ff */
[----:B------:R-:W-:Y:S02]  /*7930*/  F2FP.F16.F32.PACK_AB R89, R43, R42 ;  /* 0x0000002a2b59723e */ /* 0x000fe400000000ff */
[----:B------:R-:W-:Y:S02]  /*7940*/  F2FP.F16.F32.PACK_AB R90, R45, R44 ;  /* 0x0000002c2d5a723e */ /* 0x000fe400000000ff */
[----:B------:R-:W-:-:S02]  /*7950*/  F2FP.F16.F32.PACK_AB R91, R47, R46 ;  /* 0x0000002e2f5b723e */ /* 0x000fc400000000ff */
[----:B------:R-:W-:Y:S02]  /*7960*/  F2FP.F16.F32.PACK_AB R92, R49, R48 ;  /* 0x00000030315c723e */ /* 0x000fe400000000ff */
[----:B------:R-:W-:Y:S02]  /*7970*/  F2FP.F16.F32.PACK_AB R93, R51, R50 ;  /* 0x00000032335d723e */ /* 0x000fe400000000ff */
[----:B------:R-:W-:Y:S02]  /*7980*/  F2FP.F16.F32.PACK_AB R94, R53, R52 ;  /* 0x00000034355e723e */ /* 0x000fe400000000ff */
[----:B------:R-:W-:Y:S01]  /*7990*/  F2FP.F16.F32.PACK_AB R95, R55, R54 ;  /* 0x00000036375f723e */ /* 0x000fe200000000ff */
[----:B------:R1:W-:Y:S01]  /*79a0*/  STSM.16.M88.4 [R138], R84 ;  /* 0x000000548a007844 */ /* 0x0003e20000000200 */
[----:B0-----:R-:W-:Y:S02]  /*79b0*/  F2FP.F16.F32.PACK_AB R8, R57, R56 ;  /* 0x000000383908723e */ /* 0x001fe400000000ff */
[----:B------:R-:W-:-:S02]  /*79c0*/  F2FP.F16.F32.PACK_AB R9, R59, R58 ;  /* 0x0000003a3b09723e */ /* 0x000fc400000000ff */
[----:B------:R-:W-:Y:S02]  /*79d0*/  F2FP.F16.F32.PACK_AB R10, R61, R60 ;  /* 0x0000003c3d0a723e */ /* 0x000fe400000000ff */
[----:B------:R-:W-:Y:S02]  /*79e0*/  F2FP.F16.F32.PACK_AB R11, R63, R62 ;  /* 0x0000003e3f0b723e */ /* 0x000fe400000000ff */
[----:B------:R-:W-:Y:S02]  /*79f0*/  F2FP.F16.F32.PACK_AB R12, R65, R64 ;  /* 0x00000040410c723e */ /* 0x000fe400000000ff */
[----:B------:R-:W-:Y:S02]  /*7a00*/  F2FP.F16.F32.PACK_AB R13, R67, R66 ;  /* 0x00000042430d723e */ /* 0x000fe400000000ff */
[----:B------:R-:W-:Y:S02]  /*7a10*/  F2FP.F16.F32.PACK_AB R14, R69, R68 ;  /* 0x00000044450e723e */ /* 0x000fe400000000ff */
[----:B------:R-:W-:Y:S01]  /*7a20*/  F2FP.F16.F32.PACK_AB R15, R71, R70 ;  /* 0x00000046470f723e */ /* 0x000fe200000000ff */
[----:B------:R0:W-:Y:S01]  /*7a30*/  STSM.16.M88.4 [R137], R88 ;  /* 0x0000005889007844 */ /* 0x0001e20000000200 */
[----:B-1----:R-:W-:-:S02]  /*7a40*/  F2FP.F16.F32.PACK_AB R84, R73, R72 ;  /* 0x000000484954723e */ /* 0x002fc400000000ff */
[----:B------:R-:W-:Y:S02]  /*7a50*/  F2FP.F16.F32.PACK_AB R85, R75, R74 ;  /* 0x0000004a4b55723e */ /* 0x000fe400000000ff */
[----:B------:R-:W-:Y:S02]  /*7a60*/  F2FP.F16.F32.PACK_AB R86, R77, R76 ;  /* 0x0000004c4d56723e */ /* 0x000fe400000000ff */
[----:B------:R-:W-:Y:S01]  /*7a70*/  F2FP.F16.F32.PACK_AB R87, R79, R78 ;  /* 0x0000004e4f57723e */ /* 0x000fe200000000ff */
[----:B------:R1:W-:Y:S01]  /*7a80*/  STSM.16.M88.4 [R136], R92 ;  /* 0x0000005c88007844 */ /* 0x0003e20000000200 */
[----:B------:R-:W-:-:S03]  /*7a90*/  MOV R128, R128 ;  /* 0x0000008000807202 */ /* 0x000fc60000000f00 */
[----:B------:R2:W-:Y:S01]  /*7aa0*/  STSM.16.M88.4 [R135], R8 ;  /* 0x0000000887007844 */ /* 0x0005e20000000200 */
[----:B------:R-:W-:Y:S02]  /*7ab0*/  MOV R130, R130 ;  /* 0x0000008200827202 */ /* 0x000fe40000000f00 */
[----:B0-----:R-:W-:Y:S02]  /*7ac0*/  F2FP.F16.F32.PACK_AB R88, R81, R80 ;  /* 0x000000505158723e */ /* 0x001fe400000000ff */
        /* <DEDUP_REMOVED lines=9> */
[----:B--2---:R-:W-:Y:S02]  /*7b60*/  F2FP.F16.F32.PACK_AB R8, R97, R96 ;  /* 0x000000606108723e */ /* 0x004fe400000000ff */
[----:B------:R-:W-:Y:S02]  /*7b70*/  F2FP.F16.F32.PACK_AB R9, R99, R98 ;  /* 0x000000626309723e */ /* 0x000fe400000000ff */
[----:B------:R-:W-:-:S02]  /*7b80*/  F2FP.F16.F32.PACK_AB R10, R101, R100 ;  /* 0x00000064650a723e */ /* 0x000fc400000000ff */
[----:B------:R-:W-:Y:S02]  /*7b90*/  F2FP.F16.F32.PACK_AB R11, R103, R102 ;  /* 0x00000066670b723e */ /* 0x000fe400000000ff */
[----:B0-----:R-:W-:Y:S02]  /*7ba0*/  F2FP.F16.F32.PACK_AB R12, R105, R104 ;  /* 0x00000068690c723e */ /* 0x001fe400000000ff */
[----:B------:R-:W-:Y:S02]  /*7bb0*/  F2FP.F16.F32.PACK_AB R13, R107, R106 ;  /* 0x0000006a6b0d723e */ /* 0x000fe400000000ff */
[----:B------:R-:W-:Y:S02]  /*7bc0*/  F2FP.F16.F32.PACK_AB R14, R109, R108 ;  /* 0x0000006c6d0e723e */ /* 0x000fe400000000ff */
[----:B------:R-:W-:Y:S01]  /*7bd0*/  F2FP.F16.F32.PACK_AB R15, R111, R110 ;  /* 0x0000006e6f0f723e */ /* 0x000fe200000000ff */
[----:B------:R-:W-:Y:S01]  /*7be0*/  STSM.16.M88.4 [R132], R88 ;  /* 0x0000005884007844 */ /* 0x000fe20000000200 */
[----:B------:R-:W-:-:S02]  /*7bf0*/  MOV R18, R6 ;  /* 0x0000000600127202 */ /* 0x000fc40000000f00 */
[----:B-1----:R-:W-:Y:S02]  /*7c00*/  F2FP.F16.F32.PACK_AB R84, R113, R112 ;  /* 0x000000707154723e */ /* 0x002fe400000000ff */
[----:B------:R-:W-:Y:S02]  /*7c10*/  F2FP.F16.F32.PACK_AB R85, R115, R114 ;  /* 0x000000727355723e */ /* 0x000fe400000000ff */
[----:B------:R-:W-:Y:S02]  /*7c20*/  F2FP.F16.F32.PACK_AB R86, R117, R116 ;  /* 0x000000747556723e */ /* 0x000fe400000000ff */
[----:B------:R-:W-:Y:S01]  /*7c30*/  F2FP.F16.F32.PACK_AB R87, R119, R118 ;  /* 0x000000767757723e */ /* 0x000fe200000000ff */
[----:B------:R-:W-:Y:S04]  /*7c40*/  STSM.16.M88.4 [R5], R92 ;  /* 0x0000005c05007844 */ /* 0x000fe80000000200 */
[----:B------:R-:W-:Y:S04]  /*7c50*/  STSM.16.M88.4 [R128], R8 ;  /* 0x0000000880007844 */ /* 0x000fe80000000200 */
[----:B------:R-:W-:Y:S04]  /*7c60*/  STSM.16.M88.4 [R130], R12 ;  /* 0x0000000c82007844 */ /* 0x000fe80000000200 */
[----:B------:R0:W-:Y:S01]  /*7c70*/  STSM.16.M88.4 [R18], R84 ;  /* 0x0000005412007844 */ /* 0x0001e20000000200 */
[----:B------:R-:W-:Y:S01]  /*7c80*/  BAR.SYNC.DEFER_BLOCKING 0x1, 0x100 ;  /* 0x0044000000007b1d */ /* 0x000fe20000010000 */
[----:B------:R-:W-:-:S04]  /*7c90*/  ISETP.NE.U32.AND P0, PT, RZ, UR14, PT ;  /* 0x0000000eff007c0c */ /* 0x000fc8000bf05070 */
[----:B------:R-:W-:Y:S01]  /*7ca0*/  ISETP.NE.AND.EX P0, PT, RZ, UR15, PT, P0 ;  /* 0x0000000fff007c0c */ /* 0x000fe2000bf05300 */
[----:B------:R-:W-:Y:S02]  /*7cb0*/  IMAD.U32 R6, RZ, RZ, UR9 ;  /* 0x00000009ff067e24 */ /* 0x000fe4000f8e00ff */
[----:B------:R-:W-:Y:S01]  /*7cc0*/  IMAD.U32 R7, RZ, RZ, UR12 ;  /* 0x0000000cff077e24 */ /* 0x000fe2000f8e00ff */
[----:B------:R-:W-:Y:S01]  /*7cd0*/  ULDC.64 UR12, c[0x0][0xc08] ;  /* 0x00030200000c7ab9 */ /* 0x000fe20000000a00 */
[----:B0-----:R-:W0:Y:S08]  /*7ce0*/  LDC R18, c[0x0][0xbe8] ;  /* 0x0002fa00ff127b82 */ /* 0x001e300000000800 */
[----:B------:R-:W2:Y:S01]  /*7cf0*/  @P0 LDG.E R88, desc[UR36][R6.64] ;  /* 0x0000002406580981 */ /* 0x000ea2000c1e1900 */
[----:B------:R-:W-:-:S04]  /*7d00*/  UISETP.NE.U32.AND UP0, UPT, UR12, URZ, UPT ;  /* 0x0000003f0c00728c */ /* 0x000fc8000bf05070 */
[----:B------:R-:W-:Y:S01]  /*7d10*/  UISETP.NE.AND.EX UP0, UPT, UR13, URZ, UPT, UP0 ;  /* 0x0000003f0d00728c */ /* 0x000fe2000bf05300 */
[----:B0-----:R-:W-:-:S10]  /*7d20*/  ISETP.NE.AND P1, PT, R18, 0x1, PT ;  /* 0x000000011200780c */ /* 0x001fd40003f25270 */
[----:B------:R-:W-:Y:S01]  /*7d30*/  @UP0 UIADD3 UR12, UP1, UR4, UR12, URZ ;  /* 0x0000000c040c0290 */ /* 0x000fe2000ff3e03f */
[----:B------:R-:W-:Y:S02]  /*7d40*/  PLOP3.LUT P4, PT, PT, PT, UP0, 0x80, 0x0 ;  /* 0x000000000000781c */ /* 0x000fe40003f8f008 */
[----:B------:R-:W-:Y:S01]  /*7d50*/  ULDC UR4, c[0x0][0xa88] ;  /* 0x0002a20000047ab9 */ /* 0x000fe20000000800 */
[----:B------:R-:W-:Y:S01]  /*7d60*/  @UP0 UIADD3.X UR13, UR16, UR13, URZ, UP1, !UPT ;  /* 0x0000000d100d0290 */ /* 0x000fe20008ffe43f */
[----:B------:R-:W-:Y:S01]  /*7d70*/  IMAD.U32 R5, RZ, RZ, UR4 ;  /* 0x00000004ff057e24 */ /* 0x000fe2000f8e00ff */
[----:B------:R-:W-:Y:S01]  /*7d80*/  UISETP.NE.AND UP0, UPT, UR20, URZ, UPT ;  /* 0x0000003f1400728c */ /* 0x000fe2000bf05270 */
[----:B------:R-:W-:Y:S01]  /*7d90*/  ULDC UR4, c[0x0][0xad4] ;  /* 0x0002b50000047ab9 */ /* 0x000fe20000000800 */
[----:B------:R-:W0:Y:S02]  /*7da0*/  @P1 LDC R10, c[0x0][0xbec] ;  /* 0x0002fb00ff0a1b82 */ /* 0x000e240000000800 */
[----:B------:R-:W-:Y:S01]  /*7db0*/  USEL UR4, UR20, UR4, UP0 ;  /* 0x0000000414047287 */ /* 0x000fe20008000000 */
[----:B------:R-:W-:-:S03]  /*7dc0*/  UMOV UR21, 0x9b8 ;  /* 0x000009b800157882 */ /* 0x000fc60000000000 */
[----:B------:R-:W-:Y:S02]  /*7dd0*/  UISETP.GT.AND UP1, UPT, UR4, 0x1, UPT ;  /* 0x000000010400788c */ /* 0x000fe4000bf24270 */
[----:B------:R-:W1:Y:S02]  /*7de0*/  @P1 LDC R13, c[0x0][0xbf0] ;  /* 0x0002fc00ff0d1b82 */ /* 0x000e640000000800 */
[----:B------:R-:W-:Y:S02]  /*7df0*/  USEL UR21, UR21, 0x978, UP1 ;  /* 0x0000097815157887 */ /* 0x000fe40008800000 */
[----:B------:R-:W-:Y:S01]  /*7e00*/  UISETP.NE.U32.AND UP0, UPT, UR14, URZ, UPT ;  /* 0x0000003f0e00728c */ /* 0x000fe2000bf05070 */
[----:B------:R-:W-:Y:S01]  /*7e10*/  IMAD.U32 R15, RZ, RZ, UR19 ;  /* 0x00000013ff0f7e24 */ /* 0x000fe2000f8e00ff */
[----:B------:R-:W-:Y:S01]  /*7e20*/  UMOV UR4, URZ ;  /* 0x0000003f00047c82 */ /* 0x000fe20008000000 */
[----:B------:R-:W-:Y:S01]  /*7e30*/  IMAD.U32 R8, RZ, RZ, UR12 ;  /* 0x0000000cff087e24 */ /* 0x000fe2000f8e00ff */
[----:B------:R-:W-:Y:S01]  /*7e40*/  UISETP.NE.AND.EX UP0, UPT, UR15, URZ, UPT, UP0 ;  /* 0x0000003f0f00728c */ /* 0x000fe2000bf05300 */
[----:B------:R-:W-:-:S02]  /*7e50*/  IMAD.U32 R9, RZ, RZ, UR13 ;  /* 0x0000000dff097e24 */ /* 0x000fc4000f8e00ff */
[----:B---3--:R-:W-:Y:S01]  /*7e60*/  IMAD R15, R15, 0x80, R140 ;  /* 0x000000800f0f7824 */ /* 0x008fe200078e028c */
[----:B------:R-:W-:Y:S02]  /*7e70*/  USEL UR61, UR61, URZ, !UP0 ;  /* 0x0000003f3d3d7287 */ /* 0x000fe4000c000000 */
[----:B------:R-:W-:Y:S01]  /*7e80*/  USEL UR20, UR17, URZ, !UP0 ;  /* 0x0000003f11147287 */ /* 0x000fe2000c000000 */
[----:B------:R0:W5:Y:S01]  /*7e90*/  @P4 LDG.E R5, desc[UR36][R8.64] ;  /* 0x0000002408054981 */ /* 0x000162000c1e1900 */
[----:B------:R-:W-:Y:S01]  /*7ea0*/  USEL UR9, UR18, URZ, UP1 ;  /* 0x0000003f12097287 */ /* 0x000fe20008800000 */
[----:B------:R-:W-:Y:S01]  /*7eb0*/  ULDC.64 UR12, c[0x0][UR21+0x218] ;  /* 0x00008600150c7abb */ /* 0x000fe20008000a00 */
[----:B------:R-:W-:Y:S01]  /*7ec0*/  ULDC.64 UR16, c[0x0][UR21+0x220] ;  /* 0x0000880015107abb */ /* 0x000fe20008000a00 */
[----:B------:R-:W-:Y:S01]  /*7ed0*/  ULDC.64 UR18, c[0x0][UR21+0x228] ;  /* 0x00008a0015127abb */ /* 0x000fe20008000a00 */
[----:B------:R-:W-:Y:S02]  /*7ee0*/  UIMAD.WIDE.U32 UR14, UR12, UR22, URZ ;  /* 0x000000160c0e72a5 */ /* 0x000fe4000f8e003f */
[----:B------:R-:W-:Y:S01]  /*7ef0*/  UIMAD UR17, UR17, UR61, URZ ;  /* 0x0000003d111172a4 */ /* 0x000fe2000f8e023f */
[----:B0-----:R-:W-:Y:S01]  /*7f00*/  @P1 IMAD.HI.U32 R8, R15, R10, RZ ;  /* 0x0000000a0f081227 */ /* 0x001fe200078e00ff */
[----:B------:R-:W-:-:S02]  /*7f10*/  UIMAD UR22, UR13, UR22, URZ ;  /* 0x000000160d1672a4 */ /* 0x000fc4000f8e023f */
[----:B------:R-:W-:Y:S01]  /*7f20*/  UIMAD.WIDE.U32 UR12, UR16, UR61, URZ ;  /* 0x0000003d100c72a5 */ /* 0x000fe2000f8e003f */
[----:B------:R-:W-:Y:S01]  /*7f30*/  IMAD.MOV.U32 R11, RZ, RZ, R15 ;  /* 0x000000ffff0b7224 */ /* 0x000fe200078e000f */
[----:B------:R-:W-:Y:S01]  /*7f40*/  UIMAD.WIDE.U32 UR24, UR18, UR9, URZ ;  /* 0x00000009121872a5 */ /* 0x000fe2000f8e003f */
[----:B-1----:R-:W-:Y:S01]  /*7f50*/  @P1 SHF.R.U32.HI R11, RZ, R13, R8 ;  /* 0x0000000dff0b1219 */ /* 0x002fe20000011608 */
[----:B------:R-:W-:Y:S02]  /*7f60*/  UIMAD UR9, UR19, UR9, URZ ;  /* 0x00000009130972a4 */ /* 0x000fe4000f8e023f */
[----:B------:R-:W-:Y:S02]  /*7f70*/  UIMAD UR17, UR16, UR20, UR17 ;  /* 0x00000014101172a4 */ /* 0x000fe4000f8e0211 */
[----:B------:R-:W-:Y:S01]  /*7f80*/  UIADD3 UR22, UR15, UR22, URZ ;  /* 0x000000160f167290 */ /* 0x000fe2000fffe03f */
[----:B------:R-:W-:Y:S02]  /*7f90*/  IMAD.MOV R13, RZ, RZ, -R11 ;  /* 0x000000ffff0d7224 */ /* 0x000fe400078e0a0b */
[----:B------:R-:W-:-:S02]  /*7fa0*/  IMAD.U32 R8, RZ, RZ, UR24 ;  /* 0x00000018ff087e24 */ /* 0x000fc4000f8e00ff */
[----:B------:R-:W-:Y:S01]  /*7fb0*/  IMAD.U32 R9, RZ, RZ, UR25 ;  /* 0x00000019ff097e24 */ /* 0x000fe2000f8e00ff */
[----:B------:R-:W-:Y:S01]  /*7fc0*/  SHF.R.S32.HI R9, RZ, 0x1f, R11 ;  /* 0x0000001fff097819 */ /* 0x000fe2000001140b */
[----:B------:R-:W-:-:S05]  /*7fd0*/  IMAD R13, R18, R13, R15 ;  /* 0x0000000d120d7224 */ /* 0x000fca00078e020f */
[----:B------:R-:W-:Y:S02]  /*7fe0*/  SHF.R.S32.HI R10, RZ, 0x1f, R13 ;  /* 0x0000001fff0a7819 */ /* 0x000fe4000001140d */
[----:B--2---:R-:W-:-:S13]  /*7ff0*/  @P0 R2UR UR4, R88 ;  /* 0x00000000580402ca */ /* 0x004fda00000e0000 */
[----:B------:R-:W-:Y:S02]  /*8000*/  UIADD3 UR14, UP0, UP2, UR12, UR14, UR4 ;  /* 0x0000000e0c0e7290 */ /* 0x000fe4000fa1e004 */
[----:B------:R-:W-:Y:S02]  /*8010*/  UIADD3 UR12, UR25, UR9, URZ ;  /* 0x00000009190c7290 */ /* 0x000fe4000fffe03f */
[----:B------:R-:W-:Y:S02]  /*8020*/  UIADD3 UR9, UR13, UR17, URZ ;  /* 0x000000110d097290 */ /* 0x000fe4000fffe03f */
[----:B------:R-:W-:Y:S01]  /*8030*/  USHF.R.S32.HI UR15, URZ, 0x1f, UR4 ;  /* 0x0000001f3f0f7899 */ /* 0x000fe20008011404 */
[----:B------:R-:W-:Y:S01]  /*8040*/  IADD3 R8, P2, P3, R11, UR14, R8 ;  /* 0x0000000e0b087c10 */ /* 0x000fe2000fb5e008 */
[----:B------:R-:W-:Y:S01]  /*8050*/  ULDC.64 UR16, c[0x0][0xba8] ;  /* 0x0002ea0000107ab9 */ /* 0x000fe20000000a00 */
[----:B------:R-:W-:Y:S01]  /*8060*/  MOV R12, UR12 ;  /* 0x0000000c000c7c02 */ /* 0x000fe20008000f00 */
[----:B------:R-:W-:Y:S01]  /*8070*/  UIADD3.X UR9, UR9, UR22, UR15, UP0, UP2 ;  /* 0x0000001609097290 */ /* 0x000fe200087e440f */
[----:B------:R-:W-:Y:S01]  /*8080*/  ULDC.64 UR12, c[0x0][UR21+0x210] ;  /* 0x00008400150c7abb */ /* 0x000fe20008000a00 */
[----:B------:R-:W-:Y:S01]  /*8090*/  @!UP1 ULDC UR16, c[0x0][0xb50] ;  /* 0x0002d40000109ab9 */ /* 0x000fe20000000800 */
[----:B------:R-:W-:Y:S01]  /*80a0*/  IMAD R11, R13, UR13, RZ ;  /* 0x0000000d0d0b7c24 */ /* 0x000fe2000f8e02ff */
[----:B------:R-:W-:-:S02]  /*80b0*/  @!UP1 ULDC UR17, c[0x0][0xb54] ;  /* 0x0002d50000119ab9 */ /* 0x000fc40000000800 */
[----:B------:R-:W-:Y:S01]  /*80c0*/  IADD3.X R9, R9, UR9, R12, P2, P3 ;  /* 0x0000000909097c10 */ /* 0x000fe200097e640c */
[----:B------:R-:W-:Y:S02]  /*80d0*/  IMAD R11, R10, UR12, R11 ;  /* 0x0000000c0a0b7c24 */ /* 0x000fe4000f8e020b */
[----:B------:R-:W-:-:S04]  /*80e0*/  IMAD.WIDE.U32 R8, R13, UR12, R8 ;  /* 0x0000000c0d087c25 */ /* 0x000fc8000f8e0008 */
[----:B------:R-:W-:Y:S01]  /*80f0*/  IMAD.IADD R9, R9, 0x1, R11 ;  /* 0x0000000109097824 */ /* 0x000fe200078e020b */
[----:B------:R-:W-:-:S04]  /*8100*/  LEA R10, P2, R8, UR16, 0x2 ;  /* 0x00000010080a7c11 */ /* 0x000fc8000f8410ff */
[----:B------:R-:W-:Y:S01]  /*8110*/  LEA.HI.X R11, R8, UR17, R9, 0x2, P2 ;  /* 0x00000011080b7c11 */ /* 0x000fe200090f1409 */
[----:B------:R-:W-:Y:S08]  /*8120*/  @P4 BRA `(.L_x_213) ;  /* 0x0000000000104947 */ /* 0x000ff00003800000 */
[----:B------:R-:W-:Y:S05]  /*8130*/  @!P0 BRA `(.L_x_213) ;  /* 0x00000000000c8947 */ /* 0x000fea0003800000 */
[----:B------:R-:W2:Y:S04]  /*8140*/  LDG.E R8, desc[UR36][R6.64] ;  /* 0x0000002406087981 */ /* 0x000ea8000c1e1900 */
[----:B-----5:R-:W2:Y:S02]  /*8150*/  LDG.E R5, desc[UR36][R6.64+0x4] ;  /* 0x0000042406057981 */ /* 0x020ea4000c1e1900 */
[----:B--2---:R-:W-:-:S07]  /*8160*/  IMAD.IADD R5, R5, 0x1, -R8 ;  /* 0x0000000105057824 */ /* 0x004fce00078e0a08 */
.L_x_213:
[----:B------:R-:W2:Y:S01]  /*8170*/  LDL R12, [R1+0x1c] ;  /* 0x00001c00010c7983 */ /* 0x000ea20000100800 */
[----:B------:R-:W-:Y:S01]  /*8180*/  R2UR UR9, R212 ;  /* 0x00000000d40972ca */ /* 0x000fe200000e0000 */
[----:B-----5:R-:W-:Y:S01]  /*8190*/  IMAD R84, R5, R18, RZ ;  /* 0x0000001205547224 */ /* 0x020fe200078e02ff */
[----:B------:R-:W-:Y:S01]  /*81a0*/  LOP3.LUT P0, RZ, R216, 0x3, RZ, 0xc0, !PT ;  /* 0x00000003d8ff7812 */ /* 0x000fe2000780c0ff */
[----:B------:R-:W-:Y:S01]  /*81b0*/  SHFL.IDX PT, R6, R10, RZ, 0x1c1f ;  /* 0x001c1fff0a067589 */ /* 0x000fe200000e0000 */
[----:B------:R-:W-:-:S03]  /*81c0*/  PLOP3.LUT P3, PT, PT, PT, UP1, 0x80, 0x0 ;  /* 0x000000000000781c */ /* 0x000fc60003f6f018 */
[----:B------:R-:W0:Y:S04]  /*81d0*/  SHFL.IDX PT, R7, R11, RZ, 0x1c1f ;  /* 0x001c1fff0b077589 */ /* 0x000e2800000e0000 */
[----:B------:R-:W-:Y:S02]  /*81e0*/  SHFL.IDX PT, R8, R10, 0x1, 0x1c1f ;  /* 0x003c1f000a087f89 */ /* 0x000fe400000e0000 */
[----:B------:R-:W-:Y:S02]  /*81f0*/  IMAD.U32 R13, RZ, RZ, UR9 ;  /* 0x00000009ff0d7e24 */ /* 0x000fe4000f8e00ff */
[----:B------:R-:W1:Y:S02]  /*8200*/  SHFL.IDX PT, R9, R11, 0x1, 0x1c1f ;  /* 0x003c1f000b097f89 */ /* 0x000e6400000e0000 */
[----:B--2---:R-:W-:-:S04]  /*8210*/  IMAD R13, R13, 0x80, R12 ;  /* 0x000000800d0d7824 */ /* 0x004fc800078e020c */
[C---:B------:R-:W-:Y:S01]  /*8220*/  VIADD R5, R13.reuse, 0x8 ;  /* 0x000000080d057836 */ /* 0x040fe20000000000 */
[----:B------:R-:W-:-:S04]  /*8230*/  ISETP.GE.OR P2, PT, R13, R84, P0 ;  /* 0x000000540d00720c */ /* 0x000fc80000746670 */
[----:B------:R-:W-:-:S09]  /*8240*/  ISETP.GE.OR P0, PT, R5, R84, P0 ;  /* 0x000000540500720c */ /* 0x000fd20000706670 */
[----:B0-----:R0:W-:Y:S01]  /*8250*/  @!P2 ST.E desc[UR36][R6.64], R0 ;  /* 0x000000000600a985 */ /* 0x0011e2000c101924 */
[----:B------:R-:W-:-:S03]  /*8260*/  ISETP.GE.AND P2, PT, R13, R84, PT ;  /* 0x000000540d00720c */ /* 0x000fc60003f46270 */
[----:B-1----:R0:W-:Y:S01]  /*8270*/  @!P0 ST.E desc[UR36][R8.64], R4 ;  /* 0x0000000408008985 */ /* 0x0021e2000c101924 */
[----:B------:R-:W-:Y:S01]  /*8280*/  ISETP.GE.AND P0, PT, R5, R84, PT ;  /* 0x000000540500720c */ /* 0x000fe20003f06270 */
[----:B------:R-:W-:-:S12]  /*8290*/  @P3 BRA `(.L_x_214) ;  /* 0x0000000c00543947 */ /* 0x000fd80003800000 */
[----:B0-----:R-:W-:Y:S01]  /*82a0*/  IMAD.SHL.U32 R0, R16, 0x8, RZ ;  /* 0x0000000810007824 */ /* 0x001fe200078e00ff */
[----:B------:R-:W-:Y:S01]  /*82b0*/  R2UR UR16, R212 ;  /* 0x00000000d41072ca */ /* 0x000fe200000e0000 */
[----:B------:R-:W-:Y:S01]  /*82c0*/  IMAD.MOV.U32 R3, RZ, RZ, 0x2 ;  /* 0x00000002ff037424 */ /* 0x000fe200078e00ff */
[----:B------:R-:W0:Y:S01]  /*82d0*/  @P1 LDC R23, c[0x0][0xbf0] ;  /* 0x0002fc00ff171b82 */ /* 0x000e220000000800 */
[----:B------:R-:W-:Y:S01]  /*82e0*/  IMAD R2, R213, 0x40, R0 ;  /* 0x00000040d5027824 */ /* 0x000fe200078e0200 */
[----:B------:R-:W-:Y:S01]  /*82f0*/  ULDC.64 UR12, c[0x0][0xaa0] ;  /* 0x0002a800000c7ab9 */ /* 0x000fe20000000a00 */
[----:B------:R-:W-:Y:S02]  /*8300*/  R2UR UR17, R211 ;  /* 0x00000000d31172ca */ /* 0x000fe400000e0000 */
[----:B------:R-:W-:-:S03]  /*8310*/  IMAD.WIDE R2, R2, R3, UR10 ;  /* 0x0000000a02027e25 */ /* 0x000fc6000f8e0203 */
[C---:B------:R-:W-:Y:S02]  /*8320*/  IADD3 R33, P2, R2.reuse, 0x5000, RZ ;  /* 0x0000500002217810 */ /* 0x040fe40007f5e0ff */
[C---:B------:R-:W-:Y:S02]  /*8330*/  IADD3 R9, P4, R2.reuse, 0x1000, RZ ;  /* 0x0000100002097810 */ /* 0x040fe40007f9e0ff */
[C---:B------:R-:W-:Y:S02]  /*8340*/  IADD3 R13, P3, R2.reuse, 0x2000, RZ ;  /* 0x00002000020d7810 */ /* 0x040fe40007f7e0ff */
[C---:B------:R-:W-:Y:S02]  /*8350*/  IADD3 R25, P6, R2.reuse, 0x3000, RZ ;  /* 0x0000300002197810 */ /* 0x040fe40007fde0ff */
[----:B------:R-:W-:Y:S02]  /*8360*/  IADD3 R29, P5, R2, 0x4000, RZ ;  /* 0x00004000021d7810 */ /* 0x000fe40007fbe0ff */
[----:B------:R-:W-:-:S02]  /*8370*/  LOP3.LUT R32, R33, 0x380, RZ, 0xc0, !PT ;  /* 0x0000038021207812 */ /* 0x000fc400078ec0ff */
[----:B------:R-:W-:Y:S02]  /*8380*/  LOP3.LUT R8, R9, 0x380, RZ, 0xc0, !PT ;  /* 0x0000038009087812 */ /* 0x000fe400078ec0ff */
[----:B------:R-:W-:Y:S02]  /*8390*/  LOP3.LUT R12, R13, 0x380, RZ, 0xc0, !PT ;  /* 0x000003800d0c7812 */ /* 0x000fe400078ec0ff */
[----:B------:R-:W-:Y:S02]  /*83a0*/  LOP3.LUT R24, R25, 0x380, RZ, 0xc0, !PT ;  /* 0x0000038019187812 */ /* 0x000fe400078ec0ff */
[----:B------:R-:W-:Y:S02]  /*83b0*/  LOP3.LUT R28, R29, 0x380, RZ, 0xc0, !PT ;  /* 0x000003801d1c7812 */ /* 0x000fe400078ec0ff */
[----:B------:R-:W-:Y:S02]  /*83c0*/  SHF.R.U64 R32, R32, 0x3, RZ ;  /* 0x0000000320207819 */ /* 0x000fe400000012ff */
[----:B------:R-:W-:-:S02]  /*83d0*/  SHF.R.U64 R8, R8, 0x3, RZ ;  /* 0x0000000308087819 */ /* 0x000fc400000012ff */
[----:B------:R-:W-:Y:S02]  /*83e0*/  SHF.R.U64 R12, R12, 0x3, RZ ;  /* 0x000000030c0c7819 */ /* 0x000fe400000012ff */
[----:B------:R-:W-:Y:S02]  /*83f0*/  SHF.R.U64 R24, R24, 0x3, RZ ;  /* 0x0000000318187819 */ /* 0x000fe400000012ff */
[----:B------:R-:W-:Y:S02]  /*8400*/  SHF.R.U64 R28, R28, 0x3, RZ ;  /* 0x000000031c1c7819 */ /* 0x000fe400000012ff */
[----:B------:R-:W-:Y:S01]  /*8410*/  LOP3.LUT R32, R32, R33, RZ, 0x3c, !PT ;  /* 0x0000002120207212 */ /* 0x000fe200078e3cff */
[--C-:B------:R-:W-:Y:S01]  /*8420*/  IMAD.X R33, RZ, RZ, R3.reuse, P2 ;  /* 0x000000ffff217224 */ /* 0x100fe200010e0603 */
        /* <DEDUP_REMOVED lines=8> */
[C---:B------:R-:W-:Y:S01]  /*84b0*/  IADD3 R5, P2, R2.reuse, 0xb000, RZ ;  /* 0x0000b00002057810 */ /* 0x040fe20007f5e0ff */
[----:B------:R-:W-:Y:S01]  /*84c0*/  UIMAD UR9, UR15, UR12, URZ ;  /* 0x0000000c0f0972a4 */ /* 0x000fe2000f8e023f */
[C---:B------:R-:W-:Y:S01]  /*84d0*/  IADD3 R37, P0, R2.reuse, 0x6000, RZ ;  /* 0x0000600002257810 */ /* 0x040fe20007f1e0ff */
[----:B------:R-:W-:Y:S01]  /*84e0*/  UIMAD.WIDE.U32 UR10, UR4, UR12, URZ ;  /* 0x0000000c040a72a5 */ /* 0x000fe2000f8e003f */
[C---:B------:R-:W-:Y:S01]  /*84f0*/  IADD3 R41, P4, R2.reuse, 0x7000, RZ ;  /* 0x0000700002297810 */ /* 0x040fe20007f9e0ff */
[----:B------:R-:W-:Y:S01]  /*8500*/  IMAD.X R57, RZ, RZ, R3, P2 ;  /* 0x000000ffff397224 */ /* 0x000fe200010e0603 */
[C---:B------:R-:W-:Y:S01]  /*8510*/  IADD3 R45, P3, R2.reuse, 0x8000, RZ ;  /* 0x00008000022d7810 */ /* 0x040fe20007f7e0ff */
[----:B------:R-:W-:Y:S01]  /*8520*/  IMAD.U32 R21, RZ, RZ, UR16 ;  /* 0x00000010ff157e24 */ /* 0x000fe2000f8e00ff */
[C---:B------:R-:W-:Y:S01]  /*8530*/  IADD3 R49, P6, R2.reuse, 0x9000, RZ ;  /* 0x0000900002317810 */ /* 0x040fe20007fde0ff */
[----:B------:R-:W-:Y:S01]  /*8540*/  ULDC.64 UR14, c[0x0][0xaf0] ;  /* 0x0002bc00000e7ab9 */ /* 0x000fe20000000a00 */
[C---:B------:R-:W-:Y:S01]  /*8550*/  IADD3 R53, P5, R2.reuse, 0xa000, RZ ;  /* 0x0000a00002357810 */ /* 0x040fe20007fbe0ff */
[----:B------:R-:W5:Y:S01]  /*8560*/  LD.E.128 R8, desc[UR36][R8.64] ;  /* 0x0000002408087980 */ /* 0x000f62000c101d00 */
[----:B------:R-:W-:-:S02]  /*8570*/  LOP3.LUT R7, R2, 0x380, RZ, 0xc0, !PT ;  /* 0x0000038002077812 */ /* 0x000fc400078ec0ff */
[----:B------:R-:W-:Y:S01]  /*8580*/  LOP3.LUT R4, R5, 0x380, RZ, 0xc0, !PT ;  /* 0x0000038005047812 */ /* 0x000fe200078ec0ff */
[----:B------:R-:W5:Y:S01]  /*8590*/  LD.E.128 R12, desc[UR36][R12.64] ;  /* 0x000000240c0c7980 */ /* 0x000f62000c101d00 */
[----:B------:R-:W-:Y:S02]  /*85a0*/  LOP3.LUT R36, R37, 0x380, RZ, 0xc0, !PT ;  /* 0x0000038025247812 */ /* 0x000fe400078ec0ff */
[----:B------:R-:W-:Y:S01]  /*85b0*/  LOP3.LUT R40, R41, 0x380, RZ, 0xc0, !PT ;  /* 0x0000038029287812 */ /* 0x000fe200078ec0ff */
[----:B------:R-:W5:Y:S01]  /*85c0*/  LD.E.128 R24, desc[UR36][R24.64] ;  /* 0x0000002418187980 */ /* 0x000f62000c101d00 */
[----:B------:R-:W-:Y:S02]  /*85d0*/  LOP3.LUT R44, R45, 0x380, RZ, 0xc0, !PT ;  /* 0x000003802d2c7812 */ /* 0x000fe400078ec0ff */
[----:B------:R-:W-:Y:S01]  /*85e0*/  LOP3.LUT R48, R49, 0x380, RZ, 0xc0, !PT ;  /* 0x0000038031307812 */ /* 0x000fe200078ec0ff */
[----:B------:R-:W5:Y:S01]  /*85f0*/  LD.E.128 R28, desc[UR36][R28.64] ;  /* 0x000000241c1c7980 */ /* 0x000f62000c101d00 */
[----:B------:R-:W-:-:S02]  /*8600*/  LOP3.LUT R52, R53, 0x380, RZ, 0xc0, !PT ;  /* 0x0000038035347812 */ /* 0x000fc400078ec0ff */
[----:B------:R-:W-:Y:S01]  /*8610*/  SHF.R.U64 R7, R7, 0x3, RZ ;  /* 0x0000000307077819 */ /* 0x000fe200000012ff */
[----:B------:R-:W5:Y:S01]  /*8620*/  LD.E.128 R32, desc[UR36][R32.64] ;  /* 0x0000002420207980 */ /* 0x000f62000c101d00 */
[----:B------:R-:W-:Y:S02]  /*8630*/  SHF.R.U64 R4, R4, 0x3, RZ ;  /* 0x0000000304047819 */ /* 0x000fe400000012ff */
[----:B------:R-:W-:Y:S02]  /*8640*/  SHF.R.U64 R36, R36, 0x3, RZ ;  /* 0x0000000324247819 */ /* 0x000fe400000012ff */
[----:B------:R-:W-:Y:S02]  /*8650*/  SHF.R.U64 R40, R40, 0x3, RZ ;  /* 0x0000000328287819 */ /* 0x000fe400000012ff */
[----:B------:R-:W-:Y:S02]  /*8660*/  SHF.R.U64 R44, R44, 0x3, RZ ;  /* 0x000000032c2c7819 */ /* 0x000fe400000012ff */
[----:B------:R-:W-:-:S02]  /*8670*/  SHF.R.U64 R48, R48, 0x3, RZ ;  /* 0x0000000330307819 */ /* 0x000fc400000012ff */
[----:B------:R-:W-:Y:S02]  /*8680*/  SHF.R.U64 R52, R52, 0x3, RZ ;  /* 0x0000000334347819 */ /* 0x000fe400000012ff */
[----:B------:R-:W-:Y:S02]  /*8690*/  LOP3.LUT R2, R7, R2, RZ, 0x3c, !PT ;  /* 0x0000000207027212 */ /* 0x000fe400078e3cff */
[----:B------:R-:W-:Y:S01]  /*86a0*/  LOP3.LUT R36, R36, R37, RZ, 0x3c, !PT ;  /* 0x0000002524247212 */ /* 0x000fe200078e3cff */
[--C-:B------:R-:W-:Y:S01]  /*86b0*/  IMAD.X R37, RZ, RZ, R3.reuse, P0 ;  /* 0x000000ffff257224 */ /* 0x100fe200000e0603 */
[----:B------:R-:W-:Y:S01]  /*86c0*/  LOP3.LUT R40, R40, R41, RZ, 0x3c, !PT ;  /* 0x0000002928287212 */ /* 0x000fe200078e3cff */
[--C-:B------:R-:W-:Y:S01]  /*86d0*/  IMAD.X R41, RZ, RZ, R3.reuse, P4 ;  /* 0x000000ffff297224 */ /* 0x100fe200020e0603 */
[----:B------:R-:W-:Y:S01]  /*86e0*/  LOP3.LUT R44, R44, R45, RZ, 0x3c, !PT ;  /* 0x0000002d2c2c7212 */ /* 0x000fe200078e3cff */
[--C-:B------:R-:W-:Y:S01]  /*86f0*/  IMAD.X R45, RZ, RZ, R3.reuse, P3 ;  /* 0x000000ffff2d7224 */ /* 0x100fe200018e0603 */
[----:B------:R-:W-:Y:S01]  /*8700*/  LOP3.LUT R48, R48, R49, RZ, 0x3c, !PT ;  /* 0x0000003130307212 */ /* 0x000fe200078e3cff */
[----:B------:R-:W-:Y:S01]  /*8710*/  UIMAD UR9, UR4, UR13, UR9 ;  /* 0x0000000d040972a4 */ /* 0x000fe2000f8e0209 */
[----:B------:R-:W-:Y:S01]  /*8720*/  LOP3.LUT R52, R52, R53, RZ, 0x3c, !PT ;  /* 0x0000003534347212 */ /* 0x000fe200078e3cff */
[----:B------:R-:W-:Y:S01]  /*8730*/  IMAD.X R53, RZ, RZ, R3, P5 ;  /* 0x000000ffff357224 */ /* 0x000fe200028e0603 */
[----:B------:R-:W-:Y:S01]  /*8740*/  LOP3.LUT R56, R4, R5, RZ, 0x3c, !PT ;  /* 0x0000000504387212 */ /* 0x000fe200078e3cff */
[----:B------:R-:W-:Y:S01]  /*8750*/  ULDC.64 UR12, c[0x0][0xae8] ;  /* 0x0002ba00000c7ab9 */ /* 0x000fe20000000a00 */
[----:B------:R-:W-:Y:S01]  /*8760*/  IADD3.X R49, RZ, R3, RZ, P6, !PT ;  /* 0x00000003ff317210 */ /* 0x000fe200037fe4ff */
[----:B------:R1:W5:Y:S01]  /*8770*/  LD.E.128 R4, desc[UR36][R2.64] ;  /* 0x0000002402047980 */ /* 0x000362000c101d00 */
[----:B------:R-:W-:-:S02]  /*8780*/  UIADD3 UR11, UR11, UR9, URZ ;  /* 0x000000090b0b7290 */ /* 0x000fc4000fffe03f */
[----:B------:R-:W-:Y:S01]  /*8790*/  USHF.R.S32.HI UR4, URZ, 0x1f, UR61 ;  /* 0x0000001f3f047899 */ /* 0x000fe2000801143d */
[----:B------:R-:W5:Y:S04]  /*87a0*/  LD.E.128 R36, desc[UR36][R36.64] ;  /* 0x0000002424247980 */ /* 0x000f68000c101d00 */
[----:B------:R-:W5:Y:S01]  /*87b0*/  LD.E.128 R40, desc[UR36][R40.64] ;  /* 0x0000002428287980 */ /* 0x000f62000c101d00 */
[----:B-1----:R-:W1:Y:S01]  /*87c0*/  @P1 LDC R3, c[0x0][0xbec] ;  /* 0x0002fb00ff031b82 */ /* 0x002e620000000800 */
[----:B------:R-:W-:Y:S01]  /*87d0*/  IMAD R2, R16, 0x20, R213 ;  /* 0x0000002010027824 */ /* 0x000fe200078e02d5 */
[----:B------:R-:W-:Y:S01]  /*87e0*/  UIMAD.WIDE.U32 UR10, UR17, UR12, UR10 ;  /* 0x0000000c110a72a5 */ /* 0x000fe2000f8e000a */
[----:B------:R-:W5:Y:S02]  /*87f0*/  LD.E.128 R44, desc[UR36][R44.64] ;  /* 0x000000242c2c7980 */ /* 0x000f64000c101d00 */
[----:B------:R-:W-:Y:S01]  /*8800*/  IMAD R60, R21, 0x80, R2 ;  /* 0x00000080153c7824 */ /* 0x000fe200078e0202 */
[----:B------:R-:W-:Y:S01]  /*8810*/  UIMAD UR4, UR4, UR14, URZ ;  /* 0x0000000e040472a4 */ /* 0x000fe2000f8e023f */
[----:B------:R-:W5:Y:S01]  /*8820*/  LD.E.128 R48, desc[UR36][R48.64] ;  /* 0x0000002430307980 */ /* 0x000f62000c101d00 */
[----:B------:R-:W-:Y:S01]  /*8830*/  UIMAD UR11, UR17, UR13, UR11 ;  /* 0x0000000d110b72a4 */ /* 0x000fe2000f8e020b */
[----:B------:R-:W-:Y:S01]  /*8840*/  IMAD.MOV.U32 R21, RZ, RZ, R60 ;  /* 0x000000ffff157224 */ /* 0x000fe200078e003c */
[----:B------:R-:W-:Y:S01]  /*8850*/  UIMAD UR4, UR61, UR15, UR4 ;  /* 0x0000000f3d0472a4 */ /* 0x000fe2000f8e0204 */
[----:B------:R-:W5:Y:S01]  /*8860*/  LD.E.128 R52, desc[UR36][R52.64] ;  /* 0x0000002434347980 */ /* 0x000f62000c101d00 */
[----:B------:R-:W-:Y:S01]  /*8870*/  UIMAD.WIDE.U32 UR10, UR61, UR14, UR10 ;  /* 0x0000000e3d0a72a5 */ /* 0x000fe2000f8e000a */
[----:B------:R-:W-:-:S02]  /*8880*/  ULDC.64 UR12, c[0x0][0xae0] ;  /* 0x0002b800000c7ab9 */ /* 0x000fc40000000a00 */
[----:B------:R-:W5:Y:S01]  /*8890*/  LD.E.128 R56, desc[UR36][R56.64] ;  /* 0x0000002438387980 */ /* 0x000f62000c101d00 */
[----:B-1----:R-:W-:Y:S01]  /*88a0*/  @P1 IMAD.HI.U32 R2, R60, R3, RZ ;  /* 0x000000033c021227 */ /* 0x002fe200078e00ff */
[----:B------:R-:W-:Y:S01]  /*88b0*/  UIADD3 UR4, UR11, UR4, URZ ;  /* 0x000000040b047290 */ /* 0x000fe2000fffe03f */
[----:B------:R-:W-:Y:S01]  /*88c0*/  @!PT LDS RZ, [RZ] ;  /* 0x00000000fffff984 */ /* 0x000fe20000000800 */
[----:B------:R-:W-:Y:S01]  /*88d0*/  @!PT LDS RZ, [RZ] ;  /* 0x00000000fffff984 */ /* 0x000fe20000000800 */
[----:B------:R-:W-:Y:S01]  /*88e0*/  @!PT LDS RZ, [RZ] ;  /* 0x00000000fffff984 */ /* 0x000fe20000000800 */
[----:B------:R-:W-:Y:S01]  /*88f0*/  @!PT LDS RZ, [RZ] ;  /* 0x00000000fffff984 */ /* 0x000fe20000000800 */
[----:B------:R1:W-:Y:S06]  /*8900*/  MEMBAR.ALL.CTA ;  /* 0x0000000000007992 */ /* 0x0003ec0000008000 */
[----:B-1----:R-:W1:Y:S01]  /*8910*/  FENCE.VIEW.ASYNC.S ;  /* 0x00000000000073c6 */ /* 0x002e620000000000 */
[----:B0-----:R-:W-:-:S04]  /*8920*/  @P1 SHF.R.U32.HI R21, RZ, R23, R2 ;  /* 0x00000017ff151219 */ /* 0x001fc80000011602 */
[--C-:B------:R-:W-:Y:S01]  /*8930*/  SHF.R.S32.HI R20, RZ, 0x1f, R21.reuse ;  /* 0x0000001fff147819 */ /* 0x100fe20000011415 */
[----:B------:R-:W-:Y:S02]  /*8940*/  IMAD.MOV R23, RZ, RZ, -R21 ;  /* 0x000000ffff177224 */ /* 0x000fe400078e0a15 */
[----:B------:R-:W-:Y:S02]  /*8950*/  IMAD.U32 R3, RZ, RZ, UR11 ;  /* 0x0000000bff037e24 */ /* 0x000fe4000f8e00ff */
[----:B------:R-:W-:Y:S02]  /*8960*/  IMAD R23, R18, R23, R60 ;  /* 0x0000001712177224 */ /* 0x000fe400078e023c */
[----:B------:R-:W-:Y:S01]  /*8970*/  IMAD.U32 R2, RZ, RZ, UR10 ;  /* 0x0000000aff027e24 */ /* 0x000fe2000f8e00ff */
[----:B------:R-:W-:Y:S01]  /*8980*/  ULDC.64 UR10, c[0x0][0xad8] ;  /* 0x0002b600000a7ab9 */ /* 0x000fe20000000a00 */
[----:B------:R-:W-:Y:S02]  /*8990*/  IMAD.U32 R3, RZ, RZ, UR4 ;  /* 0x00000004ff037e24 */ /* 0x000fe4000f8e00ff */
[----:B------:R-:W-:Y:S01]  /*89a0*/  IMAD R20, R20, UR12, RZ ;  /* 0x0000000c14147c24 */ /* 0x000fe2000f8e02ff */
[----:B------:R-:W-:Y:S01]  /*89b0*/  SHF.R.S32.HI R18, RZ, 0x1f, R23 ;  /* 0x0000001fff127819 */ /* 0x000fe20000011417 */
[----:B------:R-:W-:-:S04]  /*89c0*/  IMAD.WIDE.U32 R2, R21, UR12, R2 ;  /* 0x0000000c15027c25 */ /* 0x000fc8000f8e0002 */
[----:B------:R-:W-:Y:S02]  /*89d0*/  IMAD R61, R21, UR13, R20 ;  /* 0x0000000d153d7c24 */ /* 0x000fe4000f8e0214 */
[----:B------:R-:W-:Y:S02]  /*89e0*/  IMAD.U32 R20, RZ, RZ, UR16 ;  /* 0x00000010ff147e24 */ /* 0x000fe4000f8e00ff */
[----:B------:R-:W-:Y:S02]  /*89f0*/  IMAD.IADD R3, R3, 0x1, R61 ;  /* 0x0000000103037824 */ /* 0x000fe400078e023d */
[----:B------:R-:W-:Y:S02]  /*8a00*/  IMAD R18, R18, UR10, RZ ;  /* 0x0000000a12127c24 */ /* 0x000fe4000f8e02ff */
[----:B------:R-:W-:Y:S01]  /*8a10*/  IMAD R63, R20, 0x80, R213 ;  /* 0x00000080143f7824 */ /* 0x000fe200078e02d5 */
[----:B------:R-:W-:Y:S01]  /*8a20*/  UIADD3 UR8, UR8, 0x30820, URZ ;  /* 0x0003082008087890 */ /* 0x000fe2000fffe03f */
[----:B------:R-:W-:-:S02]  /*8a30*/  IMAD R61, R23, UR11, R18 ;  /* 0x0000000b173d7c24 */ /* 0x000fc4000f8e0212 */
[----:B------:R-:W-:Y:S01]  /*8a40*/  IMAD.WIDE.U32 R2, R23, UR10, R2 ;  /* 0x0000000a17027c25 */ /* 0x000fe2000f8e0002 */
[CC--:B------:R-:W-:Y:S01]  /*8a50*/  ISETP.GE.AND P2, PT, R63.reuse, R84.reuse, PT ;  /* 0x000000543f00720c */ /* 0x0c0fe20003f46270 */
[----:B------:R-:W-:Y:S02]  /*8a60*/  ULDC.64 UR10, c[0x0][0xa80] ;  /* 0x0002a000000a7ab9 */ /* 0x000fe40000000a00 */
[----:B------:R-:W-:Y:S01]  /*8a70*/  VIADD R23, R63, 0x40 ;  /* 0x000000403f177836 */ /* 0x000fe20000000000 */
[----:B------:R-:W-:Y:S01]  /*8a80*/  UPRMT UR8, URZ, 0x654, UR8 ;  /* 0x000006543f087896 */ /* 0x000fe20008000008 */
[----:B------:R-:W-:Y:S01]  /*8a90*/  IMAD.IADD R3, R3, 0x1, R61 ;  /* 0x0000000103037824 */ /* 0x000fe200078e023d */
[C---:B------:R-:W-:Y:S01]  /*8aa0*/  LEA R18, P3, R2.reuse, UR10, 0x1 ;  /* 0x0000000a02127c11 */ /* 0x040fe2000f8608ff */
[----:B------:R-:W-:Y:S01]  /*8ab0*/  VIADD R21, R63, 0x20 ;  /* 0x000000203f157836 */ /* 0x000fe20000000000 */
[-C--:B------:R-:W-:Y:S02]  /*8ac0*/  ISETP.GE.AND P1, PT, R23, R84.reuse, PT ;  /* 0x000000541700720c */ /* 0x080fe40003f26270 */
[----:B------:R-:W-:Y:S01]  /*8ad0*/  LEA.HI.X R23, R2, UR11, R3, 0x1, P3 ;  /* 0x0000000b02177c11 */ /* 0x000fe200098f0c03 */
[C---:B------:R-:W-:Y:S01]  /*8ae0*/  VIADD R66, R0.reuse, 0x80 ;  /* 0x0000008000427836 */ /* 0x040fe20000000000 */
[----:B------:R-:W-:Y:S01]  /*8af0*/  ISETP.GE.AND P0, PT, R21, R84, PT ;  /* 0x000000541500720c */ /* 0x000fe20003f06270 */
[----:B-1----:R-:W-:Y:S01]  /*8b00*/  SYNCS.ARRIVE.TRANS64.RED.A1T0 RZ, [UR8], RZ ;  /* 0x000000ffffff79a7 */ /* 0x002fe20008100408 */
[----:B------:R-:W-:Y:S01]  /*8b10*/  IADD3 R64, R0, 0x40, RZ ;  /* 0x0000004000407810 */ /* 0x000fe20007ffe0ff */
[----:B------:R0:W1:Y:S01]  /*8b20*/  SHFL.IDX PT, R21, R18, RZ, 0x181f ;  /* 0x00181fff12157589 */ /* 0x00006200000e0000 */
[----:B------:R-:W-:Y:S03]  /*8b30*/  BSSY B1, `(.L_x_215) ;  /* 0x0000013000017945 */ /* 0x000fe60003800000 */
[----:B------:R0:W2:Y:S01]  /*8b40*/  SHFL.IDX PT, R61, R23, RZ, 0x181f ;  /* 0x00181fff173d7589 */ /* 0x0000a200000e0000 */
[----:B------:R-:W-:-:S02]  /*8b50*/  SHF.R.S32.HI R62, RZ, 0x1f, R0 ;  /* 0x0000001fff3e7819 */ /* 0x000fc40000011400 */
[----:B------:R-:W-:Y:S02]  /*8b60*/  SHF.R.S32.HI R65, RZ, 0x1f, R64 ;  /* 0x0000001fff417819 */ /* 0x000fe40000011440 */
[----:B------:R-:W-:Y:S01]  /*8b70*/  SHF.R.S32.HI R67, RZ, 0x1f, R66 ;  /* 0x0000001fff437819 */ /* 0x000fe20000011442 */
[----:B------:R-:W-:Y:S06]  /*8b80*/  @P2 BRA `(.L_x_216) ;  /* 0x0000000000342947 */ /* 0x000fec0003800000 */
[----:B------:R-:W-:Y:S02]  /*8b90*/  ULDC UR4, c[0x0][0xac8] ;  /* 0x0002b20000047ab9 */ /* 0x000fe40000000800 */
[----:B------:R-:W-:Y:S02]  /*8ba0*/  ISETP.GE.AND P4, PT, R0, UR4, PT ;  /* 0x0000000400007c0c */ /* 0x000fe4000bf86270 */
[----:B------:R-:W-:Y:S02]  /*8bb0*/  ISETP.GE.AND P3, PT, R64, UR4, PT ;  /* 0x0000000440007c0c */ /* 0x000fe4000bf66270 */
[----:B------:R-:W-:-:S09]  /*8bc0*/  ISETP.GE.AND P2, PT, R66, UR4, PT ;  /* 0x0000000442007c0c */ /* 0x000fd2000bf46270 */
[-C--:B-1----:R-:W-:Y:S02]  /*8bd0*/  @!P4 LEA R2, P6, R0, R21.reuse, 0x1 ;  /* 0x000000150002c211 */ /* 0x082fe400078c08ff */
[----:B------:R-:W-:Y:S02]  /*8be0*/  @!P3 LEA R20, P5, R64, R21, 0x1 ;  /* 0x000000154014b211 */ /* 0x000fe400078a08ff */
[----:B--2---:R-:W-:Y:S02]  /*8bf0*/  @!P4 LEA.HI.X R3, R0, R61, R62, 0x1, P6 ;  /* 0x0000003d0003c211 */ /* 0x004fe400030f0c3e */
[----:B------:R-:W-:Y:S02]  /*8c00*/  @!P2 LEA R60, P6, R66, R21, 0x1 ;  /* 0x00000015423ca211 */ /* 0x000fe400078c08ff */
[-C--:B------:R-:W-:Y:S01]  /*8c10*/  @!P3 LEA.HI.X R21, R64, R61.reuse, R65, 0x1, P5 ;  /* 0x0000003d4015b211 */ /* 0x080fe200028f0c41 */
[----:B-----5:R3:W-:Y:S01]  /*8c20*/  @!P4 ST.E.128 desc[UR36][R2.64], R4 ;  /* 0x000000040200c985 */ /* 0x0207e2000c101d24 */
[----:B------:R-:W-:-:S03]  /*8c30*/  @!P2 LEA.HI.X R61, R66, R61, R67, 0x1, P6 ;  /* 0x0000003d423da211 */ /* 0x000fc600030f0c43 */
[----:B------:R3:W-:Y:S04]  /*8c40*/  @!P3 ST.E.128 desc[UR36][R20.64], R28 ;  /* 0x0000001c1400b985 */ /* 0x0007e8000c101d24 */
[----:B------:R3:W-:Y:S02]  /*8c50*/  @!P2 ST.E.128 desc[UR36][R60.64], R44 ;  /* 0x0000002c3c00a985 */ /* 0x0007e4000c101d24 */
.L_x_216:
[----:B------:R-:W-:Y:S05]  /*8c60*/  BSYNC B1 ;  /* 0x0000000000017941 */ /* 0x000fea0003800000 */
.L_x_215:
[----:B---3-5:R3:W4:Y:S01]  /*8c70*/  SHFL.IDX PT, R7, R23, 0x1, 0x181f ;  /* 0x00381f0017077f89 */ /* 0x02872200000e0000 */
[----:B------:R-:W-:Y:S03]  /*8c80*/  BSSY B1, `(.L_x_217) ;  /* 0x0000010000017945 */ /* 0x000fe60003800000 */
[----:B------:R3:W0:Y:S01]  /*8c90*/  SHFL.IDX PT, R3, R18, 0x1, 0x181f ;  /* 0x00381f0012037f89 */ /* 0x00062200000e0000 */
[----:B------:R-:W-:Y:S05]  /*8ca0*/  @P0 BRA `(.L_x_218) ;  /* 0x0000000000340947 */ /* 0x000fea0003800000 */
[----:B------:R-:W-:Y:S02]  /*8cb0*/  ULDC UR4, c[0x0][0xac8] ;  /* 0x0002b20000047ab9 */ /* 0x000fe40000000800 */
[----:B------:R-:W-:Y:S02]  /*8cc0*/  ISETP.GE.AND P4, PT, R0, UR4, PT ;  /* 0x0000000400007c0c */ /* 0x000fe4000bf86270 */
[----:B------:R-:W-:Y:S02]  /*8cd0*/  ISETP.GE.AND P5, PT, R64, UR4, PT ;  /* 0x0000000440007c0c */ /* 0x000fe4000bfa6270 */
[----:B------:R-:W-:-:S09]  /*8ce0*/  ISETP.GE.AND P6, PT, R66, UR4, PT ;  /* 0x0000000442007c0c */ /* 0x000fd2000bfc6270 */
[-C--:B0-----:R-:W-:Y:S02]  /*8cf0*/  @!P4 LEA R2, P0, R0, R3.reuse, 0x1 ;  /* 0x000000030002c211 */ /* 0x081fe400078008ff */
[-C--:B------:R-:W-:Y:S02]  /*8d00*/  @!P5 LEA R4, P2, R64, R3.reuse, 0x1 ;  /* 0x000000034004d211 */ /* 0x080fe400078408ff */
[----:B------:R-:W-:Y:S02]  /*8d10*/  @!P6 LEA R6, P3, R66, R3, 0x1 ;  /* 0x000000034206e211 */ /* 0x000fe400078608ff */
[-C--:B----4-:R-:W-:Y:S02]  /*8d20*/  @!P4 LEA.HI.X R3, R0, R7.reuse, R62, 0x1, P0 ;  /* 0x000000070003c211 */ /* 0x090fe400000f0c3e */
[-C--:B------:R-:W-:Y:S02]  /*8d30*/  @!P5 LEA.HI.X R5, R64, R7.reuse, R65, 0x1, P2 ;  /* 0x000000074005d211 */ /* 0x080fe400010f0c41 */
[----:B------:R-:W-:Y:S01]  /*8d40*/  @!P6 LEA.HI.X R7, R66, R7, R67, 0x1, P3 ;  /* 0x000000074207e211 */ /* 0x000fe200018f0c43 */
[----:B------:R0:W-:Y:S04]  /*8d50*/  @!P4 ST.E.128 desc[UR36][R2.64], R8 ;  /* 0x000000080200c985 */ /* 0x0001e8000c101d24 */
[----:B------:R0:W-:Y:S04]  /*8d60*/  @!P5 ST.E.128 desc[UR36][R4.64], R32 ;  /* 0x000000200400d985 */ /* 0x0001e8000c101d24 */
[----:B------:R0:W-:Y:S02]  /*8d70*/  @!P6 ST.E.128 desc[UR36][R6.64], R48 ;  /* 0x000000300600e985 */ /* 0x0001e4000c101d24 */
.L_x_218:
[----:B------:R-:W-:Y:S05]  /*8d80*/  BSYNC B1 ;  /* 0x0000000000017941 */ /* 0x000fea0003800000 */
.L_x_217:
[----:B0---4-:R0:W4:Y:S01]  /*8d90*/  SHFL.IDX PT, R7, R23, 0x2, 0x181f ;  /* 0x00581f0017077f89 */ /* 0x01112200000e0000 */
        /* <DEDUP_REMOVED lines=16> */
.L_x_220:
[----:B------:R-:W-:Y:S05]  /*8ea0*/  BSYNC B1 ;  /* 0x0000000000017941 */ /* 0x000fea0003800000 */
.L_x_219:
[----:B0-----:R-:W-:Y:S01]  /*8eb0*/  VIADD R3, R63, 0x60 ;  /* 0x000000603f037836 */ /* 0x001fe20000000000 */
[----:B---3--:R-:W0:Y:S04]  /*8ec0*/  SHFL.IDX PT, R23, R23, 0x3, 0x181f ;  /* 0x00781f0017177f89 */ /* 0x008e2800000e0000 */
[----:B------:R-:W-:Y:S01]  /*8ed0*/  ISETP.GE.AND P0, PT, R3, R84, PT ;  /* 0x000000540300720c */ /* 0x000fe20003f06270 */
[----:B----4-:R3:W4:-:S12]  /*8ee0*/  SHFL.IDX PT, R7, R18, 0x3, 0x181f ;  /* 0x00781f0012077f89 */ /* 0x01071800000e0000 */
[----:B---3--:R-:W-:Y:S05]  /*8ef0*/  @P0 BRA `(.L_x_221) ;  /* 0x0000002000100947 */ /* 0x008fea0003800000 */
[----:B------:R-:W-:Y:S02]  /*8f00*/  ULDC UR4, c[0x0][0xac8] ;  /* 0x0002b20000047ab9 */ /* 0x000fe40000000800 */
[----:B------:R-:W-:Y:S02]  /*8f10*/  ISETP.GE.AND P2, PT, R0, UR4, PT ;  /* 0x0000000400007c0c */ /* 0x000fe4000bf46270 */
[----:B------:R-:W-:-:S11]  /*8f20*/  ISETP.GE.AND P3, PT, R64, UR4, PT ;  /* 0x0000000440007c0c */ /* 0x000fd6000bf66270 */
[-C--:B----4-:R-:W-:Y:S02]  /*8f30*/  @!P2 LEA R2, P0, R0, R7.reuse, 0x1 ;  /* 0x000000070002a211 */ /* 0x090fe400078008ff */
[----:B------:R-:W-:Y:S02]  /*8f40*/  @!P3 LEA R4, P1, R64, R7, 0x1 ;  /* 0x000000074004b211 */ /* 0x000fe400078208ff */
[-C--:B0-----:R-:W-:Y:S02]  /*8f50*/  @!P2 LEA.HI.X R3, R0, R23.reuse, R62, 0x1, P0 ;  /* 0x000000170003a211 */ /* 0x081fe400000f0c3e */
[----:B------:R-:W-:Y:S02]  /*8f60*/  @!P3 LEA.HI.X R5, R64, R23, R65, 0x1, P1 ;  /* 0x000000174005b211 */ /* 0x000fe400008f0c41 */
[----:B------:R-:W-:Y:S01]  /*8f70*/  ISETP.GE.AND P0, PT, R66, UR4, PT ;  /* 0x0000000442007c0c */ /* 0x000fe2000bf06270 */
[----:B------:R3:W-:Y:S04]  /*8f80*/  @!P2 ST.E.128 desc[UR36][R2.64], R24 ;  /* 0x000000180200a985 */ /* 0x0007e8000c101d24 */
[----:B------:R3:W-:Y:S08]  /*8f90*/  @!P3 ST.E.128 desc[UR36][R4.64], R40 ;  /* 0x000000280400b985 */ /* 0x0007f0000c101d24 */
[----:B------:R-:W-:Y:S05]  /*8fa0*/  @P0 BRA `(.L_x_221) ;  /* 0x0000001c00e40947 */ /* 0x000fea0003800000 */
[----:B---3--:R-:W-:-:S04]  /*8fb0*/  LEA R2, P0, R66, R7, 0x1 ;  /* 0x0000000742027211 */ /* 0x008fc800078008ff */
[----:B------:R-:W-:-:S05]  /*8fc0*/  LEA.HI.X R3, R66, R23, R67, 0x1, P0 ;  /* 0x0000001742037211 */ /* 0x000fca00000f0c43 */
[----:B------:R0:W-:Y:S01]  /*8fd0*/  ST.E.128 desc[UR36][R2.64], R56 ;  /* 0x0000003802007985 */ /* 0x0001e2000c101d24 */
[----:B------:R-:W-:Y:S05]  /*8fe0*/  BRA `(.L_x_221) ;  /* 0x0000001c00d47947 */ /* 0x000fea0003800000 */
.L_x_214:
[----:B------:R-:W-:Y:S01]  /*8ff0*/  ULDC.64 UR12, c[0x0][0xb08] ;  /* 0x0002c200000c7ab9 */ /* 0x000fe20000000a00 */
[----:B------:R-:W-:Y:S01]  /*9000*/  R2UR UR16, R211 ;  /* 0x00000000d31072ca */ /* 0x000fe200000e0000 */
[----:B------:R-:W-:Y:S01]  /*9010*/  UIMAD UR9, UR15, UR12, URZ ;  /* 0x0000000c0f0972a4 */ /* 0x000fe2000f8e023f */
[----:B0-----:R-:W0:Y:S01]  /*9020*/  @P1 LDC R0, c[0x0][0xbec] ;  /* 0x0002fb00ff001b82 */ /* 0x001e220000000800 */
[----:B------:R-:W-:Y:S01]  /*9030*/  UIMAD.WIDE.U32 UR10, UR4, UR12, URZ ;  /* 0x0000000c040a72a5 */ /* 0x000fe2000f8e003f */
[----:B------:R-:W-:Y:S01]  /*9040*/  R2UR UR14, R23 ;  /* 0x00000000170e72ca */ /* 0x000fe200000e0000 */
[----:B------:R-:W-:Y:S01]  /*9050*/  UIMAD UR9, UR4, UR13, UR9 ;  /* 0x0000000d040972a4 */ /* 0x000fe2000f8e0209 */
[----:B------:R-:W-:Y:S01]  /*9060*/  IMAD.MOV.U32 R7, RZ, RZ, R15 ;  /* 0x000000ffff077224 */ /* 0x000fe200078e000f */
[----:B------:R-:W-:Y:S01]  /*9070*/  USHF.R.S32.HI UR4, URZ, 0x1f, UR61 ;  /* 0x0000001f3f047899 */ /* 0x000fe2000801143d */
[----:B------:R-:W-:Y:S01]  /*9080*/  BSSY B1, `(.L_x_222) ;  /* 0x0000096000017945 */ /* 0x000fe20003800000 */
[----:B------:R-:W-:Y:S01]  /*9090*/  UIADD3 UR11, UR11, UR9, URZ ;  /* 0x000000090b0b7290 */ /* 0x000fe2000fffe03f */
[----:B------:R-:W1:Y:S01]  /*90a0*/  @P1 LDC R5, c[0x0][0xbf0] ;  /* 0x0002fc00ff051b82 */ /* 0x000e620000000800 */
[----:B------:R-:W-:Y:S01]  /*90b0*/  ULDC.64 UR12, c[0x0][0xb38] ;  /* 0x0002ce00000c7ab9 */ /* 0x000fe20000000a00 */
[----:B------:R-:W-:Y:S01]  /*90c0*/  UIADD3 UR8, UR8, 0x30820, URZ ;  /* 0x0003082008087890 */ /* 0x000fe2000fffe03f */
[----:B------:R-:W-:Y:S01]  /*90d0*/  SHF.R.S32.HI R84, RZ, 0x1f, R205 ;  /* 0x0000001fff547819 */ /* 0x000fe200000114cd */
[----:B------:R-:W-:Y:S01]  /*90e0*/  UIMAD.WIDE.U32 UR10, UR16, UR12, UR10 ;  /* 0x0000000c100a72a5 */ /* 0x000fe2000f8e000a */
[----:B------:R-:W-:Y:S01]  /*90f0*/  SHF.R.S32.HI R85, RZ, 0x1f, R206 ;  /* 0x0000001fff557819 */ /* 0x000fe200000114ce */
[----:B------:R-:W-:Y:S01]  /*9100*/  UPRMT UR8, URZ, 0x654, UR8 ;  /* 0x000006543f087896 */ /* 0x000fe20008000008 */
[----:B------:R-:W-:Y:S01]  /*9110*/  SHF.R.S32.HI R86, RZ, 0x1f, R207 ;  /* 0x0000001fff567819 */ /* 0x000fe200000114cf */
[----:B------:R-:W-:Y:S01]  /*9120*/  UIMAD UR11, UR16, UR13, UR11 ;  /* 0x0000000d100b72a4 */ /* 0x000fe2000f8e020b */
[----:B------:R-:W-:-:S02]  /*9130*/  SHF.R.S32.HI R87, RZ, 0x1f, R208 ;  /* 0x0000001fff577819 */ /* 0x000fc400000114d0 */
[----:B------:R-:W-:Y:S01]  /*9140*/  ULDC.64 UR12, c[0x0][0xb40] ;  /* 0x0002d000000c7ab9 */ /* 0x000fe20000000a00 */
[----:B------:R-:W-:Y:S01]  /*9150*/  SHF.R.S32.HI R88, RZ, 0x1f, R209 ;  /* 0x0000001fff587819 */ /* 0x000fe200000114d1 */
[----:B------:R-:W-:Y:S01]  /*9160*/  UIMAD UR4, UR4, UR12, URZ ;  /* 0x0000000c040472a4 */ /* 0x000fe2000f8e023f */
[----:B------:R-:W-:Y:S01]  /*9170*/  SHF.R.S32.HI R89, RZ, 0x1f, R210 ;  /* 0x0000001fff597819 */ /* 0x000fe200000114d2 */
[----:B------:R-:W-:Y:S01]  /*9180*/  UIMAD.WIDE.U32 UR10, UR61, UR12, UR10 ;  /* 0x0000000c3d0a72a5 */ /* 0x000fe2000f8e000a */
[----:B0-----:R-:W-:Y:S01]  /*9190*/  @P1 IMAD.HI.U32 R0, R15, R0, RZ ;  /* 0x000000000f001227 */ /* 0x001fe200078e00ff */
[----:B------:R-:W-:Y:S01]  /*91a0*/  UIMAD UR4, UR61, UR13, UR4 ;  /* 0x0000000d3d0472a4 */ /* 0x000fe2000f8e0204 */
[----:B------:R-:W-:Y:S02]  /*91b0*/  SYNCS.ARRIVE.TRANS64.RED.A1T0 RZ, [UR8], RZ ;  /* 0x000000ffffff79a7 */ /* 0x000fe40008100408 */
[----:B------:R-:W-:Y:S01]  /*91c0*/  ULDC.64 UR12, c[0x0][0xb48] ;  /* 0x0002d200000c7ab9 */ /* 0x000fe20000000a00 */
[----:B------:R-:W-:Y:S01]  /*91d0*/  UIADD3 UR11, UR11, UR4, URZ ;  /* 0x000000040b0b7290 */ /* 0x000fe2000fffe03f */
[----:B-1----:R-:W-:-:S03]  /*91e0*/  @P1 SHF.R.U32.HI R7, RZ, R5, R0 ;  /* 0x00000005ff071219 */ /* 0x002fc60000011600 */
[----:B------:R-:W-:Y:S01]  /*91f0*/  UIMAD.WIDE.U32 UR10, UR14, UR12, UR10 ;  /* 0x0000000c0e0a72a5 */ /* 0x000fe2000f8e000a */
[--C-:B------:R-:W-:Y:S01]  /*9200*/  SHF.R.S32.HI R0, RZ, 0x1f, R7.reuse ;  /* 0x0000001fff007819 */ /* 0x100fe20000011407 */
[----:B------:R-:W-:Y:S02]  /*9210*/  IMAD.MOV R9, RZ, RZ, -R7 ;  /* 0x000000ffff097224 */ /* 0x000fe400078e0a07 */
[----:B------:R-:W-:Y:S02]  /*9220*/  UIMAD UR4, UR14, UR13, UR11 ;  /* 0x0000000d0e0472a4 */ /* 0x000fe4000f8e020b */
[----:B------:R-:W-:Y:S01]  /*9230*/  IMAD.U32 R5, RZ, RZ, UR11 ;  /* 0x0000000bff057e24 */ /* 0x000fe2000f8e00ff */
[----:B------:R-:W-:Y:S01]  /*9240*/  ULDC.64 UR12, c[0x0][0xb30] ;  /* 0x0002cc00000c7ab9 */ /* 0x000fe20000000a00 */
[----:B------:R-:W-:Y:S02]  /*9250*/  IMAD R9, R18, R9, R15 ;  /* 0x0000000912097224 */ /* 0x000fe400078e020f */
[----:B------:R-:W-:-:S02]  /*9260*/  IMAD R0, R0, UR12, RZ ;  /* 0x0000000c00007c24 */ /* 0x000fc4000f8e02ff */
[----:B------:R-:W-:Y:S01]  /*9270*/  IMAD.U32 R4, RZ, RZ, UR10 ;  /* 0x0000000aff047e24 */ /* 0x000fe2000f8e00ff */
[----:B------:R-:W-:Y:S01]  /*9280*/  ULDC.64 UR10, c[0x0][0xb28] ;  /* 0x0002ca00000a7ab9 */ /* 0x000fe20000000a00 */
[----:B------:R-:W-:Y:S02]  /*9290*/  IMAD.U32 R5, RZ, RZ, UR4 ;  /* 0x00000004ff057e24 */ /* 0x000fe4000f8e00ff */
[C---:B------:R-:W-:Y:S01]  /*92a0*/  IMAD R11, R7.reuse, UR13, R0 ;  /* 0x0000000d070b7c24 */ /* 0x040fe2000f8e0200 */
[----:B------:R-:W-:Y:S01]  /*92b0*/  SHF.R.S32.HI R0, RZ, 0x1f, R9 ;  /* 0x0000001fff007819 */ /* 0x000fe20000011409 */
[----:B------:R-:W-:-:S04]  /*92c0*/  IMAD.WIDE.U32 R4, R7, UR12, R4 ;  /* 0x0000000c07047c25 */ /* 0x000fc8000f8e0004 */
[----:B------:R-:W-:Y:S02]  /*92d0*/  IMAD R0, R0, UR10, RZ ;  /* 0x0000000a00007c24 */ /* 0x000fe4000f8e02ff */
[----:B------:R-:W-:Y:S02]  /*92e0*/  IMAD.IADD R5, R5, 0x1, R11 ;  /* 0x0000000105057824 */ /* 0x000fe400078e020b */
[C---:B------:R-:W-:Y:S02]  /*92f0*/  IMAD R7, R9.reuse, UR11, R0 ;  /* 0x0000000b09077c24 */ /* 0x040fe4000f8e0200 */
[----:B------:R-:W-:Y:S01]  /*9300*/  IMAD.WIDE.U32 R4, R9, UR10, R4 ;  /* 0x0000000a09047c25 */ /* 0x000fe2000f8e0004 */
[----:B------:R-:W-:-:S03]  /*9310*/  ULDC.64 UR10, c[0x0][0xb00] ;  /* 0x0002c000000a7ab9 */ /* 0x000fc60000000a00 */
[----:B------:R-:W-:Y:S01]  /*9320*/  IMAD.IADD R5, R5, 0x1, R7 ;  /* 0x0000000105057824 */ /* 0x000fe200078e0207 */
[----:B------:R-:W-:-:S04]  /*9330*/  LEA R0, P1, R4, UR10, 0x2 ;  /* 0x0000000a04007c11 */ /* 0x000fc8000f8210ff */
[----:B------:R-:W-:Y:S02]  /*9340*/  LEA.HI.X R18, R4, UR11, R5, 0x2, P1 ;  /* 0x0000000b04127c11 */ /* 0x000fe400088f1405 */
[----:B------:R0:W1:Y:S04]  /*9350*/  SHFL.IDX PT, R4, R0, RZ, 0x1c1f ;  /* 0x001c1fff00047589 */ /* 0x00006800000e0000 */
[----:B------:R0:W2:Y:S01]  /*9360*/  SHFL.IDX PT, R5, R18, RZ, 0x1c1f ;  /* 0x001c1fff12057589 */ /* 0x0000a200000e0000 */
[----:B------:R-:W-:Y:S05]  /*9370*/  @P2 BRA `(.L_x_223) ;  /* 0x0000000400982947 */ /* 0x000fea0003800000 */
[----:B------:R-:W-:Y:S01]  /*9380*/  ULDC UR4, c[0x0][0xac8] ;  /* 0x0002b20000047ab9 */ /* 0x000fe20000000800 */
[C---:B------:R-:W-:Y:S01]  /*9390*/  VIADD R13, R17.reuse, 0x18 ;  /* 0x00000018110d7836 */ /* 0x040fe20000000000 */
[----:B------:R-:W-:Y:S01]  /*93a0*/  ISETP.GE.AND P5, PT, R22, UR4, PT ;  /* 0x0000000416007c0c */ /* 0x000fe2000bfa6270 */
[C---:B------:R-:W-:Y:S01]  /*93b0*/  VIADD R15, R17.reuse, 0x20 ;  /* 0x00000020110f7836 */ /* 0x040fe20000000000 */
[----:B------:R-:W-:Y:S02]  /*93c0*/  ISETP.GE.AND P6, PT, R17, UR4, PT ;  /* 0x0000000411007c0c */ /* 0x000fe4000bfc6270 */
[----:B------:R-:W-:Y:S02]  /*93d0*/  ISETP.GE.AND P4, PT, R210, UR4, PT ;  /* 0x00000004d2007c0c */ /* 0x000fe4000bf86270 */
[----:B------:R-:W-:Y:S02]  /*93e0*/  ISETP.GE.AND P2, PT, R13, UR4, PT ;  /* 0x000000040d007c0c */ /* 0x000fe4000bf46270 */
[----:B------:R-:W-:-:S02]  /*93f0*/  SHF.R.S32.HI R9, RZ, 0x1f, R22 ;  /* 0x0000001fff097819 */ /* 0x000fc40000011416 */
[----:B------:R-:W-:Y:S02]  /*9400*/  ISETP.GE.AND P1, PT, R15, UR4, PT ;  /* 0x000000040f007c0c */ /* 0x000fe4000bf26270 */
[----:B------:R-:W-:Y:S02]  /*9410*/  SHF.R.S32.HI R14, RZ, 0x1f, R13 ;  /* 0x0000001fff0e7819 */ /* 0x000fe4000001140d */
[CC--:B-1----:R-:W-:Y:S01]  /*9420*/  @!P5 LEA R10, P3, R22.reuse, R4.reuse, 0x2 ;  /* 0x00000004160ad211 */ /* 0x0c2fe200078610ff */
[----:B--2---:R-:W-:Y:S01]  /*9430*/  @!P6 IMAD.WIDE R6, R17, 0x4, R4 ;  /* 0x000000041106e825 */ /* 0x004fe200078e0204 */
[----:B------:R-:W-:Y:S02]  /*9440*/  SHF.R.S32.HI R23, RZ, 0x1f, R15 ;  /* 0x0000001fff177819 */ /* 0x000fe4000001140f */
[----:B------:R-:W-:Y:S02]  /*9450*/  @!P5 LEA.HI.X R11, R22, R5, R9, 0x2, P3 ;  /* 0x00000005160bd211 */ /* 0x000fe400018f1409 */
[-C--:B------:R-:W-:Y:S01]  /*9460*/  @!P4 LEA R8, P3, R210, R4.reuse, 0x2 ;  /* 0x00000004d208c211 */ /* 0x080fe200078610ff */
[----:B------:R1:W-:Y:S01]  /*9470*/  @!P6 ST.E.64 desc[UR36][R6.64], R24 ;  /* 0x000000180600e985 */ /* 0x0003e2000c101b24 */
[----:B------:R-:W-:-:S02]  /*9480*/  @!P2 LEA R12, P6, R13, R4, 0x2 ;  /* 0x000000040d0ca211 */ /* 0x000fc400078c10ff */
[-C--:B------:R-:W-:Y:S02]  /*9490*/  @!P4 LEA.HI.X R9, R210, R5.reuse, R89, 0x2, P3 ;  /* 0x00000005d209c211 */ /* 0x080fe400018f1459 */
[----:B------:R-:W-:Y:S02]  /*94a0*/  ISETP.GE.AND P3, PT, R19, UR4, PT ;  /* 0x0000000413007c0c */ /* 0x000fe4000bf66270 */
[-C--:B------:R-:W-:Y:S01]  /*94b0*/  @!P2 LEA.HI.X R13, R13, R5.reuse, R14, 0x2, P6 ;  /* 0x000000050d0da211 */ /* 0x080fe200030f140e */
[----:B------:R2:W-:Y:S01]  /*94c0*/  @!P4 ST.E.64 desc[UR36][R8.64], R28 ;  /* 0x0000001c0800c985 */ /* 0x0005e2000c101b24 */
[----:B------:R-:W-:Y:S02]  /*94d0*/  @!P1 LEA R14, P6, R15, R4, 0x2 ;  /* 0x000000040f0e9211 */ /* 0x000fe400078c10ff */
[----:B------:R-:W-:Y:S01]  /*94e0*/  ISETP.GE.AND P4, PT, R209, UR4, PT ;  /* 0x00000004d1007c0c */ /* 0x000fe2000bf86270 */
[----:B------:R3:W-:Y:S01]  /*94f0*/  @!P5 ST.E.64 desc[UR36][R10.64], R32 ;  /* 0x000000200a00d985 */ /* 0x0007e2000c101b24 */
[----:B------:R-:W-:-:S02]  /*9500*/  @!P1 LEA.HI.X R15, R15, R5, R23, 0x2, P6 ;  /* 0x000000050f0f9211 */ /* 0x000fc400030f1417 */
[----:B-1----:R-:W-:Y:S01]  /*9510*/  SHF.R.S32.HI R7, RZ, 0x1f, R19 ;  /* 0x0000001fff077819 */ /* 0x002fe20000011413 */
[----:B------:R1:W-:Y:S01]  /*9520*/  @!P2 ST.E.64 desc[UR36][R12.64], R36 ;  /* 0x000000240c00a985 */ /* 0x0003e2000c101b24 */
[----:B------:R-:W-:Y:S02]  /*9530*/  ISETP.GE.AND P2, PT, R208, UR4, PT ;  /* 0x00000004d0007c0c */ /* 0x000fe4000bf46270 */
[-C--:B------:R-:W-:Y:S01]  /*9540*/  @!P3 LEA R6, P5, R19, R4.reuse, 0x2 ;  /* 0x000000041306b211 */ /* 0x080fe200078a10ff */
[----:B------:R-:W-:Y:S01]  /*9550*/  @!P1 ST.E.64 desc[UR36][R14.64], R40 ;  /* 0x000000280e009985 */ /* 0x000fe2000c101b24 */
[----:B------:R-:W-:Y:S02]  /*9560*/  ISETP.GE.AND P1, PT, R207, UR4, PT ;  /* 0x00000004cf007c0c */ /* 0x000fe4000bf26270 */
[----:B------:R-:W-:Y:S02]  /*9570*/  @!P3 LEA.HI.X R7, R19, R5, R7, 0x2, P5 ;  /* 0x000000051307b211 */ /* 0x000fe400028f1407 */
[----:B------:R-:W-:-:S03]  /*9580*/  @!P4 LEA R24, P5, R209, R4, 0x2 ;  /* 0x00000004d118c211 */ /* 0x000fc600078a10ff */
[----:B------:R4:W-:Y:S01]  /*9590*/  @!P3 ST.E.64 desc[UR36][R6.64], R44 ;  /* 0x0000002c0600b985 */ /* 0x0009e2000c101b24 */
[----:B------:R-:W-:Y:S02]  /*95a0*/  ISETP.GE.AND P3, PT, R206, UR4, PT ;  /* 0x00000004ce007c0c */ /* 0x000fe4000bf66270 */
[CC--:B--2---:R-:W-:Y:S02]  /*95b0*/  @!P2 LEA R8, P6, R208.reuse, R4.reuse, 0x2 ;  /* 0x00000004d008a211 */ /* 0x0c4fe400078c10ff */
[-C--:B------:R-:W-:Y:S02]  /*95c0*/  @!P4 LEA.HI.X R25, R209, R5.reuse, R88, 0x2, P5 ;  /* 0x00000005d119c211 */ /* 0x080fe400028f1458 */
[----:B------:R-:W-:Y:S02]  /*95d0*/  @!P2 LEA.HI.X R9, R208, R5, R87, 0x2, P6 ;  /* 0x00000005d009a211 */ /* 0x000fe400030f1457 */
[----:B---3--:R-:W-:Y:S01]  /*95e0*/  @!P1 LEA R10, P5, R207, R4, 0x2 ;  /* 0x00000004cf0a9211 */ /* 0x008fe200078a10ff */
[----:B------:R-:W-:Y:S01]  /*95f0*/  @!P4 ST.E.64 desc[UR36][R24.64], R48 ;  /* 0x000000301800c985 */ /* 0x000fe2000c101b24 */
[----:B------:R-:W-:-:S02]  /*9600*/  ISETP.GE.AND P4, PT, R205, UR4, PT ;  /* 0x00000004cd007c0c */ /* 0x000fc4000bf86270 */
[-C--:B------:R-:W-:Y:S01]  /*9610*/  @!P1 LEA.HI.X R11, R207, R5.reuse, R86, 0x2, P5 ;  /* 0x00000005cf0b9211 */ /* 0x080fe200028f1456 */
[----:B------:R2:W-:Y:S01]  /*9620*/  @!P2 ST.E.64 desc[UR36][R8.64], R52 ;  /* 0x000000340800a985 */ /* 0x0005e2000c101b24 */
[----:B------:R-:W-:Y:S02]  /*9630*/  ISETP.GE.AND P2, PT, R204, UR4, PT ;  /* 0x00000004cc007c0c */ /* 0x000fe4000bf46270 */
[C---:B-1----:R-:W-:Y:S01]  /*9640*/  @!P3 LEA R12, P6, R206.reuse, R4, 0x2 ;  /* 0x00000004ce0cb211 */ /* 0x042fe200078c10ff */
[----:B------:R1:W-:Y:S01]  /*9650*/  @!P1 ST.E.64 desc[UR36][R10.64], R56 ;  /* 0x000000380a009985 */ /* 0x0003e2000c101b24 */
[----:B------:R-:W-:Y:S02]  /*9660*/  ISETP.GE.AND P1, PT, R203, UR4, PT ;  /* 0x00000004cb007c0c */ /* 0x000fe4000bf26270 */
[----:B------:R-:W-:-:S03]  /*9670*/  @!P3 LEA.HI.X R13, R206, R5, R85, 0x2, P6 ;  /* 0x00000005ce0db211 */ /* 0x000fc600030f1455 */
[CC--:B----4-:R-:W-:Y:S02]  /*9680*/  @!P4 LEA R6, P5, R205.reuse, R4.reuse, 0x2 ;  /* 0x00000004cd06c211 */ /* 0x0d0fe400078a10ff */
[----:B------:R3:W-:Y:S01]  /*9690*/  @!P3 ST.E.64 desc[UR36][R12.64], R60 ;  /* 0x0000003c0c00b985 */ /* 0x0007e2000c101b24 */
[----:B------:R-:W-:Y:S02]  /*96a0*/  ISETP.GE.AND P3, PT, R202, UR4, PT ;  /* 0x00000004ca007c0c */ /* 0x000fe4000bf66270 */
[CC--:B------:R-:W-:Y:S02]  /*96b0*/  @!P2 LEA R14, P6, R204.reuse, R4.reuse, 0x2 ;  /* 0x00000004cc0ea211 */ /* 0x0c0fe400078c10ff */
[-C--:B------:R-:W-:Y:S02]  /*96c0*/  @!P4 LEA.HI.X R7, R205, R5.reuse, R84, 0x2, P5 ;  /* 0x00000005cd07c211 */ /* 0x080fe400028f1454 */
[----:B------:R-:W-:Y:S02]  /*96d0*/  @!P2 LEA.HI.X R15, R204, R5, R229, 0x2, P6 ;  /* 0x00000005cc0fa211 */ /* 0x000fe400030f14e5 */
[----:B------:R-:W-:Y:S01]  /*96e0*/  ISETP.GE.AND P5, PT, R201, UR4, PT ;  /* 0x00000004c9007c0c */ /* 0x000fe2000bfa6270 */
[----:B------:R4:W-:Y:S01]  /*96f0*/  @!P4 ST.E.64 desc[UR36][R6.64], R64 ;  /* 0x000000400600c985 */ /* 0x0009e2000c101b24 */
[----:B--2---:R-:W-:-:S03]  /*9700*/  @!P1 LEA R8, P4, R203, R4, 0x2 ;  /* 0x00000004cb089211 */ /* 0x004fc600078810ff */
[----:B------:R2:W-:Y:S01]  /*9710*/  @!P2 ST.E.64 desc[UR36][R14.64], R68 ;  /* 0x000000440e00a985 */ /* 0x0005e2000c101b24 */
[----:B------:R-:W-:Y:S02]  /*9720*/  ISETP.GE.AND P2, PT, R200, UR4, PT ;  /* 0x00000004c8007c0c */ /* 0x000fe4000bf46270 */
[----:B------:R-:W-:Y:S02]  /*9730*/  @!P1 LEA.HI.X R9, R203, R5, R228, 0x2, P4 ;  /* 0x00000005cb099211 */ /* 0x000fe400020f14e4 */
[----:B-1----:R-:W-:-:S03]  /*9740*/  @!P3 LEA R10, P6, R202, R4, 0x2 ;  /* 0x00000004ca0ab211 */ /* 0x002fc600078c10ff */
[----:B------:R1:W-:Y:S01]  /*9750*/  @!P1 ST.E.64 desc[UR36][R8.64], R72 ;  /* 0x0000004808009985 */ /* 0x0003e2000c101b24 */
[-C--:B------:R-:W-:Y:S02]  /*9760*/  @!P3 LEA.HI.X R11, R202, R5.reuse, R227, 0x2, P6 ;  /* 0x00000005ca0bb211 */ /* 0x080fe400030f14e3 */
[----:B------:R-:W-:Y:S02]  /*9770*/  ISETP.GE.AND P1, PT, R199, UR4, PT ;  /* 0x00000004c7007c0c */ /* 0x000fe4000bf26270 */
[CC--:B---3--:R-:W-:Y:S01]  /*9780*/  @!P5 LEA R12, P4, R201.reuse, R4.reuse, 0x2 ;  /* 0x00000004c90cd211 */ /* 0x0c8fe200078810ff */
[----:B------:R3:W-:Y:S01]  /*9790*/  @!P3 ST.E.64 desc[UR36][R10.64], R76 ;  /* 0x0000004c0a00b985 */ /* 0x0007e2000c101b24 */
[----:B----4-:R-:W-:Y:S02]  /*97a0*/  @!P2 LEA R6, P6, R200, R4, 0x2 ;  /* 0x00000004c806a211 */ /* 0x010fe400078c10ff */
[----:B------:R-:W-:Y:S02]  /*97b0*/  ISETP.GE.AND P3, PT, R198, UR4, PT ;  /* 0x00000004c6007c0c */ /* 0x000fe4000bf66270 */
[----:B------:R-:W-:-:S02]  /*97c0*/  @!P5 LEA.HI.X R13, R201, R5, R226, 0x2, P4 ;  /* 0x00000005c90dd211 */ /* 0x000fc400020f14e2 */
[----:B------:R-:W-:Y:S02]  /*97d0*/  ISETP.GE.AND P4, PT, R197, UR4, PT ;  /* 0x00000004c5007c0c */ /* 0x000fe4000bf86270 */
[----:B------:R-:W-:Y:S01]  /*97e0*/  @!P2 LEA.HI.X R7, R200, R5, R225, 0x2, P6 ;  /* 0x00000005c807a211 */ /* 0x000fe200030f14e1 */
[----:B------:R-:W-:Y:S01]  /*97f0*/  @!P5 ST.E.64 desc[UR36][R12.64], R80 ;  /* 0x000000500c00d985 */ /* 0x000fe2000c101b24 */
[----:B--2---:R-:W-:-:S03]  /*9800*/  @!P1 LEA R14, P5, R199, R4, 0x2 ;  /* 0x00000004c70e9211 */ /* 0x004fc600078a10ff */
[----:B------:R2:W-:Y:S01]  /*9810*/  @!P2 ST.E.64 desc[UR36][R6.64], R2 ;  /* 0x000000020600a985 */ /* 0x0005e2000c101b24 */
[----:B------:R-:W-:Y:S02]  /*9820*/  ISETP.GE.AND P2, PT, R196, UR4, PT ;  /* 0x00000004c4007c0c */ /* 0x000fe4000bf46270 */
[-C--:B------:R-:W-:Y:S02]  /*9830*/  @!P1 LEA.HI.X R15, R199, R5.reuse, R224, 0x2, P5 ;  /* 0x00000005c70f9211 */ /* 0x080fe400028f14e0 */
[CC--:B-1----:R-:W-:Y:S02]  /*9840*/  @!P3 LEA R8, P6, R198.reuse, R4.reuse, 0x2 ;  /* 0x00000004c608b211 */ /* 0x0c2fe400078c10ff */
[----:B---3--:R-:W-:Y:S01]  /*9850*/  @!P4 LEA R10, P5, R197, R4, 0x2 ;  /* 0x00000004c50ac211 */ /* 0x008fe200078a10ff */
[----:B------:R-:W-:Y:S01]  /*9860*/  @!P1 ST.E.64 desc[UR36][R14.64], R20 ;  /* 0x000000140e009985 */ /* 0x000fe2000c101b24 */
[----:B------:R-:W-:Y:S02]  /*9870*/  @!P3 LEA.HI.X R9, R198, R5, R223, 0x2, P6 ;  /* 0x00000005c609b211 */ /* 0x000fe400030f14df */
[----:B------:R-:W-:-:S02]  /*9880*/  ISETP.GE.AND P1, PT, R195, UR4, PT ;  /* 0x00000004c3007c0c */ /* 0x000fc4000bf26270 */
[-C--:B------:R-:W-:Y:S01]  /*9890*/  @!P4 LEA.HI.X R11, R197, R5.reuse, R222, 0x2, P5 ;  /* 0x00000005c50bc211 */ /* 0x080fe200028f14de */
[----:B------:R1:W-:Y:S01]  /*98a0*/  @!P3 ST.E.64 desc[UR36][R8.64], R120 ;  /* 0x000000780800b985 */ /* 0x0003e2000c101b24 */
[----:B------:R-:W-:Y:S02]  /*98b0*/  ISETP.GE.AND P5, PT, R194, UR4, PT ;  /* 0x00000004c2007c0c */ /* 0x000fe4000bfa6270 */
[----:B--2---:R-:W-:Y:S01]  /*98c0*/  @!P2 LEA R2, P6, R196, R4, 0x2 ;  /* 0x00000004c402a211 */ /* 0x004fe200078c10ff */
[----:B------:R3:W-:Y:S01]  /*98d0*/  @!P4 ST.E.64 desc[UR36][R10.64], R96 ;  /* 0x000000600a00c985 */ /* 0x0007e2000c101b24 */
[----:B------:R-:W-:Y:S02]  /*98e0*/  ISETP.GE.AND P3, PT, R193, UR4, PT ;  /* 0x00000004c1007c0c */ /* 0x000fe4000bf66270 */
[----:B------:R-:W-:Y:S02]  /*98f0*/  ISETP.GE.AND P4, PT, R192, UR4, PT ;  /* 0x00000004c0007c0c */ /* 0x000fe4000bf86270 */
[----:B------:R-:W-:-:S02]  /*9900*/  @!P2 LEA.HI.X R3, R196, R5, R221, 0x2, P6 ;  /* 0x00000005c403a211 */ /* 0x000fc400030f14dd */
[----:B------:R-:W-:-:S03]  /*9910*/  @!P1 LEA R6, P6, R195, R4, 0x2 ;  /* 0x00000004c3069211 */ /* 0x000fc600078c10ff */
[----:B------:R3:W-:Y:S01]  /*9920*/  @!P2 ST.E.64 desc[UR36][R2.64], R100 ;  /* 0x000000640200a985 */ /* 0x0007e2000c101b24 */
[CC--:B------:R-:W-:Y:S02]  /*9930*/  @!P5 LEA R12, P2, R194.reuse, R4.reuse, 0x2 ;  /* 0x00000004c20cd211 */ /* 0x0c0fe400078410ff */
[-C--:B------:R-:W-:Y:S02]  /*9940*/  @!P1 LEA.HI.X R7, R195, R5.reuse, R220, 0x2, P6 ;  /* 0x00000005c3079211 */ /* 0x080fe400030f14dc */
[CC--:B-1----:R-:W-:Y:S02]  /*9950*/  @!P3 LEA R8, P6, R193.reuse, R4.reuse, 0x2 ;  /* 0x00000004c108b211 */ /* 0x0c2fe400078c10ff */
[-C--:B------:R-:W-:Y:S01]  /*9960*/  @!P5 LEA.HI.X R13, R194, R5.reuse, R219, 0x2, P2 ;  /* 0x00000005c20dd211 */ /* 0x080fe200010f14db */
[----:B------:R3:W-:Y:S01]  /*9970*/  @!P1 ST.E.64 desc[UR36][R6.64], R104 ;  /* 0x0000006806009985 */ /* 0x0007e2000c101b24 */
[C---:B------:R-:W-:Y:S02]  /*9980*/  @!P4 LEA R4, P2, R192.reuse, R4, 0x2 ;  /* 0x00000004c004c211 */ /* 0x040fe400078410ff */
[-C--:B------:R-:W-:Y:S01]  /*9990*/  @!P3 LEA.HI.X R9, R193, R5.reuse, R218, 0x2, P6 ;  /* 0x00000005c109b211 */ /* 0x080fe200030f14da */
[----:B------:R3:W-:Y:S01]  /*99a0*/  @!P5 ST.E.64 desc[UR36][R12.64], R108 ;  /* 0x0000006c0c00d985 */ /* 0x0007e2000c101b24 */
[----:B------:R-:W-:-:S03]  /*99b0*/  @!P4 LEA.HI.X R5, R192, R5, R217, 0x2, P2 ;  /* 0x00000005c005c211 */ /* 0x000fc600010f14d9 */
[----:B------:R3:W-:Y:S04]  /*99c0*/  @!P3 ST.E.64 desc[UR36][R8.64], R112 ;  /* 0x000000700800b985 */ /* 0x0007e8000c101b24 */
[----:B------:R3:W-:Y:S02]  /*99d0*/  @!P4 ST.E.64 desc[UR36][R4.64], R116 ;  /* 0x000000740400c985 */ /* 0x0007e4000c101b24 */
.L_x_223:
[----:B------:R-:W-:Y:S05]  /*99e0*/  BSYNC B1 ;  /* 0x0000000000017941 */ /* 0x000fea0003800000 */
.L_x_222:
[----:B--23--:R2:W3:Y:S04]  /*99f0*/  SHFL.IDX PT, R5, R18, 0x1, 0x1c1f ;  /* 0x003c1f0012057f89 */ /* 0x00c4e800000e0000 */
[----:B-1----:R2:W1:Y:S01]  /*9a00*/  SHFL.IDX PT, R4, R0, 0x1, 0x1c1f ;  /* 0x003c1f0000047f89 */ /* 0x00246200000e0000 */
[----:B------:R-:W-:Y:S05]  /*9a10*/  @P0 BRA `(.L_x_221) ;  /* 0x0000001400480947 */ /* 0x000fea0003800000 */
[C---:B------:R-:W-:Y:S01]  /*9a20*/  VIADD R9, R17.reuse, 0x18 ;  /* 0x0000001811097836 */ /* 0x040fe20000000000 */
[----:B------:R-:W-:Y:S01]  /*9a30*/  ULDC UR4, c[0x0][0xac8] ;  /* 0x0002b20000047ab9 */ /* 0x000fe20000000800 */
[----:B------:R-:W-:Y:S01]  /*9a40*/  VIADD R13, R17, 0x20 ;  /* 0x00000020110d7836 */ /* 0x000fe20000000000 */
[----:B------:R-:W-:Y:S02]  /*9a50*/  ISETP.GE.AND P6, PT, R210, UR4, PT ;  /* 0x00000004d2007c0c */ /* 0x000fe4000bfc6270 */
[----:B------:R-:W-:Y:S02]  /*9a60*/  ISETP.GE.AND P5, PT, R9, UR4, PT ;  /* 0x0000000409007c0c */ /* 0x000fe4000bfa6270 */
[----:B------:R-:W-:Y:S02]  /*9a70*/  ISETP.GE.AND P4, PT, R22, UR4, PT ;  /* 0x0000000416007c0c */ /* 0x000fe4000bf86270 */
[----:B------:R-:W-:Y:S02]  /*9a80*/  ISETP.GE.AND P2, PT, R17, UR4, PT ;  /* 0x0000000411007c0c */ /* 0x000fe4000bf46270 */
[----:B------:R-:W-:-:S02]  /*9a90*/  ISETP.GE.AND P3, PT, R13, UR4, PT ;  /* 0x000000040d007c0c */ /* 0x000fc4000bf66270 */
[----:B0-2---:R-:W-:-:S03]  /*9aa0*/  SHF.R.S32.HI R0, RZ, 0x1f, R9 ;  /* 0x0000001fff007819 */ /* 0x005fc60000011409 */
[CC--:B-1----:R-:W-:Y:S02]  /*9ab0*/  @!P6 LEA R6, P0, R210.reuse, R4.reuse, 0x2 ;  /* 0x00000004d206e211 */ /* 0x0c2fe400078010ff */
[CC--:B------:R-:W-:Y:S02]  /*9ac0*/  @!P5 LEA R10, P1, R9.reuse, R4.reuse, 0x2 ;  /* 0x00000004090ad211 */ /* 0x0c0fe400078210ff */
[-C--:B---3--:R-:W-:Y:S02]  /*9ad0*/  @!P6 LEA.HI.X R7, R210, R5.reuse, R89, 0x2, P0 ;  /* 0x00000005d207e211 */ /* 0x088fe400000f1459 */
[----:B------:R-:W-:Y:S01]  /*9ae0*/  @!P5 LEA.HI.X R11, R9, R5, R0, 0x2, P1 ;  /* 0x00000005090bd211 */ /* 0x000fe200008f1400 */
[----:B------:R-:W-:Y:S01]  /*9af0*/  @!P2 IMAD.WIDE R2, R17, 0x4, R4 ;  /* 0x000000041102a825 */ /* 0x000fe200078e0204 */
[----:B------:R-:W-:Y:S02]  /*9b00*/  SHF.R.S32.HI R9, RZ, 0x1f, R22 ;  /* 0x0000001fff097819 */ /* 0x000fe40000011416 */
[----:B------:R-:W-:-:S02]  /*9b10*/  @!P4 LEA R8, P1, R22, R4, 0x2 ;  /* 0x000000041608c211 */ /* 0x000fc400078210ff */
[----:B------:R-:W-:Y:S01]  /*9b20*/  ISETP.GE.AND P0, PT, R19, UR4, PT ;  /* 0x0000000413007c0c */ /* 0x000fe2000bf06270 */
[----:B------:R0:W-:Y:S01]  /*9b30*/  @!P2 ST.E.64 desc[UR36][R2.64], R26 ;  /* 0x0000001a0200a985 */ /* 0x0001e2000c101b24 */
[----:B------:R-:W-:Y:S02]  /*9b40*/  @!P4 LEA.HI.X R9, R22, R5, R9, 0x2, P1 ;  /* 0x000000051609c211 */ /* 0x000fe400008f1409 */
[----:B------:R-:W-:Y:S01]  /*9b50*/  ISETP.GE.AND P1, PT, R209, UR4, PT ;  /* 0x00000004d1007c0c */ /* 0x000fe2000bf26270 */
[----:B------:R1:W-:Y:S01]  /*9b60*/  @!P6 ST.E.64 desc[UR36][R6.64], R30 ;  /* 0x0000001e0600e985 */ /* 0x0003e2000c101b24 */
[----:B------:R-:W-:Y:S02]  /*9b70*/  SHF.R.S32.HI R0, RZ, 0x1f, R13 ;  /* 0x0000001fff007819 */ /* 0x000fe4000001140d */
[----:B------:R-:W-:Y:S01]  /*9b80*/  @!P3 LEA R12, P6, R13, R4, 0x2 ;  /* 0x000000040d0cb211 */ /* 0x000fe200078c10ff */
[----:B------:R2:W-:Y:S01]  /*9b90*/  @!P4 ST.E.64 desc[UR36][R8.64], R34 ;  /* 0x000000220800c985 */ /* 0x0005e2000c101b24 */
[----:B------:R-:W-:-:S02]  /*9ba0*/  ISETP.GE.AND P2, PT, R208, UR4, PT ;  /* 0x00000004d0007c0c */ /* 0x000fc4000bf46270 */
[-C--:B------:R-:W-:Y:S01]  /*9bb0*/  @!P3 LEA.HI.X R13, R13, R5.reuse, R0, 0x2, P6 ;  /* 0x000000050d0db211 */ /* 0x080fe200030f1400 */
[----:B------:R3:W-:Y:S01]  /*9bc0*/  @!P5 ST.E.64 desc[UR36][R10.64], R38 ;  /* 0x000000260a00d985 */ /* 0x0007e2000c101b24 */
[----:B------:R-:W-:Y:S02]  /*9bd0*/  SHF.R.S32.HI R0, RZ, 0x1f, R19 ;  /* 0x0000001fff007819 */ /* 0x000fe40000011413 */
[-C--:B0-----:R-:W-:Y:S01]  /*9be0*/  @!P0 LEA R2, P4, R19, R4.reuse, 0x2 ;  /* 0x0000000413028211 */ /* 0x081fe200078810ff */
[----:B------:R0:W-:Y:S01]  /*9bf0*/  @!P3 ST.E.64 desc[UR36][R12.64], R42 ;  /* 0x0000002a0c00b985 */ /* 0x0001e2000c101b24 */
[----:B------:R-:W-:Y:S02]  /*9c00*/  ISETP.GE.AND P3, PT, R207, UR4, PT ;  /* 0x00000004cf007c0c */ /* 0x000fe4000bf66270 */
[----:B-1----:R-:W-:Y:S02]  /*9c10*/  @!P1 LEA R6, P5, R209, R4, 0x2 ;  /* 0x00000004d1069211 */ /* 0x002fe400078a10ff */
[----:B------:R-:W-:-:S02]  /*9c20*/  @!P0 LEA.HI.X R3, R19, R5, R0, 0x2, P4 ;  /* 0x0000000513038211 */ /* 0x000fc400020f1400 */
[----:B------:R-:W-:Y:S02]  /*9c30*/  ISETP.GE.AND P4, PT, R206, UR4, PT ;  /* 0x00000004ce007c0c */ /* 0x000fe4000bf86270 */
[CC--:B------:R-:W-:Y:S01]  /*9c40*/  @!P2 LEA R14, P6, R208.reuse, R4.reuse, 0x2 ;  /* 0x00000004d00ea211 */ /* 0x0c0fe200078c10ff */
[----:B------:R1:W-:Y:S01]  /*9c50*/  @!P0 ST.E.64 desc[UR36][R2.64], R46 ;  /* 0x0000002e02008985 */ /* 0x0003e2000c101b24 */
[-C--:B------:R-:W-:Y:S02]  /*9c60*/  @!P1 LEA.HI.X R7, R209, R5.reuse, R88, 0x2, P5 ;  /* 0x00000005d1079211 */ /* 0x080fe400028f1458 */
[----:B------:R-:W-:Y:S02]  /*9c70*/  ISETP.GE.AND P5, PT, R205, UR4, PT ;  /* 0x00000004cd007c0c */ /* 0x000fe4000bfa6270 */
[----:B------:R-:W-:Y:S01]  /*9c80*/  @!P2 LEA.HI.X R15, R208, R5, R87, 0x2, P6 ;  /* 0x00000005d00fa211 */ /* 0x000fe200030f1457 */
[----:B------:R4:W-:Y:S01]  /*9c90*/  @!P1 ST.E.64 desc[UR36][R6.64], R50 ;  /* 0x0000003206009985 */ /* 0x0009e2000c101b24 */
[----:B--2---:R-:W-:-:S02]  /*9ca0*/  @!P3 LEA R8, P6, R207, R4, 0x2 ;  /* 0x00000004cf08b211 */ /* 0x004fc400078c10ff */
[----:B------:R-:W-:Y:S01]  /*9cb0*/  ISETP.GE.AND P0, PT, R204, UR4, PT ;  /* 0x00000004cc007c0c */ /* 0x000fe2000bf06270 */
[----:B------:R2:W-:Y:S01]  /*9cc0*/  @!P2 ST.E.64 desc[UR36][R14.64], R54 ;  /* 0x000000360e00a985 */ /* 0x0005e2000c101b24 */
[----:B------:R-:W-:Y:S02]  /*9cd0*/  ISETP.GE.AND P1, PT, R203, UR4, PT ;  /* 0x00000004cb007c0c */ /* 0x000fe4000bf26270 */
[CC--:B---3--:R-:W-:Y:S02]  /*9ce0*/  @!P4 LEA R10, P2, R206.reuse, R4.reuse, 0x2 ;  /* 0x00000004ce0ac211 */ /* 0x0c8fe400078410ff */
[-C--:B------:R-:W-:Y:S02]  /*9cf0*/  @!P3 LEA.HI.X R9, R207, R5.reuse, R86, 0x2, P6 ;  /* 0x00000005cf09b211 */ /* 0x080fe400030f1456 */
[----:B0-----:R-:W-:Y:S02]  /*9d00*/  @!P5 LEA R12, P6, R205, R4, 0x2 ;  /* 0x00000004cd0cd211 */ /* 0x001fe400078c10ff */
[----:B------:R-:W-:Y:S01]  /*9d10*/  @!P4 LEA.HI.X R11, R206, R5, R85, 0x2, P2 ;  /* 0x00000005ce0bc211 */ /* 0x000fe200010f1455 */
[----:B------:R0:W-:Y:S01]  /*9d20*/  @!P3 ST.E.64 desc[UR36][R8.64], R58 ;  /* 0x0000003a0800b985 */ /* 0x0001e2000c101b24 */
[----:B------:R-:W-:-:S02]  /*9d30*/  ISETP.GE.AND P2, PT, R202, UR4, PT ;  /* 0x00000004ca007c0c */ /* 0x000fc4000bf46270 */
[-C--:B------:R-:W-:Y:S01]  /*9d40*/  @!P5 LEA.HI.X R13, R205, R5.reuse, R84, 0x2, P6 ;  /* 0x00000005cd0dd211 */ /* 0x080fe200030f1454 */
[----:B------:R3:W-:Y:S01]  /*9d50*/  @!P4 ST.E.64 desc[UR36][R10.64], R62 ;  /* 0x0000003e0a00c985 */ /* 0x0007e2000c101b24 */
[-C--:B-1----:R-:W-:Y:S02]  /*9d60*/  @!P0 LEA R2, P6, R204, R4.reuse, 0x2 ;  /* 0x00000004cc028211 */ /* 0x082fe400078c10ff */
[----:B----4-:R-:W-:Y:S01]  /*9d70*/  @!P1 LEA R6, P3, R203, R4, 0x2 ;  /* 0x00000004cb069211 */ /* 0x010fe200078610ff */
[----:B------:R1:W-:Y:S01]  /*9d80*/  @!P5 ST.E.64 desc[UR36][R12.64], R66 ;  /* 0x000000420c00d985 */ /* 0x0003e2000c101b24 */
[----:B------:R-:W-:Y:S02]  /*9d90*/  ISETP.GE.AND P5, PT, R201, UR4, PT ;  /* 0x00000004c9007c0c */ /* 0x000fe4000bfa6270 */
[----:B------:R-:W-:Y:S02]  /*9da0*/  ISETP.GE.AND P4, PT, R200, UR4, PT ;  /* 0x00000004c8007c0c */ /* 0x000fe4000bf86270 */
[----:B------:R-:W-:-:S02]  /*9db0*/  @!P0 LEA.HI.X R3, R204, R5, R229, 0x2, P6 ;  /* 0x00000005cc038211 */ /* 0x000fc400030f14e5 */
[-C--:B------:R-:W-:Y:S02]  /*9dc0*/  @!P1 LEA.HI.X R7, R203, R5.reuse, R228, 0x2, P3 ;  /* 0x00000005cb079211 */ /* 0x080fe400018f14e4 */
[CC--:B--2---:R-:W-:Y:S01]  /*9dd0*/  @!P2 LEA R14, P6, R202.reuse, R4.reuse, 0x2 ;  /* 0x00000004ca0ea211 */ /* 0x0c4fe200078c10ff */
[----:B------:R2:W-:Y:S01]  /*9de0*/  @!P0 ST.E.64 desc[UR36][R2.64], R70 ;  /* 0x0000004602008985 */ /* 0x0005e2000c101b24 */
[----:B------:R-:W-:Y:S02]  /*9df0*/  ISETP.GE.AND P3, PT, R199, UR4, PT ;  /* 0x00000004c7007c0c */ /* 0x000fe4000bf66270 */
[----:B------:R-:W-:Y:S01]  /*9e00*/  @!P2 LEA.HI.X R15, R202, R5, R227, 0x2, P6 ;  /* 0x00000005ca0fa211 */ /* 0x000fe200030f14e3 */
[----:B------:R4:W-:Y:S01]  /*9e10*/  @!P1 ST.E.64 desc[UR36][R6.64], R74 ;  /* 0x0000004a06009985 */ /* 0x0009e2000c101b24 */
[----:B------:R-:W-:Y:S02]  /*9e20*/  ISETP.GE.AND P0, PT, R198, UR4, PT ;  /* 0x00000004c6007c0c */ /* 0x000fe4000bf06270 */
[-C--:B0-----:R-:W-:Y:S01]  /*9e30*/  @!P5 LEA R8, P1, R201, R4.reuse, 0x2 ;  /* 0x00000004c908d211 */ /* 0x081fe200078210ff */
[----:B------:R-:W-:Y:S01]  /*9e40*/  @!P2 ST.E.64 desc[UR36][R14.64], R78 ;  /* 0x0000004e0e00a985 */ /* 0x000fe2000c101b24 */
[----:B---3--:R-:W-:-:S02]  /*9e50*/  @!P4 LEA R10, P2, R200, R4, 0x2 ;  /* 0x00000004c80ac211 */ /* 0x008fc400078410ff */
[-C--:B------:R-:W-:Y:S02]  /*9e60*/  @!P5 LEA.HI.X R9, R201, R5.reuse, R226, 0x2, P1 ;  /* 0x00000005c909d211 */ /* 0x080fe400008f14e2 */
[----:B------:R-:W-:Y:S02]  /*9e70*/  ISETP.GE.AND P1, PT, R197, UR4, PT ;  /* 0x00000004c5007c0c */ /* 0x000fe4000bf26270 */
[CC--:B-1----:R-:W-:Y:S01]  /*9e80*/  @!P3 LEA R12, P6, R199.reuse, R4.reuse, 0x2 ;  /* 0x00000004c70cb211 */ /* 0x0c2fe200078c10ff */
[----:B------:R0:W-:Y:S01]  /*9e90*/  @!P5 ST.E.64 desc[UR36][R8.64], R82 ;  /* 0x000000520800d985 */ /* 0x0001e2000c101b24 */
[-C--:B------:R-:W-:Y:S02]  /*9ea0*/  @!P4 LEA.HI.X R11, R200, R5.reuse, R225, 0x2, P2 ;  /* 0x00000005c80bc211 */ /* 0x080fe400010f14e1 */
[----:B------:R-:W-:Y:S02]  /*9eb0*/  @!P3 LEA.HI.X R13, R199, R5, R224, 0x2, P6 ;  /* 0x00000005c70db211 */ /* 0x000fe400030f14e0 */
[----:B--2---:R-:W-:Y:S01]  /*9ec0*/  @!P0 LEA R2, P5, R198, R4, 0x2 ;  /* 0x00000004c6028211 */ /* 0x004fe200078a10ff */
[----:B------:R1:W-:Y:S01]  /*9ed0*/  @!P4 ST.E.64 desc[UR36][R10.64], R122 ;  /* 0x0000007a0a00c985 */ /* 0x0003e2000c101b24 */
[----:B------:R-:W-:-:S02]  /*9ee0*/  ISETP.GE.AND P4, PT, R196, UR4, PT ;  /* 0x00000004c4007c0c */ /* 0x000fc4000bf86270 */
[----:B------:R-:W-:Y:S01]  /*9ef0*/  ISETP.GE.AND P2, PT, R194, UR4, PT ;  /* 0x00000004c2007c0c */ /* 0x000fe2000bf46270 */
[----:B------:R2:W-:Y:S01]  /*9f00*/  @!P3 ST.E.64 desc[UR36][R12.64], R124 ;  /* 0x0000007c0c00b985 */ /* 0x0005e2000c101b24 */
[----:B------:R-:W-:Y:S02]  /*9f10*/  ISETP.GE.AND P3, PT, R195, UR4, PT ;  /* 0x00000004c3007c0c */ /* 0x000fe4000bf66270 */
[----:B------:R-:W-:Y:S02]  /*9f20*/  @!P0 LEA.HI.X R3, R198, R5, R223, 0x2, P5 ;  /* 0x00000005c6038211 */ /* 0x000fe400028f14df */
[----:B------:R-:W-:Y:S02]  /*9f30*/  ISETP.GE.AND P5, PT, R193, UR4, PT ;  /* 0x00000004c1007c0c */ /* 0x000fe4000bfa6270 */
[-C--:B----4-:R-:W-:Y:S01]  /*9f40*/  @!P1 LEA R6, P6, R197, R4.reuse, 0x2 ;  /* 0x00000004c5069211 */ /* 0x090fe200078c10ff */
[----:B------:R3:W-:Y:S02]  /*9f50*/  @!P0 ST.E.64 desc[UR36][R2.64], R126 ;  /* 0x0000007e02008985 */ /* 0x0007e4000c101b24 */
[----:B0-----:R-:W-:-:S02]  /*9f60*/  @!P4 LEA R8, P0, R196, R4, 0x2 ;  /* 0x00000004c408c211 */ /* 0x001fc400078010ff */
[-C--:B------:R-:W-:Y:S02]  /*9f70*/  @!P1 LEA.HI.X R7, R197, R5.reuse, R222, 0x2, P6 ;  /* 0x00000005c5079211 */ /* 0x080fe400030f14de */
[-C--:B-1----:R-:W-:Y:S02]  /*9f80*/  @!P3 LEA R10, P6, R195, R4.reuse, 0x2 ;  /* 0x00000004c30ab211 */ /* 0x082fe400078c10ff */
[-C--:B------:R-:W-:Y:S01]  /*9f90*/  @!P4 LEA.HI.X R9, R196, R5.reuse, R221, 0x2, P0 ;  /* 0x00000005c409c211 */ /* 0x080fe200000f14dd */
[----:B------:R3:W-:Y:S01]  /*9fa0*/  @!P1 ST.E.64 desc[UR36][R6.64], R98 ;  /* 0x0000006206009985 */ /* 0x0007e2000c101b24 */
[-C--:B--2---:R-:W-:Y:S02]  /*9fb0*/  @!P2 LEA R12, P1, R194, R4.reuse, 0x2 ;  /* 0x00000004c20ca211 */ /* 0x084fe400078210ff */
[----:B------:R-:W-:Y:S01]  /*9fc0*/  @!P5 LEA R14, P0, R193, R4, 0x2 ;  /* 0x00000004c10ed211 */ /* 0x000fe200078010ff */
[----:B------:R3:W-:Y:S01]  /*9fd0*/  @!P4 ST.E.64 desc[UR36][R8.64], R102 ;  /* 0x000000660800c985 */ /* 0x0007e2000c101b24 */
[----:B------:R-:W-:-:S02]  /*9fe0*/  @!P3 LEA.HI.X R11, R195, R5, R220, 0x2, P6 ;  /* 0x00000005c30bb211 */ /* 0x000fc400030f14dc */
[-C--:B------:R-:W-:Y:S02]  /*9ff0*/  @!P2 LEA.HI.X R13, R194, R5.reuse, R219, 0x2, P1 ;  /* 0x00000005c20da211 */ /* 0x080fe400008f14db */
[----:B------:R-:W-:Y:S01]  /*a000*/  @!P5 LEA.HI.X R15, R193, R5, R218, 0x2, P0 ;  /* 0x00000005c10fd211 */ /* 0x000fe200000f14da */
[----:B------:R3:W-:Y:S01]  /*a010*/  @!P3 ST.E.64 desc[UR36][R10.64], R106 ;  /* 0x0000006a0a00b985 */ /* 0x0007e2000c101b24 */
[----:B------:R-:W-:-:S03]  /*a020*/  ISETP.GE.AND P0, PT, R192, UR4, PT ;  /* 0x00000004c0007c0c */ /* 0x000fc6000bf06270 */
[----:B------:R3:W-:Y:S04]  /*a030*/  @!P2 ST.E.64 desc[UR36][R12.64], R110 ;  /* 0x0000006e0c00a985 */ /* 0x0007e8000c101b24 */
[----:B------:R3:W-:Y:S06]  /*a040*/  @!P5 ST.E.64 desc[UR36][R14.64], R114 ;  /* 0x000000720e00d985 */ /* 0x0007ec000c101b24 */
[----:B------:R-:W-:Y:S05]  /*a050*/  @P0 BRA `(.L_x_221) ;  /* 0x0000000c00b80947 */ /* 0x000fea0003800000 */
[----:B---3--:R-:W-:-:S04]  /*a060*/  LEA R2, P0, R192, R4, 0x2 ;  /* 0x00000004c0027211 */ /* 0x008fc800078010ff */
[----:B------:R-:W-:-:S05]  /*a070*/  LEA.HI.X R3, R192, R5, R217, 0x2, P0 ;  /* 0x00000005c0037211 */ /* 0x000fca00000f14d9 */
[----:B------:R0:W-:Y:S01]  /*a080*/  ST.E.64 desc[UR36][R2.64], R118 ;  /* 0x0000007602007985 */ /* 0x0001e2000c101b24 */
[----:B------:R-:W-:Y:S05]  /*a090*/  BRA `(.L_x_221) ;  /* 0x0000000c00a87947 */ /* 0x000fea0003800000 */
.L_x_212:
[----:B------:R-:W-:Y:S01]  /*a0a0*/  ULDC.64 UR8, c[0x0][0xc00] ;  /* 0x0003000000087ab9 */ /* 0x000fe20000000a00 */
[----:B------:R-:W-:Y:S01]  /*a0b0*/  R2UR UR10, R18 ;  /* 0x00000000120a72ca */ /* 0x000fe200000e0000 */
[----:B------:R-:W-:-:S04]  /*a0c0*/  UISETP.NE.U32.AND UP0, UPT, UR8, URZ, UPT ;  /* 0x0000003f0800728c */ /* 0x000fc8000bf05070 */
[----:B------:R-:W-:-:S03]  /*a0d0*/  UISETP.NE.AND.EX UP0, UPT, UR9, URZ, UPT, UP0 ;  /* 0x0000003f0900728c */ /* 0x000fc6000bf05300 */
[----:B------:R-:W-:Y:S02]  /*a0e0*/  ULDC.64 UR8, c[0x0][0xc00] ;  /* 0x0003000000087ab9 */ /* 0x000fe40000000a00 */
[----:B------:R-:W-:Y:S01]  /*a0f0*/  UIMAD.WIDE UR8, UR61, 0x4, UR8 ;  /* 0x000000043d0878a5 */ /* 0x000fe2000f8e0208 */
[----:B------:R-:W-:-:S05]  /*a100*/  PLOP3.LUT P1, PT, PT, PT, UP0, 0x80, 0x0 ;  /* 0x000000000000781c */ /* 0x000fca0003f2f008 */
[----:B------:R-:W-:Y:S02]  /*a110*/  IMAD.U32 R2, RZ, RZ, UR8 ;  /* 0x00000008ff027e24 */ /* 0x000fe4000f8e00ff */
[----:B------:R-:W-:Y:S01]  /*a120*/  IMAD.U32 R3, RZ, RZ, UR9 ;  /* 0x00000009ff037e24 */ /* 0x000fe2000f8e00ff */
[----:B------:R-:W-:Y:S02]  /*a130*/  ULDC.64 UR8, c[0x0][0xc08] ;  /* 0x0003020000087ab9 */ /* 0x000fe40000000a00 */
[----:B------:R-:W-:-:S03]  /*a140*/  UISETP.NE.U32.AND UP1, UPT, UR8, URZ, UPT ;  /* 0x0000003f0800728c */ /* 0x000fc6000bf25070 */
[----:B------:R-:W2:Y:S01]  /*a150*/  @P1 LDG.E R6, desc[UR36][R2.64] ;  /* 0x0000002402061981 */ /* 0x000ea2000c1e1900 */
[----:B------:R-:W-:Y:S01]  /*a160*/  UISETP.NE.AND.EX UP1, UPT, UR9, URZ, UPT, UP1 ;  /* 0x0000003f0900728c */ /* 0x000fe2000bf25310 */
[----:B------:R-:W-:Y:S02]  /*a170*/  ULDC UR4, c[0x0][0xa88] ;  /* 0x0002a20000047ab9 */ /* 0x000fe40000000800 */
[----:B------:R-:W-:-:S03]  /*a180*/  IMAD.U32 R0, RZ, RZ, UR4 ;  /* 0x00000004ff007e24 */ /* 0x000fc6000f8e00ff */
[----:B------:R-:W-:-:S05]  /*a190*/  PLOP3.LUT P2, PT, PT, PT, UP1, 0x80, 0x0 ;  /* 0x000000000000781c */ /* 0x000fca0003f4f018 */
[----:B------:R-:W-:Y:S02]  /*a1a0*/  @UP1 ULDC.64 UR8, c[0x0][0xc08] ;  /* 0x0003020000081ab9 */ /* 0x000fe40000000a00 */
[----:B------:R-:W-:-:S06]  /*a1b0*/  @UP1 UIMAD.WIDE UR8, UR61, 0x4, UR8 ;  /* 0x000000043d0818a5 */ /* 0x000fcc000f8e0208 */
[----:B------:R-:W-:Y:S01]  /*a1c0*/  MOV R4, UR8 ;  /* 0x0000000800047c02 */ /* 0x000fe20008000f00 */
[----:B------:R-:W-:-:S05]  /*a1d0*/  IMAD.U32 R5, RZ, RZ, UR9 ;  /* 0x00000009ff057e24 */ /* 0x000fca000f8e00ff */
[----:B------:R0:W5:Y:S01]  /*a1e0*/  @P2 LDG.E R0, desc[UR36][R4.64] ;  /* 0x0000002404002981 */ /* 0x000162000c1e1900 */
[----:B------:R-:W-:Y:S01]  /*a1f0*/  UMOV UR4, URZ ;  /* 0x0000003f00047c82 */ /* 0x000fe20008000000 */
[----:B------:R-:W-:Y:S01]  /*a200*/  UISETP.NE.AND UP1, UPT, UR10, URZ, UPT ;  /* 0x0000003f0a00728c */ /* 0x000fe2000bf25270 */
[----:B------:R-:W1:Y:S10]  /*a210*/  S2R R7, SR_TID.X ;  /* 0x0000000000077919 */ /* 0x000e740000002100 */
[----:B------:R-:W-:-:S02]  /*a220*/  @!UP1 ULDC UR10, c[0x0][0xad4] ;  /* 0x0002b500000a9ab9 */ /* 0x000fc40000000800 */
[----:B------:R-:W-:Y:S02]  /*a230*/  IMAD.U32 R18, RZ, RZ, UR10 ;  /* 0x0000000aff127e24 */ /* 0x000fe4000f8e00ff */
[----:B-1----:R-:W-:-:S05]  /*a240*/  VIADD R7, R7, 0xffffff80 ;  /* 0xffffff8007077836 */ /* 0x002fca0000000000 */
[----:B------:R-:W-:Y:S02]  /*a250*/  ISETP.GT.AND P0, PT, R7, 0x7f, PT ;  /* 0x0000007f0700780c */ /* 0x000fe40003f04270 */
[----:B--2---:R-:W-:-:S13]  /*a260*/  @P1 R2UR UR4, R6 ;  /* 0x00000000060412ca */ /* 0x004fda00000e0000 */
[----:B------:R-:W-:Y:S01]  /*a270*/  USHF.R.S32.HI UR20, URZ, 0x1f, UR4 ;  /* 0x0000001f3f147899 */ /* 0x000fe20008011404 */
[----:B0-----:R-:W-:Y:S11]  /*a280*/  @P2 BRA `(.L_x_224) ;  /* 0x0000000000102947 */ /* 0x001ff60003800000 */
[----:B------:R-:W-:Y:S05]  /*a290*/  @!P1 BRA `(.L_x_224) ;  /* 0x00000000000c9947 */ /* 0x000fea0003800000 */
[----:B------:R-:W2:Y:S04]  /*a2a0*/  LDG.E R5, desc[UR36][R2.64] ;  /* 0x0000002402057981 */ /* 0x000ea8000c1e1900 */
[----:B-----5:R-:W2:Y:S02]  /*a2b0*/  LDG.E R0, desc[UR36][R2.64+0x4] ;  /* 0x0000042402007981 */ /* 0x020ea4000c1e1900 */
[----:B--2---:R-:W-:-:S07]  /*a2c0*/  IMAD.IADD R0, R0, 0x1, -R5 ;  /* 0x0000000100007824 */ /* 0x004fce00078e0a05 */
.L_x_224:
[----:B------:R-:W-:Y:S01]  /*a2d0*/  R2UR UR8, R215 ;  /* 0x00000000d70872ca */ /* 0x000fe200000e0000 */
[----:B------:R-:W-:Y:S01]  /*a2e0*/  USEL UR61, UR61, URZ, !UP0 ;  /* 0x0000003f3d3d7287 */ /* 0x000fe2000c000000 */
[----:B------:R-:W-:Y:S11]  /*a2f0*/  BSSY B1, `(.L_x_225) ;  /* 0x000003d000017945 */ /* 0x000ff60003800000 */
[----:B------:R-:W-:Y:S01]  /*a300*/  USEL UR12, UR8, URZ, !UP0 ;  /* 0x0000003f080c7287 */ /* 0x000fe2000c000000 */
[----:B------:R-:W-:Y:S11]  /*a310*/  @P0 BRA `(.L_x_226) ;  /* 0x0000000000e80947 */ /* 0x000ff60003800000 */
[----:B------:R-:W0:Y:S01]  /*a320*/  S2R R2, SR_TID.X ;  /* 0x0000000000027919 */ /* 0x000e220000002100 */
[----:B------:R-:W1:Y:S01]  /*a330*/  LDC R9, c[0x0][0xbe8] ;  /* 0x0002fa00ff097b82 */ /* 0x000e620000000800 */
[----:B------:R-:W-:-:S13]  /*a340*/  R2UR UR8, R212 ;  /* 0x00000000d40872ca */ /* 0x000fda00000e0000 */
[----:B------:R-:W-:-:S04]  /*a350*/  IMAD.U32 R3, RZ, RZ, UR8 ;  /* 0x00000008ff037e24 */ /* 0x000fc8000f8e00ff */
[----:B0-----:R-:W-:Y:S02]  /*a360*/  IMAD R2, R3, 0x80, R2 ;  /* 0x0000008003027824 */ /* 0x001fe400078e0202 */
[----:B-1---5:R-:W-:Y:S02]  /*a370*/  IMAD R3, R0, R9, RZ ;  /* 0x0000000900037224 */ /* 0x022fe400078e02ff */
[----:B------:R-:W-:-:S05]  /*a380*/  VIADD R4, R2, 0xffffff80 ;  /* 0xffffff8002047836 */ /* 0x000fca0000000000 */
[----:B------:R-:W-:-:S13]  /*a390*/  ISETP.GE.AND P0, PT, R4, R3, PT ;  /* 0x000000030400720c */ /* 0x000fda0003f06270 */
[----:B------:R-:W-:Y:S05]  /*a3a0*/  @P0 BRA `(.L_x_226) ;  /* 0x0000000000c40947 */ /* 0x000fea0003800000 */
[----:B------:R-:W-:Y:S01]  /*a3b0*/  ISETP.NE.AND P0, PT, R9, 0x1, PT ;  /* 0x000000010900780c */ /* 0x000fe20003f05270 */
[----:B------:R-:W-:Y:S01]  /*a3c0*/  UMOV UR18, 0x9b8 ;  /* 0x000009b800127882 */ /* 0x000fe20000000000 */
[----:B------:R-:W-:Y:S01]  /*a3d0*/  R2UR UR9, R18 ;  /* 0x00000000120972ca */ /* 0x000fe200000e0000 */
[----:B------:R-:W-:Y:S01]  /*a3e0*/  IMAD.MOV.U32 R5, RZ, RZ, R4 ;  /* 0x000000ffff057224 */ /* 0x000fe200078e0004 */
[----:B------:R-:W-:Y:S02]  /*a3f0*/  R2UR UR8, R23 ;  /* 0x00000000170872ca */ /* 0x000fe400000e0000 */
[----:B------:R-:W-:-:S07]  /*a400*/  R2UR UR19, R211 ;  /* 0x00000000d31372ca */ /* 0x000fce00000e0000 */
[----:B------:R-:W0:Y:S02]  /*a410*/  @P0 LDC R3, c[0x0][0xbec] ;  /* 0x0002fb00ff030b82 */ /* 0x000e240000000800 */
[----:B------:R-:W-:-:S04]  /*a420*/  UISETP.GT.AND UP0, UPT, UR9, 0x1, UPT ;  /* 0x000000010900788c */ /* 0x000fc8000bf04270 */
[----:B------:R-:W-:Y:S02]  /*a430*/  USEL UR18, UR18, 0x978, UP0 ;  /* 0x0000097812127887 */ /* 0x000fe40008000000 */
[----:B------:R-:W1:Y:S01]  /*a440*/  @P0 LDC R7, c[0x0][0xbf0] ;  /* 0x0002fc00ff070b82 */ /* 0x000e620000000800 */
[----:B------:R-:W-:-:S09]  /*a450*/  USEL UR13, UR8, URZ, UP0 ;  /* 0x0000003f080d7287 */ /* 0x000fd20008000000 */
[----:B------:R-:W-:Y:S01]  /*a460*/  ULDC.64 UR8, c[0x0][UR18+0x218] ;  /* 0x0000860012087abb */ /* 0x000fe20008000a00 */
[----:B------:R-:W-:Y:S01]  /*a470*/  ULDC.64 UR14, c[0x0][UR18+0x220] ;  /* 0x00008800120e7abb */ /* 0x000fe20008000a00 */
[----:B------:R-:W-:Y:S01]  /*a480*/  ULDC.64 UR16, c[0x0][UR18+0x228] ;  /* 0x00008a0012107abb */ /* 0x000fe20008000a00 */
[----:B------:R-:W-:Y:S02]  /*a490*/  UIMAD.WIDE.U32 UR10, UR8, UR19, URZ ;  /* 0x00000013080a72a5 */ /* 0x000fe4000f8e003f */
[----:B------:R-:W-:Y:S01]  /*a4a0*/  UIMAD UR19, UR9, UR19, URZ ;  /* 0x00000013091372a4 */ /* 0x000fe2000f8e023f */
[----:B0-----:R-:W-:Y:S01]  /*a4b0*/  @P0 IMAD.HI.U32 R2, R4, R3, RZ ;  /* 0x0000000304020227 */ /* 0x001fe200078e00ff */
[----:B------:R-:W-:Y:S02]  /*a4c0*/  UIMAD UR15, UR15, UR61, URZ ;  /* 0x0000003d0f0f72a4 */ /* 0x000fe4000f8e023f */
[----:B------:R-:W-:Y:S02]  /*a4d0*/  UIMAD.WIDE.U32 UR22, UR16, UR13, URZ ;  /* 0x0000000d101672a5 */ /* 0x000fe4000f8e003f */
[----:B------:R-:W-:-:S02]  /*a4e0*/  UIMAD.WIDE.U32 UR8, UR14, UR61, URZ ;  /* 0x0000003d0e0872a5 */ /* 0x000fc4000f8e003f */
[----:B------:R-:W-:Y:S01]  /*a4f0*/  UIMAD UR13, UR17, UR13, URZ ;  /* 0x0000000d110d72a4 */ /* 0x000fe2000f8e023f */
[----:B-1----:R-:W-:Y:S01]  /*a500*/  @P0 SHF.R.U32.HI R5, RZ, R7, R2 ;  /* 0x00000007ff050219 */ /* 0x002fe20000011602 */
[----:B------:R-:W-:Y:S01]  /*a510*/  UIMAD UR15, UR14, UR12, UR15 ;  /* 0x0000000c0e0f72a4 */ /* 0x000fe2000f8e020f */
[----:B------:R-:W-:Y:S01]  /*a520*/  IMAD.U32 R2, RZ, RZ, UR22 ;  /* 0x00000016ff027e24 */ /* 0x000fe2000f8e00ff */
[----:B------:R-:W-:Y:S01]  /*a530*/  UIADD3 UR10, UP1, UP2, UR8, UR10, UR4 ;  /* 0x0000000a080a7290 */ /* 0x000fe2000fa3e004 */
[----:B------:R-:W-:Y:S01]  /*a540*/  IMAD.U32 R3, RZ, RZ, UR23 ;  /* 0x00000017ff037e24 */ /* 0x000fe2000f8e00ff */
[----:B------:R-:W-:Y:S01]  /*a550*/  UIADD3 UR13, UR23, UR13, URZ ;  /* 0x0000000d170d7290 */ /* 0x000fe2000fffe03f */
[--C-:B------:R-:W-:Y:S01]  /*a560*/  IMAD.MOV R7, RZ, RZ, -R5.reuse ;  /* 0x000000ffff077224 */ /* 0x100fe200078e0a05 */
[----:B------:R-:W-:Y:S02]  /*a570*/  UIADD3 UR19, UR11, UR19, URZ ;  /* 0x000000130b137290 */ /* 0x000fe4000fffe03f */
[----:B------:R-:W-:Y:S01]  /*a580*/  UIADD3 UR15, UR9, UR15, URZ ;  /* 0x0000000f090f7290 */ /* 0x000fe2000fffe03f */
[----:B------:R-:W-:Y:S01]  /*a590*/  IADD3 R2, P0, P1, R5, UR10, R2 ;  /* 0x0000000a05027c10 */ /* 0x000fe2000f91e002 */
[----:B------:R-:W-:Y:S01]  /*a5a0*/  IMAD R7, R9, R7, R4 ;  /* 0x0000000709077224 */ /* 0x000fe200078e0204 */
[----:B------:R-:W-:Y:S01]  /*a5b0*/  SHF.R.S32.HI R5, RZ, 0x1f, R5 ;  /* 0x0000001fff057819 */ /* 0x000fe20000011405 */
[----:B------:R-:W-:Y:S01]  /*a5c0*/  UIADD3.X UR10, UR15, UR19, UR20, UP1, UP2 ;  /* 0x000000130f0a7290 */ /* 0x000fe20008fe4414 */
[----:B------:R-:W-:Y:S01]  /*a5d0*/  IMAD.U32 R6, RZ, RZ, UR13 ;  /* 0x0000000dff067e24 */ /* 0x000fe2000f8e00ff */
[----:B------:R-:W-:Y:S01]  /*a5e0*/  ULDC.64 UR8, c[0x0][UR18+0x210] ;  /* 0x0000840012087abb */ /* 0x000fe20008000a00 */
[----:B------:R-:W-:Y:S01]  /*a5f0*/  SHF.R.S32.HI R4, RZ, 0x1f, R7 ;  /* 0x0000001fff047819 */ /* 0x000fe20000011407 */
[----:B------:R-:W-:-:S02]  /*a600*/  IMAD R9, R7, UR9, RZ ;  /* 0x0000000907097c24 */ /* 0x000fc4000f8e02ff */
[----:B------:R-:W-:Y:S01]  /*a610*/  IADD3.X R3, R5, UR10, R6, P0, P1 ;  /* 0x0000000a05037c10 */ /* 0x000fe200087e2406 */
[----:B------:R-:W-:Y:S01]  /*a620*/  ULDC.64 UR10, c[0x0][0xba8] ;  /* 0x0002ea00000a7ab9 */ /* 0x000fe20000000a00 */
[----:B------:R-:W-:Y:S01]  /*a630*/  IMAD R9, R4, UR8, R9 ;  /* 0x0000000804097c24 */ /* 0x000fe2000f8e0209 */
[----:B------:R-:W-:Y:S01]  /*a640*/  @!UP0 ULDC UR10, c[0x0][0xb50] ;  /* 0x0002d400000a8ab9 */ /* 0x000fe20000000800 */
[----:B------:R-:W-:Y:S01]  /*a650*/  @!UP0 ULDC UR11, c[0x0][0xb54] ;  /* 0x0002d500000b8ab9 */ /* 0x000fe20000000800 */
[----:B------:R-:W-:-:S04]  /*a660*/  IMAD.WIDE.U32 R2, R7, UR8, R2 ;  /* 0x0000000807027c25 */ /* 0x000fc8000f8e0002 */
[----:B------:R-:W-:Y:S01]  /*a670*/  IMAD.IADD R3, R3, 0x1, R9 ;  /* 0x0000000103037824 */ /* 0x000fe200078e0209 */
[----:B------:R-:W-:-:S04]  /*a680*/  LEA R4, P0, R2, UR10, 0x2 ;  /* 0x0000000a02047c11 */ /* 0x000fc8000f8010ff */
[----:B------:R-:W-:Y:S01]  /*a690*/  LEA.HI.X R5, R2, UR11, R3, 0x2, P0 ;  /* 0x0000000b02057c11 */ /* 0x000fe200080f1403 */
[----:B------:R-:W-:-:S05]  /*a6a0*/  IMAD.MOV.U32 R3, RZ, RZ, -0x800000 ;  /* 0xff800000ff037424 */ /* 0x000fca00078e00ff */
[----:B------:R0:W-:Y:S03]  /*a6b0*/  STG.E desc[UR36][R4.64], R3 ;  /* 0x0000000304007986 */ /* 0x0001e6000c101924 */
.L_x_226:
[----:B------:R-:W-:Y:S05]  /*a6c0*/  BSYNC B1 ;  /* 0x0000000000017941 */ /* 0x000fea0003800000 */
.L_x_225:
[----:B------:R-:W-:-:S13]  /*a6d0*/  R2UR UR8, R18 ;  /* 0x00000000120872ca */ /* 0x000fda00000e0000 */
[----:B------:R-:W-:-:S06]  /*a6e0*/  UISETP.GT.AND UP0, UPT, UR8, 0x1, UPT ;  /* 0x000000010800788c */ /* 0x000fcc000bf04270 */
[----:B------:R-:W-:-:S13]  /*a6f0*/  PLOP3.LUT P0, PT, PT, PT, UP0, 0x80, 0x0 ;  /* 0x000000000000781c */ /* 0x000fda0003f0f008 */
[----:B------:R-:W-:Y:S05]  /*a700*/  @P0 BRA `(.L_x_221) ;  /* 0x00000008000c0947 */ /* 0x000fea0003800000 */
[----:B------:R-:W1:Y:S01]  /*a710*/  LDC R11, c[0x0][0xbe8] ;  /* 0x0002fa00ff0b7b82 */ /* 0x000e620000000800 */
[----:B------:R-:W-:Y:S01]  /*a720*/  R2UR UR13, R212 ;  /* 0x00000000d40d72ca */ /* 0x000fe200000e0000 */
[----:B------:R-:W-:Y:S01]  /*a730*/  ULDC.64 UR14, c[0x0][0xaa0] ;  /* 0x0002a800000e7ab9 */ /* 0x000fe20000000a00 */
[----:B------:R-:W-:Y:S01]  /*a740*/  R2UR UR16, R211 ;  /* 0x00000000d31072ca */ /* 0x000fe200000e0000 */
[----:B------:R-:W-:Y:S01]  /*a750*/  UIMAD UR10, UR20, UR14, URZ ;  /* 0x0000000e140a72a4 */ /* 0x000fe2000f8e023f */
[----:B------:R-:W-:Y:S01]  /*a760*/  IMAD R2, R16, 0x20, R213 ;  /* 0x0000002010027824 */ /* 0x000fe200078e02d5 */
[----:B------:R-:W-:Y:S01]  /*a770*/  UIMAD.WIDE.U32 UR8, UR4, UR14, URZ ;  /* 0x0000000e040872a5 */ /* 0x000fe2000f8e003f */
[----:B------:R-:W-:Y:S01]  /*a780*/  BSSY B1, `(.L_x_227) ;  /* 0x0000045000017945 */ /* 0x000fe20003800000 */
[----:B------:R-:W-:-:S04]  /*a790*/  UIMAD UR10, UR4, UR15, UR10 ;  /* 0x0000000f040a72a4 */ /* 0x000fc8000f8e020a */
[----:B------:R-:W-:Y:S02]  /*a7a0*/  UIADD3 UR9, UR9, UR10, URZ ;  /* 0x0000000a09097290 */ /* 0x000fe4000fffe03f */
[----:B0-----:R-:W-:Y:S01]  /*a7b0*/  IMAD.U32 R5, RZ, RZ, UR13 ;  /* 0x0000000dff057e24 */ /* 0x001fe2000f8e00ff */
[----:B------:R-:W-:Y:S01]  /*a7c0*/  ULDC.64 UR10, c[0x0][0xae8] ;  /* 0x0002ba00000a7ab9 */ /* 0x000fe20000000a00 */
[----:B------:R-:W-:Y:S01]  /*a7d0*/  IMAD.U32 R8, RZ, RZ, UR13 ;  /* 0x0000000dff087e24 */ /* 0x000fe2000f8e00ff */
[----:B------:R-:W-:Y:S02]  /*a7e0*/  UIMAD.WIDE.U32 UR8, UR16, UR10, UR8 ;  /* 0x0000000a100872a5 */ /* 0x000fe4000f8e0008 */
[----:B------:R-:W-:Y:S01]  /*a7f0*/  LEA R6, R5, R2, 0x7 ;  /* 0x0000000205067211 */ /* 0x000fe200078e38ff */
[----:B------:R-:W-:Y:S01]  /*a800*/  IMAD R8, R8, 0x80, R213 ;  /* 0x0000008008087824 */ /* 0x000fe200078e02d5 */
[----:B------:R-:W-:Y:S01]  /*a810*/  UIMAD UR9, UR16, UR11, UR9 ;  /* 0x0000000b100972a4 */ /* 0x000fe2000f8e0209 */
[----:B-1----:R-:W-:-:S02]  /*a820*/  ISETP.NE.AND P0, PT, R11, 0x1, PT ;  /* 0x000000010b00780c */ /* 0x002fc40003f05270 */
[----:B------:R-:W-:Y:S01]  /*a830*/  ULDC.64 UR10, c[0x0][0xaf0] ;  /* 0x0002bc00000a7ab9 */ /* 0x000fe20000000a00 */
[----:B------:R-:W-:Y:S01]  /*a840*/  IMAD.MOV.U32 R5, RZ, RZ, R6 ;  /* 0x000000ffff057224 */ /* 0x000fe200078e0006 */
[----:B------:R-:W-:Y:S02]  /*a850*/  UIMAD UR12, UR12, UR10, URZ ;  /* 0x0000000a0c0c72a4 */ /* 0x000fe4000f8e023f */
[----:B------:R-:W-:Y:S02]  /*a860*/  UIMAD.WIDE.U32 UR8, UR61, UR10, UR8 ;  /* 0x0000000a3d0872a5 */ /* 0x000fe4000f8e0008 */
[----:B------:R-:W-:-:S03]  /*a870*/  UIMAD UR4, UR61, UR11, UR12 ;  /* 0x0000000b3d0472a4 */ /* 0x000fc6000f8e020c */
[----:B------:R-:W-:Y:S01]  /*a880*/  ULDC.64 UR10, c[0x0][0xae0] ;  /* 0x0002b800000a7ab9 */ /* 0x000fe20000000a00 */
[----:B------:R-:W-:Y:S01]  /*a890*/  UIADD3 UR4, UR9, UR4, URZ ;  /* 0x0000000409047290 */ /* 0x000fe2000fffe03f */
[----:B------:R-:W0:Y:S08]  /*a8a0*/  @P0 LDC R3, c[0x0][0xbec] ;  /* 0x0002fb00ff030b82 */ /* 0x000e300000000800 */
[----:B------:R-:W1:Y:S01]  /*a8b0*/  @P0 LDC R7, c[0x0][0xbf0] ;  /* 0x0002fc00ff070b82 */ /* 0x000e620000000800 */
[----:B0-----:R-:W-:-:S04]  /*a8c0*/  @P0 IMAD.HI.U32 R2, R6, R3, RZ ;  /* 0x0000000306020227 */ /* 0x001fc800078e00ff */
[----:B------:R-:W-:Y:S02]  /*a8d0*/  IMAD.U32 R3, RZ, RZ, UR9 ;  /* 0x00000009ff037e24 */ /* 0x000fe4000f8e00ff */
[----:B------:R-:W-:Y:S01]  /*a8e0*/  IMAD.U32 R3, RZ, RZ, UR4 ;  /* 0x00000004ff037e24 */ /* 0x000fe2000f8e00ff */
[----:B-1----:R-:W-:-:S04]  /*a8f0*/  @P0 SHF.R.U32.HI R5, RZ, R7, R2 ;  /* 0x00000007ff050219 */ /* 0x002fc80000011602 */
[--C-:B------:R-:W-:Y:S01]  /*a900*/  SHF.R.S32.HI R2, RZ, 0x1f, R5.reuse ;  /* 0x0000001fff027819 */ /* 0x100fe20000011405 */
[----:B------:R-:W-:-:S04]  /*a910*/  IMAD.MOV R7, RZ, RZ, -R5 ;  /* 0x000000ffff077224 */ /* 0x000fc800078e0a05 */
[----:B------:R-:W-:Y:S02]  /*a920*/  IMAD R4, R2, UR10, RZ ;  /* 0x0000000a02047c24 */ /* 0x000fe4000f8e02ff */
[----:B------:R-:W-:Y:S02]  /*a930*/  IMAD R7, R11, R7, R6 ;  /* 0x000000070b077224 */ /* 0x000fe400078e0206 */
[----:B------:R-:W-:Y:S01]  /*a940*/  IMAD.U32 R2, RZ, RZ, UR8 ;  /* 0x00000008ff027e24 */ /* 0x000fe2000f8e00ff */
[----:B------:R-:W-:Y:S01]  /*a950*/  ULDC.64 UR8, c[0x0][0xad8] ;  /* 0x0002b60000087ab9 */ /* 0x000fe20000000a00 */
[C---:B------:R-:W-:Y:S01]  /*a960*/  IMAD R9, R5.reuse, UR11, R4 ;  /* 0x0000000b05097c24 */ /* 0x040fe2000f8e0204 */
[----:B------:R-:W-:Y:S01]  /*a970*/  SHF.R.S32.HI R4, RZ, 0x1f, R7 ;  /* 0x0000001fff047819 */ /* 0x000fe20000011407 */
[----:B------:R-:W-:-:S04]  /*a980*/  IMAD.WIDE.U32 R2, R5, UR10, R2 ;  /* 0x0000000a05027c25 */ /* 0x000fc8000f8e0002 */
[----:B------:R-:W-:Y:S02]  /*a990*/  IMAD.IADD R3, R3, 0x1, R9 ;  /* 0x0000000103037824 */ /* 0x000fe400078e0209 */
[----:B------:R-:W-:Y:S02]  /*a9a0*/  IMAD R6, R4, UR8, RZ ;  /* 0x0000000804067c24 */ /* 0x000fe4000f8e02ff */
[----:B-----5:R-:W-:Y:S02]  /*a9b0*/  IMAD R11, R0, R11, RZ ;  /* 0x0000000b000b7224 */ /* 0x020fe400078e02ff */
[C---:B------:R-:W-:Y:S02]  /*a9c0*/  VIADD R4, R8.reuse, 0x40 ;  /* 0x0000004008047836 */ /* 0x040fe40000000000 */
[C---:B------:R-:W-:Y:S01]  /*a9d0*/  IMAD R5, R7.reuse, UR9, R6 ;  /* 0x0000000907057c24 */ /* 0x040fe2000f8e0206 */
[-C--:B------:R-:W-:Y:S01]  /*a9e0*/  ISETP.GE.AND P2, PT, R8, R11.reuse, PT ;  /* 0x0000000b0800720c */ /* 0x080fe20003f46270 */
[----:B------:R-:W-:Y:S01]  /*a9f0*/  IMAD.WIDE.U32 R2, R7, UR8, R2 ;  /* 0x0000000807027c25 */ /* 0x000fe2000f8e0002 */
[----:B------:R-:W-:Y:S01]  /*aa00*/  ULDC.64 UR8, c[0x0][0xa80] ;  /* 0x0002a00000087ab9 */ /* 0x000fe20000000a00 */
[----:B------:R-:W-:-:S02]  /*aa10*/  ISETP.GE.AND P1, PT, R4, R11, PT ;  /* 0x0000000b0400720c */ /* 0x000fc40003f26270 */
[----:B------:R-:W-:Y:S01]  /*aa20*/  IMAD.IADD R3, R3, 0x1, R5 ;  /* 0x0000000103037824 */ /* 0x000fe200078e0205 */
[----:B------:R-:W-:Y:S01]  /*aa30*/  LEA R4, P3, R2, UR8, 0x1 ;  /* 0x0000000802047c11 */ /* 0x000fe2000f8608ff */
[----:B------:R-:W-:Y:S02]  /*aa40*/  VIADD R0, R8, 0x20 ;  /* 0x0000002008007836 */ /* 0x000fe40000000000 */
[----:B------:R-:W-:Y:S01]  /*aa50*/  IMAD.SHL.U32 R7, R16, 0x8, RZ ;  /* 0x0000000810077824 */ /* 0x000fe200078e00ff */
[----:B------:R-:W-:Y:S02]  /*aa60*/  LEA.HI.X R5, R2, UR9, R3, 0x1, P3 ;  /* 0x0000000902057c11 */ /* 0x000fe400098f0c03 */
[----:B------:R-:W-:Y:S01]  /*aa70*/  ISETP.GE.AND P0, PT, R0, R11, PT ;  /* 0x0000000b0000720c */ /* 0x000fe20003f06270 */
[C---:B------:R-:W-:Y:S01]  /*aa80*/  VIADD R9, R7.reuse, 0x40 ;  /* 0x0000004007097836 */ /* 0x040fe20000000000 */
[----:B------:R0:W1:Y:S01]  /*aa90*/  SHFL.IDX PT, R2, R4, RZ, 0x181f ;  /* 0x00181fff04027589 */ /* 0x00006200000e0000 */
[----:B------:R-:W-:Y:S01]  /*aaa0*/  VIADD R13, R7, 0x80 ;  /* 0x00000080070d7836 */ /* 0x000fe20000000000 */
[----:B------:R-:W-:-:S02]  /*aab0*/  SHF.R.S32.HI R6, RZ, 0x1f, R7 ;  /* 0x0000001fff067819 */ /* 0x000fc40000011407 */
[----:B------:R0:W2:Y:S01]  /*aac0*/  SHFL.IDX PT, R0, R5, RZ, 0x181f ;  /* 0x00181fff05007589 */ /* 0x0000a200000e0000 */
        /* <DEDUP_REMOVED lines=12> */
[----:B------:R3:W-:Y:S01]  /*ab90*/  @!P4 ST.E.128 desc[UR36][R14.64], RZ ;  /* 0x000000ff0e00c985 */ /* 0x0007e2000c101d24 */
[----:B------:R-:W-:-:S03]  /*aba0*/  @!P2 LEA.HI.X R3, R13, R0, R12, 0x1, P6 ;  /* 0x000000000d03a211 */ /* 0x000fc600030f0c0c */
[----:B------:R3:W-:Y:S04]  /*abb0*/  @!P3 ST.E.128 desc[UR36][R20.64], RZ ;  /* 0x000000ff1400b985 */ /* 0x0007e8000c101d24 */
[----:B------:R3:W-:Y:S02]  /*abc0*/  @!P2 ST.E.128 desc[UR36][R2.64], RZ ;  /* 0x000000ff0200a985 */ /* 0x0007e4000c101d24 */
.L_x_228:
[----:B------:R-:W-:Y:S05]  /*abd0*/  BSYNC B1 ;  /* 0x0000000000017941 */ /* 0x000fea0003800000 */
.L_x_227:
[----:B--2---:R2:W4:Y:S01]  /*abe0*/  SHFL.IDX PT, R0, R5, 0x1, 0x181f ;  /* 0x00381f0005007f89 */ /* 0x00452200000e0000 */
[----:B------:R-:W-:Y:S03]  /*abf0*/  BSSY B1, `(.L_x_229) ;  /* 0x0000010000017945 */ /* 0x000fe60003800000 */
[----:B-1-3--:R2:W1:Y:S01]  /*ac00*/  SHFL.IDX PT, R2, R4, 0x1, 0x181f ;  /* 0x00381f0004027f89 */ /* 0x00a46200000e0000 */
[----:B------:R-:W-:Y:S05]  /*ac10*/  @P0 BRA `(.L_x_230) ;  /* 0x0000000000340947 */ /* 0x000fea0003800000 */
[----:B------:R-:W-:Y:S02]  /*ac20*/  ULDC UR4, c[0x0][0xac8] ;  /* 0x0002b20000047ab9 */ /* 0x000fe40000000800 */
[----:B------:R-:W-:Y:S02]  /*ac30*/  ISETP.GE.AND P4, PT, R7, UR4, PT ;  /* 0x0000000407007c0c */ /* 0x000fe4000bf86270 */
[----:B------:R-:W-:Y:S02]  /*ac40*/  ISETP.GE.AND P5, PT, R9, UR4, PT ;  /* 0x0000000409007c0c */ /* 0x000fe4000bfa6270 */
[----:B------:R-:W-:-:S09]  /*ac50*/  ISETP.GE.AND P6, PT, R13, UR4, PT ;  /* 0x000000040d007c0c */ /* 0x000fd2000bfc6270 */
[-C--:B-1----:R-:W-:Y:S02]  /*ac60*/  @!P4 LEA R14, P0, R7, R2.reuse, 0x1 ;  /* 0x00000002070ec211 */ /* 0x082fe400078008ff */
[-C--:B------:R-:W-:Y:S02]  /*ac70*/  @!P5 LEA R20, P2, R9, R2.reuse, 0x1 ;  /* 0x000000020914d211 */ /* 0x080fe400078408ff */
[----:B------:R-:W-:Y:S02]  /*ac80*/  @!P6 LEA R2, P3, R13, R2, 0x1 ;  /* 0x000000020d02e211 */ /* 0x000fe400078608ff */
[-C--:B----4-:R-:W-:Y:S02]  /*ac90*/  @!P4 LEA.HI.X R15, R7, R0.reuse, R6, 0x1, P0 ;  /* 0x00000000070fc211 */ /* 0x090fe400000f0c06 */
[-C--:B------:R-:W-:Y:S02]  /*aca0*/  @!P5 LEA.HI.X R21, R9, R0.reuse, R10, 0x1, P2 ;  /* 0x000000000915d211 */ /* 0x080fe400010f0c0a */
[----:B------:R-:W-:Y:S01]  /*acb0*/  @!P6 LEA.HI.X R3, R13, R0, R12, 0x1, P3 ;  /* 0x000000000d03e211 */ /* 0x000fe200018f0c0c */
[----:B------:R3:W-:Y:S04]  /*acc0*/  @!P4 ST.E.128 desc[UR36][R14.64], RZ ;  /* 0x000000ff0e00c985 */ /* 0x0007e8000c101d24 */
[----:B------:R3:W-:Y:S04]  /*acd0*/  @!P5 ST.E.128 desc[UR36][R20.64], RZ ;  /* 0x000000ff1400d985 */ /* 0x0007e8000c101d24 */
[----:B------:R3:W-:Y:S02]  /*ace0*/  @!P6 ST.E.128 desc[UR36][R2.64], RZ ;  /* 0x000000ff0200e985 */ /* 0x0007e4000c101d24 */
.L_x_230:
[----:B------:R-:W-:Y:S05]  /*acf0*/  BSYNC B1 ;  /* 0x0000000000017941 */ /* 0x000fea0003800000 */
.L_x_229:
[----:B----4-:R4:W0:Y:S01]  /*ad00*/  SHFL.IDX PT, R0, R5, 0x2, 0x181f ;  /* 0x00581f0005007f89 */ /* 0x01082200000e0000 */
        /* <DEDUP_REMOVED lines=10> */
[-C--:B0-----:R-:W-:Y:S02]  /*adb0*/  @!P3 LEA.HI.X R15, R7, R0.reuse, R6, 0x1, P0 ;  /* 0x00000000070fb211 */ /* 0x081fe400000f0c06 */
[-C--:B------:R-:W-:Y:S02]  /*adc0*/  @!P4 LEA.HI.X R21, R9, R0.reuse, R10, 0x1, P1 ;  /* 0x000000000915c211 */ /* 0x080fe400008f0c0a */
[----:B------:R-:W-:Y:S01]  /*add0*/  @!P5 LEA.HI.X R3, R13, R0, R12, 0x1, P2 ;  /* 0x000000000d03d211 */ /* 0x000fe200010f0c0c */
[----:B------:R3:W-:Y:S04]  /*ade0*/  @!P3 ST.E.128 desc[UR36][R14.64], RZ ;  /* 0x000000ff0e00b985 */ /* 0x0007e8000c101d24 */
[----:B------:R3:W-:Y:S04]  /*adf0*/  @!P4 ST.E.128 desc[UR36][R20.64], RZ ;  /* 0x000000ff1400c985 */ /* 0x0007e8000c101d24 */
[----:B------:R3:W-:Y:S02]  /*ae00*/  @!P5 ST.E.128 desc[UR36][R2.64], RZ ;  /* 0x000000ff0200d985 */ /* 0x0007e4000c101d24 */
.L_x_232:
[----:B------:R-:W-:Y:S05]  /*ae10*/  BSYNC B1 ;  /* 0x0000000000017941 */ /* 0x000fea0003800000 */
.L_x_231:
[----:B0-----:R-:W-:Y:S01]  /*ae20*/  VIADD R0, R8, 0x60 ;  /* 0x0000006008007836 */ /* 0x001fe20000000000 */
[----:B--2-4-:R-:W0:Y:S04]  /*ae30*/  SHFL.IDX PT, R5, R5, 0x3, 0x181f ;  /* 0x00781f0005057f89 */ /* 0x014e2800000e0000 */
[----:B------:R-:W-:Y:S01]  /*ae40*/  ISETP.GE.AND P0, PT, R0, R11, PT ;  /* 0x0000000b0000720c */ /* 0x000fe20003f06270 */
[----:B-1-3--:R1:W2:-:S12]  /*ae50*/  SHFL.IDX PT, R2, R4, 0x3, 0x181f ;  /* 0x00781f0004027f89 */ /* 0x00a29800000e0000 */
[----:B-1----:R-:W-:Y:S05]  /*ae60*/  @P0 BRA `(.L_x_221) ;  /* 0x0000000000340947 */ /* 0x002fea0003800000 */
[----:B------:R-:W-:Y:S02]  /*ae70*/  ULDC UR4, c[0x0][0xac8] ;  /* 0x0002b20000047ab9 */ /* 0x000fe40000000800 */
[----:B------:R-:W-:Y:S02]  /*ae80*/  ISETP.GE.AND P3, PT, R7, UR4, PT ;  /* 0x0000000407007c0c */ /* 0x000fe4000bf66270 */
[----:B------:R-:W-:Y:S02]  /*ae90*/  ISETP.GE.AND P4, PT, R9, UR4, PT ;  /* 0x0000000409007c0c */ /* 0x000fe4000bf86270 */
[----:B------:R-:W-:-:S09]  /*aea0*/  ISETP.GE.AND P5, PT, R13, UR4, PT ;  /* 0x000000040d007c0c */ /* 0x000fd2000bfa6270 */
[-C--:B--2---:R-:W-:Y:S02]  /*aeb0*/  @!P3 LEA R14, P0, R7, R2.reuse, 0x1 ;  /* 0x00000002070eb211 */ /* 0x084fe400078008ff */
        /* <DEDUP_REMOVED lines=8> */
.L_x_221:
[----:B------:R-:W-:Y:S05]  /*af40*/  BSYNC B0 ;  /* 0x0000000000007941 */ /* 0x000fea0003800000 */
.L_x_211:
[----:B------:R-:W-:Y:S02]  /*af50*/  ULDC UR4, c[0x0][0xc3c] ;  /* 0x00030f0000047ab9 */ /* 0x000fe40000000800 */
[----:B------:R-:W-:-:S06]  /*af60*/  UISETP.GE.AND UP0, UPT, UR7, UR4, UPT ;  /* 0x000000040700728c */ /* 0x000fcc000bf06270 */
[----:B------:R-:W-:-:S13]  /*af70*/  PLOP3.LUT P0, PT, PT, PT, UP0, 0x80, 0x0 ;  /* 0x000000000000781c */ /* 0x000fda0003f0f008 */
[----:B------:R-:W-:Y:S05]  /*af80*/  @!P0 BRA `(.L_x_233) ;  /* 0xffffff6000188947 */ /* 0x000fea000383ffff */
[----:B------:R-:W-:Y:S05]  /*af90*/  EXIT ;  /* 0x000000000000794d */ /* 0x000fea0003800000 */
.L_x_182:
[----:B------:R-:W-:-:S08]  /*afa0*/  NOP ;  /* 0x0000000000007918 */ /* 0x000fd00000000000 */
[----:B0-----:R-:W0:-:S00]  /*afb0*/  USETMAXREG.DEALLOC.CTAPOOL 0x28 ;  /* 0x00000028000079c8 */ /* 0x001e0000080e0500 */
[----:B0-----:R-:W-:Y:S01]  /*afc0*/  LOP3.LUT R2, R2, 0x3, RZ, 0xc0, !PT ;  /* 0x0000000302027812 */ /* 0x001fe200078ec0ff */
[----:B------:R-:W-:Y:S01]  /*afd0*/  IMAD.MOV.U32 R6, RZ, RZ, RZ ;  /* 0x000000ffff067224 */ /* 0x000fe200078e00ff */
[----:B------:R-:W-:-:S04]  /*afe0*/  LOP3.LUT R23, R23, 0xffffff7f, RZ, 0xc0, !PT ;  /* 0xffffff7f17177812 */ /* 0x000fc800078ec0ff */
[----:B------:R-:W0:Y:S02]  /*aff0*/  SHFL.IDX PT, R2, R2, RZ, 0x1f ;  /* 0x00001fff02027589 */ /* 0x000e2400000e0000 */
[----:B0-----:R-:W-:-:S13]  /*b000*/  ISETP.NE.AND P0, PT, R2, RZ, PT ;  /* 0x000000ff0200720c */ /* 0x001fda0003f05270 */
[----:B------:R-:W-:Y:S01]  /*b010*/  @P0 LOP3.LUT R23, R23, 0x80, RZ, 0xfc, !PT ;  /* 0x0000008017170812 */ /* 0x000fe200078efcff */
[----:B------:R-:W-:Y:S06]  /*b020*/  @!P0 BRA `(.L_x_234) ;  /* 0x00000000001c8947 */ /* 0x000fec0003800000 */
[----:B------:R-:W0:Y:S08]  /*b030*/  S2UR UR5, SR_CgaCtaId ;  /* 0x00000000000579c3 */ /* 0x000e300000008800 */
[----:B------:R-:W-:Y:S06]  /*b040*/  BAR.SYNC.DEFER_BLOCKING 0x5, 0x180 ;  /* 0x0146000000007b1d */ /* 0x000fec0000010000 */
[----:B------:R-:W-:-:S02]  /*b050*/  UMOV UR4, 0x400 ;  /* 0x0000040000047882 */ /* 0x000fc40000000000 */
[----:B0-----:R-:W-:-:S09]  /*b060*/  ULEA UR4, UR5, UR4, 0x18 ;  /* 0x0000000405047291 */ /* 0x001fd2000f8ec03f */
[----:B------:R-:W0:Y:S01]  /*b070*/  LDS.128 R16, [UR4+0x308d0] ;  /* 0x0308d004ff107984 */ /* 0x000e220008000c00 */
[----:B------:R-:W-:Y:S06]  /*b080*/  BAR.ARV 0x4, 0x180 ;  /* 0x0106000000007b1d */ /* 0x000fec0000002000 */
[----:B------:R-:W-:Y:S05]  /*b090*/  BRA `(.L_x_235) ;  /* 0x0000000800947947 */ /* 0x000fea0003800000 */
.L_x_234:
[----:B------:R-:W-:Y:S01]  /*b0a0*/  LOP3.LUT R7, R0, 0x1f, RZ, 0xc0, !PT ;  /* 0x0000001f00077812 */ /* 0x000fe200078ec0ff */
[----:B------:R-:W-:Y:S01]  /*b0b0*/  ULDC UR4, c[0x0][0xc3c] ;  /* 0x00030f0000047ab9 */ /* 0x000fe20000000800 */
[----:B------:R-:W-:Y:S01]  /*b0c0*/  MOV R9, RZ ;  /* 0x000000ff00097202 */ /* 0x000fe20000000f00 */
[----:B------:R-:W0:Y:S01]  /*b0d0*/  S2UR UR6, SR_CTAID.X ;  /* 0x00000000000679c3 */ /* 0x000e220000002500 */
[----:B------:R-:W-:Y:S01]  /*b0e0*/  ISETP.NE.AND P0, PT, R7, 0x1f, PT ;  /* 0x0000001f0700780c */ /* 0x000fe20003f05270 */
[----:B------:R-:W-:-:S03]  /*b0f0*/  ULDC UR5, c[0x0][0xc38] ;  /* 0x00030e0000057ab9 */ /* 0x000fc60000000800 */
[----:B------:R-:W-:-:S13]  /*b100*/  ISETP.GE.OR P1, PT, R7, UR4, !P0 ;  /* 0x0000000407007c0c */ /* 0x000fda000c726670 */
[----:B------:R-:W1:Y:S08]  /*b110*/  @!P1 LDC.64 R4, c[0x0][0xc80] ;  /* 0x00032000ff049b82 */ /* 0x000e700000000a00 */
[----:B------:R-:W2:Y:S01]  /*b120*/  @!P1 LDC.64 R2, c[0x0][0xc78] ;  /* 0x00031e00ff029b82 */ /* 0x000ea20000000a00 */
[----:B-1----:R-:W-:-:S05]  /*b130*/  @!P1 IMAD.WIDE.U32 R4, R7, 0x4, R4 ;  /* 0x0000000407049825 */ /* 0x002fca00078e0004 */
[----:B------:R-:W3:Y:S01]  /*b140*/  @!P1 LDG.E R6, desc[UR36][R4.64] ;  /* 0x0000002404069981 */ /* 0x000ee2000c1e1900 */
[----:B--2---:R-:W-:-:S05]  /*b150*/  @!P1 IMAD.WIDE.U32 R2, R7, 0x4, R2 ;  /* 0x0000000407029825 */ /* 0x004fca00078e0002 */
[----:B------:R-:W3:Y:S01]  /*b160*/  @!P1 LDG.E R9, desc[UR36][R2.64] ;  /* 0x0000002402099981 */ /* 0x000ee2000c1e1900 */
[C---:B------:R-:W-:Y:S02]  /*b170*/  ISETP.NE.AND P1, PT, R7.reuse, RZ, PT ;  /* 0x000000ff0700720c */ /* 0x040fe40003f25270 */
[C---:B------:R-:W-:Y:S02]  /*b180*/  ISETP.GE.U32.AND P2, PT, R7.reuse, 0x2, PT ;  /* 0x000000020700780c */ /* 0x040fe40003f46070 */
[C---:B------:R-:W-:Y:S02]  /*b190*/  ISETP.GE.U32.AND P3, PT, R7.reuse, 0x4, PT ;  /* 0x000000040700780c */ /* 0x040fe40003f66070 */
[C---:B------:R-:W-:Y:S02]  /*b1a0*/  ISETP.GE.U32.AND P4, PT, R7.reuse, 0x8, PT ;  /* 0x000000080700780c */ /* 0x040fe40003f86070 */
[----:B------:R-:W-:Y:S01]  /*b1b0*/  ISETP.GE.U32.AND P5, PT, R7, 0x10, PT ;  /* 0x000000100700780c */ /* 0x000fe20003fa6070 */
[----:B------:R-:W-:Y:S01]  /*b1c0*/  UMOV UR4, URZ ;  /* 0x0000003f00047c82 */ /* 0x000fe20008000000 */
[----:B---3--:R-:W-:-:S05]  /*b1d0*/  IMAD R8, R6, R9, RZ ;  /* 0x0000000906087224 */ /* 0x008fca00078e02ff */
[----:B------:R-:W1:Y:S02]  /*b1e0*/  SHFL.UP PT, R10, R8, 0x1, RZ ;  /* 0x04200000080a7989 */ /* 0x000e6400000e00ff */
[----:B-1----:R-:W-:-:S05]  /*b1f0*/  SEL R11, R10, RZ, P1 ;  /* 0x000000ff0a0b7207 */ /* 0x002fca0000800000 */
[----:B------:R-:W-:-:S05]  /*b200*/  IMAD.IADD R11, R8, 0x1, R11 ;  /* 0x00000001080b7824 */ /* 0x000fca00078e020b */
        /* <DEDUP_REMOVED lines=12> */
[----:B------:R-:W1:Y:S02]  /*b2d0*/  SHFL.IDX PT, R8, R5, 0x1f, 0x1f ;  /* 0x03e01f0005087f89 */ /* 0x000e6400000e0000 */
[----:B-1----:R-:W-:-:S05]  /*b2e0*/  IMAD R8, R8, UR5, RZ ;  /* 0x0000000508087c24 */ /* 0x002fca000f8e02ff */
[----:B0-----:R-:W-:Y:S01]  /*b2f0*/  ISETP.GT.AND P6, PT, R8, UR6, PT ;  /* 0x0000000608007c0c */ /* 0x001fe2000bfc4270 */
[----:B------:R-:W-:-:S12]  /*b300*/  IMAD.MOV.U32 R3, RZ, RZ, R8 ;  /* 0x000000ffff037224 */ /* 0x000fd800078e0008 */
[----:B------:R-:W-:Y:S05]  /*b310*/  @P6 BRA `(.L_x_236) ;  /* 0x0000000000986947 */ /* 0x000fea0003800000 */
[----:B------:R-:W-:Y:S01]  /*b320*/  IMAD.MOV.U32 R8, RZ, RZ, R3 ;  /* 0x000000ffff087224 */ /* 0x000fe200078e0003 */
[----:B------:R-:W-:Y:S01]  /*b330*/  UMOV UR4, URZ ;  /* 0x0000003f00047c82 */ /* 0x000fe20008000000 */
[----:B------:R-:W-:-:S05]  /*b340*/  ULDC UR5, c[0x0][0xc38] ;  /* 0x00030e0000057ab9 */ /* 0x000fca0000000800 */
.L_x_238:
[----:B------:R-:W0:Y:S01]  /*b350*/  LDC R2, c[0x0][0xc3c] ;  /* 0x00030f00ff027b82 */ /* 0x000e220000000800 */
[----:B------:R-:W-:-:S06]  /*b360*/  UIADD3 UR4, UR4, 0x1f, URZ ;  /* 0x0000001f04047890 */ /* 0x000fcc000fffe03f */
[----:B0-----:R-:W-:-:S13]  /*b370*/  ISETP.LE.AND P6, PT, R2, UR4, PT ;  /* 0x0000000402007c0c */ /* 0x001fda000bfc3270 */
[----:B------:R-:W-:Y:S05]  /*b380*/  @P6 BRA `(.L_x_237) ;  /* 0x0000000400ac6947 */ /* 0x000fea0003800000 */
[----:B------:R-:W-:Y:S02]  /*b390*/  VIADD R9, R7, UR4 ;  /* 0x0000000407097c36 */ /* 0x000fe40008000000 */
[----:B------:R-:W-:-:S03]  /*b3a0*/  IMAD.MOV.U32 R6, RZ, RZ, RZ ;  /* 0x000000ffff067224 */ /* 0x000fc600078e00ff */
[----:B------:R-:W-:-:S13]  /*b3b0*/  ISETP.GE.OR P6, PT, R9, R2, !P0 ;  /* 0x000000020900720c */ /* 0x000fda00047c6670 */
[----:B------:R-:W0:Y:S08]  /*b3c0*/  @!P6 LDC.64 R4, c[0x0][0xc80] ;  /* 0x00032000ff04eb82 */ /* 0x000e300000000a00 */
[----:B------:R-:W1:Y:S01]  /*b3d0*/  @!P6 LDC.64 R2, c[0x0][0xc78] ;  /* 0x00031e00ff02eb82 */ /* 0x000e620000000a00 */
[----:B0-----:R-:W-:-:S05]  /*b3e0*/  @!P6 IMAD.WIDE R4, R9, 0x4, R4 ;  /* 0x000000040904e825 */ /* 0x001fca00078e0204 */
[----:B------:R-:W2:Y:S01]  /*b3f0*/  @!P6 LDG.E R6, desc[UR36][R4.64] ;  /* 0x000000240406e981 */ /* 0x000ea2000c1e1900 */
[----:B-1----:R-:W-:-:S04]  /*b400*/  @!P6 IMAD.WIDE R2, R9, 0x4, R2 ;  /* 0x000000040902e825 */ /* 0x002fc800078e0202 */
[----:B------:R-:W-:-:S06]  /*b410*/  IMAD.MOV.U32 R9, RZ, RZ, RZ ;  /* 0x000000ffff097224 */ /* 0x000fcc00078e00ff */
[----:B------:R-:W2:Y:S02]  /*b420*/  @!P6 LDG.E R9, desc[UR36][R2.64] ;  /* 0x000000240209e981 */ /* 0x000ea4000c1e1900 */
[----:B--2---:R-:W-:-:S05]  /*b430*/  IMAD R13, R6, R9, RZ ;  /* 0x00000009060d7224 */ /* 0x004fca00078e02ff */
[----:B------:R-:W0:Y:S02]  /*b440*/  SHFL.UP PT, R10, R13, 0x1, RZ ;  /* 0x042000000d0a7989 */ /* 0x000e2400000e00ff */
[----:B0-----:R-:W-:-:S05]  /*b450*/  SEL R10, R10, RZ, P1 ;  /* 0x000000ff0a0a7207 */ /* 0x001fca0000800000 */
[----:B------:R-:W-:-:S05]  /*b460*/  IMAD.IADD R10, R13, 0x1, R10 ;  /* 0x000000010d0a7824 */ /* 0x000fca00078e020a */
        /* <DEDUP_REMOVED lines=12> */
[----:B------:R-:W0:Y:S02]  /*b530*/  SHFL.IDX PT, R2, R5, 0x1f, 0x1f ;  /* 0x03e01f0005027f89 */ /* 0x000e2400000e0000 */
[----:B0-----:R-:W-:-:S04]  /*b540*/  IMAD R3, R2, UR5, RZ ;  /* 0x0000000502037c24 */ /* 0x001fc8000f8e02ff */
[----:B------:R-:W-:-:S05]  /*b550*/  IMAD.IADD R8, R3, 0x1, R8 ;  /* 0x0000000103087824 */ /* 0x000fca00078e0208 */
[----:B------:R-:W-:-:S13]  /*b560*/  ISETP.GT.AND P6, PT, R8, UR6, PT ;  /* 0x0000000608007c0c */ /* 0x000fda000bfc4270 */
[----:B------:R-:W-:Y:S05]  /*b570*/  @!P6 BRA `(.L_x_238) ;  /* 0xfffffffc0074e947 */ /* 0x000fea000383ffff */
.L_x_236:
[----:B------:R-:W-:Y:S01]  /*b580*/  IADD3 R11, -R3, R8, RZ ;  /* 0x00000008030b7210 */ /* 0x000fe20007ffe1ff */
[----:B------:R-:W-:-:S04]  /*b590*/  IMAD.MOV.U32 R16, RZ, RZ, RZ ;  /* 0x000000ffff107224 */ /* 0x000fc800078e00ff */
[----:B------:R-:W-:-:S05]  /*b5a0*/  IMAD R2, R5, UR5, R11 ;  /* 0x0000000505027c24 */ /* 0x000fca000f8e020b */
[----:B------:R-:W-:-:S13]  /*b5b0*/  ISETP.GT.AND P0, PT, R2, UR6, PT ;  /* 0x0000000602007c0c */ /* 0x000fda000bf04270 */
[----:B------:R-:W-:-:S04]  /*b5c0*/  VOTE.ANY R8, PT, !P0 ;  /* 0x0000000000087806 */ /* 0x000fc800040e0100 */
[----:B------:R-:W0:Y:S01]  /*b5d0*/  POPC R19, R8 ;  /* 0x0000000800137309 */ /* 0x000e220000000000 */
[----:B------:R-:W-:Y:S01]  /*b5e0*/  ISETP.NE.AND P0, PT, R8, RZ, PT ;  /* 0x000000ff0800720c */ /* 0x000fe20003f05270 */
[----:B0-----:R-:W0:Y:S04]  /*b5f0*/  SHFL.IDX PT, R6, R6, R19, 0x1f ;  /* 0x00001f1306067589 */ /* 0x001e2800000e0000 */
[----:B------:R1:W2:Y:S01]  /*b600*/  SHFL.IDX PT, R9, R9, R19, 0x1f ;  /* 0x00001f1309097589 */ /* 0x0002a200000e0000 */
[----:B0-----:R-:W-:-:S04]  /*b610*/  IABS R4, R6 ;  /* 0x0000000600047213 */ /* 0x001fc80000000000 */
[----:B------:R-:W0:Y:S08]  /*b620*/  I2F.RP R10, R4 ;  /* 0x00000004000a7306 */ /* 0x000e300000209400 */
[----:B0-----:R-:W0:Y:S02]  /*b630*/  MUFU.RCP R10, R10 ;  /* 0x0000000a000a7308 */ /* 0x001e240000001000 */
[----:B0-----:R-:W-:-:S06]  /*b640*/  VIADD R2, R10, 0xffffffe ;  /* 0x0ffffffe0a027836 */ /* 0x001fcc0000000000 */
[----:B------:R-:W0:Y:S02]  /*b650*/  F2I.FTZ.U32.TRUNC.NTZ R3, R2 ;  /* 0x0000000200037305 */ /* 0x000e24000021f000 */
[----:B0-----:R-:W-:Y:S01]  /*b660*/  IMAD.MOV R12, RZ, RZ, -R3 ;  /* 0x000000ffff0c7224 */ /* 0x001fe200078e0a03 */
[----:B-12---:R-:W-:Y:S06]  /*b670*/  @!P0 BRA `(.L_x_239) ;  /* 0x0000000000088947 */ /* 0x006fec0003800000 */
[----:B------:R-:W-:-:S06]  /*b680*/  VIADD R16, R19, 0xffffffff ;  /* 0xffffffff13107836 */ /* 0x000fcc0000000000 */
[----:B------:R0:W1:Y:S02]  /*b690*/  SHFL.IDX PT, R16, R5, R16, 0x1f ;  /* 0x00001f1005107589 */ /* 0x00006400000e0000 */
.L_x_239:
[----:B-1----:R-:W-:Y:S01]  /*b6a0*/  IMAD R16, R16, UR5, R11 ;  /* 0x0000000510107c24 */ /* 0x002fe2000f8e020b */
[----:B0-----:R-:W-:Y:S01]  /*b6b0*/  IABS R5, R9 ;  /* 0x0000000900057213 */ /* 0x001fe20000000000 */
[----:B------:R-:W-:Y:S01]  /*b6c0*/  IMAD.MOV.U32 R11, RZ, RZ, R12 ;  /* 0x000000ffff0b7224 */ /* 0x000fe200078e000c */
[----:B------:R-:W-:Y:S01]  /*b6d0*/  IABS R12, R6 ;  /* 0x00000006000c7213 */ /* 0x000fe20000000000 */
[----:B------:R-:W-:Y:S01]  /*b6e0*/  IMAD.MOV.U32 R2, RZ, RZ, RZ ;  /* 0x000000ffff027224 */ /* 0x000fe200078e00ff */
[----:B------:R-:W-:Y:S01]  /*b6f0*/  IADD3 R17, -R16, UR6, RZ ;  /* 0x0000000610117c10 */ /* 0x000fe2000fffe1ff */
[----:B------:R-:W-:Y:S01]  /*b700*/  IMAD R11, R11, R4, RZ ;  /* 0x000000040b0b7224 */ /* 0x000fe200078e02ff */
[----:B------:R-:W0:Y:S01]  /*b710*/  I2F.RP R8, R5 ;  /* 0x0000000500087306 */ /* 0x000e220000209400 */
[----:B------:R-:W-:Y:S01]  /*b720*/  IMAD.MOV R12, RZ, RZ, -R12 ;  /* 0x000000ffff0c7224 */ /* 0x000fe200078e0a0c */
[----:B------:R-:W-:Y:S01]  /*b730*/  IABS R10, R17 ;  /* 0x00000011000a7213 */ /* 0x000fe20000000000 */
[----:B------:R-:W-:-:S04]  /*b740*/  IMAD.HI.U32 R2, R3, R11, R2 ;  /* 0x0000000b03027227 */ /* 0x000fc800078e0002 */
[----:B------:R-:W-:Y:S02]  /*b750*/  IMAD.MOV.U32 R3, RZ, RZ, R10 ;  /* 0x000000ffff037224 */ /* 0x000fe400078e000a */
[----:B------:R-:W-:Y:S02]  /*b760*/  IMAD.MOV.U32 R10, RZ, RZ, R12 ;  /* 0x000000ffff0a7224 */ /* 0x000fe400078e000c */
[----:B------:R-:W-:-:S04]  /*b770*/  IMAD.HI.U32 R2, R2, R3, RZ ;  /* 0x0000000302027227 */ /* 0x000fc800078e00ff */
[----:B------:R-:W-:Y:S01]  /*b780*/  IMAD R3, R2, R10, R3 ;  /* 0x0000000a02037224 */ /* 0x000fe200078e0203 */
[----:B0-----:R-:W0:Y:S01]  /*b790*/  MUFU.RCP R8, R8 ;  /* 0x0000000800087308 */ /* 0x001e220000001000 */
[----:B------:R-:W-:-:S03]  /*b7a0*/  VIADD R19, R19, UR4 ;  /* 0x0000000413137c36 */ /* 0x000fc60008000000 */
[----:B------:R-:W-:-:S13]  /*b7b0*/  ISETP.GT.U32.AND P1, PT, R4, R3, PT ;  /* 0x000000030400720c */ /* 0x000fda0003f24070 */
[----:B------:R-:W-:Y:S02]  /*b7c0*/  @!P1 IMAD.IADD R3, R3, 0x1, -R4 ;  /* 0x0000000103039824 */ /* 0x000fe400078e0a04 */
[----:B0-----:R-:W-:Y:S02]  /*b7d0*/  VIADD R10, R8, 0xffffffe ;  /* 0x0ffffffe080a7836 */ /* 0x001fe40000000000 */
[----:B------:R-:W-:Y:S01]  /*b7e0*/  @!P1 VIADD R2, R2, 0x1 ;  /* 0x0000000102029836 */ /* 0x000fe20000000000 */
[----:B------:R-:W-:Y:S02]  /*b7f0*/  ISETP.GE.U32.AND P0, PT, R3, R4, PT ;  /* 0x000000040300720c */ /* 0x000fe40003f06070 */
[----:B------:R-:W-:Y:S01]  /*b800*/  LOP3.LUT R4, R17, R6, RZ, 0x3c, !PT ;  /* 0x0000000611047212 */ /* 0x000fe200078e3cff */
[----:B------:R0:W1:Y:S01]  /*b810*/  F2I.FTZ.U32.TRUNC.NTZ R3, R10 ;  /* 0x0000000a00037305 */ /* 0x000062000021f000 */
[----:B------:R-:W-:Y:S02]  /*b820*/  ISETP.NE.AND P1, PT, R6, RZ, PT ;  /* 0x000000ff0600720c */ /* 0x000fe40003f25270 */
[----:B------:R-:W-:-:S02]  /*b830*/  ISETP.GE.AND P2, PT, R4, RZ, PT ;  /* 0x000000ff0400720c */ /* 0x000fc40003f46270 */
[----:B0-----:R-:W-:-:S05]  /*b840*/  IABS R10, R9 ;  /* 0x00000009000a7213 */ /* 0x001fca0000000000 */
[----:B------:R-:W-:Y:S01]  /*b850*/  @P0 VIADD R2, R2, 0x1 ;  /* 0x0000000102020836 */ /* 0x000fe20000000000 */
[----:B------:R-:W-:-:S03]  /*b860*/  IADD3 R10, RZ, -R10, RZ ;  /* 0x8000000aff0a7210 */ /* 0x000fc60007ffe0ff */
[----:B------:R-:W-:Y:S02]  /*b870*/  IMAD.MOV.U32 R8, RZ, RZ, R2 ;  /* 0x000000ffff087224 */ /* 0x000fe400078e0002 */
[----:B-1----:R-:W-:Y:S02]  /*b880*/  IMAD.MOV R2, RZ, RZ, -R3 ;  /* 0x000000ffff027224 */ /* 0x002fe400078e0a03 */
[----:B------:R-:W-:Y:S01]  /*b890*/  @!P2 IMAD.MOV R8, RZ, RZ, -R8 ;  /* 0x000000ffff08a224 */ /* 0x000fe200078e0a08 */
[----:B------:R-:W-:Y:S01]  /*b8a0*/  @!P1 LOP3.LUT R8, RZ, R6, RZ, 0x33, !PT ;  /* 0x00000006ff089212 */ /* 0x000fe200078e33ff */
[----:B------:R-:W-:Y:S02]  /*b8b0*/  IMAD R11, R2, R5, RZ ;  /* 0x00000005020b7224 */ /* 0x000fe400078e02ff */
[----:B------:R-:W-:Y:S01]  /*b8c0*/  IMAD.MOV.U32 R2, RZ, RZ, RZ ;  /* 0x000000ffff027224 */ /* 0x000fe200078e00ff */
[-C--:B------:R-:W-:Y:S01]  /*b8d0*/  IABS R4, R8.reuse ;  /* 0x0000000800047213 */ /* 0x080fe20000000000 */
[----:B------:R-:W-:-:S02]  /*b8e0*/  IMAD R6, R6, R8, RZ ;  /* 0x0000000806067224 */ /* 0x000fc400078e02ff */
[----:B------:R-:W-:-:S04]  /*b8f0*/  IMAD.HI.U32 R2, R3, R11, R2 ;  /* 0x0000000b03027227 */ /* 0x000fc800078e0002 */
[----:B------:R-:W-:Y:S02]  /*b900*/  IMAD.MOV.U32 R3, RZ, RZ, R4 ;  /* 0x000000ffff037224 */ /* 0x000fe400078e0004 */
[----:B------:R-:W-:Y:S02]  /*b910*/  IMAD.MOV.U32 R4, RZ, RZ, R10 ;  /* 0x000000ffff047224 */ /* 0x000fe400078e000a */
[----:B------:R-:W-:-:S04]  /*b920*/  IMAD.HI.U32 R2, R2, R3, RZ ;  /* 0x0000000302027227 */ /* 0x000fc800078e00ff */
[----:B------:R-:W-:Y:S01]  /*b930*/  IMAD R4, R2, R4, R3 ;  /* 0x0000000402047224 */ /* 0x000fe200078e0203 */
[----:B------:R-:W-:Y:S01]  /*b940*/  LOP3.LUT R3, R8, R9, RZ, 0x3c, !PT ;  /* 0x0000000908037212 */ /* 0x000fe200078e3cff */
[----:B------:R-:W-:-:S03]  /*b950*/  IMAD.IADD R17, R17, 0x1, -R6 ;  /* 0x0000000111117824 */ /* 0x000fc600078e0a06 */
[----:B------:R-:W-:Y:S02]  /*b960*/  ISETP.GT.U32.AND P1, PT, R5, R4, PT ;  /* 0x000000040500720c */ /* 0x000fe40003f24070 */
[----:B------:R-:W-:-:S11]  /*b970*/  ISETP.GE.AND P2, PT, R3, RZ, PT ;  /* 0x000000ff0300720c */ /* 0x000fd60003f46270 */
[----:B------:R-:W-:Y:S02]  /*b980*/  @!P1 IMAD.IADD R4, R4, 0x1, -R5 ;  /* 0x0000000104049824 */ /* 0x000fe400078e0a05 */
[----:B------:R-:W-:Y:S01]  /*b990*/  @!P1 VIADD R2, R2, 0x1 ;  /* 0x0000000102029836 */ /* 0x000fe20000000000 */
[----:B------:R-:W-:Y:S02]  /*b9a0*/  ISETP.NE.AND P1, PT, R9, RZ, PT ;  /* 0x000000ff0900720c */ /* 0x000fe40003f25270 */
[----:B------:R-:W-:-:S13]  /*b9b0*/  ISETP.GE.U32.AND P0, PT, R4, R5, PT ;  /* 0x000000050400720c */ /* 0x000fda0003f06070 */
[----:B------:R-:W-:-:S04]  /*b9c0*/  @P0 VIADD R2, R2, 0x1 ;  /* 0x0000000102020836 */ /* 0x000fc80000000000 */
[----:B------:R-:W-:Y:S01]  /*b9d0*/  @!P2 IMAD.MOV R2, RZ, RZ, -R2 ;  /* 0x000000ffff02a224 */ /* 0x000fe200078e0a02 */
[----:B------:R-:W-:-:S05]  /*b9e0*/  @!P1 LOP3.LUT R2, RZ, R9, RZ, 0x33, !PT ;  /* 0x00000009ff029212 */ /* 0x000fca00078e33ff */
[----:B------:R-:W-:-:S04]  /*b9f0*/  IMAD.MOV R18, RZ, RZ, -R2 ;  /* 0x000000ffff127224 */ /* 0x000fc800078e0a02 */
[C---:B------:R-:W-:Y:S02]  /*ba00*/  IMAD R18, R9.reuse, R18, R8 ;  /* 0x0000001209127224 */ /* 0x040fe400078e0208 */
[----:B------:R-:W-:-:S04]  /*ba10*/  IMAD R9, R9, 0x1000000, R2 ;  /* 0x0100000009097824 */ /* 0x000fc800078e0202 */
[----:B------:R-:W-:Y:S01]  /*ba20*/  IMAD R18, R18, 0x10000, R9 ;  /* 0x0001000012127824 */ /* 0x000fe200078e0209 */
[----:B------:R-:W-:Y:S06]  /*ba30*/  BRA `(.L_x_240) ;  /* 0x0000000000147947 */ /* 0x000fec0003800000 */
.L_x_237:
[----:B------:R-:W-:Y:S01]  /*ba40*/  ULDC UR4, c[0x0][0xc3c] ;  /* 0x00030f0000047ab9 */ /* 0x000fe20000000800 */
[----:B------:R-:W-:Y:S02]  /*ba50*/  IMAD.MOV.U32 R17, RZ, RZ, RZ ;  /* 0x000000ffff117224 */ /* 0x000fe400078e00ff */
[----:B------:R-:W-:Y:S02]  /*ba60*/  IMAD.U32 R16, RZ, RZ, UR6 ;  /* 0x00000006ff107e24 */ /* 0x000fe4000f8e00ff */
[----:B------:R-:W-:Y:S02]  /*ba70*/  IMAD.MOV.U32 R18, RZ, RZ, RZ ;  /* 0x000000ffff127224 */ /* 0x000fe400078e00ff */
[----:B------:R-:W-:-:S07]  /*ba80*/  IMAD.U32 R19, RZ, RZ, UR4 ;  /* 0x00000004ff137e24 */ /* 0x000fce000f8e00ff */
.L_x_240:
[----:B------:R-:W-:-:S13]  /*ba90*/  ISETP.NE.AND P0, PT, R7, RZ, PT ;  /* 0x000000ff0700720c */ /* 0x000fda0003f05270 */
[----:B------:R-:W0:Y:S01]  /*baa0*/  @!P0 S2R R3, SR_CgaCtaId ;  /* 0x0000000000038919 */ /* 0x000e220000008800 */
[----:B------:R-:W-:-:S04]  /*bab0*/  @!P0 MOV R2, 0x400 ;  /* 0x0000040000028802 */ /* 0x000fc80000000f00 */
[----:B0-----:R-:W-:-:S05]  /*bac0*/  @!P0 LEA R2, R3, R2, 0x18 ;  /* 0x0000000203028211 */ /* 0x001fca00078ec0ff */
[----:B------:R1:W-:Y:S01]  /*bad0*/  @!P0 STS.128 [R2+0x308d0], R16 ;  /* 0x0308d01002008388 */ /* 0x0003e20000000c00 */
[----:B------:R-:W-:Y:S06]  /*bae0*/  BAR.ARV 0x5, 0x180 ;  /* 0x0146000000007b1d */ /* 0x000fec0000002000 */
.L_x_235:
[----:B------:R2:W-:Y:S01]  /*baf0*/  STL [R1+0x20], RZ ;  /* 0x000020ff01007387 */ /* 0x0005e20000100800 */
[----:B------:R-:W-:Y:S01]  /*bb00*/  ULDC UR4, c[0x0][0xc3c] ;  /* 0x00030f0000047ab9 */ /* 0x000fe20000000800 */
[----:B------:R-:W-:Y:S01]  /*bb10*/  MOV R28, 0x1 ;  /* 0x00000001001c7802 */ /* 0x000fe20000000f00 */
[----:B------:R-:W-:Y:S01]  /*bb20*/  IMAD.MOV.U32 R27, RZ, RZ, RZ ;  /* 0x000000ffff1b7224 */ /* 0x000fe200078e00ff */
[----:B0-----:R-:W-:-:S13]  /*bb30*/  ISETP.GE.AND P0, PT, R19, UR4, PT ;  /* 0x0000000413007c0c */ /* 0x001fda000bf06270 */
[----:B--2---:R-:W-:Y:S05]  /*bb40*/  @P0 BRA `(.L_x_241) ;  /* 0x0000004800c40947 */ /* 0x004fea0003800000 */
[----:B-1----:R-:W2:Y:S01]  /*bb50*/  LDL R2, [R1+0x2c] ;  /* 0x00002c0001027983 */ /* 0x002ea20000100800 */
[----:B------:R-:W0:Y:S01]  /*bb60*/  S2UR UR5, SR_CgaCtaId ;  /* 0x00000000000579c3 */ /* 0x000e220000008800 */
[----:B------:R-:W-:Y:S01]  /*bb70*/  IMAD.SHL.U32 R31, R0, 0x8, RZ ;  /* 0x00000008001f7824 */ /* 0x000fe200078e00ff */
[----:B------:R-:W-:Y:S01]  /*bb80*/  BSSY B8, `(.L_x_241) ;  /* 0x00004ad000087945 */ /* 0x000fe20003800000 */
[----:B------:R1:W-:Y:S01]  /*bb90*/  STL [R1+0x20], RZ ;  /* 0x000020ff01007387 */ /* 0x0003e20000100800 */
[----:B------:R-:W-:Y:S01]  /*bba0*/  IMAD.MOV.U32 R28, RZ, RZ, 0x1 ;  /* 0x00000001ff1c7424 */ /* 0x000fe200078e00ff */
[----:B------:R-:W-:Y:S01]  /*bbb0*/  ULDC UR39, c[0x0][0xc] ;  /* 0x0000030000277ab9 */ /* 0x000fe20000000800 */
[----:B------:R-:W-:Y:S01]  /*bbc0*/  LOP3.LUT R3, R31, 0x1f8, RZ, 0xc0, !PT ;  /* 0x000001f81f037812 */ /* 0x000fe200078ec0ff */
[----:B------:R-:W-:-:S03]  /*bbd0*/  IMAD.MOV.U32 R27, RZ, RZ, RZ ;  /* 0x000000ffff1b7224 */ /* 0x000fc600078e00ff */
[----:B------:R-:W-:-:S04]  /*bbe0*/  LOP3.LUT R34, R3, 0x38, R0, 0x78, !PT ;  /* 0x0000003803227812 */ /* 0x000fc800078e7800 */
[----:B------:R-:W-:Y:S02]  /*bbf0*/  LOP3.LUT R34, R34, 0x200, R31, 0xf8, !PT ;  /* 0x0000020022227812 */ /* 0x000fe400078ef81f */
[----:B------:R-:W-:-:S04]  /*bc00*/  LOP3.LUT R31, R31, 0x38, RZ, 0xc0, !PT ;  /* 0x000000381f1f7812 */ /* 0x000fc800078ec0ff */
[C---:B------:R-:W-:Y:S02]  /*bc10*/  LOP3.LUT R33, R31.reuse, 0x40, RZ, 0xfc, !PT ;  /* 0x000000401f217812 */ /* 0x040fe400078efcff */
[----:B------:R-:W-:Y:S02]  /*bc20*/  LOP3.LUT R32, R31, 0x80, RZ, 0xfc, !PT ;  /* 0x000000801f207812 */ /* 0x000fe400078efcff */
[----:B--2---:R-:W-:Y:S02]  /*bc30*/  R2UR UR4, R2 ;  /* 0x00000000020472ca */ /* 0x004fe400000e0000 */
[C---:B------:R-:W-:Y:S01]  /*bc40*/  LOP3.LUT R2, R0.reuse, 0x7f, RZ, 0xc0, !PT ;  /* 0x0000007f00027812 */ /* 0x040fe200078ec0ff */
[----:B------:R-:W-:-:S03]  /*bc50*/  IMAD.SHL.U32 R0, R0, 0x10, RZ ;  /* 0x0000001000007824 */ /* 0x000fc600078e00ff */
[----:B------:R-:W-:-:S04]  /*bc60*/  SHF.R.U32.HI R2, RZ, 0x3, R2 ;  /* 0x00000003ff027819 */ /* 0x000fc80000011602 */
[----:B------:R-:W-:-:S03]  /*bc70*/  LOP3.LUT R0, R2, 0x70, R0, 0xf8, !PT ;  /* 0x0000007002007812 */ /* 0x000fc600078ef800 */
[----:B------:R-:W-:-:S03]  /*bc80*/  ULOP3.LUT UR38, UR4, 0x2, URZ, 0xfc, !UPT ;  /* 0x0000000204267892 */ /* 0x000fc6000f8efc3f */
[----:B------:R-:W-:Y:S02]  /*bc90*/  UMOV UR4, 0x400 ;  /* 0x0000040000047882 */ /* 0x000fe40000000000 */
[----:B0-----:R-:W-:-:S06]  /*bca0*/  ULEA UR4, UR5, UR4, 0x18 ;  /* 0x0000000405047291 */ /* 0x001fcc000f8ec03f */
[----:B------:R-:W-:-:S04]  /*bcb0*/  IMAD.U32 R22, RZ, RZ, UR4 ;  /* 0x00000004ff167e24 */ /* 0x000fc8000f8e00ff */
[----:B-1----:R-:W-:-:S07]  /*bcc0*/  IMAD R36, R34, 0x2, R22 ;  /* 0x0000000222247824 */ /* 0x002fce00078e0216 */
.L_x_304:
[----:B0-----:R-:W0:Y:S02]  /*bcd0*/  LDC.64 R2, c[0x0][0xc88] ;  /* 0x00032200ff027b82 */ /* 0x001e240000000a00 */
[----:B0-----:R-:W-:-:S05]  /*bce0*/  IMAD.WIDE R2, R19, 0x4, R2 ;  /* 0x0000000413027825 */ /* 0x001fca00078e0202 */
[----:B--2---:R-:W2:Y:S01]  /*bcf0*/  LDG.E R29, desc[UR36][R2.64] ;  /* 0x00000024021d7981 */ /* 0x004ea2000c1e1900 */
[----:B------:R-:W-:Y:S05]  /*bd00*/  YIELD ;  /* 0x0000000000007946 */ /* 0x000fea0003800000 */
[----:B------:R-:W-:Y:S01]  /*bd10*/  ULDC.64 UR4, c[0x0][0xa28] ;  /* 0x00028a0000047ab9 */ /* 0x000fe20000000a00 */
[----:B------:R-:W-:Y:S01]  /*bd20*/  IMAD.MOV.U32 R6, RZ, RZ, RZ ;  /* 0x000000ffff067224 */ /* 0x000fe200078e00ff */
[----:B------:R-:W-:Y:S01]  /*bd30*/  ISETP.NE.U32.AND P0, PT, RZ, UR4, PT ;  /* 0x00000004ff007c0c */ /* 0x000fe2000bf05070 */
[----:B------:R-:W-:-:S03]  /*bd40*/  ULDC.64 UR6, c[0x0][0xa18] ;  /* 0x0002860000067ab9 */ /* 0x000fc60000000a00 */
[----:B------:R-:W-:Y:S01]  /*bd50*/  ISETP.NE.AND.EX P0, PT, RZ, UR5, PT, P0 ;  /* 0x00000005ff007c0c */ /* 0x000fe2000bf05300 */
[----:B------:R-:W-:Y:S01]  /*bd60*/  IMAD.MOV.U32 R35, RZ, RZ, RZ ;  /* 0x000000ffff237224 */ /* 0x000fe200078e00ff */
[----:B--2---:R-:W-:-:S11]  /*bd70*/  SHF.R.S32.HI R0, RZ, 0x1f, R29 ;  /* 0x0000001fff007819 */ /* 0x004fd6000001141d */
[C---:B------:R-:W-:Y:S01]  /*bd80*/  @P0 LEA R2, P1, R29.reuse, UR4, 0x2 ;  /* 0x000000041d020c11 */ /* 0x040fe2000f8210ff */
[C---:B------:R-:W-:Y:S01]  /*bd90*/  IMAD.SHL.U32 R24, R29.reuse, 0x4, RZ ;  /* 0x000000041d187824 */ /* 0x040fe200078e00ff */
[C-C-:B------:R-:W-:Y:S01]  /*bda0*/  SHF.L.U64.HI R25, R29.reuse, 0x2, R0.reuse ;  /* 0x000000021d197819 */ /* 0x140fe20000010200 */
[----:B------:R0:W-:Y:S01]  /*bdb0*/  STL [R1+0x10], R0 ;  /* 0x0000100001007387 */ /* 0x0001e20000100800 */
[----:B------:R-:W-:Y:S01]  /*bdc0*/  @P0 LEA.HI.X R3, R29, UR5, R0, 0x2, P1 ;  /* 0x000000051d030c11 */ /* 0x000fe200088f1400 */
[----:B------:R-:W-:-:S04]  /*bdd0*/  ULDC.64 UR4, c[0x0][0xa00] ;  /* 0x0002800000047ab9 */ /* 0x000fc80000000a00 */
[----:B------:R1:W2:Y:S01]  /*bde0*/  @P0 LDG.E R6, desc[UR36][R2.64] ;  /* 0x0000002402060981 */ /* 0x0002a2000c1e1900 */
[----:B------:R-:W-:Y:S02]  /*bdf0*/  ISETP.NE.U32.AND P0, PT, RZ, UR4, PT ;  /* 0x00000004ff007c0c */ /* 0x000fe4000bf05070 */
[----:B------:R-:W-:Y:S02]  /*be00*/  LOP3.LUT R23, R23, 0xffffffbf, RZ, 0xc0, !PT ;  /* 0xffffffbf17177812 */ /* 0x000fe400078ec0ff */
[----:B------:R-:W-:Y:S02]  /*be10*/  ISETP.NE.AND.EX P2, PT, RZ, UR5, PT, P0 ;  /* 0x00000005ff007c0c */ /* 0x000fe4000bf45300 */
[----:B------:R-:W-:Y:S02]  /*be20*/  ISETP.NE.U32.AND P0, PT, RZ, UR6, PT ;  /* 0x00000006ff007c0c */ /* 0x000fe4000bf05070 */
[----:B-1----:R-:W-:Y:S02]  /*be30*/  IADD3 R2, P1, R24, UR4, RZ ;  /* 0x0000000418027c10 */ /* 0x002fe4000ff3e0ff */
[----:B------:R-:W-:-:S02]  /*be40*/  ISETP.NE.AND.EX P0, PT, RZ, UR7, PT, P0 ;  /* 0x00000007ff007c0c */ /* 0x000fc4000bf05300 */
[----:B------:R-:W-:Y:S01]  /*be50*/  IADD3.X R3, R25, UR5, RZ, P1, !PT ;  /* 0x0000000519037c10 */ /* 0x000fe20008ffe4ff */
[----:B------:R-:W-:-:S04]  /*be60*/  ULDC.64 UR4, c[0x0][0x418] ;  /* 0x0001060000047ab9 */ /* 0x000fc80000000a00 */
[----:B------:R-:W-:Y:S01]  /*be70*/  @P2 LOP3.LUT R23, R23, 0x40, RZ, 0xfc, !PT ;  /* 0x0000004017172812 */ /* 0x000fe200078efcff */
[----:B------:R1:W5:Y:S05]  /*be80*/  @P2 LDG.E R35, desc[UR36][R2.64] ;  /* 0x0000002402232981 */ /* 0x00036a000c1e1900 */
[----:B------:R-:W-:-:S04]  /*be90*/  @P0 IADD3 R4, P1, R24, UR6, RZ ;  /* 0x0000000618040c10 */ /* 0x000fc8000ff3e0ff */
[----:B------:R-:W-:-:S05]  /*bea0*/  @P0 IADD3.X R5, R25, UR7, RZ, P1, !PT ;  /* 0x0000000719050c10 */ /* 0x000fca0008ffe4ff */
[----:B0-----:R-:W3:Y:S01]  /*beb0*/  @P0 LDG.E R0, desc[UR36][R4.64] ;  /* 0x0000002404000981 */ /* 0x001ee2000c1e1900 */
[----:B------:R-:W-:-:S03]  /*bec0*/  UISETP.NE.U32.AND UP0, UPT, UR4, URZ, UPT ;  /* 0x0000003f0400728c */ /* 0x000fc6000bf05070 */
[----:B------:R-:W-:Y:S01]  /*bed0*/  ULDC UR4, c[0x0][0x424] ;  /* 0x0001090000047ab9 */ /* 0x000fe20000000800 */
[----:B------:R-:W-:-:S03]  /*bee0*/  UISETP.NE.AND.EX UP0, UPT, UR5, URZ, UPT, UP0 ;  /* 0x0000003f0500728c */ /* 0x000fc6000bf05300 */
[----:B------:R-:W-:Y:S01]  /*bef0*/  ULDC UR5, c[0x0][0x2f0] ;  /* 0x0000bc0000057ab9 */ /* 0x000fe20000000800 */
[----:B------:R-:W-:-:S04]  /*bf00*/  USEL UR4, UR4, 0x1, UP0 ;  /* 0x0000000104047887 */ /* 0x000fc80008000000 */
[----:B------:R-:W-:-:S06]  /*bf10*/  UIMAD UR4, UR4, UR5, URZ ;  /* 0x00000005040472a4 */ /* 0x000fcc000f8e023f */
[----:B------:R-:W-:Y:S01]  /*bf20*/  IMAD.U32 R37, RZ, RZ, UR4 ;  /* 0x00000004ff257e24 */ /* 0x000fe2000f8e00ff */
[----:B--2---:R1:W-:Y:S04]  /*bf30*/  STL [R1+0x4], R6 ;  /* 0x0000040601007387 */ /* 0x0043e80000100800 */
[----:B---3--:R1:W-:Y:S01]  /*bf40*/  @P0 STL [R1+0x18], R0 ;  /* 0x0000180001000387 */ /* 0x0083e20000100800 */
[----:B------:R-:W-:Y:S05]  /*bf50*/  @P0 BRA `(.L_x_242) ;  /* 0x0000000000200947 */ /* 0x000fea0003800000 */
[----:B------:R-:W-:Y:S02]  /*bf60*/  ULDC UR4, c[0x0][0x288] ;  /* 0x0000a20000047ab9 */ /* 0x000fe40000000800 */
[----:B-1----:R-:W-:-:S05]  /*bf70*/  IMAD.U32 R0, RZ, RZ, UR4 ;  /* 0x00000004ff007e24 */ /* 0x002fca000f8e00ff */
[----:B------:R0:W-:Y:S01]  /*bf80*/  STL [R1+0x18], R0 ;  /* 0x0000180001007387 */ /* 0x0001e20000100800 */
[----:B------:R-:W-:Y:S05]  /*bf90*/  @!P2 BRA `(.L_x_242) ;  /* 0x000000000010a947 */ /* 0x000fea0003800000 */
[----:B------:R-:W2:Y:S04]  /*bfa0*/  LDG.E R5, desc[UR36][R2.64] ;  /* 0x0000002402057981 */ /* 0x000ea8000c1e1900 */
[----:B0-----:R-:W2:Y:S02]  /*bfb0*/  LDG.E R0, desc[UR36][R2.64+0x4] ;  /* 0x0000042402007981 */ /* 0x001ea4000c1e1900 */
[----:B--2---:R-:W-:-:S05]  /*bfc0*/  IMAD.IADD R0, R0, 0x1, -R5 ;  /* 0x0000000100007824 */ /* 0x004fca00078e0a05 */
[----:B------:R2:W-:Y:S02]  /*bfd0*/  STL [R1+0x18], R0 ;  /* 0x0000180001007387 */ /* 0x0005e40000100800 */
.L_x_242:
[----:B------:R-:W-:Y:S01]  /*bfe0*/  ULDC.64 UR4, c[0x0][0xa20] ;  /* 0x0002880000047ab9 */ /* 0x000fe20000000a00 */
[----:B------:R-:W-:Y:S01]  /*bff0*/  IMAD.MOV.U32 R30, RZ, RZ, R29 ;  /* 0x000000ffff1e7224 */ /* 0x000fe200078e001d */
[----:B------:R-:W-:-:S04]  /*c000*/  ISETP.NE.U32.AND P0, PT, RZ, UR4, PT ;  /* 0x00000004ff007c0c */ /* 0x000fc8000bf05070 */
[----:B------:R-:W-:-:S13]  /*c010*/  ISETP.NE.AND.EX P0, PT, RZ, UR5, PT, P0 ;  /* 0x00000005ff007c0c */ /* 0x000fda000bf05300 */
[----:B------:R-:W-:Y:S05]  /*c020*/  @!P0 BRA `(.L_x_243) ;  /* 0x0000000000108947 */ /* 0x000fea0003800000 */
[----:B-1----:R-:W-:-:S04]  /*c030*/  IADD3 R2, P0, R24, UR4, RZ ;  /* 0x0000000418027c10 */ /* 0x002fc8000ff1e0ff */
[----:B------:R-:W-:-:S05]  /*c040*/  IADD3.X R3, R25, UR5, RZ, P0, !PT ;  /* 0x0000000519037c10 */ /* 0x000fca00087fe4ff */
[----:B------:R1:W5:Y:S01]  /*c050*/  LDG.E R37, desc[UR36][R2.64] ;  /* 0x0000002402257981 */ /* 0x000362000c1e1900 */
[----:B------:R-:W-:Y:S05]  /*c060*/  BRA `(.L_x_244) ;  /* 0x0000000000247947 */ /* 0x000fea0003800000 */
.L_x_243:
[----:B------:R-:W-:Y:S02]  /*c070*/  ULDC.64 UR4, c[0x0][0xa08] ;  /* 0x0002820000047ab9 */ /* 0x000fe40000000a00 */
[----:B------:R-:W-:-:S04]  /*c080*/  ISETP.NE.U32.AND P0, PT, RZ, UR4, PT ;  /* 0x00000004ff007c0c */ /* 0x000fc8000bf05070 */
[----:B------:R-:W-:-:S13]  /*c090*/  ISETP.NE.AND.EX P0, PT, RZ, UR5, PT, P0 ;  /* 0x00000005ff007c0c */ /* 0x000fda000bf05300 */
[----:B------:R-:W-:Y:S05]  /*c0a0*/  @!P0 BRA `(.L_x_244) ;  /* 0x0000000000148947 */ /* 0x000fea0003800000 */
[----:B-1----:R-:W1:Y:S02]  /*c0b0*/  LDC.64 R2, c[0x0][0xa08] ;  /* 0x00028200ff027b82 */ /* 0x002e640000000a00 */
[----:B-1----:R-:W-:-:S05]  /*c0c0*/  IMAD.WIDE R2, R30, 0x4, R2 ;  /* 0x000000041e027825 */ /* 0x002fca00078e0202 */
[----:B------:R-:W3:Y:S04]  /*c0d0*/  LDG.E R37, desc[UR36][R2.64] ;  /* 0x0000002402257981 */ /* 0x000ee8000c1e1900 */
[----:B0-2---:R-:W3:Y:S02]  /*c0e0*/  LDG.E R0, desc[UR36][R2.64+0x4] ;  /* 0x0000042402007981 */ /* 0x005ee4000c1e1900 */
[----:B---3--:R-:W-:-:S07]  /*c0f0*/  IMAD.IADD R37, R0, 0x1, -R37 ;  /* 0x0000000100257824 */ /* 0x008fce00078e0a25 */
.L_x_244:
[----:B-----5:R-:W-:Y:S01]  /*c100*/  IMAD.IADD R37, R37, 0x1, -R6 ;  /* 0x0000000125257824 */ /* 0x020fe200078e0a06 */
[----:B012---:R-:W-:Y:S01]  /*c110*/  LOP3.LUT R0, R18, 0xff000000, RZ, 0xc0, !PT ;  /* 0xff00000012007812 */ /* 0x007fe200078ec0ff */
[----:B------:R-:W-:Y:S03]  /*c120*/  BSSY B0, `(.L_x_245) ;  /* 0x0000029000007945 */ /* 0x000fe60003800000 */
[C---:B------:R-:W-:Y:S02]  /*c130*/  IADD3 R2, R37.reuse, 0x5f, RZ ;  /* 0x0000005f25027810 */ /* 0x040fe40007ffe0ff */
[----:B------:R-:W-:Y:S02]  /*c140*/  ISETP.GE.AND P0, PT, R37, 0x1, PT ;  /* 0x000000012500780c */ /* 0x000fe40003f06270 */
[----:B------:R-:W-:Y:S01]  /*c150*/  SHF.R.U32.HI R3, RZ, 0x8, R0 ;  /* 0x00000008ff037819 */ /* 0x000fe20000011600 */
[----:B------:R-:W-:Y:S01]  /*c160*/  IMAD.HI R2, R2, 0x2aaaaaab, RZ ;  /* 0x2aaaaaab02027827 */ /* 0x000fe200078e02ff */
[----:B------:R-:W-:-:S04]  /*c170*/  LOP3.LUT R0, R18, 0xff0000, RZ, 0xc0, !PT ;  /* 0x00ff000012007812 */ /* 0x000fc800078ec0ff */
[----:B------:R-:W-:Y:S02]  /*c180*/  LEA.HI R5, R0, R3, RZ, 0x10 ;  /* 0x0000000300057211 */ /* 0x000fe400078f80ff */
[----:B------:R-:W-:Y:S02]  /*c190*/  SHF.R.U32.HI R3, RZ, 0x1f, R2 ;  /* 0x0000001fff037819 */ /* 0x000fe40000011602 */
[----:B------:R-:W-:Y:S02]  /*c1a0*/  LOP3.LUT R4, R5, 0xff, RZ, 0xc0, !PT ;  /* 0x000000ff05047812 */ /* 0x000fe400078ec0ff */
[----:B------:R-:W-:Y:S01]  /*c1b0*/  LEA.HI.SX32 R0, R2, R3, 0x1c ;  /* 0x0000000302007211 */ /* 0x000fe200078fe2ff */
[----:B------:R-:W-:Y:S01]  /*c1c0*/  IMAD.MOV.U32 R3, RZ, RZ, RZ ;  /* 0x000000ffff037224 */ /* 0x000fe200078e00ff */
[----:B------:R-:W-:Y:S06]  /*c1d0*/  @!P0 BRA `(.L_x_246) ;  /* 0x0000000000748947 */ /* 0x000fec0003800000 */
[----:B------:R-:W-:-:S04]  /*c1e0*/  SHF.R.U32.HI R5, RZ, 0x10, R5 ;  /* 0x00000010ff057819 */ /* 0x000fc80000011605 */
[----:B------:R-:W-:-:S13]  /*c1f0*/  ISETP.NE.AND P0, PT, R5, RZ, PT ;  /* 0x000000ff0500720c */ /* 0x000fda0003f05270 */
[----:B------:R-:W0:Y:S02]  /*c200*/  @!P0 LDC R5, c[0x0][0x9f0] ;  /* 0x00027c00ff058b82 */ /* 0x000e240000000800 */
[-C--:B0-----:R-:W-:Y:S02]  /*c210*/  IABS R6, R5.reuse ;  /* 0x0000000500067213 */ /* 0x081fe40000000000 */
[----:B------:R-:W-:Y:S02]  /*c220*/  IADD3 R8, R5, -0x1, R0 ;  /* 0xffffffff05087810 */ /* 0x000fe40007ffe000 */
[----:B------:R-:W0:Y:S02]  /*c230*/  I2F.RP R7, R6 ;  /* 0x0000000600077306 */ /* 0x000e240000209400 */
[----:B------:R-:W-:-:S04]  /*c240*/  LOP3.LUT R2, R8, R5, RZ, 0x3c, !PT ;  /* 0x0000000508027212 */ /* 0x000fc800078e3cff */
[----:B------:R-:W-:Y:S01]  /*c250*/  ISETP.GE.AND P2, PT, R2, RZ, PT ;  /* 0x000000ff0200720c */ /* 0x000fe20003f46270 */
[----:B------:R-:W-:Y:S01]  /*c260*/  IMAD.MOV.U32 R2, RZ, RZ, RZ ;  /* 0x000000ffff027224 */ /* 0x000fe200078e00ff */
[----:B0-----:R-:W0:Y:S02]  /*c270*/  MUFU.RCP R7, R7 ;  /* 0x0000000700077308 */ /* 0x001e240000001000 */
[----:B0-----:R-:W-:Y:S01]  /*c280*/  VIADD R3, R7, 0xffffffe ;  /* 0x0ffffffe07037836 */ /* 0x001fe20000000000 */
[----:B------:R-:W-:-:S05]  /*c290*/  IABS R7, R5 ;  /* 0x0000000500077213 */ /* 0x000fca0000000000 */
[----:B------:R-:W0:Y:S01]  /*c2a0*/  F2I.FTZ.U32.TRUNC.NTZ R3, R3 ;  /* 0x0000000300037305 */ /* 0x000e22000021f000 */
[----:B------:R-:W-:Y:S02]  /*c2b0*/  IMAD.MOV R7, RZ, RZ, -R7 ;  /* 0x000000ffff077224 */ /* 0x000fe400078e0a07 */
[----:B0-----:R-:W-:-:S04]  /*c2c0*/  IMAD.MOV R9, RZ, RZ, -R3 ;  /* 0x000000ffff097224 */ /* 0x001fc800078e0a03 */
[----:B------:R-:W-:-:S04]  /*c2d0*/  IMAD R9, R9, R6, RZ ;  /* 0x0000000609097224 */ /* 0x000fc800078e02ff */
[----:B------:R-:W-:Y:S01]  /*c2e0*/  IMAD.HI.U32 R2, R3, R9, R2 ;  /* 0x0000000903027227 */ /* 0x000fe200078e0002 */
[----:B------:R-:W-:-:S05]  /*c2f0*/  IABS R3, R8 ;  /* 0x0000000800037213 */ /* 0x000fca0000000000 */
[----:B------:R-:W-:-:S04]  /*c300*/  IMAD.HI.U32 R2, R2, R3, RZ ;  /* 0x0000000302027227 */ /* 0x000fc800078e00ff */
[----:B------:R-:W-:-:S05]  /*c310*/  IMAD R3, R2, R7, R3 ;  /* 0x0000000702037224 */ /* 0x000fca00078e0203 */
[----:B------:R-:W-:-:S13]  /*c320*/  ISETP.GT.U32.AND P1, PT, R6, R3, PT ;  /* 0x000000030600720c */ /* 0x000fda0003f24070 */
[----:B------:R-:W-:Y:S02]  /*c330*/  @!P1 IMAD.IADD R3, R3, 0x1, -R6 ;  /* 0x0000000103039824 */ /* 0x000fe400078e0a06 */
[----:B------:R-:W-:Y:S01]  /*c340*/  @!P1 VIADD R2, R2, 0x1 ;  /* 0x0000000102029836 */ /* 0x000fe20000000000 */
[----:B------:R-:W-:Y:S02]  /*c350*/  ISETP.NE.AND P1, PT, R5, RZ, PT ;  /* 0x000000ff0500720c */ /* 0x000fe40003f25270 */
[----:B------:R-:W-:-:S13]  /*c360*/  ISETP.GE.U32.AND P0, PT, R3, R6, PT ;  /* 0x000000060300720c */ /* 0x000fda0003f06070 */
[----:B------:R-:W-:-:S04]  /*c370*/  @P0 VIADD R2, R2, 0x1 ;  /* 0x0000000102020836 */ /* 0x000fc80000000000 */
[----:B------:R-:W-:Y:S01]  /*c380*/  @!P2 IMAD.MOV R2, RZ, RZ, -R2 ;  /* 0x000000ffff02a224 */ /* 0x000fe200078e0a02 */
[----:B------:R-:W-:-:S05]  /*c390*/  @!P1 LOP3.LUT R2, RZ, R5, RZ, 0x33, !PT ;  /* 0x00000005ff029212 */ /* 0x000fca00078e33ff */
[----:B------:R-:W-:-:S07]  /*c3a0*/  IMAD.MOV.U32 R3, RZ, RZ, R2 ;  /* 0x000000ffff037224 */ /* 0x000fce00078e0002 */
.L_x_246:
[----:B------:R-:W-:Y:S05]  /*c3b0*/  BSYNC B0 ;  /* 0x0000000000007941 */ /* 0x000fea0003800000 */
.L_x_245:
[-C--:B------:R-:W-:Y:S01]  /*c3c0*/  IMAD R2, R4, R3.reuse, RZ ;  /* 0x0000000304027224 */ /* 0x080fe200078e02ff */
[----:B------:R-:W-:Y:S04]  /*c3d0*/  BSSY B7, `(.L_x_247) ;  /* 0x0000365000077945 */ /* 0x000fe80003800000 */
[----:B------:R-:W-:Y:S01]  /*c3e0*/  VIADDMNMX R0, R2, R3, R0, PT ;  /* 0x0000000302007246 */ /* 0x000fe20003800100 */
[----:B------:R0:W-:Y:S03]  /*c3f0*/  STL [R1], R2 ;  /* 0x0000000201007387 */ /* 0x0001e60000100800 */
[----:B------:R-:W-:Y:S01]  /*c400*/  ISETP.GT.AND P0, PT, R0, R2, PT ;  /* 0x000000020000720c */ /* 0x000fe20003f04270 */
[----:B------:R0:W-:-:S12]  /*c410*/  STL [R1+0x1c], R0 ;  /* 0x00001c0001007387 */ /* 0x0001d80000100800 */
[----:B0-----:R-:W-:Y:S05]  /*c420*/  @P0 BRA `(.L_x_248) ;  /* 0x0000000000440947 */ /* 0x001fea0003800000 */
[----:B------:R-:W0:Y:S02]  /*c430*/  S2R R2, SR_TID.X ;  /* 0x0000000000027919 */ /* 0x000e240000002100 */
[----:B0-----:R-:W-:-:S04]  /*c440*/  LOP3.LUT R2, R2, 0x7f, RZ, 0xc0, !PT ;  /* 0x0000007f02027812 */ /* 0x001fc800078ec0ff */
[----:B------:R-:W-:-:S13]  /*c450*/  ISETP.NE.AND P0, PT, R2, RZ, PT ;  /* 0x000000ff0200720c */ /* 0x000fda0003f05270 */
[----:B------:R-:W-:Y:S05]  /*c460*/  @P0 BRA `(.L_x_249) ;  /* 0x00000034006c0947 */ /* 0x000fea0003800000 */
[----:B------:R-:W0:Y:S01]  /*c470*/  S2R R7, SR_LANEID ;  /* 0x0000000000077919 */ /* 0x000e220000000000 */
[----:B------:R-:W-:Y:S01]  /*c480*/  VOTEU.ANY UR4, UPT, PT ;  /* 0x0000000000047886 */ /* 0x000fe200038e0100 */
[----:B------:R-:W1:Y:S01]  /*c490*/  LDC.64 R2, c[0x0][0xc60] ;  /* 0x00031800ff027b82 */ /* 0x000e620000000a00 */
[----:B------:R-:W0:Y:S08]  /*c4a0*/  FLO.U32 R0, UR4 ;  /* 0x0000000400007d00 */ /* 0x000e3000080e0000 */
[----:B------:R-:W1:Y:S01]  /*c4b0*/  POPC R5, UR4 ;  /* 0x0000000400057d09 */ /* 0x000e620008000000 */
[----:B0-----:R-:W-:-:S13]  /*c4c0*/  ISETP.EQ.U32.AND P0, PT, R0, R7, PT ;  /* 0x000000070000720c */ /* 0x001fda0003f02070 */
[----:B-1----:R-:W2:Y:S01]  /*c4d0*/  @P0 ATOMG.E.ADD.STRONG.GPU PT, R3, desc[UR36][R2.64], R5 ;  /* 0x00000005020309a8 */ /* 0x002ea200081ee1e4 */
[----:B------:R-:W0:Y:S02]  /*c4e0*/  S2R R4, SR_LTMASK ;  /* 0x0000000000047919 */ /* 0x000e240000003900 */
[----:B0-----:R-:W-:-:S04]  /*c4f0*/  LOP3.LUT R4, R4, UR4, RZ, 0xc0, !PT ;  /* 0x0000000404047c12 */ /* 0x001fc8000f8ec0ff */
[----:B------:R-:W0:Y:S01]  /*c500*/  POPC R7, R4 ;  /* 0x0000000400077309 */ /* 0x000e220000000000 */
[----:B--2---:R-:W0:Y:S02]  /*c510*/  SHFL.IDX PT, R0, R3, R0, 0x1f ;  /* 0x00001f0003007589 */ /* 0x004e2400000e0000 */
[----:B0-----:R-:W-:Y:S01]  /*c520*/  IADD3 R16, R0, UR39, R7 ;  /* 0x0000002700107c10 */ /* 0x001fe2000fffe007 */
[----:B------:R-:W-:Y:S06]  /*c530*/  BRA `(.L_x_249) ;  /* 0x0000003400387947 */ /* 0x000fec0003800000 */
.L_x_248:
[----:B------:R-:W-:Y:S01]  /*c540*/  VIADD R0, R22, 0x1e400 ;  /* 0x0001e40016007836 */ /* 0x000fe20000000000 */
[----:B------:R-:W-:Y:S04]  /*c550*/  BSSY B6, `(.L_x_250) ;  /* 0x0000013000067945 */ /* 0x000fe80003800000 */
[----:B------:R-:W-:-:S13]  /*c560*/  LOP3.LUT P0, RZ, R0, 0x3ff, RZ, 0xc0, !PT ;  /* 0x000003ff00ff7812 */ /* 0x000fda000780c0ff */
[----:B------:R-:W-:Y:S05]  /*c570*/  @!P0 BRA `(.L_x_251) ;  /* 0x0000000000408947 */ /* 0x000fea0003800000 */
[----:B------:R-:W-:Y:S01]  /*c580*/  MOV R2, 0x0 ;  /* 0x0000000000027802 */ /* 0x000fe20000000f00 */
[----:B------:R-:W-:Y:S01]  /*c590*/  ULDC.64 UR6, c[0x4][0x88] ;  /* 0x0100220000067ab9 */ /* 0x000fe20000000a00 */
[----:B------:R-:W-:Y:S01]  /*c5a0*/  ULDC.64 UR8, c[0x4][0x90] ;  /* 0x0100240000087ab9 */ /* 0x000fe20000000a00 */
[----:B------:R-:W-:Y:S01]  /*c5b0*/  ULDC.64 UR4, c[0x4][0x8] ;  /* 0x0100020000047ab9 */ /* 0x000fe20000000a00 */
[----:B------:R-:W-:Y:S01]  /*c5c0*/  IMAD.U32 R4, RZ, RZ, UR6 ;  /* 0x00000006ff047e24 */ /* 0x000fe2000f8e00ff */
[----:B------:R-:W-:Y:S01]  /*c5d0*/  MOV R11, UR5 ;  /* 0x00000005000b7c02 */ /* 0x000fe20008000f00 */
[----:B------:R-:W0:Y:S01]  /*c5e0*/  LDC.64 R2, c[0x4][R2] ;  /* 0x0100000002027b82 */ /* 0x000e220000000a00 */
[----:B------:R-:W-:Y:S02]  /*c5f0*/  IMAD.U32 R5, RZ, RZ, UR7 ;  /* 0x00000007ff057e24 */ /* 0x000fe4000f8e00ff */
[----:B------:R-:W-:Y:S02]  /*c600*/  IMAD.U32 R6, RZ, RZ, UR8 ;  /* 0x00000008ff067e24 */ /* 0x000fe4000f8e00ff */
[----:B------:R-:W-:-:S02]  /*c610*/  IMAD.U32 R7, RZ, RZ, UR9 ;  /* 0x00000009ff077e24 */ /* 0x000fc4000f8e00ff */
[----:B------:R-:W-:Y:S02]  /*c620*/  IMAD.U32 R10, RZ, RZ, UR4 ;  /* 0x00000004ff0a7e24 */ /* 0x000fe4000f8e00ff */
[----:B------:R-:W-:Y:S02]  /*c630*/  IMAD.MOV.U32 R8, RZ, RZ, 0x70 ;  /* 0x00000070ff087424 */ /* 0x000fe400078e00ff */
[----:B------:R-:W-:Y:S02]  /*c640*/  IMAD.MOV.U32 R12, RZ, RZ, 0x1 ;  /* 0x00000001ff0c7424 */ /* 0x000fe400078e00ff */
[----:B------:R-:W-:-:S07]  /*c650*/  IMAD.MOV.U32 R13, RZ, RZ, RZ ;  /* 0x000000ffff0d7224 */ /* 0x000fce00078e00ff */
[----:B------:R-:W-:-:S07]  /*c660*/  LEPC R20, `(.L_x_251) ;  /* 0x000000001014794e */ /* 0x000fce0000000000 */
[----:B0-----:R-:W-:Y:S05]  /*c670*/  CALL.ABS.NOINC R2 ;  /* 0x0000000002007343 */ /* 0x001fea0003c00000 */
.L_x_251:
[----:B------:R-:W-:Y:S05]  /*c680*/  BSYNC B6 ;  /* 0x0000000000067941 */ /* 0x000fea0003800000 */
.L_x_250:
        /* <DEDUP_REMOVED lines=8> */
[----:B------:R0:W1:Y:S01]  /*c710*/  LDC.64 R2, c[0x4][R26] ;  /* 0x010000001a027b82 */ /* 0x0000620000000a00 */
[----:B------:R-:W-:Y:S02]  /*c720*/  IMAD.U32 R4, RZ, RZ, UR6 ;  /* 0x00000006ff047e24 */ /* 0x000fe4000f8e00ff */
[----:B------:R-:W-:Y:S02]  /*c730*/  IMAD.U32 R5, RZ, RZ, UR7 ;  /* 0x00000007ff057e24 */ /* 0x000fe4000f8e00ff */
[----:B------:R-:W-:Y:S02]  /*c740*/  IMAD.U32 R6, RZ, RZ, UR8 ;  /* 0x00000008ff067e24 */ /* 0x000fe4000f8e00ff */
[----:B------:R-:W-:-:S02]  /*c750*/  IMAD.U32 R7, RZ, RZ, UR9 ;  /* 0x00000009ff077e24 */ /* 0x000fc4000f8e00ff */
[----:B------:R-:W-:Y:S02]  /*c760*/  IMAD.U32 R10, RZ, RZ, UR4 ;  /* 0x00000004ff0a7e24 */ /* 0x000fe4000f8e00ff */
[----:B------:R-:W-:Y:S02]  /*c770*/  IMAD.U32 R11, RZ, RZ, UR5 ;  /* 0x00000005ff0b7e24 */ /* 0x000fe4000f8e00ff */
[----:B------:R-:W-:Y:S02]  /*c780*/  IMAD.MOV.U32 R8, RZ, RZ, 0x70 ;  /* 0x00000070ff087424 */ /* 0x000fe400078e00ff */
[----:B------:R-:W-:Y:S02]  /*c790*/  IMAD.MOV.U32 R12, RZ, RZ, 0x1 ;  /* 0x00000001ff0c7424 */ /* 0x000fe400078e00ff */
[----:B0-----:R-:W-:-:S07]  /*c7a0*/  IMAD.MOV.U32 R13, RZ, RZ, RZ ;  /* 0x000000ffff0d7224 */ /* 0x001fce00078e00ff */
[----:B------:R-:W-:-:S07]  /*c7b0*/  LEPC R20, `(.L_x_254) ;  /* 0x000000001014794e */ /* 0x000fce0000000000 */
[----:B-1----:R-:W-:Y:S05]  /*c7c0*/  CALL.ABS.NOINC R2 ;  /* 0x0000000002007343 */ /* 0x002fea0003c00000 */
.L_x_254:
[----:B------:R0:W1:Y:S01]  /*c7d0*/  LDC.64 R2, c[0x4][R26] ;  /* 0x010000001a027b82 */ /* 0x0000620000000a00 */
[----:B------:R-:W-:Y:S01]  /*c7e0*/  ULDC.64 UR6, c[0x4][0x88] ;  /* 0x0100220000067ab9 */ /* 0x000fe20000000a00 */
[----:B------:R-:W-:Y:S01]  /*c7f0*/  ULDC.64 UR8, c[0x4][0x90] ;  /* 0x0100240000087ab9 */ /* 0x000fe20000000a00 */
[----:B------:R-:W-:Y:S01]  /*c800*/  ULDC.64 UR4, c[0x4][0x18] ;  /* 0x0100060000047ab9 */ /* 0x000fe20000000a00 */
[----:B------:R-:W-:Y:S01]  /*c810*/  IMAD.U32 R4, RZ, RZ, UR6 ;  /* 0x00000006ff047e24 */ /* 0x000fe2000f8e00ff */
[----:B------:R-:W-:Y:S01]  /*c820*/  MOV R7, UR9 ;  /* 0x0000000900077c02 */ /* 0x000fe20008000f00 */
[----:B------:R-:W-:Y:S02]  /*c830*/  IMAD.U32 R5, RZ, RZ, UR7 ;  /* 0x00000007ff057e24 */ /* 0x000fe4000f8e00ff */
[----:B------:R-:W-:Y:S02]  /*c840*/  IMAD.U32 R6, RZ, RZ, UR8 ;  /* 0x00000008ff067e24 */ /* 0x000fe4000f8e00ff */
[----:B------:R-:W-:-:S02]  /*c850*/  IMAD.U32 R10, RZ, RZ, UR4 ;  /* 0x00000004ff0a7e24 */ /* 0x000fc4000f8e00ff */
[----:B------:R-:W-:Y:S02]  /*c860*/  IMAD.U32 R11, RZ, RZ, UR5 ;  /* 0x00000005ff0b7e24 */ /* 0x000fe4000f8e00ff */
[----:B------:R-:W-:Y:S02]  /*c870*/  IMAD.MOV.U32 R8, RZ, RZ, 0x70 ;  /* 0x00000070ff087424 */ /* 0x000fe400078e00ff */
[----:B------:R-:W-:Y:S02]  /*c880*/  IMAD.MOV.U32 R12, RZ, RZ, 0x1 ;  /* 0x00000001ff0c7424 */ /* 0x000fe400078e00ff */
[----:B0-----:R-:W-:-:S07]  /*c890*/  IMAD.MOV.U32 R13, RZ, RZ, RZ ;  /* 0x000000ffff0d7224 */ /* 0x001fce00078e00ff */
[----:B------:R-:W-:-:S07]  /*c8a0*/  LEPC R20, `(.L_x_253) ;  /* 0x000000001014794e */ /* 0x000fce0000000000 */
[----:B-1----:R-:W-:Y:S05]  /*c8b0*/  CALL.ABS.NOINC R2 ;  /* 0x0000000002007343 */ /* 0x002fea0003c00000 */
.L_x_253:
[----:B------:R-:W-:Y:S05]  /*c8c0*/  BSYNC B6 ;  /* 0x0000000000067941 */ /* 0x000fea0003800000 */
.L_x_252:
[----:B------:R-:W2:Y:S01]  /*c8d0*/  LDL R21, [R1+0x1c] ;  /* 0x00001c0001157983 */ /* 0x000ea20000100800 */
[----:B------:R-:W-:Y:S01]  /*c8e0*/  ULDC.64 UR4, c[0x0][0x9f8] ;  /* 0x00027e0000047ab9 */ /* 0x000fe20000000a00 */
[----:B------:R-:W0:Y:S02]  /*c8f0*/  LDC R6, c[0x0][0x430] ;  /* 0x00010c00ff067b82 */ /* 0x000e240000000800 */
[----:B------:R-:W3:Y:S01]  /*c900*/  LDL R2, [R1+0x4] ;  /* 0x0000040001027983 */ /* 0x000ee20000100800 */
[----:B------:R-:W-:-:S04]  /*c910*/  ISETP.NE.U32.AND P0, PT, RZ, UR4, PT ;  /* 0x00000004ff007c0c */ /* 0x000fc8000bf05070 */
[----:B------:R-:W-:-:S13]  /*c920*/  ISETP.NE.AND.EX P0, PT, RZ, UR5, PT, P0 ;  /* 0x00000005ff007c0c */ /* 0x000fda000bf05300 */
[----:B------:R-:W-:Y:S01]  /*c930*/  @P0 IADD3 R24, P1, R24, UR4, RZ ;  /* 0x0000000418180c10 */ /* 0x000fe2000ff3e0ff */
[----:B------:R-:W1:Y:S01]  /*c940*/  S2R R20, SR_TID.X ;  /* 0x0000000000147919 */ /* 0x000e620000002100 */
[----:B------:R-:W-:Y:S01]  /*c950*/  LOP3.LUT R23, R23, 0xffffffdf, RZ, 0xc0, !PT ;  /* 0xffffffdf17177812 */ /* 0x000fe200078ec0ff */
[----:B------:R-:W-:Y:S01]  /*c960*/  ULDC UR4, c[0x0][0x2f4] ;  /* 0x0000bd0000047ab9 */ /* 0x000fe20000000800 */
[----:B------:R-:W-:-:S05]  /*c970*/  @P0 IADD3.X R25, R25, UR5, RZ, P1, !PT ;  /* 0x0000000519190c10 */ /* 0x000fca0008ffe4ff */
[----:B------:R2:W4:Y:S01]  /*c980*/  @P0 LDG.E R30, desc[UR36][R24.64] ;  /* 0x00000024181e0981 */ /* 0x000522000c1e1900 */
[----:B0-----:R-:W-:-:S13]  /*c990*/  ISETP.NE.AND P2, PT, R6, 0x1, PT ;  /* 0x000000010600780c */ /* 0x001fda0003f45270 */
[----:B------:R-:W0:Y:S01]  /*c9a0*/  @P2 LDC R3, c[0x0][0x434] ;  /* 0x00010d00ff032b82 */ /* 0x000e220000000800 */
[----:B------:R-:W-:-:S07]  /*c9b0*/  @P2 LOP3.LUT R23, R23, 0x20, RZ, 0xfc, !PT ;  /* 0x0000002017172812 */ /* 0x000fce00078efcff */
[----:B------:R-:W0:Y:S01]  /*c9c0*/  @P2 LDC R5, c[0x0][0x438] ;  /* 0x00010e00ff052b82 */ /* 0x000e220000000800 */
[----:B-1----:R-:W-:-:S04]  /*c9d0*/  LOP3.LUT R20, R20, 0x7f, RZ, 0xc0, !PT ;  /* 0x0000007f14147812 */ /* 0x002fc800078ec0ff */
[----:B------:R-:W-:Y:S02]  /*c9e0*/  SHF.R.U32.HI R26, RZ, 0x3, R20 ;  /* 0x00000003ff1a7819 */ /* 0x000fe40000011614 */
[----:B------:R-:W1:Y:S02]  /*c9f0*/  S2R R20, SR_TID.X ;  /* 0x0000000000147919 */ /* 0x000e640000002100 */
[----:B-1----:R-:W-:-:S05]  /*ca00*/  IMAD.SHL.U32 R20, R20, 0x10, RZ ;  /* 0x0000001014147824 */ /* 0x002fca00078e00ff */
[----:B------:R-:W-:Y:S02]  /*ca10*/  LOP3.LUT R20, R26, 0x70, R20, 0xf8, !PT ;  /* 0x000000701a147812 */ /* 0x000fe400078ef814 */
[----:B------:R-:W-:Y:S02]  /*ca20*/  ISETP.GE.AND P3, PT, R31, UR4, PT ;  /* 0x000000041f007c0c */ /* 0x000fe4000bf66270 */
[----:B------:R-:W-:Y:S01]  /*ca30*/  LOP3.LUT R23, R23, 0xffffffef, RZ, 0xc0, !PT ;  /* 0xffffffef17177812 */ /* 0x000fe200078ec0ff */
[----:B------:R-:W-:Y:S01]  /*ca40*/  UMOV UR5, 0xffffffff ;  /* 0xffffffff00057882 */ /* 0x000fe20000000000 */
[----:B------:R-:W-:Y:S01]  /*ca50*/  LOP3.LUT R26, R18, 0xffff, RZ, 0xc0, !PT ;  /* 0x0000ffff121a7812 */ /* 0x000fe200078ec0ff */
[----:B--2---:R-:W-:-:S04]  /*ca60*/  VIADD R25, R21, 0xffffffff ;  /* 0xffffffff15197836 */ /* 0x004fc80000000000 */
[----:B------:R-:W-:-:S05]  /*ca70*/  IMAD R0, R25, 0x60, R20 ;  /* 0x0000006019007824 */ /* 0x000fca00078e0214 */
[C---:B------:R-:W-:Y:S01]  /*ca80*/  ISETP.GE.AND P0, PT, R0.reuse, R37, PT ;  /* 0x000000250000720c */ /* 0x040fe20003f06270 */
[----:B---3--:R-:W-:-:S03]  /*ca90*/  IMAD.IADD R0, R0, 0x1, R2 ;  /* 0x0000000100007824 */ /* 0x008fc600078e0202 */
[----:B------:R-:W-:Y:S01]  /*caa0*/  ISETP.GT.U32.OR P0, PT, R20, 0x5f, P0 ;  /* 0x0000005f1400780c */ /* 0x000fe20000704470 */
[----:B0-----:R-:W-:-:S04]  /*cab0*/  @P2 IMAD.HI.U32 R2, R0, R3, RZ ;  /* 0x0000000300022227 */ /* 0x001fc800078e00ff */
[----:B------:R-:W-:Y:S01]  /*cac0*/  IMAD.MOV.U32 R4, RZ, RZ, R0 ;  /* 0x000000ffff047224 */ /* 0x000fe200078e0000 */
[----:B------:R-:W-:-:S05]  /*cad0*/  @P2 SHF.R.U32.HI R4, RZ, R5, R2 ;  /* 0x00000005ff042219 */ /* 0x000fca0000011602 */
[----:B------:R-:W-:Y:S02]  /*cae0*/  IMAD.MOV R5, RZ, RZ, -R4 ;  /* 0x000000ffff057224 */ /* 0x000fe400078e0a04 */
[----:B------:R-:W0:Y:S02]  /*caf0*/  @!P0 LDC.64 R2, c[0x0][0x428] ;  /* 0x00010a00ff028b82 */ /* 0x000e240000000a00 */
[----:B------:R-:W-:Y:S01]  /*cb00*/  IMAD R0, R6, R5, R0 ;  /* 0x0000000506007224 */ /* 0x000fe200078e0200 */
[----:B------:R-:W-:Y:S02]  /*cb10*/  @!P0 SHF.R.S32.HI R5, RZ, 0x1f, R4 ;  /* 0x0000001fff058819 */ /* 0x000fe40000011404 */
[----:B----4-:R-:W-:-:S05]  /*cb20*/  SHF.R.S32.HI R6, RZ, 0x1f, R30 ;  /* 0x0000001fff067819 */ /* 0x010fca000001141e */
[----:B------:R0:W-:Y:S02]  /*cb30*/  STL [R1+0x8], R6 ;  /* 0x0000080601007387 */ /* 0x0001e40000100800 */
[-C--:B0-----:R-:W-:Y:S02]  /*cb40*/  @!P0 IMAD R6, R6, R2.reuse, RZ ;  /* 0x0000000206068224 */ /* 0x081fe400078e02ff */
[----:B------:R-:W-:-:S04]  /*cb50*/  @!P0 IMAD.WIDE.U32 R4, R30, R2, R4 ;  /* 0x000000021e048225 */ /* 0x000fc800078e0004 */
[----:B------:R-:W-:Y:S02]  /*cb60*/  @!P0 IMAD R6, R30, R3, R6 ;  /* 0x000000031e068224 */ /* 0x000fe400078e0206 */
[----:B------:R-:W0:Y:S02]  /*cb70*/  @!P0 LDC.64 R2, c[0x0][0x418] ;  /* 0x00010600ff028b82 */ /* 0x000e240000000a00 */
[----:B------:R-:W-:Y:S02]  /*cb80*/  @!P0 IMAD.IADD R6, R5, 0x1, R6 ;  /* 0x0000000105068824 */ /* 0x000fe400078e0206 */
[----:B------:R-:W-:-:S05]  /*cb90*/  IMAD.U32 R5, RZ, RZ, UR38 ;  /* 0x00000026ff057e24 */ /* 0x000fca000f8e00ff */
[----:B------:R-:W-:-:S13]  /*cba0*/  ISETP.NE.AND P2, PT, R5, 0x3, PT ;  /* 0x000000030500780c */ /* 0x000fda0003f45270 */
[----:B------:R-:W-:Y:S02]  /*cbb0*/  @P2 LOP3.LUT R23, R23, 0x10, RZ, 0xfc, !PT ;  /* 0x0000001017172812 */ /* 0x000fe400078efcff */
[C---:B0-----:R-:W-:Y:S02]  /*cbc0*/  @!P0 LEA R2, P1, R4.reuse, R2, 0x2 ;  /* 0x0000000204028211 */ /* 0x041fe400078210ff */
[----:B------:R-:W-:Y:S02]  /*cbd0*/  LOP3.LUT R23, R23, 0xfffffffb, RZ, 0xc0, !PT ;  /* 0xfffffffb17177812 */ /* 0x000fe400078ec0ff */
[----:B------:R-:W-:Y:S01]  /*cbe0*/  @!P0 LEA.HI.X R3, R4, R3, R6, 0x2, P1 ;  /* 0x0000000304038211 */ /* 0x000fe200008f1406 */
[----:B------:R-:W-:Y:S01]  /*cbf0*/  IMAD.MOV.U32 R4, RZ, RZ, RZ ;  /* 0x000000ffff047224 */ /* 0x000fe200078e00ff */
[----:B------:R-:W-:Y:S02]  /*cc00*/  ISETP.GE.AND P1, PT, R33, UR4, PT ;  /* 0x0000000421007c0c */ /* 0x000fe4000bf26270 */
[----:B------:R-:W-:-:S03]  /*cc10*/  @P3 LOP3.LUT R23, R23, 0x4, RZ, 0xfc, !PT ;  /* 0x0000000417173812 */ /* 0x000fc600078efcff */
[----:B------:R0:W5:Y:S01]  /*cc20*/  @!P0 LDG.E R4, desc[UR36][R2.64] ;  /* 0x0000002402048981 */ /* 0x000162000c1e1900 */
[----:B------:R-:W-:Y:S02]  /*cc30*/  ISETP.GE.AND P0, PT, R32, UR4, PT ;  /* 0x0000000420007c0c */ /* 0x000fe4000bf06270 */
[----:B------:R-:W-:-:S04]  /*cc40*/  LOP3.LUT R23, R23, 0xfffffffe, RZ, 0xc0, !PT ;  /* 0xfffffffe17177812 */ /* 0x000fc800078ec0ff */
[----:B------:R-:W-:-:S04]  /*cc50*/  LOP3.LUT R23, R23, 0xfffffffd, RZ, 0xc0, !PT ;  /* 0xfffffffd17177812 */ /* 0x000fc800078ec0ff */
[----:B------:R-:W-:-:S04]  /*cc60*/  @P1 LOP3.LUT R23, R23, 0x2, RZ, 0xfc, !PT ;  /* 0x0000000217171812 */ /* 0x000fc800078efcff */
[----:B------:R-:W-:Y:S01]  /*cc70*/  @P0 LOP3.LUT R23, R23, 0x1, RZ, 0xfc, !PT ;  /* 0x0000000117170812 */ /* 0x000fe200078efcff */
[----:B0-----:R-:W-:Y:S06]  /*cc80*/  BRA.DIV UR5, `(.L_x_255) ;  /* 0x0000003e05d07947 */ /* 0x001fec000b800000 */
.L_x_321:
[----:B------:R-:W-:Y:S02]  /*cc90*/  ISETP.GT.U32.AND P0, PT, R20, 0x5f, PT ;  /* 0x0000005f1400780c */ /* 0x000fe40003f04070 */
[----:B------:R-:W-:-:S11]  /*cca0*/  LOP3.LUT R23, R23, 0xfffffff7, RZ, 0xc0, !PT ;  /* 0xfffffff717177812 */ /* 0x000fd600078ec0ff */
[----:B------:R-:W-:Y:S01]  /*ccb0*/  @P0 LOP3.LUT R23, R23, 0x8, RZ, 0xfc, !PT ;  /* 0x0000000817170812 */ /* 0x000fe200078efcff */
[----:B------:R-:W-:Y:S06]  /*ccc0*/  @!P2 BRA `(.L_x_256) ;  /* 0x000000000004a947 */ /* 0x000fec0003800000 */
[----:B------:R-:W-:Y:S01]  /*ccd0*/  BPT.TRAP 0x1 ;  /* 0x000000040000795c */ /* 0x000fe20000300000 */
.L_x_256:
[----:B------:R-:W-:Y:S01]  /*cce0*/  SHF.R.S32.HI R5, RZ, 0x1f, R0 ;  /* 0x0000001fff057819 */ /* 0x000fe20000011400 */
[----:B------:R-:W-:Y:S01]  /*ccf0*/  ULDC.64 UR4, c[0x0][0x328] ;  /* 0x0000ca0000047ab9 */ /* 0x000fe20000000a00 */
[----:B------:R-:W-:Y:S01]  /*cd00*/  ULDC.64 UR6, c[0x0][0x318] ;  /* 0x0000c60000067ab9 */ /* 0x000fe20000000a00 */
[----:B------:R-:W-:Y:S02]  /*cd10*/  BSSY B0, `(.L_x_257) ;  /* 0x0000014000007945 */ /* 0x000fe40003800000 */
[----:B------:R-:W-:-:S04]  /*cd20*/  IMAD R3, R5, UR4, RZ ;  /* 0x0000000405037c24 */ /* 0x000fc8000f8e02ff */
[C---:B------:R-:W-:Y:S02]  /*cd30*/  IMAD R6, R0.reuse, UR5, R3 ;  /* 0x0000000500067c24 */ /* 0x040fe4000f8e0203 */
[----:B------:R-:W-:Y:S01]  /*cd40*/  IMAD.WIDE.U32 R2, R0, UR4, RZ ;  /* 0x0000000400027c25 */ /* 0x000fe2000f8e00ff */
[----:B------:R-:W-:-:S03]  /*cd50*/  ULDC.64 UR4, c[0x0][0x338] ;  /* 0x0000ce0000047ab9 */ /* 0x000fc60000000a00 */
[----:B------:R-:W-:Y:S01]  /*cd60*/  IMAD.IADD R3, R3, 0x1, R6 ;  /* 0x0000000103037824 */ /* 0x000fe200078e0206 */
[----:B-----5:R-:W-:Y:S01]  /*cd70*/  SHF.R.S32.HI R6, RZ, 0x1f, R4 ;  /* 0x0000001fff067819 */ /* 0x020fe20000011404 */
[----:B------:R-:W-:-:S04]  /*cd80*/  IMAD.WIDE.U32 R2, R4, UR4, R2 ;  /* 0x0000000404027c25 */ /* 0x000fc8000f8e0002 */
[----:B------:R-:W-:-:S04]  /*cd90*/  IMAD R7, R6, UR4, RZ ;  /* 0x0000000406077c24 */ /* 0x000fc8000f8e02ff */
[----:B------:R-:W-:Y:S01]  /*cda0*/  IMAD R7, R4, UR5, R7 ;  /* 0x0000000504077c24 */ /* 0x000fe2000f8e0207 */
[----:B------:R-:W-:-:S03]  /*cdb0*/  ULDC.64 UR4, c[0x0][0x330] ;  /* 0x0000cc0000047ab9 */ /* 0x000fc60000000a00 */
[----:B------:R-:W-:Y:S02]  /*cdc0*/  IMAD.IADD R3, R3, 0x1, R7 ;  /* 0x0000000103037824 */ /* 0x000fe400078e0207 */
[----:B------:R-:W-:Y:S02]  /*cdd0*/  IMAD R7, R27, 0x8, R22 ;  /* 0x000000081b077824 */ /* 0x000fe400078e0216 */
[----:B------:R-:W-:-:S04]  /*cde0*/  IMAD.WIDE.U32 R2, R26, UR4, R2 ;  /* 0x000000041a027c25 */ /* 0x000fc8000f8e0002 */
[----:B------:R-:W-:Y:S01]  /*cdf0*/  IMAD R24, R26, UR5, R3 ;  /* 0x000000051a187c24 */ /* 0x000fe2000f8e0203 */
[----:B------:R-:W-:-:S04]  /*ce00*/  LEA R18, P0, R2, UR6, 0x1 ;  /* 0x0000000602127c11 */ /* 0x000fc8000f8008ff */
[----:B------:R-:W-:Y:S02]  /*ce10*/  LEA.HI.X R24, R2, UR7, R24, 0x1, P0 ;  /* 0x0000000702187c11 */ /* 0x000fe400080f0c18 */
[----:B------:R-:W-:-:S06]  /*ce20*/  SHF.L.U32 R2, R28, 0x1f, RZ ;  /* 0x0000001f1c027819 */ /* 0x000fcc00000006ff */
[----:B------:R-:W0:Y:S02]  /*ce30*/  SYNCS.PHASECHK.TRANS64.TRYWAIT P0, [R7+URZ+0x30840], R2 ;  /* 0x03084002070075a7 */ /* 0x000e24000800017f */
[----:B0-----:R-:W-:Y:S05]  /*ce40*/  @!P0 BRA `(.L_x_258) ;  /* 0x0000003c00948947 */ /* 0x001fea0003800000 */
.L_x_322:
[----:B------:R-:W-:Y:S05]  /*ce50*/  BSYNC B0 ;  /* 0x0000000000007941 */ /* 0x000fea0003800000 */
.L_x_257:
[----:B------:R-:W1:Y:S01]  /*ce60*/  S2R R8, SR_TID.X ;  /* 0x0000000000087919 */ /* 0x000e620000002100 */
[----:B------:R-:W-:Y:S01]  /*ce70*/  ULDC.64 UR4, c[0x0][0x300] ;  /* 0x0000c00000047ab9 */ /* 0x000fe20000000a00 */
[----:B------:R-:W-:Y:S01]  /*ce80*/  ULDC.64 UR6, c[0x0][0x2e8] ;  /* 0x0000ba0000067ab9 */ /* 0x000fe20000000a00 */
[----:B------:R-:W-:Y:S01]  /*ce90*/  IMAD R5, R5, UR4, RZ ;  /* 0x0000000405057c24 */ /* 0x000fe2000f8e02ff */
[C---:B------:R-:W-:Y:S01]  /*cea0*/  LOP3.LUT P4, RZ, R23.reuse, 0x4, RZ, 0xc0, !PT ;  /* 0x0000000417ff7812 */ /* 0x040fe2000788c0ff */
[C---:B0-----:R-:W-:Y:S01]  /*ceb0*/  IMAD.WIDE.U32 R2, R0.reuse, UR4, RZ ;  /* 0x0000000400027c25 */ /* 0x041fe2000f8e00ff */
[C---:B------:R-:W-:Y:S02]  /*cec0*/  LOP3.LUT P3, RZ, R23.reuse, 0x2, RZ, 0xc0, !PT ;  /* 0x0000000217ff7812 */ /* 0x040fe4000786c0ff */
[----:B------:R-:W-:Y:S01]  /*ced0*/  LOP3.LUT P2, RZ, R23, 0x1, RZ, 0xc0, !PT ;  /* 0x0000000117ff7812 */ /* 0x000fe2000784c0ff */
[----:B------:R-:W-:Y:S01]  /*cee0*/  IMAD R5, R0, UR5, R5 ;  /* 0x0000000500057c24 */ /* 0x000fe2000f8e0205 */
[----:B------:R-:W-:-:S02]  /*cef0*/  ULDC.64 UR4, c[0x0][0x310] ;  /* 0x0000c40000047ab9 */ /* 0x000fc40000000a00 */
[----:B------:R-:W-:Y:S02]  /*cf00*/  IMAD R6, R6, UR4, RZ ;  /* 0x0000000406067c24 */ /* 0x000fe4000f8e02ff */
[----:B------:R-:W-:Y:S01]  /*cf10*/  IADD3 R3, R3, R5, RZ ;  /* 0x0000000503037210 */ /* 0x000fe20007ffe0ff */
[----:B------:R-:W-:Y:S02]  /*cf20*/  IMAD R5, R27, 0x4800, R34 ;  /* 0x000048001b057824 */ /* 0x000fe400078e0222 */
[C---:B------:R-:W-:Y:S02]  /*cf30*/  IMAD R6, R4.reuse, UR5, R6 ;  /* 0x0000000504067c24 */ /* 0x040fe4000f8e0206 */
[----:B------:R-:W-:Y:S01]  /*cf40*/  IMAD.WIDE.U32 R2, R4, UR4, R2 ;  /* 0x0000000404027c25 */ /* 0x000fe2000f8e0002 */
[----:B------:R-:W-:-:S03]  /*cf50*/  ULDC.64 UR4, c[0x0][0x308] ;  /* 0x0000c20000047ab9 */ /* 0x000fc60000000a00 */
[----:B------:R-:W-:Y:S02]  /*cf60*/  IMAD.IADD R3, R3, 0x1, R6 ;  /* 0x0000000103037824 */ /* 0x000fe400078e0206 */
[----:B------:R-:W-:Y:S02]  /*cf70*/  IMAD R6, R25, -0x60, R37 ;  /* 0xffffffa019067824 */ /* 0x000fe400078e0225 */
[----:B------:R-:W-:Y:S01]  /*cf80*/  IMAD.WIDE.U32 R2, R26, UR4, R2 ;  /* 0x000000041a027c25 */ /* 0x000fe2000f8e0002 */
[----:B------:R-:W-:-:S03]  /*cf90*/  UMOV UR4, 0xffffffff ;  /* 0xffffffff00047882 */ /* 0x000fc60000000000 */
[----:B------:R-:W-:Y:S01]  /*cfa0*/  IMAD R0, R26, UR5, R3 ;  /* 0x000000051a007c24 */ /* 0x000fe2000f8e0203 */
[----:B-1----:R-:W-:Y:S02]  /*cfb0*/  LOP3.LUT R8, R8, 0x7f, RZ, 0xc0, !PT ;  /* 0x0000007f08087812 */ /* 0x002fe400078ec0ff */
[C---:B------:R-:W-:Y:S02]  /*cfc0*/  LEA R4, P0, R2.reuse, UR6, 0x1 ;  /* 0x0000000602047c11 */ /* 0x040fe4000f8008ff */
[----:B------:R-:W-:Y:S02]  /*cfd0*/  SHF.R.U32.HI R8, RZ, 0x3, R8 ;  /* 0x00000003ff087819 */ /* 0x000fe40000011608 */
[----:B------:R-:W-:-:S03]  /*cfe0*/  LEA.HI.X R0, R2, UR7, R0, 0x1, P0 ;  /* 0x0000000702007c11 */ /* 0x000fc600080f0c00 */
[----:B------:R-:W-:-:S05]  /*cff0*/  IMAD.IADD R6, R6, 0x1, -R8 ;  /* 0x0000000106067824 */ /* 0x000fca00078e0a08 */
[----:B------:R-:W-:Y:S01]  /*d000*/  ISETP.GE.AND P0, PT, R6, 0x1, PT ;  /* 0x000000010600780c */ /* 0x000fe20003f06270 */
[----:B------:R-:W-:-:S12]  /*d010*/  BRA.DIV UR4, `(.L_x_259) ;  /* 0x0000003e04347947 */ /* 0x000fd8000b800000 */
[----:B------:R-:W0:Y:S01]  /*d020*/  SHFL.IDX PT, R3, R4, RZ, 0x181f ;  /* 0x00181fff04037589 */ /* 0x000e2200000e0000 */
[----:B------:R-:W-:-:S03]  /*d030*/  @P0 IMAD R8, R5, 0x2, R22 ;  /* 0x0000000205080824 */ /* 0x000fc600078e0216 */
[----:B------:R-:W1:Y:S01]  /*d040*/  SHFL.IDX PT, R2, R0, RZ, 0x181f ;  /* 0x00181fff00027589 */ /* 0x000e6200000e0000 */
[----:B0-----:R-:W-:-:S05]  /*d050*/  @P0 LEA R3, P1, R31, R3, 0x1 ;  /* 0x000000031f030211 */ /* 0x001fca00078208ff */
[----:B-1----:R-:W-:Y:S01]  /*d060*/  @P0 IMAD.X R2, RZ, RZ, R2, P1 ;  /* 0x000000ffff020224 */ /* 0x002fe200008e0602 */
[----:B------:R-:W-:-:S04]  /*d070*/  ISETP.GE.AND P1, PT, R6, 0x11, PT ;  /* 0x000000110600780c */ /* 0x000fc80003f26270 */
[----:B------:R-:W-:-:S04]  /*d080*/  @P0 LOP3.LUT R3, R3, R2, RZ, 0x3c, !PT ;  /* 0x0000000203030212 */ /* 0x000fc800078e3cff */
[----:B------:R-:W-:-:S04]  /*d090*/  @P0 LOP3.LUT R2, R3, R2, RZ, 0x3c, !PT ;  /* 0x0000000203020212 */ /* 0x000fc800078e3cff */
[----:B------:R-:W-:-:S05]  /*d0a0*/  @P0 LOP3.LUT R3, R3, R2, RZ, 0x3c, !PT ;  /* 0x0000000203030212 */ /* 0x000fca00078e3cff */
[----:B------:R-:W-:Y:S01]  /*d0b0*/  @!PT LDS RZ, [RZ] ;  /* 0x00000000fffff984 */ /* 0x000fe20000000800 */
[----:B------:R-:W-:Y:S04]  /*d0c0*/  @P0 LDGSTS.E.BYPASS.LTC128B.128 [R8+0x1e400], desc[UR36][R2.64], !P4 ;  /* 0x1e40000002080fae */ /* 0x000fe8000e101d64 */
[----:B------:R-:W-:Y:S04]  /*d0d0*/  @P0 LDGSTS.E.BYPASS.LTC128B.128 [R8+0x21400], desc[UR36][R2.64+0x80], !P3 ;  /* 0x2140008002080fae */ /* 0x000fe8000d901d64 */
[----:B------:R0:W-:Y:S04]  /*d0e0*/  @P0 LDGSTS.E.BYPASS.LTC128B.128 [R8+0x24400], desc[UR36][R2.64+0x100], !P2 ;  /* 0x2440010002080fae */ /* 0x0001e8000d101d64 */
[----:B0-----:R-:W0:Y:S01]  /*d0f0*/  SHFL.IDX PT, R3, R4, 0x1, 0x181f ;  /* 0x00381f0004037f89 */ /* 0x001e2200000e0000 */
[----:B------:R-:W-:-:S03]  /*d100*/  @P1 IMAD R8, R5, 0x2, R22 ;  /* 0x0000000205081824 */ /* 0x000fc600078e0216 */
[----:B------:R-:W1:Y:S01]  /*d110*/  SHFL.IDX PT, R2, R0, 0x1, 0x181f ;  /* 0x00381f0000027f89 */ /* 0x000e6200000e0000 */
[----:B0-----:R-:W-:-:S05]  /*d120*/  @P1 LEA R3, P0, R31, R3, 0x1 ;  /* 0x000000031f031211 */ /* 0x001fca00078008ff */
[----:B-1----:R-:W-:-:S05]  /*d130*/  @P1 IMAD.X R2, RZ, RZ, R2, P0 ;  /* 0x000000ffff021224 */ /* 0x002fca00000e0602 */
[----:B------:R-:W-:-:S04]  /*d140*/  @P1 LOP3.LUT R3, R3, R2, RZ, 0x3c, !PT ;  /* 0x0000000203031212 */ /* 0x000fc800078e3cff */
[----:B------:R-:W-:-:S04]  /*d150*/  @P1 LOP3.LUT R2, R3, R2, RZ, 0x3c, !PT ;  /* 0x0000000203021212 */ /* 0x000fc800078e3cff */
[----:B------:R-:W-:-:S05]  /*d160*/  @P1 LOP3.LUT R3, R3, R2, RZ, 0x3c, !PT ;  /* 0x0000000203031212 */ /* 0x000fca00078e3cff */
[----:B------:R-:W-:Y:S04]  /*d170*/  @P1 LDGSTS.E.BYPASS.LTC128B.128 [R8+0x1ec00], desc[UR36][R2.64], !P4 ;  /* 0x1ec0000002081fae */ /* 0x000fe8000e101d64 */
[----:B------:R-:W-:Y:S04]  /*d180*/  @P1 LDGSTS.E.BYPASS.LTC128B.128 [R8+0x21c00], desc[UR36][R2.64+0x80], !P3 ;  /* 0x21c0008002081fae */ /* 0x000fe8000d901d64 */
[----:B------:R0:W-:Y:S01]  /*d190*/  @P1 LDGSTS.E.BYPASS.LTC128B.128 [R8+0x24c00], desc[UR36][R2.64+0x100], !P2 ;  /* 0x24c0010002081fae */ /* 0x0001e2000d101d64 */
[----:B------:R-:W-:-:S03]  /*d1a0*/  ISETP.GE.AND P1, PT, R6, 0x21, PT ;  /* 0x000000210600780c */ /* 0x000fc60003f26270 */
[----:B0-----:R-:W0:Y:S10]  /*d1b0*/  SHFL.IDX PT, R3, R4, 0x2, 0x181f ;  /* 0x00581f0004037f89 */ /* 0x001e3400000e0000 */
[----:B------:R-:W-:Y:S01]  /*d1c0*/  @P1 IMAD R8, R5, 0x2, R22 ;  /* 0x0000000205081824 */ /* 0x000fe200078e0216 */
        /* <DEDUP_REMOVED lines=24> */
[----:B------:R-:W1:Y:S04]  /*d350*/  SHFL.IDX PT, R2, R0, 0x4, 0x181f ;  /* 0x00981f0000027f89 */ /* 0x000e6800000e0000 */
[----:B------:R-:W2:Y:S01]  /*d360*/  SHFL.IDX PT, R0, R0, 0x5, 0x181f ;  /* 0x00b81f0000007f89 */ /* 0x000ea200000e0000 */
[----:B0-----:R-:W-:-:S05]  /*d370*/  @P1 LEA R3, P0, R31, R3, 0x1 ;  /* 0x000000031f031211 */ /* 0x001fca00078008ff */
[----:B-1----:R-:W-:-:S05]  /*d380*/  @P1 IMAD.X R2, RZ, RZ, R2, P0 ;  /* 0x000000ffff021224 */ /* 0x002fca00000e0602 */
[----:B------:R-:W-:-:S04]  /*d390*/  @P1 LOP3.LUT R3, R3, R2, RZ, 0x3c, !PT ;  /* 0x0000000203031212 */ /* 0x000fc800078e3cff */
[----:B------:R-:W-:-:S04]  /*d3a0*/  @P1 LOP3.LUT R2, R3, R2, RZ, 0x3c, !PT ;  /* 0x0000000203021212 */ /* 0x000fc800078e3cff */
[----:B------:R-:W-:-:S05]  /*d3b0*/  @P1 LOP3.LUT R3, R3, R2, RZ, 0x3c, !PT ;  /* 0x0000000203031212 */ /* 0x000fca00078e3cff */
[----:B------:R-:W-:Y:S04]  /*d3c0*/  @P1 LDGSTS.E.BYPASS.LTC128B.128 [R8+0x20400], desc[UR36][R2.64], !P4 ;  /* 0x2040000002081fae */ /* 0x000fe8000e101d64 */
[----:B------:R-:W-:Y:S04]  /*d3d0*/  @P1 LDGSTS.E.BYPASS.LTC128B.128 [R8+0x23400], desc[UR36][R2.64+0x80], !P3 ;  /* 0x2340008002081fae */ /* 0x000fe8000d901d64 */
[----:B------:R0:W-:Y:S04]  /*d3e0*/  @P1 LDGSTS.E.BYPASS.LTC128B.128 [R8+0x26400], desc[UR36][R2.64+0x100], !P2 ;  /* 0x2640010002081fae */ /* 0x0001e8000d101d64 */
[----:B0-2---:R0:W1:Y:S02]  /*d3f0*/  SHFL.IDX PT, R2, R4, 0x5, 0x181f ;  /* 0x00b81f0004027f89 */ /* 0x00506400000e0000 */
.L_x_336:
[----:B------:R-:W-:-:S13]  /*d400*/  ISETP.GE.AND P0, PT, R6, 0x51, PT ;  /* 0x000000510600780c */ /* 0x000fda0003f06270 */
[----:B-1----:R-:W-:Y:S01]  /*d410*/  @P0 LEA R2, P1, R31, R2, 0x1 ;  /* 0x000000021f020211 */ /* 0x002fe200078208ff */
[----:B------:R-:W-:-:S04]  /*d420*/  @P0 IMAD R5, R5, 0x2, R22 ;  /* 0x0000000205050824 */ /* 0x000fc800078e0216 */
[----:B------:R-:W-:-:S05]  /*d430*/  @P0 IMAD.X R3, RZ, RZ, R0, P1 ;  /* 0x000000ffff030224 */ /* 0x000fca00008e0600 */
[----:B------:R-:W-:Y:S01]  /*d440*/  @!PT LDS RZ, [RZ] ;  /* 0x00000000fffff984 */ /* 0x000fe20000000800 */
[----:B------:R-:W-:Y:S01]  /*d450*/  @!PT LDS RZ, [RZ] ;  /* 0x00000000fffff984 */ /* 0x000fe20000000800 */
[----:B------:R-:W-:Y:S01]  /*d460*/  @!PT LDS RZ, [RZ] ;  /* 0x00000000fffff984 */ /* 0x000fe20000000800 */
[----:B------:R1:W-:Y:S04]  /*d470*/  @P0 LDGSTS.E.BYPASS.LTC128B.128 [R5+0x20c00], desc[UR36][R2.64], !P4 ;  /* 0x20c0000002050fae */ /* 0x0003e8000e101d64 */
[----:B------:R1:W-:Y:S04]  /*d480*/  @P0 LDGSTS.E.BYPASS.LTC128B.128 [R5+0x23c00], desc[UR36][R2.64+0x80], !P3 ;  /* 0x23c0008002050fae */ /* 0x0003e8000d901d64 */
[----:B------:R1:W-:Y:S01]  /*d490*/  @P0 LDGSTS.E.BYPASS.LTC128B.128 [R5+0x26c00], desc[UR36][R2.64+0x100], !P2 ;  /* 0x26c0010002050fae */ /* 0x0003e2000d101d64 */
[----:B------:R-:W-:Y:S01]  /*d4a0*/  PLOP3.LUT P0, PT, PT, PT, PT, 0x80, 0x0 ;  /* 0x000000000000781c */ /* 0x000fe20003f0f070 */
[----:B------:R-:W-:-:S12]  /*d4b0*/  NOP ;  /* 0x0000000000007918 */ /* 0x000fd80000000000 */
.L_x_260:
        /* <DEDUP_REMOVED lines=10> */
.L_x_261:
[----:B------:R2:W5:Y:S01]  /*d560*/  LDL.LU R0, [R1+0x10] ;  /* 0x0000100001007983 */ /* 0x0005620000300800 */
[----:B------:R-:W-:Y:S01]  /*d570*/  LOP3.LUT P0, RZ, R23, 0x40, RZ, 0xc0, !PT ;  /* 0x0000004017ff7812 */ /* 0x000fe2000780c0ff */
[----:B------:R2:W-:-:S12]  /*d580*/  SYNCS.ARRIVE.TRANS64.A1T0 RZ, [R7+URZ+0x30830], RZ ;  /* 0x030830ff07ff79a7 */ /* 0x0005d8000810003f */
[----:B------:R-:W-:Y:S05]  /*d590*/  WARPSYNC.ALL ;  /* 0x0000000000007948 */ /* 0x000fea0003800000 */
[----:B------:R-:W-:Y:S01]  /*d5a0*/  ULDC.64 UR4, c[0x0][0x298] ;  /* 0x0000a60000047ab9 */ /* 0x000fe20000000a00 */
[----:B------:R-:W-:Y:S01]  /*d5b0*/  SEL R29, R29, RZ, !P0 ;  /* 0x000000ff1d1d7207 */ /* 0x000fe20004000000 */
[----:B01----:R-:W-:Y:S01]  /*d5c0*/  IMAD.WIDE.U32 R4, R35, UR4, RZ ;  /* 0x0000000423047c25 */ /* 0x003fe2000f8e00ff */
[----:B------:R-:W-:Y:S01]  /*d5d0*/  BSSY B6, `(.L_x_262) ;  /* 0x000001c000067945 */ /* 0x000fe20003800000 */
[----:B------:R-:W-:Y:S01]  /*d5e0*/  BAR.SYNC.DEFER_BLOCKING 0x8, 0x180 ;  /* 0x0206000000007b1d */ /* 0x000fe20000010000 */
[----:B-----5:R-:W-:-:S02]  /*d5f0*/  SEL R2, R0, RZ, !P0 ;  /* 0x000000ff00027207 */ /* 0x020fc40004000000 */
[----:B------:R-:W-:-:S03]  /*d600*/  SHF.R.S32.HI R0, RZ, 0x1f, R35 ;  /* 0x0000001fff007819 */ /* 0x000fc60000011423 */
[----:B------:R0:W-:Y:S02]  /*d610*/  STL [R1+0x24], R2 ;  /* 0x0000240201007387 */ /* 0x0001e40000100800 */
[----:B------:R-:W-:Y:S02]  /*d620*/  IMAD R0, R0, UR4, RZ ;  /* 0x0000000400007c24 */ /* 0x000fe4000f8e02ff */
[----:B------:R1:W-:Y:S02]  /*d630*/  STL.64 [R1+0x10], R4 ;  /* 0x0000100401007387 */ /* 0x0003e40000100a00 */
[----:B------:R-:W-:Y:S02]  /*d640*/  IMAD R0, R35, UR5, R0 ;  /* 0x0000000523007c24 */ /* 0x000fe4000f8e0200 */
[----:B0-----:R-:W-:Y:S02]  /*d650*/  VIADD R2, R22, 0x12400 ;  /* 0x0001240016027836 */ /* 0x001fe40000000000 */
[----:B------:R-:W-:-:S03]  /*d660*/  IMAD.IADD R35, R5, 0x1, R0 ;  /* 0x0000000105237824 */ /* 0x000fc600078e0200 */
[----:B------:R-:W-:-:S13]  /*d670*/  LOP3.LUT P0, RZ, R2, 0x3ff, RZ, 0xc0, !PT ;  /* 0x000003ff02ff7812 */ /* 0x000fda000780c0ff */
[----:B-1----:R-:W-:Y:S05]  /*d680*/  @!P0 BRA `(.L_x_263) ;  /* 0x0000000000408947 */ /* 0x002fea0003800000 */
[----:B------:R-:W-:Y:S01]  /*d690*/  MOV R2, 0x0 ;  /* 0x0000000000027802 */ /* 0x000fe20000000f00 */
[----:B------:R-:W-:Y:S01]  /*d6a0*/  ULDC.64 UR6, c[0x4][0x88] ;  /* 0x0100220000067ab9 */ /* 0x000fe20000000a00 */
[----:B------:R-:W-:Y:S01]  /*d6b0*/  ULDC.64 UR8, c[0x4][0x90] ;  /* 0x0100240000087ab9 */ /* 0x000fe20000000a00 */
[----:B------:R-:W-:Y:S01]  /*d6c0*/  ULDC.64 UR4, c[0x4][0x20] ;  /* 0x0100080000047ab9 */ /* 0x000fe20000000a00 */
[----:B------:R-:W-:Y:S01]  /*d6d0*/  MOV R4, UR6 ;  /* 0x0000000600047c02 */ /* 0x000fe20008000f00 */
[----:B------:R-:W-:Y:S01]  /*d6e0*/  IMAD.U32 R5, RZ, RZ, UR7 ;  /* 0x00000007ff057e24 */ /* 0x000fe2000f8e00ff */
[----:B------:R-:W0:Y:S01]  /*d6f0*/  LDC.64 R2, c[0x4][R2] ;  /* 0x0100000002027b82 */ /* 0x000e220000000a00 */
[----:B------:R-:W-:Y:S02]  /*d700*/  IMAD.U32 R6, RZ, RZ, UR8 ;  /* 0x00000008ff067e24 */ /* 0x000fe4000f8e00ff */
[----:B--2---:R-:W-:Y:S02]  /*d710*/  IMAD.U32 R7, RZ, RZ, UR9 ;  /* 0x00000009ff077e24 */ /* 0x004fe4000f8e00ff */
[----:B------:R-:W-:-:S02]  /*d720*/  IMAD.U32 R10, RZ, RZ, UR4 ;  /* 0x00000004ff0a7e24 */ /* 0x000fc4000f8e00ff */
[----:B------:R-:W-:Y:S02]  /*d730*/  IMAD.U32 R11, RZ, RZ, UR5 ;  /* 0x00000005ff0b7e24 */ /* 0x000fe4000f8e00ff */
[----:B------:R-:W-:Y:S02]  /*d740*/  IMAD.MOV.U32 R8, RZ, RZ, 0x70 ;  /* 0x00000070ff087424 */ /* 0x000fe400078e00ff */
[----:B------:R-:W-:Y:S02]  /*d750*/  IMAD.MOV.U32 R12, RZ, RZ, 0x1 ;  /* 0x00000001ff0c7424 */ /* 0x000fe400078e00ff */
[----:B------:R-:W-:-:S07]  /*d760*/  IMAD.MOV.U32 R13, RZ, RZ, RZ ;  /* 0x000000ffff0d7224 */ /* 0x000fce00078e00ff */
[----:B------:R-:W-:-:S07]  /*d770*/  LEPC R20, `(.L_x_263) ;  /* 0x000000001014794e */ /* 0x000fce0000000000 */
[----:B0-----:R-:W-:Y:S05]  /*d780*/  CALL.ABS.NOINC R2 ;  /* 0x0000000002007343 */ /* 0x001fea0003c00000 */
.L_x_263:
[----:B------:R-:W-:Y:S05]  /*d790*/  BSYNC B6 ;  /* 0x0000000000067941 */ /* 0x000fea0003800000 */
.L_x_262:
[----:B------:R-:W3:Y:S01]  /*d7a0*/  LDL.LU.64 R2, [R1+0x10] ;  /* 0x0000100001027983 */ /* 0x000ee20000300a00 */
[----:B------:R-:W-:Y:S01]  /*d7b0*/  ULDC.64 UR6, c[0x0][0x2e0] ;  /* 0x0000b80000067ab9 */ /* 0x000fe20000000a00 */
[----:B------:R-:W0:Y:S01]  /*d7c0*/  LDC R6, c[0x0][0x448] ;  /* 0x00011200ff067b82 */ /* 0x000e220000000800 */
[----:B------:R-:W-:Y:S01]  /*d7d0*/  ULDC.64 UR4, c[0x0][0x2d8] ;  /* 0x0000b60000047ab9 */ /* 0x000fe20000000a00 */
[----:B------:R-:W4:Y:S01]  /*d7e0*/  LDL.LU R20, [R1+0x24] ;  /* 0x0000240001147983 */ /* 0x000f220000300800 */
[----:B------:R-:W-:-:S03]  /*d7f0*/  IMAD.SHL.U32 R4, R17, 0x80, RZ ;  /* 0x0000008011047824 */ /* 0x000fc600078e00ff */
[----:B------:R1:W5:Y:S01]  /*d800*/  LDL R17, [R1+0x18] ;  /* 0x0000180001117983 */ /* 0x0003620000100800 */
[----:B0-----:R-:W-:-:S13]  /*d810*/  ISETP.NE.AND P0, PT, R6, 0x1, PT ;  /* 0x000000010600780c */ /* 0x001fda0003f05270 */
[----:B------:R-:W0:Y:S08]  /*d820*/  @P0 LDC R0, c[0x0][0x44c] ;  /* 0x00011300ff000b82 */ /* 0x000e300000000800 */
[----:B------:R-:W1:Y:S01]  /*d830*/  @P0 LDC R8, c[0x0][0x450] ;  /* 0x00011400ff080b82 */ /* 0x000e620000000800 */
[----:B---3--:R-:W-:Y:S02]  /*d840*/  IMAD.MOV.U32 R3, RZ, RZ, R35 ;  /* 0x000000ffff037224 */ /* 0x008fe400078e0023 */
[----:B----4-:R-:W-:-:S02]  /*d850*/  IMAD R5, R20, UR6, RZ ;  /* 0x0000000614057c24 */ /* 0x010fc4000f8e02ff */
[----:B------:R-:W3:Y:S01]  /*d860*/  S2R R20, SR_TID.X ;  /* 0x0000000000147919 */ /* 0x000ee20000002100 */
[----:B------:R-:W-:-:S04]  /*d870*/  IMAD.WIDE.U32 R2, R26, UR4, R2 ;  /* 0x000000041a027c25 */ /* 0x000fc8000f8e0002 */
[----:B------:R-:W-:Y:S01]  /*d880*/  IMAD R3, R26, UR5, R3 ;  /* 0x000000051a037c24 */ /* 0x000fe2000f8e0203 */
[----:B------:R-:W-:Y:S01]  /*d890*/  ULDC.64 UR4, c[0x0][0x2d0] ;  /* 0x0000b40000047ab9 */ /* 0x000fe20000000a00 */
[C---:B------:R-:W-:Y:S02]  /*d8a0*/  IMAD R5, R29.reuse, UR7, R5 ;  /* 0x000000071d057c24 */ /* 0x040fe4000f8e0205 */
[----:B------:R-:W-:Y:S01]  /*d8b0*/  IMAD.WIDE.U32 R2, R29, UR6, R2 ;  /* 0x000000061d027c25 */ /* 0x000fe2000f8e0002 */
[----:B---3--:R-:W-:-:S04]  /*d8c0*/  LOP3.LUT R20, R20, 0x7f, RZ, 0xc0, !PT ;  /* 0x0000007f14147812 */ /* 0x008fc800078ec0ff */
[----:B------:R-:W-:Y:S02]  /*d8d0*/  SHF.R.U32.HI R21, RZ, 0x3, R20 ;  /* 0x00000003ff157819 */ /* 0x000fe40000011614 */
[----:B------:R-:W3:Y:S01]  /*d8e0*/  S2R R20, SR_TID.X ;  /* 0x0000000000147919 */ /* 0x000ee20000002100 */
[----:B------:R-:W-:Y:S02]  /*d8f0*/  IMAD.IADD R3, R3, 0x1, R5 ;  /* 0x0000000103037824 */ /* 0x000fe400078e0205 */
[----:B---3--:R-:W-:-:S05]  /*d900*/  IMAD.SHL.U32 R20, R20, 0x10, RZ ;  /* 0x0000001014147824 */ /* 0x008fca00078e00ff */
[----:B------:R-:W-:-:S04]  /*d910*/  LOP3.LUT R20, R21, 0x70, R20, 0xf8, !PT ;  /* 0x0000007015147812 */ /* 0x000fc800078ef814 */
[----:B--2---:R-:W-:-:S05]  /*d920*/  LOP3.LUT R7, R20, R4, RZ, 0xfc, !PT ;  /* 0x0000000414077212 */ /* 0x004fca00078efcff */
[----:B0-----:R-:W-:-:S04]  /*d930*/  @P0 IMAD.HI.U32 R9, R7, R0, RZ ;  /* 0x0000000007090227 */ /* 0x001fc800078e00ff */
[----:B------:R-:W-:Y:S01]  /*d940*/  IMAD.MOV.U32 R0, RZ, RZ, R7 ;  /* 0x000000ffff007224 */ /* 0x000fe200078e0007 */
[----:B-1----:R-:W-:Y:S01]  /*d950*/  @P0 SHF.R.U32.HI R0, RZ, R8, R9 ;  /* 0x00000008ff000219 */ /* 0x002fe20000011609 */
[----:B------:R-:W0:Y:S04]  /*d960*/  S2R R20, SR_TID.X ;  /* 0x0000000000147919 */ /* 0x000e280000002100 */
[----:B------:R-:W-:-:S04]  /*d970*/  IMAD.MOV R5, RZ, RZ, -R0 ;  /* 0x000000ffff057224 */ /* 0x000fc800078e0a00 */
[----:B------:R-:W-:Y:S01]  /*d980*/  IMAD R5, R6, R5, R7 ;  /* 0x0000000506057224 */ /* 0x000fe200078e0207 */
[----:B------:R-:W-:Y:S01]  /*d990*/  SHF.R.S32.HI R7, RZ, 0x1f, R0 ;  /* 0x0000001fff077819 */ /* 0x000fe20000011400 */
[----:B------:R-:W-:-:S04]  /*d9a0*/  IMAD.WIDE.U32 R2, R0, UR4, R2 ;  /* 0x0000000400027c25 */ /* 0x000fc8000f8e0002 */
[----:B------:R-:W-:-:S04]  /*d9b0*/  IMAD R7, R7, UR4, RZ ;  /* 0x0000000407077c24 */ /* 0x000fc8000f8e02ff */
[----:B------:R-:W-:Y:S01]  /*d9c0*/  IMAD R7, R0, UR5, R7 ;  /* 0x0000000500077c24 */ /* 0x000fe2000f8e0207 */
[----:B------:R-:W-:Y:S01]  /*d9d0*/  SHF.R.S32.HI R0, RZ, 0x1f, R5 ;  /* 0x0000001fff007819 */ /* 0x000fe20000011405 */
[----:B------:R-:W-:Y:S02]  /*d9e0*/  ULDC.64 UR4, c[0x0][0x2c8] ;  /* 0x0000b20000047ab9 */ /* 0x000fe40000000a00 */
[----:B------:R-:W-:Y:S02]  /*d9f0*/  IMAD.IADD R3, R3, 0x1, R7 ;  /* 0x0000000103037824 */ /* 0x000fe400078e0207 */
[----:B------:R-:W-:Y:S02]  /*da00*/  IMAD R0, R0, UR4, RZ ;  /* 0x0000000400007c24 */ /* 0x000fe4000f8e02ff */
[----:B------:R-:W-:-:S04]  /*da10*/  IMAD.WIDE.U32 R2, R5, UR4, R2 ;  /* 0x0000000405027c25 */ /* 0x000fc8000f8e0002 */
[----:B------:R-:W-:Y:S01]  /*da20*/  IMAD R0, R5, UR5, R0 ;  /* 0x0000000505007c24 */ /* 0x000fe2000f8e0200 */
[----:B------:R-:W-:-:S03]  /*da30*/  ULDC.64 UR4, c[0x0][0x280] ;  /* 0x0000a00000047ab9 */ /* 0x000fc60000000a00 */
[----:B------:R-:W-:Y:S01]  /*da40*/  IMAD.IADD R5, R3, 0x1, R0 ;  /* 0x0000000103057824 */ /* 0x000fe200078e0200 */
[----:B------:R-:W-:Y:S01]  /*da50*/  LEA R0, P0, R2, UR4, 0x1 ;  /* 0x0000000402007c11 */ /* 0x000fe2000f8008ff */
[----:B------:R-:W-:Y:S01]  /*da60*/  ULDC UR4, c[0x0][0x2b8] ;  /* 0x0000ae0000047ab9 */ /* 0x000fe20000000800 */
[----:B0-----:R-:W-:Y:S02]  /*da70*/  LOP3.LUT R20, R20, 0x7f, RZ, 0xc0, !PT ;  /* 0x0000007f14147812 */ /* 0x001fe400078ec0ff */
[----:B------:R-:W-:Y:S01]  /*da80*/  LEA.HI.X R5, R2, UR5, R5, 0x1, P0 ;  /* 0x0000000502057c11 */ /* 0x000fe200080f0c05 */
[----:B------:R-:W-:Y:S01]  /*da90*/  UMOV UR5, 0xffffffff ;  /* 0xffffffff00057882 */ /* 0x000fe20000000000 */
[----:B------:R-:W-:Y:S02]  /*daa0*/  ISETP.GE.AND P3, PT, R31, UR4, PT ;  /* 0x000000041f007c0c */ /* 0x000fe4000bf66270 */
[----:B------:R-:W-:Y:S02]  /*dab0*/  ISETP.GE.AND P2, PT, R33, UR4, PT ;  /* 0x0000000421007c0c */ /* 0x000fe4000bf46270 */
[----:B------:R-:W-:-:S02]  /*dac0*/  ISETP.GE.AND P0, PT, R32, UR4, PT ;  /* 0x0000000420007c0c */ /* 0x000fc4000bf06270 */
[----:B------:R-:W-:Y:S01]  /*dad0*/  SHF.R.U32.HI R10, RZ, 0x3, R20 ;  /* 0x00000003ff0a7819 */ /* 0x000fe20000011614 */
[----:B------:R-:W-:Y:S10]  /*dae0*/  BRA.DIV UR5, `(.L_x_264) ;  /* 0x0000003a05a87947 */ /* 0x000ff4000b800000 */
[----:B------:R-:W0:Y:S01]  /*daf0*/  SHFL.IDX PT, R14, R0, RZ, 0x181f ;  /* 0x00181fff000e7589 */ /* 0x000e2200000e0000 */
[----:B-----5:R-:W-:Y:S01]  /*db00*/  IMAD R6, R17, R6, RZ ;  /* 0x0000000611067224 */ /* 0x020fe200078e02ff */
[----:B------:R-:W-:Y:S02]  /*db10*/  IADD3 R4, R10, R4, RZ ;  /* 0x000000040a047210 */ /* 0x000fe40007ffe0ff */
[----:B------:R-:W1:Y:S02]  /*db20*/  SHFL.IDX PT, R2, R5, RZ, 0x181f ;  /* 0x00181fff05027589 */ /* 0x000e6400000e0000 */
[C---:B------:R-:W-:Y:S01]  /*db30*/  ISETP.GE.AND P1, PT, R4.reuse, R6, PT ;  /* 0x000000060400720c */ /* 0x040fe20003f26270 */
[----:B------:R-:W-:-:S12]  /*db40*/  VIADD R7, R4, 0x10 ;  /* 0x0000001004077836 */ /* 0x000fd80000000000 */
[----:B0-----:R-:W-:-:S05]  /*db50*/  @!P1 LEA R14, P4, R31, R14, 0x1 ;  /* 0x0000000e1f0e9211 */ /* 0x001fca00078808ff */
[----:B-1----:R-:W-:Y:S02]  /*db60*/  @!P1 IMAD.X R3, RZ, RZ, R2, P4 ;  /* 0x000000ffff039224 */ /* 0x002fe400020e0602 */
[----:B------:R-:W-:Y:S02]  /*db70*/  @!P1 IMAD.MOV.U32 R2, RZ, RZ, R14 ;  /* 0x000000ffff029224 */ /* 0x000fe400078e000e */
[----:B------:R-:W0:Y:S04]  /*db80*/  SHFL.IDX PT, R14, R0, 0x1, 0x181f ;  /* 0x00381f00000e7f89 */ /* 0x000e2800000e0000 */
[----:B------:R-:W-:Y:S04]  /*db90*/  @!P1 LDGSTS.E.BYPASS.LTC128B.128 [R36+0x12400], desc[UR36][R2.64], !P3 ;  /* 0x1240000002249fae */ /* 0x000fe8000d901d64 */
[----:B------:R-:W-:Y:S04]  /*dba0*/  @!P1 LDGSTS.E.BYPASS.LTC128B.128 [R36+0x16400], desc[UR36][R2.64+0x80], !P2 ;  /* 0x1640008002249fae */ /* 0x000fe8000d101d64 */
[----:B------:R1:W-:Y:S01]  /*dbb0*/  @!P1 LDGSTS.E.BYPASS.LTC128B.128 [R36+0x1a400], desc[UR36][R2.64+0x100], !P0 ;  /* 0x1a40010002249fae */ /* 0x0003e2000c101d64 */
[----:B------:R-:W-:-:S03]  /*dbc0*/  ISETP.GE.AND P1, PT, R7, R6, PT ;  /* 0x000000060700720c */ /* 0x000fc60003f26270 */
[----:B-1----:R-:W1:Y:S10]  /*dbd0*/  SHFL.IDX PT, R2, R5, 0x1, 0x181f ;  /* 0x00381f0005027f89 */ /* 0x002e7400000e0000 */
[----:B0-----:R-:W-:-:S05]  /*dbe0*/  @!P1 LEA R14, P4, R31, R14, 0x1 ;  /* 0x0000000e1f0e9211 */ /* 0x001fca00078808ff */
[----:B-1----:R-:W-:Y:S02]  /*dbf0*/  @!P1 IMAD.X R7, RZ, RZ, R2, P4 ;  /* 0x000000ffff079224 */ /* 0x002fe400020e0602 */
[----:B------:R-:W-:Y:S02]  /*dc00*/  @!P1 IMAD.MOV.U32 R2, RZ, RZ, R14 ;  /* 0x000000ffff029224 */ /* 0x000fe400078e000e */
[----:B------:R-:W-:Y:S01]  /*dc10*/  @!P1 IMAD.MOV.U32 R3, RZ, RZ, R7 ;  /* 0x000000ffff039224 */ /* 0x000fe200078e0007 */
[----:B------:R-:W0:Y:S01]  /*dc20*/  SHFL.IDX PT, R14, R0, 0x2, 0x181f ;  /* 0x00581f00000e7f89 */ /* 0x000e2200000e0000 */
[----:B------:R-:W-:-:S03]  /*dc30*/  VIADD R7, R4, 0x20 ;  /* 0x0000002004077836 */ /* 0x000fc60000000000 */
        /* <DEDUP_REMOVED lines=28> */
[----:B-1----:R-:W-:Y:S01]  /*de00*/  @!P1 IMAD.X R7, RZ, RZ, R2, P4 ;  /* 0x000000ffff079224 */ /* 0x002fe200020e0602 */
[----:B------:R-:W-:Y:S02]  /*de10*/  @!P1 MOV R2, R14 ;  /* 0x0000000e00029202 */ /* 0x000fe40000000f00 */
[----:B------:R-:W0:Y:S01]  /*de20*/  SHFL.IDX PT, R14, R0, 0x5, 0x181f ;  /* 0x00b81f00000e7f89 */ /* 0x000e2200000e0000 */
[----:B------:R-:W-:Y:S02]  /*de30*/  @!P1 IMAD.MOV.U32 R3, RZ, RZ, R7 ;  /* 0x000000ffff039224 */ /* 0x000fe400078e0007 */
        /* <DEDUP_REMOVED lines=17> */
[----:B0-----:R-:W-:Y:S01]  /*df50*/  @!P1 LEA R14, P4, R31, R14, 0x1 ;  /* 0x0000000e1f0e9211 */ /* 0x001fe200078808ff */
[----:B------:R-:W0:Y:S04]  /*df60*/  SHFL.IDX PT, R5, R5, 0x7, 0x181f ;  /* 0x00f81f0005057f89 */ /* 0x000e2800000e0000 */
[----:B-1----:R-:W-:-:S02]  /*df70*/  @!P1 IMAD.X R7, RZ, RZ, R2, P4 ;  /* 0x000000ffff079224 */ /* 0x002fc400020e0602 */
[----:B------:R-:W-:Y:S02]  /*df80*/  @!P1 IMAD.MOV.U32 R2, RZ, RZ, R14 ;  /* 0x000000ffff029224 */ /* 0x000fe400078e000e */
[----:B------:R-:W-:Y:S01]  /*df90*/  @!P1 IMAD.MOV.U32 R3, RZ, RZ, R7 ;  /* 0x000000ffff039224 */ /* 0x000fe200078e0007 */
[----:B------:R1:W2:Y:S04]  /*dfa0*/  SHFL.IDX PT, R14, R0, 0x7, 0x181f ;  /* 0x00f81f00000e7f89 */ /* 0x0002a800000e0000 */
[----:B------:R1:W-:Y:S04]  /*dfb0*/  @!P1 LDGSTS.E.BYPASS.LTC128B.128 [R36+0x15400], desc[UR36][R2.64], !P3 ;  /* 0x1540000002249fae */ /* 0x0003e8000d901d64 */
[----:B------:R1:W-:Y:S04]  /*dfc0*/  @!P1 LDGSTS.E.BYPASS.LTC128B.128 [R36+0x19400], desc[UR36][R2.64+0x80], !P2 ;  /* 0x1940008002249fae */ /* 0x0003e8000d101d64 */
[----:B0-----:R1:W-:Y:S02]  /*dfd0*/  @!P1 LDGSTS.E.BYPASS.LTC128B.128 [R36+0x1d400], desc[UR36][R2.64+0x100], !P0 ;  /* 0x1d40010002249fae */ /* 0x0013e4000c101d64 */
.L_x_353:
[----:B-1----:R-:W-:Y:S01]  /*dfe0*/  VIADD R3, R4, 0x70 ;  /* 0x0000007004037836 */ /* 0x002fe20000000000 */
[----:B------:R-:W-:Y:S04]  /*dff0*/  BSSY B0, `(.L_x_265) ;  /* 0x000000b000007945 */ /* 0x000fe80003800000 */
[----:B------:R-:W-:-:S13]  /*e000*/  ISETP.GE.AND P1, PT, R3, R6, PT ;  /* 0x000000060300720c */ /* 0x000fda0003f26270 */
[----:B------:R-:W-:Y:S05]  /*e010*/  @P1 BRA `(.L_x_266) ;  /* 0x0000000000201947 */ /* 0x000fea0003800000 */
[----:B--2---:R-:W-:-:S05]  /*e020*/  LEA R2, P1, R31, R14, 0x1 ;  /* 0x0000000e1f027211 */ /* 0x004fca00078208ff */
[----:B------:R-:W-:-:S05]  /*e030*/  IMAD.X R3, RZ, RZ, R5, P1 ;  /* 0x000000ffff037224 */ /* 0x000fca00008e0605 */
[----:B------:R-:W-:Y:S01]  /*e040*/  @!PT LDS RZ, [RZ] ;  /* 0x00000000fffff984 */ /* 0x000fe20000000800 */
[----:B------:R-:W-:Y:S01]  /*e050*/  @!PT LDS RZ, [RZ] ;  /* 0x00000000fffff984 */ /* 0x000fe20000000800 */
[----:B------:R-:W-:Y:S01]  /*e060*/  @!PT LDS RZ, [RZ] ;  /* 0x00000000fffff984 */ /* 0x000fe20000000800 */
[----:B------:R0:W-:Y:S04]  /*e070*/  LDGSTS.E.BYPASS.LTC128B.128 [R36+0x15c00], desc[UR36][R2.64], !P3 ;  /* 0x15c0000002247fae */ /* 0x0001e8000d901d64 */
[----:B------:R0:W-:Y:S04]  /*e080*/  LDGSTS.E.BYPASS.LTC128B.128 [R36+0x19c00], desc[UR36][R2.64+0x80], !P2 ;  /* 0x19c0008002247fae */ /* 0x0001e8000d101d64 */
[----:B------:R0:W-:Y:S02]  /*e090*/  LDGSTS.E.BYPASS.LTC128B.128 [R36+0x1dc00], desc[UR36][R2.64+0x100], !P0 ;  /* 0x1dc0010002247fae */ /* 0x0001e4000c101d64 */
.L_x_266:
[----:B------:R-:W-:Y:S05]  /*e0a0*/  BSYNC B0 ;  /* 0x0000000000007941 */ /* 0x000fea0003800000 */
.L_x_265:
[----:B------:R-:W-:Y:S01]  /*e0b0*/  NOP ;  /* 0x0000000000007918 */ /* 0x000fe20000000000 */
[----:B------:R-:W-:-:S13]  /*e0c0*/  PLOP3.LUT P0, PT, PT, PT, PT, 0x80, 0x0 ;  /* 0x000000000000781c */ /* 0x000fda0003f0f070 */
.L_x_267:
[----:B------:R-:W-:Y:S02]  /*e0d0*/  PLOP3.LUT P1, PT, P1, P0, PT, 0xa2, 0x0 ;  /* 0x000000000000781c */ /* 0x000fe40000f21472 */
[----:B------:R-:W-:-:S08]  /*e0e0*/  @P0 R2UR P1, UR4, R22 ;  /* 0x00000000160402ca */ /* 0x000fd00000020000 */
[----:B------:R-:W-:-:S05]  /*e0f0*/  @P0 PLOP3.LUT P0, PT, P1, PT, PT, 0x80, 0x0 ;  /* 0x000000000000081c */ /* 0x000fca0000f0f070 */
[----:B------:R-:W-:Y:S01]  /*e100*/  @!P1 SYNCS.ARRIVE.TRANS64.RED.A0T1 RZ, [UR4+0x30800], RZ ;  /* 0x030800ffffff99a7 */ /* 0x000fe20008200404 */
[----:B------:R-:W-:Y:S07]  /*e110*/  @!P1 ARRIVES.LDGSTSBAR.64.TRANSCNT [UR4+0x30800] ;  /* 0x03080000ff0099b0 */ /* 0x000fee0008000a84 */
[----:B------:R-:W-:Y:S05]  /*e120*/  @P0 BRA.U.ANY `(.L_x_267) ;  /* 0xfffffffd00e80947 */ /* 0x000fea000393ffff */
[----:B0-----:R-:W3:Y:S04]  /*e130*/  LDL.LU R3, [R1+0x20] ;  /* 0x0000200001037983 */ /* 0x001ee80000300800 */
[----:B------:R-:W4:Y:S01]  /*e140*/  LDL.LU R2, [R1+0x1c] ;  /* 0x00001c0001027983 */ /* 0x000f220000300800 */
[----:B---3--:R-:W-:Y:S02]  /*e150*/  VIADD R3, R3, 0x1 ;  /* 0x0000000103037836 */ /* 0x008fe40000000000 */
[----:B----4-:R-:W-:-:S03]  /*e160*/  VIADD R8, R2, 0xfffffffe ;  /* 0xfffffffe02087836 */ /* 0x010fc60000000000 */
[----:B------:R-:W-:Y:S01]  /*e170*/  LEA.HI R0, R3, R3, RZ, 0x1 ;  /* 0x0000000303007211 */ /* 0x000fe200078f08ff */
[----:B------:R0:W-:Y:S03]  /*e180*/  STL [R1+0x20], R3 ;  /* 0x0000200301007387 */ /* 0x0001e60000100800 */
[----:B------:R-:W-:-:S05]  /*e190*/  LOP3.LUT R0, R0, 0xfffffffe, RZ, 0xc0, !PT ;  /* 0xfffffffe00007812 */ /* 0x000fca00078ec0ff */
[----:B------:R-:W-:-:S05]  /*e1a0*/  IMAD.IADD R0, R3, 0x1, -R0 ;  /* 0x0000000103007824 */ /* 0x000fca00078e0a00 */
[----:B0-----:R-:W-:Y:S01]  /*e1b0*/  SHF.L.U32 R3, R0, 0x1f, RZ ;  /* 0x0000001f00037819 */ /* 0x001fe200000006ff */
[----:B------:R-:W-:Y:S01]  /*e1c0*/  NOP ;  /* 0x0000000000007918 */ /* 0x000fe20000000000 */
[----:B------:R0:W-:Y:S01]  /*e1d0*/  SYNCS.ARRIVE.TRANS64.A1T0 RZ, [R22+URZ+0x30800], RZ ;  /* 0x030800ff16ff79a7 */ /* 0x0001e2000810003f */
[----:B------:R-:W-:Y:S01]  /*e1e0*/  BSSY B0, `(.L_x_268) ;  /* 0x0000003000007945 */ /* 0x000fe20003800000 */
[----:B------:R-:W1:Y:S03]  /*e1f0*/  SYNCS.PHASECHK.TRANS64.TRYWAIT P0, [R22+URZ+0x30820], R3 ;  /* 0x03082003160075a7 */ /* 0x000e66000800017f */
[----:B01----:R-:W-:Y:S05]  /*e200*/  @!P0 BRA `(.L_x_269) ;  /* 0x0000003c007c8947 */ /* 0x003fea0003800000 */
.L_x_354:
[----:B------:R-:W-:Y:S05]  /*e210*/  BSYNC B0 ;  /* 0x0000000000007941 */ /* 0x000fea0003800000 */
.L_x_268:
[----:B------:R-:W3:Y:S01]  /*e220*/  LDL R0, [R1] ;  /* 0x0000000001007983 */ /* 0x000ee20000100800 */
[----:B------:R-:W-:Y:S01]  /*e230*/  BSSY B0, `(.L_x_270) ;  /* 0x0000104000007945 */ /* 0x000fe20003800000 */
[----:B---3--:R-:W-:-:S13]  /*e240*/  ISETP.GE.AND P0, PT, R8, R0, PT ;  /* 0x000000000800720c */ /* 0x008fda0003f06270 */
[----:B------:R-:W-:Y:S05]  /*e250*/  @!P0 BRA `(.L_x_271) ;  /* 0x0000001000048947 */ /* 0x000fea0003800000 */
[----:B------:R-:W-:Y:S01]  /*e260*/  ULDC UR4, c[0x0][0x2f4] ;  /* 0x0000bd0000047ab9 */ /* 0x000fe20000000800 */
[----:B------:R-:W-:Y:S01]  /*e270*/  IMAD.MOV.U32 R17, RZ, RZ, R28 ;  /* 0x000000ffff117224 */ /* 0x000fe200078e001c */
[----:B------:R-:W-:Y:S01]  /*e280*/  MOV R29, R25 ;  /* 0x00000019001d7202 */ /* 0x000fe20000000f00 */
[----:B------:R-:W-:Y:S01]  /*e290*/  IMAD.MOV.U32 R10, RZ, RZ, R27 ;  /* 0x000000ffff0a7224 */ /* 0x000fe200078e001b */
[----:B------:R-:W-:Y:S02]  /*e2a0*/  ISETP.GE.AND P3, PT, R31, UR4, PT ;  /* 0x000000041f007c0c */ /* 0x000fe4000bf66270 */
[----:B------:R-:W-:Y:S02]  /*e2b0*/  ISETP.GE.AND P2, PT, R33, UR4, PT ;  /* 0x0000000421007c0c */ /* 0x000fe4000bf46270 */
[----:B------:R-:W-:-:S13]  /*e2c0*/  ISETP.GE.AND P1, PT, R32, UR4, PT ;  /* 0x0000000420007c0c */ /* 0x000fda000bf26270 */
.L_x_284:
[----:B------:R-:W3:Y:S04]  /*e2d0*/  LDL R5, [R1+0x4] ;  /* 0x0000040001057983 */ /* 0x000ee80000100800 */
[----:B------:R-:W4:Y:S01]  /*e2e0*/  LDL R12, [R1+0x8] ;  /* 0x00000800010c7983 */ /* 0x000f220000100800 */
[----:B------:R-:W1:Y:S01]  /*e2f0*/  S2R R0, SR_TID.X ;  /* 0x0000000000007919 */ /* 0x000e620000002100 */
[----:B------:R-:W2:Y:S01]  /*e300*/  S2R R4, SR_TID.X ;  /* 0x0000000000047919 */ /* 0x000ea20000002100 */
[----:B-1----:R-:W-:-:S04]  /*e310*/  LOP3.LUT R0, R0, 0x7f, RZ, 0xc0, !PT ;  /* 0x0000007f00007812 */ /* 0x002fc800078ec0ff */
[----:B0-----:R-:W-:Y:S02]  /*e320*/  SHF.R.U32.HI R3, RZ, 0x3, R0 ;  /* 0x00000003ff037819 */ /* 0x001fe40000011600 */
[----:B------:R-:W0:Y:S01]  /*e330*/  LDC R0, c[0x0][0x430] ;  /* 0x00010c00ff007b82 */ /* 0x000e220000000800 */
[----:B--2---:R-:W-:-:S05]  /*e340*/  IMAD.SHL.U32 R4, R4, 0x10, RZ ;  /* 0x0000001004047824 */ /* 0x004fca00078e00ff */
[----:B------:R-:W-:-:S04]  /*e350*/  LOP3.LUT R4, R3, 0x70, R4, 0xf8, !PT ;  /* 0x0000007003047812 */ /* 0x000fc800078ef804 */
[----:B------:R-:W-:-:S13]  /*e360*/  ISETP.GT.U32.AND P5, PT, R4, 0x5f, PT ;  /* 0x0000005f0400780c */ /* 0x000fda0003fa4070 */
[----:B------:R-:W4:Y:S01]  /*e370*/  @!P5 LDC.64 R6, c[0x0][0x428] ;  /* 0x00010a00ff06db82 */ /* 0x000f220000000a00 */
[----:B0-----:R-:W-:-:S13]  /*e380*/  ISETP.NE.AND P0, PT, R0, 0x1, PT ;  /* 0x000000010000780c */ /* 0x001fda0003f05270 */
[----:B------:R-:W0:Y:S08]  /*e390*/  @P0 LDC R0, c[0x0][0x434] ;  /* 0x00010d00ff000b82 */ /* 0x000e300000000800 */
[----:B------:R-:W1:Y:S01]  /*e3a0*/  @P0 LDC R3, c[0x0][0x438] ;  /* 0x00010e00ff030b82 */ /* 0x000e620000000800 */
[----:B---3--:R-:W-:-:S04]  /*e3b0*/  IMAD R9, R8, 0x60, R5 ;  /* 0x0000006008097824 */ /* 0x008fc800078e0205 */
[----:B------:R-:W-:-:S03]  /*e3c0*/  IMAD.IADD R9, R4, 0x1, R9 ;  /* 0x0000000104097824 */ /* 0x000fc600078e0209 */
[----:B------:R-:W2:Y:S01]  /*e3d0*/  @!P5 LDC.64 R4, c[0x0][0x418] ;  /* 0x00010600ff04db82 */ /* 0x000ea20000000a00 */
[----:B0-----:R-:W-:-:S04]  /*e3e0*/  @P0 IMAD.HI.U32 R0, R9, R0, RZ ;  /* 0x0000000009000227 */ /* 0x001fc800078e00ff */
[----:B------:R-:W-:Y:S01]  /*e3f0*/  IMAD.MOV.U32 R11, RZ, RZ, R9 ;  /* 0x000000ffff0b7224 */ /* 0x000fe200078e0009 */
[----:B-1----:R-:W-:Y:S01]  /*e400*/  @P0 SHF.R.U32.HI R11, RZ, R3, R0 ;  /* 0x00000003ff0b0219 */ /* 0x002fe20000011600 */
[----:B----4-:R-:W-:-:S03]  /*e410*/  @!P5 IMAD R0, R12, R6, RZ ;  /* 0x000000060c00d224 */ /* 0x010fc600078e02ff */
[--C-:B------:R-:W-:Y:S01]  /*e420*/  @!P5 SHF.R.S32.HI R3, RZ, 0x1f, R11.reuse ;  /* 0x0000001fff03d819 */ /* 0x100fe2000001140b */
[----:B------:R-:W-:Y:S02]  /*e430*/  @!P5 IMAD.MOV.U32 R2, RZ, RZ, R11 ;  /* 0x000000ffff02d224 */ /* 0x000fe400078e000b */
[C---:B------:R-:W-:Y:S02]  /*e440*/  @!P5 IMAD R7, R30.reuse, R7, R0 ;  /* 0x000000071e07d224 */ /* 0x040fe400078e0200 */
[----:B------:R-:W-:-:S04]  /*e450*/  @!P5 IMAD.WIDE.U32 R2, R30, R6, R2 ;  /* 0x000000061e02d225 */ /* 0x000fc800078e0002 */
[----:B------:R-:W-:Y:S01]  /*e460*/  @!P5 IMAD.IADD R7, R7, 0x1, R3 ;  /* 0x000000010707d824 */ /* 0x000fe200078e0203 */
[----:B--2---:R-:W-:Y:S01]  /*e470*/  @!P5 LEA R4, P0, R2, R4, 0x2 ;  /* 0x000000040204d211 */ /* 0x004fe200078010ff */
[----:B------:R-:W-:-:S03]  /*e480*/  IMAD.MOV.U32 R0, RZ, RZ, RZ ;  /* 0x000000ffff007224 */ /* 0x000fc600078e00ff */
[----:B------:R-:W-:-:S05]  /*e490*/  @!P5 LEA.HI.X R5, R2, R5, R7, 0x2, P0 ;  /* 0x000000050205d211 */ /* 0x000fca00000f1407 */
[----:B------:R0:W5:Y:S01]  /*e4a0*/  @!P5 LDG.E R0, desc[UR36][R4.64] ;  /* 0x000000240400d981 */ /* 0x000162000c1e1900 */
[----:B------:R-:W-:Y:S01]  /*e4b0*/  LOP3.LUT P4, RZ, R23, 0x10, RZ, 0xc0, !PT ;  /* 0x0000001017ff7812 */ /* 0x000fe2000788c0ff */
[----:B------:R-:W-:Y:S01]  /*e4c0*/  VIADD R27, R10, 0x1 ;  /* 0x000000010a1b7836 */ /* 0x000fe20000000000 */
[----:B------:R-:W-:Y:S05]  /*e4d0*/  YIELD ;  /* 0x0000000000007946 */ /* 0x000fea0003800000 */
[----:B------:R-:W-:Y:S01]  /*e4e0*/  ISETP.NE.AND P0, PT, R27, 0x2, PT ;  /* 0x000000021b00780c */ /* 0x000fe20003f05270 */
[----:B------:R-:W-:Y:S01]  /*e4f0*/  IMAD.MOV R2, RZ, RZ, -R11 ;  /* 0x000000ffff027224 */ /* 0x000fe200078e0a0b */
[----:B------:R-:W-:-:S02]  /*e500*/  ULDC UR4, c[0x0][0x430] ;  /* 0x00010c0000047ab9 */ /* 0x000fc40000000800 */
[----:B------:R-:W-:Y:S01]  /*e510*/  SEL R28, RZ, 0x1, P0 ;  /* 0x00000001ff1c7807 */ /* 0x000fe20000000000 */
[----:B------:R-:W-:Y:S01]  /*e520*/  IMAD R9, R2, UR4, R9 ;  /* 0x0000000402097c24 */ /* 0x000fe2000f8e0209 */
[----:B------:R-:W-:Y:S01]  /*e530*/  SEL R27, R27, RZ, P0 ;  /* 0x000000ff1b1b7207 */ /* 0x000fe20000000000 */
[----:B------:R-:W-:Y:S01]  /*e540*/  IMAD.MOV.U32 R25, RZ, RZ, R8 ;  /* 0x000000ffff197224 */ /* 0x000fe200078e0008 */
[----:B------:R-:W-:Y:S01]  /*e550*/  LOP3.LUT R28, R17, R28, RZ, 0x3c, !PT ;  /* 0x0000001c111c7212 */ /* 0x000fe200078e3cff */
[----:B0-----:R-:W-:Y:S06]  /*e560*/  @!P4 BRA `(.L_x_272) ;  /* 0x000000000004c947 */ /* 0x001fec0003800000 */
[----:B------:R-:W-:Y:S01]  /*e570*/  BPT.TRAP 0x1 ;  /* 0x000000040000795c */ /* 0x000fe20000300000 */
.L_x_272:
[----:B------:R-:W-:Y:S01]  /*e580*/  IMAD R6, R27, 0x8, R22 ;  /* 0x000000081b067824 */ /* 0x000fe200078e0216 */
[----:B------:R-:W-:Y:S01]  /*e590*/  SHF.L.U32 R3, R28, 0x1f, RZ ;  /* 0x0000001f1c037819 */ /* 0x000fe200000006ff */
[----:B------:R-:W-:Y:S03]  /*e5a0*/  BSSY B1, `(.L_x_273) ;  /* 0x0000003000017945 */ /* 0x000fe60003800000 */
[----:B------:R-:W0:Y:S02]  /*e5b0*/  SYNCS.PHASECHK.TRANS64.TRYWAIT P0, [R6+URZ+0x30840], R3 ;  /* 0x03084003060075a7 */ /* 0x000e24000800017f */
[----:B0-----:R-:W-:Y:S05]  /*e5c0*/  @!P0 BRA `(.L_x_274) ;  /* 0x0000003800a08947 */ /* 0x001fea0003800000 */
.L_x_355:
[----:B------:R-:W-:Y:S05]  /*e5d0*/  BSYNC B1 ;  /* 0x0000000000017941 */ /* 0x000fea0003800000 */
.L_x_273:
[----:B------:R-:W-:Y:S01]  /*e5e0*/  SHF.R.S32.HI R20, RZ, 0x1f, R9 ;  /* 0x0000001fff147819 */ /* 0x000fe20000011409 */
[----:B------:R-:W-:Y:S01]  /*e5f0*/  ULDC.64 UR4, c[0x0][0x300] ;  /* 0x0000c00000047ab9 */ /* 0x000fe20000000a00 */
[----:B-----5:R-:W-:Y:S01]  /*e600*/  SHF.R.S32.HI R21, RZ, 0x1f, R0 ;  /* 0x0000001fff157819 */ /* 0x020fe20000011400 */
[----:B0-----:R-:W-:Y:S01]  /*e610*/  IMAD.WIDE.U32 R2, R9, UR4, RZ ;  /* 0x0000000409027c25 */ /* 0x001fe2000f8e00ff */
[----:B------:R-:W-:Y:S01]  /*e620*/  ULDC.64 UR6, c[0x0][0x2e8] ;  /* 0x0000ba0000067ab9 */ /* 0x000fe20000000a00 */
[C---:B------:R-:W-:Y:S02]  /*e630*/  LOP3.LUT P5, RZ, R23.reuse, 0x2, RZ, 0xc0, !PT ;  /* 0x0000000217ff7812 */ /* 0x040fe400078ac0ff */
[----:B------:R-:W-:Y:S01]  /*e640*/  IMAD R4, R20, UR4, RZ ;  /* 0x0000000414047c24 */ /* 0x000fe2000f8e02ff */
[----:B------:R-:W-:Y:S01]  /*e650*/  LOP3.LUT P4, RZ, R23, 0x1, RZ, 0xc0, !PT ;  /* 0x0000000117ff7812 */ /* 0x000fe2000788c0ff */
[----:B------:R-:W-:Y:S02]  /*e660*/  IMAD R5, R27, 0x4800, R34 ;  /* 0x000048001b057824 */ /* 0x000fe400078e0222 */
[----:B------:R-:W-:Y:S01]  /*e670*/  IMAD R4, R9, UR5, R4 ;  /* 0x0000000509047c24 */ /* 0x000fe2000f8e0204 */
[----:B------:R-:W-:-:S03]  /*e680*/  ULDC.64 UR4, c[0x0][0x310] ;  /* 0x0000c40000047ab9 */ /* 0x000fc60000000a00 */
[----:B------:R-:W-:Y:S02]  /*e690*/  IMAD.IADD R3, R3, 0x1, R4 ;  /* 0x0000000103037824 */ /* 0x000fe400078e0204 */
[----:B------:R-:W-:Y:S02]  /*e6a0*/  IMAD R4, R21, UR4, RZ ;  /* 0x0000000415047c24 */ /* 0x000fe4000f8e02ff */
[----:B------:R-:W-:-:S04]  /*e6b0*/  IMAD.WIDE.U32 R2, R0, UR4, R2 ;  /* 0x0000000400027c25 */ /* 0x000fc8000f8e0002 */
[----:B------:R-:W-:Y:S01]  /*e6c0*/  IMAD R4, R0, UR5, R4 ;  /* 0x0000000500047c24 */ /* 0x000fe2000f8e0204 */
[----:B------:R-:W-:-:S03]  /*e6d0*/  ULDC.64 UR4, c[0x0][0x308] ;  /* 0x0000c20000047ab9 */ /* 0x000fc60000000a00 */
[----:B------:R-:W-:Y:S02]  /*e6e0*/  IMAD.IADD R3, R3, 0x1, R4 ;  /* 0x0000000103037824 */ /* 0x000fe400078e0204 */
[----:B------:R-:W-:Y:S01]  /*e6f0*/  IMAD.WIDE.U32 R2, R26, UR4, R2 ;  /* 0x000000041a027c25 */ /* 0x000fe2000f8e0002 */
[----:B------:R-:W-:-:S03]  /*e700*/  UMOV UR4, 0xffffffff ;  /* 0xffffffff00047882 */ /* 0x000fc60000000000 */
[----:B------:R-:W-:Y:S01]  /*e710*/  IMAD R8, R26, UR5, R3 ;  /* 0x000000051a087c24 */ /* 0x000fe2000f8e0203 */
[----:B------:R-:W-:-:S04]  /*e720*/  LEA R7, P0, R2, UR6, 0x1 ;  /* 0x0000000602077c11 */ /* 0x000fc8000f8008ff */
[----:B------:R-:W-:Y:S01]  /*e730*/  LEA.HI.X R8, R2, UR7, R8, 0x1, P0 ;  /* 0x0000000702087c11 */ /* 0x000fe200080f0c08 */
[----:B------:R-:W-:Y:S08]  /*e740*/  BRA.DIV UR4, `(.L_x_275) ;  /* 0x0000003a04547947 */ /* 0x000ff0000b800000 */
[----:B------:R-:W0:Y:S01]  /*e750*/  SHFL.IDX PT, R2, R7, RZ, 0x181f ;  /* 0x00181fff07027589 */ /* 0x000e2200000e0000 */
[----:B------:R-:W-:Y:S01]  /*e760*/  IMAD.SHL.U32 R4, R31, 0x2, RZ ;  /* 0x000000021f047824 */ /* 0x000fe200078e00ff */
[----:B------:R-:W-:Y:S01]  /*e770*/  LOP3.LUT P6, RZ, R23, 0x4, RZ, 0xc0, !PT ;  /* 0x0000000417ff7812 */ /* 0x000fe200078cc0ff */
[----:B------:R-:W-:Y:S01]  /*e780*/  IMAD R5, R5, 0x2, R22 ;  /* 0x0000000205057824 */ /* 0x000fe200078e0216 */
[----:B------:R-:W1:Y:S04]  /*e790*/  SHFL.IDX PT, R3, R8, RZ, 0x181f ;  /* 0x00181fff08037589 */ /* 0x000e6800000e0000 */
[----:B------:R-:W-:Y:S01]  /*e7a0*/  SHFL.IDX PT, R35, R8, 0x2, 0x181f ;  /* 0x00581f0008237f89 */ /* 0x000fe200000e0000 */
[----:B0-----:R-:W-:-:S05]  /*e7b0*/  IADD3 R2, P0, R2, R4, RZ ;  /* 0x0000000402027210 */ /* 0x001fca0007f1e0ff */
[----:B-1----:R-:W-:-:S05]  /*e7c0*/  IMAD.X R3, RZ, RZ, R3, P0 ;  /* 0x000000ffff037224 */ /* 0x002fca00000e0603 */
[----:B------:R-:W-:Y:S04]  /*e7d0*/  LDGSTS.E.BYPASS.LTC128B.128 [R5+0x1e400], desc[UR36][R2.64], !P6 ;  /* 0x1e40000002057fae */ /* 0x000fe8000f101d64 */
[----:B------:R-:W-:Y:S04]  /*e7e0*/  LDGSTS.E.BYPASS.LTC128B.128 [R5+0x21400], desc[UR36][R2.64+0x80], !P5 ;  /* 0x2140008002057fae */ /* 0x000fe8000e901d64 */
[----:B------:R0:W-:Y:S04]  /*e7f0*/  LDGSTS.E.BYPASS.LTC128B.128 [R5+0x24400], desc[UR36][R2.64+0x100], !P4 ;  /* 0x2440010002057fae */ /* 0x0001e8000e101d64 */
[----:B0-----:R-:W0:Y:S04]  /*e800*/  SHFL.IDX PT, R2, R7, 0x1, 0x181f ;  /* 0x00381f0007027f89 */ /* 0x001e2800000e0000 */
[----:B------:R-:W1:Y:S01]  /*e810*/  SHFL.IDX PT, R3, R8, 0x1, 0x181f ;  /* 0x00381f0008037f89 */ /* 0x000e6200000e0000 */
[----:B0-----:R-:W-:-:S05]  /*e820*/  IADD3 R2, P0, R2, R4, RZ ;  /* 0x0000000402027210 */ /* 0x001fca0007f1e0ff */
[----:B-1----:R-:W-:-:S05]  /*e830*/  IMAD.X R3, RZ, RZ, R3, P0 ;  /* 0x000000ffff037224 */ /* 0x002fca00000e0603 */
[----:B------:R-:W-:Y:S04]  /*e840*/  LDGSTS.E.BYPASS.LTC128B.128 [R5+0x1ec00], desc[UR36][R2.64], !P6 ;  /* 0x1ec0000002057fae */ /* 0x000fe8000f101d64 */
[----:B------:R-:W-:Y:S04]  /*e850*/  LDGSTS.E.BYPASS.LTC128B.128 [R5+0x21c00], desc[UR36][R2.64+0x80], !P5 ;  /* 0x21c0008002057fae */ /* 0x000fe8000e901d64 */
[----:B------:R0:W-:Y:S04]  /*e860*/  LDGSTS.E.BYPASS.LTC128B.128 [R5+0x24c00], desc[UR36][R2.64+0x100], !P4 ;  /* 0x24c0010002057fae */ /* 0x0001e8000e101d64 */
[----:B0-----:R-:W0:Y:S02]  /*e870*/  SHFL.IDX PT, R2, R7, 0x2, 0x181f ;  /* 0x00581f0007027f89 */ /* 0x001e2400000e0000 */
[----:B0-----:R-:W-:-:S04]  /*e880*/  IADD3 R2, P0, R2, R4, RZ ;  /* 0x0000000402027210 */ /* 0x001fc80007f1e0ff */
[----:B------:R-:W-:Y:S02]  /*e890*/  IADD3.X R3, RZ, R35, RZ, P0, !PT ;  /* 0x00000023ff037210 */ /* 0x000fe400007fe4ff */
[----:B------:R-:W-:Y:S04]  /*e8a0*/  SHFL.IDX PT, R35, R8, 0x3, 0x181f ;  /* 0x00781f0008237f89 */ /* 0x000fe800000e0000 */
[----:B------:R-:W-:Y:S04]  /*e8b0*/  LDGSTS.E.BYPASS.LTC128B.128 [R5+0x1f400], desc[UR36][R2.64], !P6 ;  /* 0x1f40000002057fae */ /* 0x000fe8000f101d64 */
[----:B------:R-:W-:Y:S04]  /*e8c0*/  LDGSTS.E.BYPASS.LTC128B.128 [R5+0x22400], desc[UR36][R2.64+0x80], !P5 ;  /* 0x2240008002057fae */ /* 0x000fe8000e901d64 */
[----:B------:R0:W-:Y:S04]  /*e8d0*/  LDGSTS.E.BYPASS.LTC128B.128 [R5+0x25400], desc[UR36][R2.64+0x100], !P4 ;  /* 0x2540010002057fae */ /* 0x0001e8000e101d64 */
[----:B0-----:R-:W0:Y:S02]  /*e8e0*/  SHFL.IDX PT, R2, R7, 0x3, 0x181f ;  /* 0x00781f0007027f89 */ /* 0x001e2400000e0000 */
[----:B0-----:R-:W-:-:S05]  /*e8f0*/  IADD3 R2, P0, R2, R4, RZ ;  /* 0x0000000402027210 */ /* 0x001fca0007f1e0ff */
[----:B------:R-:W-:Y:S02]  /*e900*/  IMAD.X R3, RZ, RZ, R35, P0 ;  /* 0x000000ffff037224 */ /* 0x000fe400000e0623 */
[----:B------:R-:W-:Y:S04]  /*e910*/  SHFL.IDX PT, R35, R8, 0x4, 0x181f ;  /* 0x00981f0008237f89 */ /* 0x000fe800000e0000 */
[----:B------:R-:W-:Y:S04]  /*e920*/  LDGSTS.E.BYPASS.LTC128B.128 [R5+0x1fc00], desc[UR36][R2.64], !P6 ;  /* 0x1fc0000002057fae */ /* 0x000fe8000f101d64 */
[----:B------:R-:W-:Y:S04]  /*e930*/  LDGSTS.E.BYPASS.LTC128B.128 [R5+0x22c00], desc[UR36][R2.64+0x80], !P5 ;  /* 0x22c0008002057fae */ /* 0x000fe8000e901d64 */
[----:B------:R0:W-:Y:S04]  /*e940*/  LDGSTS.E.BYPASS.LTC128B.128 [R5+0x25c00], desc[UR36][R2.64+0x100], !P4 ;  /* 0x25c0010002057fae */ /* 0x0001e8000e101d64 */
[----:B0-----:R-:W0:Y:S02]  /*e950*/  SHFL.IDX PT, R2, R7, 0x4, 0x181f ;  /* 0x00981f0007027f89 */ /* 0x001e2400000e0000 */
[----:B0-----:R-:W-:-:S05]  /*e960*/  IADD3 R2, P0, R2, R4, RZ ;  /* 0x0000000402027210 */ /* 0x001fca0007f1e0ff */
[----:B------:R-:W-:Y:S02]  /*e970*/  IMAD.X R3, RZ, RZ, R35, P0 ;  /* 0x000000ffff037224 */ /* 0x000fe400000e0623 */
[----:B------:R0:W1:Y:S04]  /*e980*/  SHFL.IDX PT, R35, R8, 0x5, 0x181f ;  /* 0x00b81f0008237f89 */ /* 0x00006800000e0000 */
[----:B------:R-:W-:Y:S04]  /*e990*/  LDGSTS.E.BYPASS.LTC128B.128 [R5+0x20400], desc[UR36][R2.64], !P6 ;  /* 0x2040000002057fae */ /* 0x000fe8000f101d64 */
[----:B------:R-:W-:Y:S04]  /*e9a0*/  LDGSTS.E.BYPASS.LTC128B.128 [R5+0x23400], desc[UR36][R2.64+0x80], !P5 ;  /* 0x2340008002057fae */ /* 0x000fe8000e901d64 */
[----:B------:R2:W-:Y:S04]  /*e9b0*/  LDGSTS.E.BYPASS.LTC128B.128 [R5+0x26400], desc[UR36][R2.64+0x100], !P4 ;  /* 0x2640010002057fae */ /* 0x0005e8000e101d64 */
[----:B-12---:R0:W2:Y:S02]  /*e9c0*/  SHFL.IDX PT, R2, R7, 0x5, 0x181f ;  /* 0x00b81f0007027f89 */ /* 0x0060a400000e0000 */
.L_x_369:
[----:B------:R-:W-:Y:S02]  /*e9d0*/  LOP3.LUT P6, RZ, R23, 0x4, RZ, 0xc0, !PT ;  /* 0x0000000417ff7812 */ /* 0x000fe400078cc0ff */
[----:B--2---:R-:W-:-:S05]  /*e9e0*/  IADD3 R2, P0, R2, R4, RZ ;  /* 0x0000000402027210 */ /* 0x004fca0007f1e0ff */
[----:B------:R-:W-:Y:S01]  /*e9f0*/  IMAD.X R3, RZ, RZ, R35, P0 ;  /* 0x000000ffff037224 */ /* 0x000fe200000e0623 */
[----:B------:R-:W-:-:S05]  /*ea00*/  PLOP3.LUT P0, PT, PT, PT, PT, 0x80, 0x0 ;  /* 0x000000000000781c */ /* 0x000fca0003f0f070 */
[----:B------:R-:W-:Y:S01]  /*ea10*/  @!PT LDS RZ, [RZ] ;  /* 0x00000000fffff984 */ /* 0x000fe20000000800 */
[----:B------:R-:W-:Y:S01]  /*ea20*/  @!PT LDS RZ, [RZ] ;  /* 0x00000000fffff984 */ /* 0x000fe20000000800 */
[----:B------:R-:W-:Y:S01]  /*ea30*/  @!PT LDS RZ, [RZ] ;  /* 0x00000000fffff984 */ /* 0x000fe20000000800 */
[----:B------:R1:W-:Y:S04]  /*ea40*/  LDGSTS.E.BYPASS.LTC128B.128 [R5+0x20c00], desc[UR36][R2.64], !P6 ;  /* 0x20c0000002057fae */ /* 0x0003e8000f101d64 */
[----:B------:R1:W-:Y:S04]  /*ea50*/  LDGSTS.E.BYPASS.LTC128B.128 [R5+0x23c00], desc[UR36][R2.64+0x80], !P5 ;  /* 0x23c0008002057fae */ /* 0x0003e8000e901d64 */
[----:B------:R1:W-:Y:S01]  /*ea60*/  LDGSTS.E.BYPASS.LTC128B.128 [R5+0x26c00], desc[UR36][R2.64+0x100], !P4 ;  /* 0x26c0010002057fae */ /* 0x0003e2000e101d64 */
[----:B------:R-:W-:Y:S01]  /*ea70*/  NOP ;  /* 0x0000000000007918 */ /* 0x000fe20000000000 */
.L_x_276:
        /* <DEDUP_REMOVED lines=10> */
.L_x_277:
[----:B------:R2:W-:Y:S01]  /*eb20*/  SYNCS.ARRIVE.TRANS64.A1T0 RZ, [R6+URZ+0x30830], RZ ;  /* 0x030830ff06ff79a7 */ /* 0x0005e2000810003f */
[----:B------:R-:W-:Y:S05]  /*eb30*/  @!P5 BRA `(.L_x_278) ;  /* 0x000000000004d947 */ /* 0x000fea0003800000 */
[----:B------:R-:W-:Y:S01]  /*eb40*/  BPT.TRAP 0x1 ;  /* 0x000000040000795c */ /* 0x000fe20000300000 */
.L_x_278:
[----:B-1----:R-:W-:Y:S01]  /*eb50*/  SHF.L.U32 R2, R17, 0x1f, RZ ;  /* 0x0000001f11027819 */ /* 0x002fe200000006ff */
[----:B--2---:R-:W-:Y:S01]  /*eb60*/  IMAD R6, R10, 0x8, R22 ;  /* 0x000000080a067824 */ /* 0x004fe200078e0216 */
[----:B------:R-:W-:Y:S01]  /*eb70*/  BSSY B1, `(.L_x_279) ;  /* 0x0000004000017945 */ /* 0x000fe20003800000 */
[----:B0-----:R-:W-:Y:S02]  /*eb80*/  IMAD R7, R29, -0x60, R37 ;  /* 0xffffffa01d077824 */ /* 0x001fe400078e0225 */
[----:B------:R-:W0:Y:S02]  /*eb90*/  SYNCS.PHASECHK.TRANS64.TRYWAIT P0, [R6+URZ+0x30860], R2 ;  /* 0x03086002060075a7 */ /* 0x000e24000800017f */
[----:B0-----:R-:W-:Y:S05]  /*eba0*/  @!P0 BRA `(.L_x_280) ;  /* 0x0000003c001c8947 */ /* 0x001fea0003800000 */
.L_x_370:
[----:B------:R-:W-:Y:S05]  /*ebb0*/  BSYNC B1 ;  /* 0x0000000000017941 */ /* 0x000fea0003800000 */
.L_x_279:
[----:B------:R-:W1:Y:S01]  /*ebc0*/  S2R R3, SR_TID.X ;  /* 0x0000000000037919 */ /* 0x000e620000002100 */
[----:B------:R-:W-:Y:S01]  /*ebd0*/  UMOV UR4, 0xffffffff ;  /* 0xffffffff00047882 */ /* 0x000fe20000000000 */
[----:B------:R-:W-:Y:S01]  /*ebe0*/  IMAD R5, R10, 0x4800, R34 ;  /* 0x000048000a057824 */ /* 0x000fe200078e0222 */
[----:B-1----:R-:W-:-:S04]  /*ebf0*/  LOP3.LUT R3, R3, 0x7f, RZ, 0xc0, !PT ;  /* 0x0000007f03037812 */ /* 0x002fc800078ec0ff */
[----:B------:R-:W-:-:S05]  /*ec00*/  SHF.R.U32.HI R3, RZ, 0x3, R3 ;  /* 0x00000003ff037819 */ /* 0x000fca0000011603 */
[----:B------:R-:W-:Y:S01]  /*ec10*/  IMAD.IADD R7, R7, 0x1, -R3 ;  /* 0x0000000107077824 */ /* 0x000fe200078e0a03 */
[----:B------:R-:W-:Y:S06]  /*ec20*/  BRA.DIV UR4, `(.L_x_281) ;  /* 0x0000003e04107947 */ /* 0x000fec000b800000 */
[----:B0-----:R-:W0:Y:S01]  /*ec30*/  SHFL.IDX PT, R2, R18, RZ, 0x181f ;  /* 0x00181fff12027589 */ /* 0x001e2200000e0000 */
[----:B------:R-:W-:-:S03]  /*ec40*/  IMAD R5, R5, 0x2, R22 ;  /* 0x0000000205057824 */ /* 0x000fc600078e0216 */
[----:B------:R-:W1:Y:S04]  /*ec50*/  SHFL.IDX PT, R3, R24, RZ, 0x181f ;  /* 0x00181fff18037589 */ /* 0x000e6800000e0000 */
[----:B------:R-:W-:Y:S01]  /*ec60*/  SHFL.IDX PT, R14, R18, 0x5, 0x181f ;  /* 0x00b81f00120e7f89 */ /* 0x000fe200000e0000 */
[----:B0-----:R-:W-:-:S05]  /*ec70*/  IADD3 R2, P0, R2, R4, RZ ;  /* 0x0000000402027210 */ /* 0x001fca0007f1e0ff */
[----:B-1----:R-:W-:Y:S01]  /*ec80*/  IMAD.X R3, RZ, RZ, R3, P0 ;  /* 0x000000ffff037224 */ /* 0x002fe200000e0603 */
[----:B------:R-:W-:-:S13]  /*ec90*/  ISETP.LT.OR P0, PT, R7, 0x1, P3 ;  /* 0x000000010700780c */ /* 0x000fda0001f01670 */
[----:B------:R-:W-:Y:S01]  /*eca0*/  LDGSTS.E.BYPASS.LTC128B.128 [R5+0x400], desc[UR36][R2.64], !P0 ;  /* 0x0040000002057fae */ /* 0x000fe2000c101d64 */
[----:B------:R-:W-:-:S13]  /*ecb0*/  ISETP.LT.OR P0, PT, R7, 0x1, P2 ;  /* 0x000000010700780c */ /* 0x000fda0001701670 */
[----:B------:R-:W-:Y:S01]  /*ecc0*/  LDGSTS.E.BYPASS.LTC128B.128 [R5+0x3400], desc[UR36][R2.64+0x80], !P0 ;  /* 0x0340008002057fae */ /* 0x000fe2000c101d64 */
[----:B------:R-:W-:-:S13]  /*ecd0*/  ISETP.LT.OR P0, PT, R7, 0x1, P1 ;  /* 0x000000010700780c */ /* 0x000fda0000f01670 */
[----:B------:R0:W-:Y:S04]  /*ece0*/  LDGSTS.E.BYPASS.LTC128B.128 [R5+0x6400], desc[UR36][R2.64+0x100], !P0 ;  /* 0x0640010002057fae */ /* 0x0001e8000c101d64 */
[----:B0-----:R-:W0:Y:S04]  /*ecf0*/  SHFL.IDX PT, R2, R18, 0x1, 0x181f ;  /* 0x00381f0012027f89 */ /* 0x001e2800000e0000 */
[----:B------:R-:W1:Y:S01]  /*ed00*/  SHFL.IDX PT, R3, R24, 0x1, 0x181f ;  /* 0x00381f0018037f89 */ /* 0x000e6200000e0000 */
        /* <DEDUP_REMOVED lines=29> */
[----:B------:R-:W1:Y:S04]  /*eee0*/  SHFL.IDX PT, R3, R24, 0x4, 0x181f ;  /* 0x00981f0018037f89 */ /* 0x000e6800000e0000 */
[----:B------:R-:W2:Y:S01]  /*eef0*/  SHFL.IDX PT, R24, R24, 0x5, 0x181f ;  /* 0x00b81f0018187f89 */ /* 0x000ea200000e0000 */
[----:B0-----:R-:W-:-:S05]  /*ef00*/  IADD3 R2, P0, R2, R4, RZ ;  /* 0x0000000402027210 */ /* 0x001fca0007f1e0ff */
[----:B-1----:R-:W-:Y:S01]  /*ef10*/  IMAD.X R3, RZ, RZ, R3, P0 ;  /* 0x000000ffff037224 */ /* 0x002fe200000e0603 */
[----:B------:R-:W-:-:S13]  /*ef20*/  ISETP.LT.OR P0, PT, R7, 0x41, P3 ;  /* 0x000000410700780c */ /* 0x000fda0001f01670 */
[----:B------:R1:W-:Y:S01]  /*ef30*/  LDGSTS.E.BYPASS.LTC128B.128 [R5+0x2400], desc[UR36][R2.64], !P0 ;  /* 0x0240000002057fae */ /* 0x0003e2000c101d64 */
[----:B------:R-:W-:-:S13]  /*ef40*/  ISETP.LT.OR P0, PT, R7, 0x41, P2 ;  /* 0x000000410700780c */ /* 0x000fda0001701670 */
[----:B------:R1:W-:Y:S01]  /*ef50*/  LDGSTS.E.BYPASS.LTC128B.128 [R5+0x5400], desc[UR36][R2.64+0x80], !P0 ;  /* 0x0540008002057fae */ /* 0x0003e2000c101d64 */
[----:B------:R-:W-:-:S13]  /*ef60*/  ISETP.LT.OR P0, PT, R7, 0x41, P1 ;  /* 0x000000410700780c */ /* 0x000fda0000f01670 */
[----:B--2---:R1:W-:Y:S02]  /*ef70*/  LDGSTS.E.BYPASS.LTC128B.128 [R5+0x8400], desc[UR36][R2.64+0x100], !P0 ;  /* 0x0840010002057fae */ /* 0x0043e4000c101d64 */
.L_x_384:
[----:B01----:R-:W-:Y:S01]  /*ef80*/  IADD3 R2, P0, R14, R4, RZ ;  /* 0x000000040e027210 */ /* 0x003fe20007f1e0ff */
[----:B------:R-:W-:Y:S01]  /*ef90*/  ULDC.64 UR4, c[0x0][0x328] ;  /* 0x0000ca0000047ab9 */ /* 0x000fe20000000a00 */
[----:B------:R-:W-:Y:S01]  /*efa0*/  ULDC.64 UR6, c[0x0][0x318] ;  /* 0x0000c60000067ab9 */ /* 0x000fe20000000a00 */
[----:B------:R-:W-:Y:S02]  /*efb0*/  IMAD R20, R20, UR4, RZ ;  /* 0x0000000414147c24 */ /* 0x000fe4000f8e02ff */
[----:B------:R-:W-:Y:S01]  /*efc0*/  IMAD.X R3, RZ, RZ, R24, P0 ;  /* 0x000000ffff037224 */ /* 0x000fe200000e0618 */
[----:B------:R-:W-:-:S13]  /*efd0*/  ISETP.LT.OR P0, PT, R7, 0x51, P3 ;  /* 0x000000510700780c */ /* 0x000fda0001f01670 */
[----:B------:R-:W-:Y:S01]  /*efe0*/  @!PT LDS RZ, [RZ] ;  /* 0x00000000fffff984 */ /* 0x000fe20000000800 */
[----:B------:R-:W-:Y:S01]  /*eff0*/  @!PT LDS RZ, [RZ] ;  /* 0x00000000fffff984 */ /* 0x000fe20000000800 */
[----:B------:R-:W-:Y:S01]  /*f000*/  @!PT LDS RZ, [RZ] ;  /* 0x00000000fffff984 */ /* 0x000fe20000000800 */
[----:B------:R-:W-:Y:S01]  /*f010*/  LDGSTS.E.BYPASS.LTC128B.128 [R5+0x2c00], desc[UR36][R2.64], !P0 ;  /* 0x02c0000002057fae */ /* 0x000fe2000c101d64 */
[----:B------:R-:W-:-:S13]  /*f020*/  ISETP.LT.OR P0, PT, R7, 0x51, P2 ;  /* 0x000000510700780c */ /* 0x000fda0001701670 */
[----:B------:R-:W-:Y:S01]  /*f030*/  LDGSTS.E.BYPASS.LTC128B.128 [R5+0x5c00], desc[UR36][R2.64+0x80], !P0 ;  /* 0x05c0008002057fae */ /* 0x000fe2000c101d64 */
[----:B------:R-:W-:Y:S01]  /*f040*/  ISETP.LT.OR P0, PT, R7, 0x51, P1 ;  /* 0x000000510700780c */ /* 0x000fe20000f01670 */
[----:B------:R-:W-:-:S12]  /*f050*/  IMAD R7, R9, UR5, R20 ;  /* 0x0000000509077c24 */ /* 0x000fd8000f8e0214 */
[----:B------:R0:W-:Y:S02]  /*f060*/  LDGSTS.E.BYPASS.LTC128B.128 [R5+0x8c00], desc[UR36][R2.64+0x100], !P0 ;  /* 0x08c0010002057fae */ /* 0x0001e4000c101d64 */
[----:B0-----:R-:W-:Y:S01]  /*f070*/  IMAD.WIDE.U32 R2, R9, UR4, RZ ;  /* 0x0000000409027c25 */ /* 0x001fe2000f8e00ff */
[----:B------:R-:W-:-:S03]  /*f080*/  ULDC.64 UR4, c[0x0][0x338] ;  /* 0x0000ce0000047ab9 */ /* 0x000fc60000000a00 */
[----:B------:R-:W-:Y:S02]  /*f090*/  IMAD.IADD R3, R3, 0x1, R7 ;  /* 0x0000000103037824 */ /* 0x000fe400078e0207 */
[----:B------:R-:W-:Y:S02]  /*f0a0*/  IMAD R21, R21, UR4, RZ ;  /* 0x0000000415157c24 */ /* 0x000fe4000f8e02ff */
[----:B------:R-:W-:-:S04]  /*f0b0*/  IMAD.WIDE.U32 R2, R0, UR4, R2 ;  /* 0x0000000400027c25 */ /* 0x000fc8000f8e0002 */
[----:B------:R-:W-:Y:S01]  /*f0c0*/  IMAD R21, R0, UR5, R21 ;  /* 0x0000000500157c24 */ /* 0x000fe2000f8e0215 */
[----:B------:R-:W-:Y:S01]  /*f0d0*/  ULDC.64 UR4, c[0x0][0x330] ;  /* 0x0000cc0000047ab9 */ /* 0x000fe20000000a00 */
[----:B------:R-:W-:Y:S02]  /*f0e0*/  NOP ;  /* 0x0000000000007918 */ /* 0x000fe40000000000 */
[----:B------:R-:W-:Y:S02]  /*f0f0*/  IMAD.IADD R3, R3, 0x1, R21 ;  /* 0x0000000103037824 */ /* 0x000fe400078e0215 */
[----:B------:R-:W-:-:S04]  /*f100*/  IMAD.WIDE.U32 R2, R26, UR4, R2 ;  /* 0x000000041a027c25 */ /* 0x000fc8000f8e0002 */
[----:B------:R-:W-:Y:S01]  /*f110*/  IMAD R3, R26, UR5, R3 ;  /* 0x000000051a037c24 */ /* 0x000fe2000f8e0203 */
[----:B------:R-:W-:-:S04]  /*f120*/  LEA R18, P0, R2, UR6, 0x1 ;  /* 0x0000000602127c11 */ /* 0x000fc8000f8008ff */
[----:B------:R-:W-:Y:S02]  /*f130*/  LEA.HI.X R24, R2, UR7, R3, 0x1, P0 ;  /* 0x0000000702187c11 */ /* 0x000fe400080f0c03 */
[----:B------:R-:W-:-:S13]  /*f140*/  PLOP3.LUT P0, PT, PT, PT, PT, 0x80, 0x0 ;  /* 0x000000000000781c */ /* 0x000fda0003f0f070 */
.L_x_282:
        /* <DEDUP_REMOVED lines=10> */
.L_x_283:
[----:B------:R-:W2:Y:S01]  /*f1f0*/  LDL R0, [R1] ;  /* 0x0000000001007983 */ /* 0x000ea20000100800 */
[----:B------:R1:W-:Y:S01]  /*f200*/  SYNCS.ARRIVE.TRANS64.A1T0 RZ, [R6+URZ+0x30850], RZ ;  /* 0x030850ff06ff79a7 */ /* 0x0003e2000810003f */
[C---:B------:R-:W-:Y:S01]  /*f210*/  VIADD R8, R25.reuse, 0xffffffff ;  /* 0xffffffff19087836 */ /* 0x040fe20000000000 */
[----:B------:R-:W-:Y:S01]  /*f220*/  MOV R10, R27 ;  /* 0x0000001b000a7202 */ /* 0x000fe20000000f00 */
[----:B------:R-:W-:Y:S02]  /*f230*/  IMAD.MOV.U32 R17, RZ, RZ, R28 ;  /* 0x000000ffff117224 */ /* 0x000fe400078e001c */
[----:B------:R-:W-:Y:S01]  /*f240*/  IMAD.MOV.U32 R29, RZ, RZ, R25 ;  /* 0x000000ffff1d7224 */ /* 0x000fe200078e0019 */
[----:B--2---:R-:W-:-:S13]  /*f250*/  ISETP.GT.AND P0, PT, R25, R0, PT ;  /* 0x000000001900720c */ /* 0x004fda0003f04270 */
[----:B-1----:R-:W-:Y:S05]  /*f260*/  @P0 BRA `(.L_x_284) ;  /* 0xfffffff000180947 */ /* 0x002fea000383ffff */
.L_x_271:
[----:B------:R-:W-:Y:S05]  /*f270*/  BSYNC B0 ;  /* 0x0000000000007941 */ /* 0x000fea0003800000 */
.L_x_270:
[----:B------:R-:W1:Y:S01]  /*f280*/  S2R R0, SR_TID.X ;  /* 0x0000000000007919 */ /* 0x000e620000002100 */
[----:B------:R-:W-:Y:S01]  /*f290*/  BSSY B0, `(.L_x_285) ;  /* 0x0000010000007945 */ /* 0x000fe20003800000 */
[----:B-1----:R-:W-:-:S04]  /*f2a0*/  LOP3.LUT R0, R0, 0x7f, RZ, 0xc0, !PT ;  /* 0x0000007f00007812 */ /* 0x002fc800078ec0ff */
[----:B------:R-:W-:-:S13]  /*f2b0*/  ISETP.NE.AND P0, PT, R0, RZ, PT ;  /* 0x000000ff0000720c */ /* 0x000fda0003f05270 */
[----:B------:R-:W-:Y:S05]  /*f2c0*/  @P0 BRA `(.L_x_286) ;  /* 0x0000000000300947 */ /* 0x000fea0003800000 */
[----:B------:R-:W1:Y:S01]  /*f2d0*/  S2R R5, SR_LANEID ;  /* 0x0000000000057919 */ /* 0x000e620000000000 */
[----:B------:R-:W-:Y:S01]  /*f2e0*/  VOTEU.ANY UR4, UPT, PT ;  /* 0x0000000000047886 */ /* 0x000fe200038e0100 */
[----:B0-----:R-:W0:Y:S01]  /*f2f0*/  LDC.64 R2, c[0x0][0xc60] ;  /* 0x00031800ff027b82 */ /* 0x001e220000000a00 */
[----:B------:R-:W1:Y:S02]  /*f300*/  FLO.U32 R0, UR4 ;  /* 0x0000000400007d00 */ /* 0x000e6400080e0000 */
[----:B-1----:R-:W-:-:S06]  /*f310*/  ISETP.EQ.U32.AND P0, PT, R0, R5, PT ;  /* 0x000000050000720c */ /* 0x002fcc0003f02070 */
[----:B------:R-:W0:Y:S07]  /*f320*/  POPC R5, UR4 ;  /* 0x0000000400057d09 */ /* 0x000e2e0008000000 */
[----:B0-----:R-:W3:Y:S01]  /*f330*/  @P0 ATOMG.E.ADD.STRONG.GPU PT, R3, desc[UR36][R2.64], R5 ;  /* 0x00000005020309a8 */ /* 0x001ee200081ee1e4 */
[----:B------:R-:W0:Y:S02]  /*f340*/  S2R R4, SR_LTMASK ;  /* 0x0000000000047919 */ /* 0x000e240000003900 */
[----:B0-----:R-:W-:-:S04]  /*f350*/  LOP3.LUT R4, R4, UR4, RZ, 0xc0, !PT ;  /* 0x0000000404047c12 */ /* 0x001fc8000f8ec0ff */
[----:B------:R-:W0:Y:S01]  /*f360*/  POPC R7, R4 ;  /* 0x0000000400077309 */ /* 0x000e220000000000 */
[----:B---3--:R-:W0:Y:S02]  /*f370*/  SHFL.IDX PT, R0, R3, R0, 0x1f ;  /* 0x00001f0003007589 */ /* 0x008e2400000e0000 */
[----:B0-----:R-:W-:-:S07]  /*f380*/  IADD3 R16, R0, UR39, R7 ;  /* 0x0000002700107c10 */ /* 0x001fce000fffe007 */
.L_x_286:
[----:B------:R-:W-:Y:S05]  /*f390*/  BSYNC B0 ;  /* 0x0000000000007941 */ /* 0x000fea0003800000 */
.L_x_285:
[----:B------:R-:W-:-:S13]  /*f3a0*/  LOP3.LUT P0, RZ, R23, 0x10, RZ, 0xc0, !PT ;  /* 0x0000001017ff7812 */ /* 0x000fda000780c0ff */
[----:B------:R-:W-:Y:S05]  /*f3b0*/  @!P0 BRA `(.L_x_287) ;  /* 0x0000000000048947 */ /* 0x000fea0003800000 */
[----:B------:R-:W-:Y:S01]  /*f3c0*/  BPT.TRAP 0x1 ;  /* 0x000000040000795c */ /* 0x000fe20000300000 */
.L_x_287:
[----:B------:R-:W-:Y:S01]  /*f3d0*/  IMAD R0, R27, 0x8, R22 ;  /* 0x000000081b007824 */ /* 0x000fe200078e0216 */
[----:B0-----:R-:W-:Y:S01]  /*f3e0*/  SHF.L.U32 R3, R28, 0x1f, RZ ;  /* 0x0000001f1c037819 */ /* 0x001fe200000006ff */
[----:B------:R-:W-:Y:S01]  /*f3f0*/  BSSY B0, `(.L_x_288) ;  /* 0x0000004000007945 */ /* 0x000fe20003800000 */
[----:B------:R-:W-:Y:S02]  /*f400*/  IMAD R6, R25, -0x60, R37 ;  /* 0xffffffa019067824 */ /* 0x000fe400078e0225 */
[----:B------:R-:W0:Y:S02]  /*f410*/  SYNCS.PHASECHK.TRANS64.TRYWAIT P0, [R0+URZ+0x30860], R3 ;  /* 0x03086003000075a7 */ /* 0x000e24000800017f */
[----:B0-----:R-:W-:Y:S05]  /*f420*/  @!P0 BRA `(.L_x_289) ;  /* 0x0000003c00208947 */ /* 0x001fea0003800000 */
.L_x_385:
[----:B------:R-:W-:Y:S05]  /*f430*/  BSYNC B0 ;  /* 0x0000000000007941 */ /* 0x000fea0003800000 */
.L_x_288:
[----:B------:R-:W1:Y:S01]  /*f440*/  S2R R2, SR_TID.X ;  /* 0x0000000000027919 */ /* 0x000e620000002100 */
[----:B------:R-:W-:Y:S01]  /*f450*/  UMOV UR4, 0xffffffff ;  /* 0xffffffff00047882 */ /* 0x000fe20000000000 */
[----:B------:R-:W-:Y:S01]  /*f460*/  IMAD R7, R27, 0x4800, R34 ;  /* 0x000048001b077824 */ /* 0x000fe200078e0222 */
[----:B-1----:R-:W-:-:S04]  /*f470*/  LOP3.LUT R2, R2, 0x7f, RZ, 0xc0, !PT ;  /* 0x0000007f02027812 */ /* 0x002fc800078ec0ff */
[----:B------:R-:W-:-:S05]  /*f480*/  SHF.R.U32.HI R2, RZ, 0x3, R2 ;  /* 0x00000003ff027819 */ /* 0x000fca0000011602 */
[----:B------:R-:W-:Y:S01]  /*f490*/  IMAD.IADD R6, R6, 0x1, -R2 ;  /* 0x0000000106067824 */ /* 0x000fe200078e0a02 */
[----:B------:R-:W-:Y:S06]  /*f4a0*/  BRA.DIV UR4, `(.L_x_290) ;  /* 0x0000003e04147947 */ /* 0x000fec000b800000 */
[----:B--2---:R-:W1:Y:S01]  /*f4b0*/  SHFL.IDX PT, R14, R18, RZ, 0x181f ;  /* 0x00181fff120e7589 */ /* 0x004e6200000e0000 */
[----:B------:R-:W-:Y:S01]  /*f4c0*/  ULDC UR4, c[0x0][0x2f4] ;  /* 0x0000bd0000047ab9 */ /* 0x000fe20000000800 */
[C---:B------:R-:W-:Y:S01]  /*f4d0*/  IMAD.SHL.U32 R5, R31.reuse, 0x2, RZ ;  /* 0x000000021f057824 */ /* 0x040fe200078e00ff */
[----:B------:R-:W-:Y:S01]  /*f4e0*/  ISETP.GE.AND P2, PT, R31, UR4, PT ;  /* 0x000000041f007c0c */ /* 0x000fe2000bf46270 */
[----:B0-----:R-:W0:Y:S01]  /*f4f0*/  SHFL.IDX PT, R3, R24, RZ, 0x181f ;  /* 0x00181fff18037589 */ /* 0x001e2200000e0000 */
[----:B------:R-:W-:Y:S01]  /*f500*/  IMAD R4, R7, 0x2, R22 ;  /* 0x0000000207047824 */ /* 0x000fe200078e0216 */
[----:B------:R-:W-:Y:S02]  /*f510*/  ISETP.GE.AND P1, PT, R33, UR4, PT ;  /* 0x0000000421007c0c */ /* 0x000fe4000bf26270 */
[C---:B------:R-:W-:Y:S01]  /*f520*/  ISETP.LT.OR P4, PT, R6.reuse, 0x1, P2 ;  /* 0x000000010600780c */ /* 0x040fe20001781670 */
[----:B------:R-:W-:Y:S01]  /*f530*/  SHFL.IDX PT, R7, R24, 0x1, 0x181f ;  /* 0x00381f0018077f89 */ /* 0x000fe200000e0000 */
[----:B------:R-:W-:-:S02]  /*f540*/  ISETP.LT.OR P3, PT, R6, 0x1, P1 ;  /* 0x000000010600780c */ /* 0x000fc40000f61670 */
[----:B-1----:R-:W-:Y:S02]  /*f550*/  IADD3 R2, P0, R14, R5, RZ ;  /* 0x000000050e027210 */ /* 0x002fe40007f1e0ff */
[----:B------:R-:W1:Y:S03]  /*f560*/  SHFL.IDX PT, R14, R18, 0x1, 0x181f ;  /* 0x00381f00120e7f89 */ /* 0x000e6600000e0000 */
[----:B0-----:R-:W-:Y:S01]  /*f570*/  IMAD.X R3, RZ, RZ, R3, P0 ;  /* 0x000000ffff037224 */ /* 0x001fe200000e0603 */
[----:B------:R-:W-:-:S04]  /*f580*/  ISETP.GE.AND P0, PT, R32, UR4, PT ;  /* 0x0000000420007c0c */ /* 0x000fc8000bf06270 */
[----:B------:R-:W-:Y:S01]  /*f590*/  LDGSTS.E.BYPASS.LTC128B.128 [R4+0x400], desc[UR36][R2.64], !P4 ;  /* 0x0040000002047fae */ /* 0x000fe2000e101d64 */
[----:B------:R-:W-:-:S03]  /*f5a0*/  ISETP.LT.OR P4, PT, R6, 0x1, P0 ;  /* 0x000000010600780c */ /* 0x000fc60000781670 */
[----:B------:R-:W-:Y:S10]  /*f5b0*/  LDGSTS.E.BYPASS.LTC128B.128 [R4+0x3400], desc[UR36][R2.64+0x80], !P3 ;  /* 0x0340008002047fae */ /* 0x000ff4000d901d64 */
[----:B------:R1:W-:Y:S01]  /*f5c0*/  LDGSTS.E.BYPASS.LTC128B.128 [R4+0x6400], desc[UR36][R2.64+0x100], !P4 ;  /* 0x0640010002047fae */ /* 0x0003e2000e101d64 */
[----:B------:R-:W-:-:S02]  /*f5d0*/  ISETP.LT.OR P4, PT, R6, 0x11, P2 ;  /* 0x000000110600780c */ /* 0x000fc40001781670 */
[----:B-1----:R-:W-:Y:S02]  /*f5e0*/  IADD3 R2, P3, R14, R5, RZ ;  /* 0x000000050e027210 */ /* 0x002fe40007f7e0ff */
[----:B------:R-:W0:Y:S03]  /*f5f0*/  SHFL.IDX PT, R14, R18, 0x2, 0x181f ;  /* 0x00581f00120e7f89 */ /* 0x000e2600000e0000 */
[----:B------:R-:W-:Y:S01]  /*f600*/  IMAD.X R3, RZ, RZ, R7, P3 ;  /* 0x000000ffff037224 */ /* 0x000fe200018e0607 */
[C---:B------:R-:W-:Y:S01]  /*f610*/  ISETP.LT.OR P3, PT, R6.reuse, 0x11, P1 ;  /* 0x000000110600780c */ /* 0x040fe20000f61670 */
[----:B------:R-:W1:Y:S04]  /*f620*/  SHFL.IDX PT, R7, R24, 0x2, 0x181f ;  /* 0x00581f0018077f89 */ /* 0x000e6800000e0000 */
[----:B------:R-:W-:Y:S01]  /*f630*/  LDGSTS.E.BYPASS.LTC128B.128 [R4+0xc00], desc[UR36][R2.64], !P4 ;  /* 0x00c0000002047fae */ /* 0x000fe2000e101d64 */
[----:B------:R-:W-:-:S07]  /*f640*/  ISETP.LT.OR P4, PT, R6, 0x11, P0 ;  /* 0x000000110600780c */ /* 0x000fce0000781670 */
[----:B------:R-:W-:Y:S06]  /*f650*/  LDGSTS.E.BYPASS.LTC128B.128 [R4+0x3c00], desc[UR36][R2.64+0x80], !P3 ;  /* 0x03c0008002047fae */ /* 0x000fec000d901d64 */
[----:B------:R0:W-:Y:S01]  /*f660*/  LDGSTS.E.BYPASS.LTC128B.128 [R4+0x6c00], desc[UR36][R2.64+0x100], !P4 ;  /* 0x06c0010002047fae */ /* 0x0001e2000e101d64 */
[----:B------:R-:W-:Y:S02]  /*f670*/  ISETP.LT.OR P4, PT, R6, 0x21, P2 ;  /* 0x000000210600780c */ /* 0x000fe40001781670 */
[----:B0-----:R-:W-:Y:S02]  /*f680*/  IADD3 R2, P3, R14, R5, RZ ;  /* 0x000000050e027210 */ /* 0x001fe40007f7e0ff */
[----:B------:R-:W0:Y:S03]  /*f690*/  SHFL.IDX PT, R14, R18, 0x3, 0x181f ;  /* 0x00781f00120e7f89 */ /* 0x000e2600000e0000 */
[----:B-1----:R-:W-:Y:S01]  /*f6a0*/  IMAD.X R3, RZ, RZ, R7, P3 ;  /* 0x000000ffff037224 */ /* 0x002fe200018e0607 */
        /* <DEDUP_REMOVED lines=13> */
[----:B------:R-:W-:-:S03]  /*f780*/  ISETP.LT.OR P4, PT, R6, 0x31, P0 ;  /* 0x000000310600780c */ /* 0x000fc60000781670 */
[----:B------:R-:W2:Y:S04]  /*f790*/  SHFL.IDX PT, R24, R24, 0x5, 0x181f ;  /* 0x00b81f0018187f89 */ /* 0x000ea800000e0000 */
[----:B------:R-:W-:Y:S06]  /*f7a0*/  LDGSTS.E.BYPASS.LTC128B.128 [R4+0x4c00], desc[UR36][R2.64+0x80], !P3 ;  /* 0x04c0008002047fae */ /* 0x000fec000d901d64 */
[----:B------:R0:W-:Y:S01]  /*f7b0*/  LDGSTS.E.BYPASS.LTC128B.128 [R4+0x7c00], desc[UR36][R2.64+0x100], !P4 ;  /* 0x07c0010002047fae */ /* 0x0001e2000e101d64 */
[----:B------:R-:W-:-:S02]  /*f7c0*/  ISETP.LT.OR P4, PT, R6, 0x41, P2 ;  /* 0x000000410600780c */ /* 0x000fc40001781670 */
[----:B0-----:R-:W-:Y:S02]  /*f7d0*/  IADD3 R2, P3, R14, R5, RZ ;  /* 0x000000050e027210 */ /* 0x001fe40007f7e0ff */
[----:B------:R0:W3:Y:S03]  /*f7e0*/  SHFL.IDX PT, R14, R18, 0x5, 0x181f ;  /* 0x00b81f00120e7f89 */ /* 0x0000e600000e0000 */
[----:B-1----:R-:W-:Y:S01]  /*f7f0*/  IMAD.X R3, RZ, RZ, R7, P3 ;  /* 0x000000ffff037224 */ /* 0x002fe200018e0607 */
[----:B------:R-:W-:-:S05]  /*f800*/  ISETP.LT.OR P3, PT, R6, 0x41, P1 ;  /* 0x000000410600780c */ /* 0x000fca0000f61670 */
[----:B------:R0:W-:Y:S01]  /*f810*/  LDGSTS.E.BYPASS.LTC128B.128 [R4+0x2400], desc[UR36][R2.64], !P4 ;  /* 0x0240000002047fae */ /* 0x0001e2000e101d64 */
[----:B------:R-:W-:-:S07]  /*f820*/  ISETP.LT.OR P4, PT, R6, 0x41, P0 ;  /* 0x000000410600780c */ /* 0x000fce0000781670 */
[----:B------:R0:W-:Y:S06]  /*f830*/  LDGSTS.E.BYPASS.LTC128B.128 [R4+0x5400], desc[UR36][R2.64+0x80], !P3 ;  /* 0x0540008002047fae */ /* 0x0001ec000d901d64 */
[----:B--2---:R0:W-:Y:S02]  /*f840*/  LDGSTS.E.BYPASS.LTC128B.128 [R4+0x8400], desc[UR36][R2.64+0x100], !P4 ;  /* 0x0840010002047fae */ /* 0x0041e4000e101d64 */
.L_x_399:
[C---:B------:R-:W-:Y:S02]  /*f850*/  ISETP.LT.OR P2, PT, R6.reuse, 0x51, P2 ;  /* 0x000000510600780c */ /* 0x040fe40001741670 */
[C---:B------:R-:W-:Y:S02]  /*f860*/  ISETP.LT.OR P1, PT, R6.reuse, 0x51, P1 ;  /* 0x000000510600780c */ /* 0x040fe40000f21670 */
[----:B------:R-:W-:Y:S02]  /*f870*/  ISETP.LT.OR P0, PT, R6, 0x51, P0 ;  /* 0x000000510600780c */ /* 0x000fe40000701670 */
[----:B0--3--:R-:W-:-:S05]  /*f880*/  IADD3 R2, P3, R14, R5, RZ ;  /* 0x000000050e027210 */ /* 0x009fca0007f7e0ff */
[----:B------:R-:W-:-:S05]  /*f890*/  IMAD.X R3, RZ, RZ, R24, P3 ;  /* 0x000000ffff037224 */ /* 0x000fca00018e0618 */
        /* <DEDUP_REMOVED lines=8> */
.L_x_291:
        /* <DEDUP_REMOVED lines=10> */
.L_x_292:
[----:B------:R1:W-:Y:S01]  /*f9c0*/  SYNCS.ARRIVE.TRANS64.A1T0 RZ, [R0+URZ+0x30850], RZ ;  /* 0x030850ff00ff79a7 */ /* 0x0003e2000810003f */
[----:B------:R-:W-:-:S05]  /*f9d0*/  VIADD R27, R27, 0x1 ;  /* 0x000000011b1b7836 */ /* 0x000fca0000000000 */
[----:B------:R-:W-:-:S04]  /*f9e0*/  ISETP.NE.AND P0, PT, R27, 0x2, PT ;  /* 0x000000021b00780c */ /* 0x000fc80003f05270 */
[----:B0-----:R-:W-:Y:S02]  /*f9f0*/  SEL R3, RZ, 0x1, P0 ;  /* 0x00000001ff037807 */ /* 0x001fe40000000000 */
[----:B------:R-:W-:Y:S02]  /*fa00*/  SEL R27, R27, RZ, P0 ;  /* 0x000000ff1b1b7207 */ /* 0x000fe40000000000 */
[----:B-1----:R-:W-:-:S07]  /*fa10*/  LOP3.LUT R28, R28, R3, RZ, 0x3c, !PT ;  /* 0x000000031c1c7212 */ /* 0x002fce00078e3cff */
.L_x_249:
[----:B------:R-:W-:Y:S05]  /*fa20*/  BSYNC B7 ;  /* 0x0000000000077941 */ /* 0x000fea0003800000 */
.L_x_247:
[----:B------:R-:W-:-:S13]  /*fa30*/  LOP3.LUT P0, RZ, R23, 0x80, RZ, 0xc0, !PT ;  /* 0x0000008017ff7812 */ /* 0x000fda000780c0ff */
[----:B------:R-:W-:Y:S05]  /*fa40*/  @!P0 BRA `(.L_x_293) ;  /* 0x0000000000248947 */ /* 0x000fea0003800000 */
[----:B------:R-:W-:Y:S05]  /*fa50*/  WARPSYNC.ALL ;  /* 0x0000000000007948 */ /* 0x000fea0003800000 */
[----:B------:R-:W0:Y:S08]  /*fa60*/  S2UR UR5, SR_CgaCtaId ;  /* 0x00000000000579c3 */ /* 0x000e300000008800 */
[----:B------:R-:W-:Y:S06]  /*fa70*/  BAR.SYNC.DEFER_BLOCKING 0x5, 0x180 ;  /* 0x0146000000007b1d */ /* 0x000fec0000010000 */
[----:B------:R-:W-:-:S02]  /*fa80*/  UMOV UR4, 0x400 ;  /* 0x0000040000047882 */ /* 0x000fc40000000000 */
[----:B0-----:R-:W-:-:S06]  /*fa90*/  ULEA UR4, UR5, UR4, 0x18 ;  /* 0x0000000405047291 */ /* 0x001fcc000f8ec03f */
[----:B------:R-:W-:-:S05]  /*faa0*/  IMAD.U32 R22, RZ, RZ, UR4 ;  /* 0x00000004ff167e24 */ /* 0x000fca000f8e00ff */
[----:B------:R0:W1:Y:S01]  /*fab0*/  LDS.128 R16, [R22+0x308d0] ;  /* 0x0308d00016107984 */ /* 0x0000620000000c00 */
[----:B------:R-:W-:Y:S06]  /*fac0*/  BAR.ARV 0x4, 0x180 ;  /* 0x0106000000007b1d */ /* 0x000fec0000002000 */
[----:B------:R-:W-:Y:S05]  /*fad0*/  BRA `(.L_x_294) ;  /* 0x0000000800d07947 */ /* 0x000fea0003800000 */
.L_x_293:
[----:B------:R-:W0:Y:S01]  /*fae0*/  S2R R9, SR_TID.X ;  /* 0x0000000000097919 */ /* 0x000e220000002100 */
[----:B------:R-:W-:Y:S01]  /*faf0*/  UMOV UR4, 0xffffffff ;  /* 0xffffffff00047882 */ /* 0x000fe20000000000 */
[----:B0-----:R-:W-:-:S04]  /*fb00*/  LOP3.LUT R9, R9, 0x1f, RZ, 0xc0, !PT ;  /* 0x0000001f09097812 */ /* 0x001fc800078ec0ff */
[----:B------:R-:W-:Y:S01]  /*fb10*/  ISETP.NE.AND P0, PT, R9, 0x1f, PT ;  /* 0x0000001f0900780c */ /* 0x000fe20003f05270 */
[----:B------:R-:W-:-:S12]  /*fb20*/  BRA.DIV UR4, `(.L_x_295) ;  /* 0x0000003e04787947 */ /* 0x000fd8000b800000 */
[----:B------:R-:W-:Y:S01]  /*fb30*/  IMAD.IADD R7, R19, 0x1, R9 ;  /* 0x0000000113077824 */ /* 0x000fe200078e0209 */
[----:B------:R-:W-:-:S04]  /*fb40*/  ULDC UR4, c[0x0][0xc3c] ;  /* 0x00030f0000047ab9 */ /* 0x000fc80000000800 */
[----:B------:R-:W-:-:S13]  /*fb50*/  ISETP.GE.OR P1, PT, R7, UR4, !P0 ;  /* 0x0000000407007c0c */ /* 0x000fda000c726670 */
[----:B------:R-:W0:Y:S08]  /*fb60*/  @!P1 LDC.64 R4, c[0x0][0xc80] ;  /* 0x00032000ff049b82 */ /* 0x000e300000000a00 */
[----:B------:R-:W1:Y:S01]  /*fb70*/  @!P1 LDC.64 R2, c[0x0][0xc78] ;  /* 0x00031e00ff029b82 */ /* 0x000e620000000a00 */
[----:B0-----:R-:W-:-:S06]  /*fb80*/  @!P1 IMAD.WIDE R4, R7, 0x4, R4 ;  /* 0x0000000407049825 */ /* 0x001fcc00078e0204 */
[----:B------:R-:W2:Y:S01]  /*fb90*/  @!P1 LDG.E R4, desc[UR36][R4.64] ;  /* 0x0000002404049981 */ /* 0x000ea2000c1e1900 */
[----:B-1----:R-:W-:-:S06]  /*fba0*/  @!P1 IMAD.WIDE R2, R7, 0x4, R2 ;  /* 0x0000000407029825 */ /* 0x002fcc00078e0202 */
[----:B------:R-:W3:Y:S01]  /*fbb0*/  @!P1 LDG.E R2, desc[UR36][R2.64] ;  /* 0x0000002402029981 */ /* 0x000ee2000c1e1900 */
[----:B------:R-:W-:Y:S02]  /*fbc0*/  IMAD.MOV.U32 R7, RZ, RZ, RZ ;  /* 0x000000ffff077224 */ /* 0x000fe400078e00ff */
[----:B------:R-:W-:Y:S01]  /*fbd0*/  IMAD.MOV.U32 R10, RZ, RZ, RZ ;  /* 0x000000ffff0a7224 */ /* 0x000fe200078e00ff */
[C---:B------:R-:W-:Y:S02]  /*fbe0*/  ISETP.GE.U32.AND P2, PT, R9.reuse, 0x2, PT ;  /* 0x000000020900780c */ /* 0x040fe40003f46070 */
[C---:B------:R-:W-:Y:S02]  /*fbf0*/  ISETP.GE.U32.AND P3, PT, R9.reuse, 0x4, PT ;  /* 0x000000040900780c */ /* 0x040fe40003f66070 */
[C---:B------:R-:W-:Y:S02]  /*fc00*/  ISETP.GE.U32.AND P4, PT, R9.reuse, 0x8, PT ;  /* 0x000000080900780c */ /* 0x040fe40003f86070 */
[----:B------:R-:W-:Y:S01]  /*fc10*/  ISETP.GE.U32.AND P5, PT, R9, 0x10, PT ;  /* 0x000000100900780c */ /* 0x000fe20003fa6070 */
[----:B------:R-:W-:Y:S04]  /*fc20*/  SHFL.IDX PT, R0, R16, RZ, 0x1f ;  /* 0x00001fff10007589 */ /* 0x000fe800000e0000 */
[----:B------:R-:W-:Y:S01]  /*fc30*/  SHFL.IDX PT, R8, R16, 0x1, 0x1f ;  /* 0x00201f0010087f89 */ /* 0x000fe200000e0000 */
[----:B--2---:R-:W-:Y:S01]  /*fc40*/  @!P1 MOV R7, R4 ;  /* 0x0000000400079202 */ /* 0x004fe20000000f00 */
[----:B---3--:R-:W-:-:S04]  /*fc50*/  @!P1 IMAD.MOV.U32 R10, RZ, RZ, R2 ;  /* 0x000000ffff0a9224 */ /* 0x008fc800078e0002 */
[----:B------:R-:W-:-:S05]  /*fc60*/  IMAD R13, R10, R7, RZ ;  /* 0x000000070a0d7224 */ /* 0x000fca00078e02ff */
[----:B------:R-:W0:Y:S01]  /*fc70*/  SHFL.UP PT, R14, R13, 0x1, RZ ;  /* 0x042000000d0e7989 */ /* 0x000e2200000e00ff */
[----:B------:R-:W-:-:S04]  /*fc80*/  ISETP.NE.AND P1, PT, R9, RZ, PT ;  /* 0x000000ff0900720c */ /* 0x000fc80003f25270 */
        /* <DEDUP_REMOVED lines=14> */
[----:B------:R0:W1:Y:S01]  /*fd70*/  SHFL.IDX PT, R14, R2, 0x1f, 0x1f ;  /* 0x03e01f00020e7f89 */ /* 0x00006200000e0000 */
[----:B------:R-:W-:-:S07]  /*fd80*/  IMAD.MOV.U32 R6, RZ, RZ, RZ ;  /* 0x000000ffff067224 */ /* 0x000fce00078e00ff */
.L_x_409:
[----:B------:R-:W-:Y:S02]  /*fd90*/  ULDC UR4, c[0x0][0xc38] ;  /* 0x00030e0000047ab9 */ /* 0x000fe40000000800 */
[----:B------:R-:W-:-:S04]  /*fda0*/  IMAD.U32 R5, RZ, RZ, UR4 ;  /* 0x00000004ff057e24 */ /* 0x000fc8000f8e00ff */
[----:B-1----:R-:W-:-:S04]  /*fdb0*/  IMAD R14, R14, R5, RZ ;  /* 0x000000050e0e7224 */ /* 0x002fc800078e02ff */
[----:B------:R-:W-:-:S05]  /*fdc0*/  IMAD.IADD R9, R8, 0x1, R14 ;  /* 0x0000000108097824 */ /* 0x000fca00078e020e */
[----:B------:R-:W-:-:S13]  /*fdd0*/  ISETP.GT.AND P6, PT, R9, R0, PT ;  /* 0x000000000900720c */ /* 0x000fda0003fc4270 */
[----:B------:R-:W-:Y:S05]  /*fde0*/  @P6 BRA `(.L_x_296) ;  /* 0x0000000000a46947 */ /* 0x000fea0003800000 */
.L_x_299:
[----:B0-----:R-:W0:Y:S01]  /*fdf0*/  LDC R2, c[0x0][0xc3c] ;  /* 0x00030f00ff027b82 */ /* 0x001e220000000800 */
[----:B------:R-:W-:-:S05]  /*fe00*/  VIADD R19, R19, 0x1f ;  /* 0x0000001f13137836 */ /* 0x000fca0000000000 */
[----:B0-----:R-:W-:-:S13]  /*fe10*/  ISETP.GE.AND P6, PT, R19, R2, PT ;  /* 0x000000021300720c */ /* 0x001fda0003fc6270 */
[----:B------:R-:W-:Y:S05]  /*fe20*/  @P6 BRA `(.L_x_297) ;  /* 0x0000000400b86947 */ /* 0x000fea0003800000 */
[----:B------:R-:W0:Y:S01]  /*fe30*/  S2R R3, SR_TID.X ;  /* 0x0000000000037919 */ /* 0x000e220000002100 */
[----:B------:R-:W-:Y:S01]  /*fe40*/  IMAD.MOV.U32 R7, RZ, RZ, RZ ;  /* 0x000000ffff077224 */ /* 0x000fe200078e00ff */
[----:B0-----:R-:W-:-:S05]  /*fe50*/  LOP3.LUT R3, R3, 0x1f, RZ, 0xc0, !PT ;  /* 0x0000001f03037812 */ /* 0x001fca00078ec0ff */
[----:B------:R-:W-:-:S05]  /*fe60*/  IMAD.IADD R11, R19, 0x1, R3 ;  /* 0x00000001130b7824 */ /* 0x000fca00078e0203 */
[----:B------:R-:W-:-:S13]  /*fe70*/  ISETP.GE.OR P6, PT, R11, R2, !P0 ;  /* 0x000000020b00720c */ /* 0x000fda00047c6670 */
[----:B------:R-:W0:Y:S08]  /*fe80*/  @!P6 LDC.64 R2, c[0x0][0xc80] ;  /* 0x00032000ff02eb82 */ /* 0x000e300000000a00 */
[----:B------:R-:W1:Y:S01]  /*fe90*/  @!P6 LDC.64 R4, c[0x0][0xc78] ;  /* 0x00031e00ff04eb82 */ /* 0x000e620000000a00 */
[----:B------:R-:W-:Y:S02]  /*fea0*/  IMAD.MOV.U32 R10, RZ, RZ, RZ ;  /* 0x000000ffff0a7224 */ /* 0x000fe400078e00ff */
[----:B0-----:R-:W-:-:S05]  /*feb0*/  @!P6 IMAD.WIDE R2, R11, 0x4, R2 ;  /* 0x000000040b02e825 */ /* 0x001fca00078e0202 */
[----:B------:R1:W2:Y:S02]  /*fec0*/  @!P6 LDG.E R7, desc[UR36][R2.64] ;  /* 0x000000240207e981 */ /* 0x0002a4000c1e1900 */
[----:B-1----:R-:W-:-:S05]  /*fed0*/  @!P6 IMAD.WIDE R2, R11, 0x4, R4 ;  /* 0x000000040b02e825 */ /* 0x002fca00078e0204 */
[----:B------:R-:W2:Y:S01]  /*fee0*/  @!P6 LDG.E R10, desc[UR36][R2.64] ;  /* 0x00000024020ae981 */ /* 0x000ea2000c1e1900 */
[----:B------:R-:W-:Y:S01]  /*fef0*/  UMOV UR4, 0xffffffff ;  /* 0xffffffff00047882 */ /* 0x000fe20000000000 */
[----:B--2---:R-:W-:Y:S02]  /*ff00*/  IMAD R13, R10, R7, RZ ;  /* 0x000000070a0d7224 */ /* 0x004fe400078e02ff */
[----:B------:R-:W-:Y:S05]  /*ff10*/  BRA.DIV UR4, `(.L_x_298) ;  /* 0x0000003e04b47947 */ /* 0x000fea000b800000 */
        /* <DEDUP_REMOVED lines=10> */
[----:B0-----:R-:W-:-:S04]  /*ffc0*/  SEL R4, R14, RZ, P4 ;  /* 0x000000ff0e047207 */ /* 0x001fc80002000000 */
[----:B------:R-:W-:-:S05]  /*ffd0*/  IADD3 R4, R3, R4, RZ ;  /* 0x0000000403047210 */ /* 0x000fca0007ffe0ff */
[----:B------:R-:W0:Y:S02]  /*ffe0*/  SHFL.UP PT, R14, R4, 0x10, RZ ;  /* 0x06000000040e7989 */ /* 0x000e2400000e00ff */
[----:B0-----:R-:W-:-:S05]  /*fff0*/  SEL R5, R14, RZ, P5 ;  /* 0x000000ff0e057207 */ /* 0x001fca0002800000 */
[----:B------:R-:W-:-:S05]  /*10000*/  IMAD.IADD R2, R4, 0x1, R5 ;  /* 0x0000000104027824 */ /* 0x000fca00078e0205 */
[----:B------:R0:W1:Y:S02]  /*10010*/  SHFL.IDX PT, R14, R2, 0x1f, 0x1f ;  /* 0x03e01f00020e7f89 */ /* 0x00006400000e0000 */
.L_x_417:
[----:B------:R-:W-:Y:S02]  /*10020*/  ULDC UR4, c[0x0][0xc38] ;  /* 0x00030e0000047ab9 */ /* 0x000fe40000000800 */
[----:B------:R-:W-:-:S04]  /*10030*/  IMAD.U32 R5, RZ, RZ, UR4 ;  /* 0x00000004ff057e24 */ /* 0x000fc8000f8e00ff */
[----:B-1----:R-:W-:-:S04]  /*10040*/  IMAD R14, R14, R5, RZ ;  /* 0x000000050e0e7224 */ /* 0x002fc800078e02ff */
[----:B------:R-:W-:-:S05]  /*10050*/  IMAD.IADD R9, R14, 0x1, R9 ;  /* 0x000000010e097824 */ /* 0x000fca00078e0209 */
[----:B------:R-:W-:-:S13]  /*10060*/  ISETP.GT.AND P6, PT, R9, R0, PT ;  /* 0x000000000900720c */ /* 0x000fda0003fc4270 */
[----:B------:R-:W-:Y:S05]  /*10070*/  @!P6 BRA `(.L_x_299) ;  /* 0xfffffffc005ce947 */ /* 0x000fea000383ffff */
.L_x_296:
[----:B------:R-:W-:Y:S01]  /*10080*/  IMAD.IADD R9, R9, 0x1, -R14 ;  /* 0x0000000109097824 */ /* 0x000fe200078e0a0e */
[----:B------:R-:W-:-:S03]  /*10090*/  UMOV UR4, 0xffffffff ;  /* 0xffffffff00047882 */ /* 0x000fc60000000000 */
[----:B------:R-:W-:-:S05]  /*100a0*/  IMAD R3, R2, R5, R9 ;  /* 0x0000000502037224 */ /* 0x000fca00078e0209 */
[----:B------:R-:W-:Y:S01]  /*100b0*/  ISETP.GT.AND P6, PT, R3, R0, PT ;  /* 0x000000000300720c */ /* 0x000fe20003fc4270 */
[----:B------:R-:W-:-:S12]  /*100c0*/  BRA.DIV UR4, `(.L_x_300) ;  /* 0x0000004204007947 */ /* 0x000fd8000b800000 */
[----:B------:R-:W-:-:S04]  /*100d0*/  VOTE.ANY R3, PT, !P6 ;  /* 0x0000000000037806 */ /* 0x000fc800070e0100 */
[----:B------:R-:W1:Y:S02]  /*100e0*/  POPC R4, R3 ;  /* 0x0000000300047309 */ /* 0x000e640000000000 */
[----:B-1----:R1:W2:Y:S04]  /*100f0*/  SHFL.IDX PT, R7, R7, R4, 0x1f ;  /* 0x00001f0407077589 */ /* 0x0022a800000e0000 */
[----:B------:R1:W3:Y:S02]  /*10100*/  SHFL.IDX PT, R10, R10, R4, 0x1f ;  /* 0x00001f040a0a7589 */ /* 0x0002e400000e0000 */
.L_x_422:
[----:B------:R-:W-:-:S13]  /*10110*/  ISETP.NE.AND P0, PT, R3, RZ, PT ;  /* 0x000000ff0300720c */ /* 0x000fda0003f05270 */
[----:B------:R-:W-:Y:S05]  /*10120*/  @!P0 BRA `(.L_x_301) ;  /* 0x0000000000108947 */ /* 0x000fea0003800000 */
[----:B------:R-:W-:Y:S01]  /*10130*/  UMOV UR4, 0xffffffff ;  /* 0xffffffff00047882 */ /* 0x000fe20000000000 */
[----:B------:R-:W-:Y:S02]  /*10140*/  VIADD R12, R4, 0xffffffff ;  /* 0xffffffff040c7836 */ /* 0x000fe40000000000 */
[----:B------:R-:W-:Y:S05]  /*10150*/  BRA.DIV UR4, `(.L_x_302) ;  /* 0x0000004204387947 */ /* 0x000fea000b800000 */
[----:B------:R4:W0:Y:S02]  /*10160*/  SHFL.IDX PT, R6, R2, R12, 0x1f ;  /* 0x00001f0c02067589 */ /* 0x00082400000e0000 */
.L_x_301:
[----:B--2---:R-:W-:Y:S01]  /*10170*/  IABS R8, R7 ;  /* 0x0000000700087213 */ /* 0x004fe20000000000 */
[----:B0-----:R-:W-:Y:S01]  /*10180*/  IMAD R16, R6, R5, R9 ;  /* 0x0000000506107224 */ /* 0x001fe200078e0209 */
[----:B---3--:R-:W-:Y:S01]  /*10190*/  IABS R5, R10 ;  /* 0x0000000a00057213 */ /* 0x008fe20000000000 */
[----:B------:R-:W-:Y:S01]  /*101a0*/  IMAD.IADD R19, R4, 0x1, R19 ;  /* 0x0000000104137824 */ /* 0x000fe200078e0213 */
[----:B------:R-:W0:Y:S01]  /*101b0*/  I2F.RP R11, R8 ;  /* 0x00000008000b7306 */ /* 0x000e220000209400 */
[----:B------:R-:W-:-:S07]  /*101c0*/  IMAD.IADD R0, R0, 0x1, -R16 ;  /* 0x0000000100007824 */ /* 0x000fce00078e0a10 */
[----:B----4-:R-:W2:Y:S08]  /*101d0*/  I2F.RP R12, R5 ;  /* 0x00000005000c7306 */ /* 0x010eb00000209400 */
[----:B0-----:R-:W0:Y:S08]  /*101e0*/  MUFU.RCP R11, R11 ;  /* 0x0000000b000b7308 */ /* 0x001e300000001000 */
[----:B--2---:R-:W-:Y:S01]  /*101f0*/  MUFU.RCP R12, R12 ;  /* 0x0000000c000c7308 */ /* 0x004fe20000001000 */
[----:B0-----:R-:W-:-:S07]  /*10200*/  VIADD R2, R11, 0xffffffe ;  /* 0x0ffffffe0b027836 */ /* 0x001fce0000000000 */
[----:B------:R0:W2:Y:S02]  /*10210*/  F2I.FTZ.U32.TRUNC.NTZ R3, R2 ;  /* 0x0000000200037305 */ /* 0x0000a4000021f000 */
[----:B0-----:R-:W-:Y:S02]  /*10220*/  IMAD.MOV.U32 R2, RZ, RZ, RZ ;  /* 0x000000ffff027224 */ /* 0x001fe400078e00ff */
[----:B--2---:R-:W-:-:S04]  /*10230*/  IMAD.MOV R9, RZ, RZ, -R3 ;  /* 0x000000ffff097224 */ /* 0x004fc800078e0a03 */
[----:B------:R-:W-:-:S04]  /*10240*/  IMAD R9, R9, R8, RZ ;  /* 0x0000000809097224 */ /* 0x000fc800078e02ff */
[----:B------:R-:W-:Y:S01]  /*10250*/  IMAD.HI.U32 R3, R3, R9, R2 ;  /* 0x0000000903037227 */ /* 0x000fe200078e0002 */
[----:B------:R-:W-:Y:S02]  /*10260*/  IABS R2, R7 ;  /* 0x0000000700027213 */ /* 0x000fe40000000000 */
[----:B------:R-:W-:-:S03]  /*10270*/  IABS R9, R0 ;  /* 0x0000000000097213 */ /* 0x000fc60000000000 */
[----:B------:R-:W-:Y:S02]  /*10280*/  IMAD.MOV R2, RZ, RZ, -R2 ;  /* 0x000000ffff027224 */ /* 0x000fe400078e0a02 */
[----:B------:R-:W-:-:S04]  /*10290*/  IMAD.HI.U32 R6, R3, R9, RZ ;  /* 0x0000000903067227 */ /* 0x000fc800078e00ff */
[----:B------:R-:W-:Y:S02]  /*102a0*/  VIADD R3, R12, 0xffffffe ;  /* 0x0ffffffe0c037836 */ /* 0x000fe40000000000 */
[----:B------:R-:W-:-:S04]  /*102b0*/  IMAD R9, R6, R2, R9 ;  /* 0x0000000206097224 */ /* 0x000fc800078e0209 */
[----:B------:R-:W0:Y:S01]  /*102c0*/  F2I.FTZ.U32.TRUNC.NTZ R3, R3 ;  /* 0x0000000300037305 */ /* 0x000e22000021f000 */
[----:B------:R-:W-:-:S13]  /*102d0*/  ISETP.GT.U32.AND P1, PT, R8, R9, PT ;  /* 0x000000090800720c */ /* 0x000fda0003f24070 */
[----:B------:R-:W-:Y:S02]  /*102e0*/  @!P1 IMAD.IADD R9, R9, 0x1, -R8 ;  /* 0x0000000109099824 */ /* 0x000fe400078e0a08 */
[----:B0-----:R-:W-:Y:S02]  /*102f0*/  IMAD.MOV R2, RZ, RZ, -R3 ;  /* 0x000000ffff027224 */ /* 0x001fe400078e0a03 */
[----:B------:R-:W-:Y:S01]  /*10300*/  @!P1 VIADD R6, R6, 0x1 ;  /* 0x0000000106069836 */ /* 0x000fe20000000000 */
[----:B------:R-:W-:Y:S01]  /*10310*/  ISETP.GE.U32.AND P0, PT, R9, R8, PT ;  /* 0x000000080900720c */ /* 0x000fe20003f06070 */
[----:B------:R-:W-:Y:S01]  /*10320*/  IMAD R9, R2, R5, RZ ;  /* 0x0000000502097224 */ /* 0x000fe200078e02ff */
[----:B------:R-:W-:Y:S01]  /*10330*/  ISETP.NE.AND P1, PT, R7, RZ, PT ;  /* 0x000000ff0700720c */ /* 0x000fe20003f25270 */
[----:B------:R-:W-:-:S04]  /*10340*/  IMAD.MOV.U32 R2, RZ, RZ, RZ ;  /* 0x000000ffff027224 */ /* 0x000fc800078e00ff */
[----:B------:R-:W-:Y:S01]  /*10350*/  IMAD.HI.U32 R8, R3, R9, R2 ;  /* 0x0000000903087227 */ /* 0x000fe200078e0002 */
[----:B------:R-:W-:-:S04]  /*10360*/  LOP3.LUT R2, R0, R7, RZ, 0x3c, !PT ;  /* 0x0000000700027212 */ /* 0x000fc800078e3cff */
[----:B------:R-:W-:Y:S01]  /*10370*/  ISETP.GE.AND P2, PT, R2, RZ, PT ;  /* 0x000000ff0200720c */ /* 0x000fe20003f46270 */
[----:B------:R-:W-:Y:S01]  /*10380*/  @P0 VIADD R6, R6, 0x1 ;  /* 0x0000000106060836 */ /* 0x000fe20000000000 */
[----:B------:R-:W-:-:S05]  /*10390*/  IABS R2, R10 ;  /* 0x0000000a00027213 */ /* 0x000fca0000000000 */
[----:B------:R-:W-:-:S06]  /*103a0*/  IMAD.MOV R2, RZ, RZ, -R2 ;  /* 0x000000ffff027224 */ /* 0x000fcc00078e0a02 */
[----:B------:R-:W-:Y:S02]  /*103b0*/  @!P2 IADD3 R6, -R6, RZ, RZ ;  /* 0x000000ff0606a210 */ /* 0x000fe40007ffe1ff */
[----:B------:R-:W-:-:S04]  /*103c0*/  @!P1 LOP3.LUT R6, RZ, R7, RZ, 0x33, !PT ;  /* 0x00000007ff069212 */ /* 0x000fc800078e33ff */
[-C--:B------:R-:W-:Y:S01]  /*103d0*/  IABS R3, R6.reuse ;  /* 0x0000000600037213 */ /* 0x080fe20000000000 */
[----:B------:R-:W-:-:S04]  /*103e0*/  IMAD R7, R7, R6, RZ ;  /* 0x0000000607077224 */ /* 0x000fc800078e02ff */
[----:B------:R-:W-:-:S04]  /*103f0*/  IMAD.HI.U32 R8, R8, R3, RZ ;  /* 0x0000000308087227 */ /* 0x000fc800078e00ff */
[----:B------:R-:W-:Y:S02]  /*10400*/  IMAD R2, R8, R2, R3 ;  /* 0x0000000208027224 */ /* 0x000fe400078e0203 */
[----:B------:R-:W-:-:S03]  /*10410*/  IMAD.IADD R17, R0, 0x1, -R7 ;  /* 0x0000000100117824 */ /* 0x000fc600078e0a07 */
[----:B------:R-:W-:-:S13]  /*10420*/  ISETP.GT.U32.AND P1, PT, R5, R2, PT ;  /* 0x000000020500720c */ /* 0x000fda0003f24070 */
[----:B------:R-:W-:Y:S02]  /*10430*/  @!P1 IMAD.IADD R2, R2, 0x1, -R5 ;  /* 0x0000000102029824 */ /* 0x000fe400078e0a05 */
[----:B------:R-:W-:Y:S01]  /*10440*/  @!P1 VIADD R8, R8, 0x1 ;  /* 0x0000000108089836 */ /* 0x000fe20000000000 */
[----:B------:R-:W-:Y:S02]  /*10450*/  ISETP.NE.AND P1, PT, R10, RZ, PT ;  /* 0x000000ff0a00720c */ /* 0x000fe40003f25270 */
[----:B------:R-:W-:Y:S02]  /*10460*/  ISETP.GE.U32.AND P0, PT, R2, R5, PT ;  /* 0x000000050200720c */ /* 0x000fe40003f06070 */
[----:B------:R-:W-:-:S04]  /*10470*/  LOP3.LUT R2, R6, R10, RZ, 0x3c, !PT ;  /* 0x0000000a06027212 */ /* 0x000fc800078e3cff */
[----:B------:R-:W-:-:S07]  /*10480*/  ISETP.GE.AND P2, PT, R2, RZ, PT ;  /* 0x000000ff0200720c */ /* 0x000fce0003f46270 */
[----:B------:R-:W-:-:S06]  /*10490*/  @P0 VIADD R8, R8, 0x1 ;  /* 0x0000000108080836 */ /* 0x000fcc0000000000 */
[----:B------:R-:W-:Y:S01]  /*104a0*/  @!P2 IMAD.MOV R8, RZ, RZ, -R8 ;  /* 0x000000ffff08a224 */ /* 0x000fe200078e0a08 */
[----:B------:R-:W-:-:S05]  /*104b0*/  @!P1 LOP3.LUT R8, RZ, R10, RZ, 0x33, !PT ;  /* 0x0000000aff089212 */ /* 0x000fca00078e33ff */
[----:B------:R-:W-:-:S04]  /*104c0*/  IMAD.MOV R3, RZ, RZ, -R8 ;  /* 0x000000ffff037224 */ /* 0x000fc800078e0a08 */
[C---:B------:R-:W-:Y:S02]  /*104d0*/  IMAD R18, R10.reuse, R3, R6 ;  /* 0x000000030a127224 */ /* 0x040fe400078e0206 */
[----:B------:R-:W-:-:S04]  /*104e0*/  IMAD R3, R10, 0x1000000, R8 ;  /* 0x010000000a037824 */ /* 0x000fc800078e0208 */
[----:B------:R-:W-:Y:S01]  /*104f0*/  IMAD R18, R18, 0x10000, R3 ;  /* 0x0001000012127824 */ /* 0x000fe200078e0203 */
[----:B------:R-:W-:Y:S06]  /*10500*/  BRA `(.L_x_303) ;  /* 0x00000000001c7947 */ /* 0x000fec0003800000 */
.L_x_297:
[----:B------:R-:W-:Y:S01]  /*10510*/  UMOV UR4, URZ ;  /* 0x0000003f00047c82 */ /* 0x000fe20008000000 */
[----:B------:R-:W-:Y:S01]  /*10520*/  UMOV UR5, URZ ;  /* 0x0000003f00057c82 */ /* 0x000fe20008000000 */
[----:B------:R-:W-:Y:S01]  /*10530*/  ULDC UR6, c[0x0][0xc3c] ;  /* 0x00030f0000067ab9 */ /* 0x000fe20000000800 */
[----:B------:R-:W-:Y:S02]  /*10540*/  IMAD.MOV.U32 R16, RZ, RZ, R0 ;  /* 0x000000ffff107224 */ /* 0x000fe400078e0000 */
[----:B------:R-:W-:Y:S02]  /*10550*/  IMAD.U32 R17, RZ, RZ, UR4 ;  /* 0x00000004ff117e24 */ /* 0x000fe4000f8e00ff */
[----:B------:R-:W-:Y:S02]  /*10560*/  IMAD.U32 R18, RZ, RZ, UR5 ;  /* 0x00000005ff127e24 */ /* 0x000fe4000f8e00ff */
[----:B------:R-:W-:-:S07]  /*10570*/  IMAD.U32 R19, RZ, RZ, UR6 ;  /* 0x00000006ff137e24 */ /* 0x000fce000f8e00ff */
.L_x_303:
[----:B------:R-:W0:Y:S01]  /*10580*/  S2R R0, SR_TID.X ;  /* 0x0000000000007919 */ /* 0x000e220000002100 */
[----:B------:R-:W-:Y:S05]  /*10590*/  WARPSYNC.ALL ;  /* 0x0000000000007948 */ /* 0x000fea0003800000 */
[----:B------:R-:W-:Y:S01]  /*105a0*/  BAR.SYNC.DEFER_BLOCKING 0x4, 0x180 ;  /* 0x0106000000007b1d */ /* 0x000fe20000010000 */
[----:B0-----:R-:W-:-:S04]  /*105b0*/  LOP3.LUT R0, R0, 0x1f, RZ, 0xc0, !PT ;  /* 0x0000001f00007812 */ /* 0x001fc800078ec0ff */
[----:B------:R-:W-:-:S13]  /*105c0*/  ISETP.NE.AND P0, PT, R0, RZ, PT ;  /* 0x000000ff0000720c */ /* 0x000fda0003f05270 */
[----:B------:R-:W0:Y:S01]  /*105d0*/  @!P0 S2R R3, SR_CgaCtaId ;  /* 0x0000000000038919 */ /* 0x000e220000008800 */
[----:B------:R-:W-:-:S04]  /*105e0*/  @!P0 MOV R0, 0x400 ;  /* 0x0000040000008802 */ /* 0x000fc80000000f00 */
[----:B0-----:R-:W-:-:S05]  /*105f0*/  @!P0 LEA R22, R3, R0, 0x18 ;  /* 0x0000000003168211 */ /* 0x001fca00078ec0ff */
[----:B------:R2:W-:Y:S01]  /*10600*/  @!P0 STS.128 [R22+0x308d0], R16 ;  /* 0x0308d01016008388 */ /* 0x0005e20000000c00 */
[----:B------:R-:W-:Y:S06]  /*10610*/  BAR.ARV 0x5, 0x180 ;  /* 0x0146000000007b1d */ /* 0x000fec0000002000 */
.L_x_294:
[----:B------:R-:W-:Y:S02]  /*10620*/  ULDC UR4, c[0x0][0xc3c] ;  /* 0x00030f0000047ab9 */ /* 0x000fe40000000800 */
[----:B-1----:R-:W-:-:S13]  /*10630*/  ISETP.GE.AND P0, PT, R19, UR4, PT ;  /* 0x0000000413007c0c */ /* 0x002fda000bf06270 */
[----:B------:R-:W-:Y:S05]  /*10640*/  @!P0 BRA `(.L_x_304) ;  /* 0xffffffb400a08947 */ /* 0x000fea000383ffff */
[----:B------:R-:W-:Y:S05]  /*10650*/  BSYNC B8 ;  /* 0x0000000000087941 */ /* 0x000fea0003800000 */
.L_x_241:
[----:B------:R-:W3:Y:S01]  /*10660*/  LDL.LU R0, [R1+0x20] ;  /* 0x0000200001007983 */ /* 0x000ee20000300800 */
[----:B------:R-:W-:Y:S01]  /*10670*/  BSSY B0, `(.L_x_305) ;  /* 0x000000b000007945 */ /* 0x000fe20003800000 */
[----:B------:R-:W4:Y:S01]  /*10680*/  S2R R5, SR_CgaCtaId ;  /* 0x0000000000057919 */ /* 0x000f220000008800 */
[----:B---3--:R-:W-:-:S05]  /*10690*/  VIADD R0, R0, 0x1 ;  /* 0x0000000100007836 */ /* 0x008fca0000000000 */
[----:B-1----:R-:W-:-:S04]  /*106a0*/  LEA.HI R2, R0, R0, RZ, 0x1 ;  /* 0x0000000000027211 */ /* 0x002fc800078f08ff */
[----:B------:R-:W-:Y:S02]  /*106b0*/  LOP3.LUT R3, R2, 0xfffffffe, RZ, 0xc0, !PT ;  /* 0xfffffffe02037812 */ /* 0x000fe400078ec0ff */
[----:B------:R-:W-:-:S03]  /*106c0*/  MOV R2, 0x400 ;  /* 0x0000040000027802 */ /* 0x000fc60000000f00 */
[----:B------:R-:W-:Y:S01]  /*106d0*/  IMAD.IADD R0, R0, 0x1, -R3 ;  /* 0x0000000100007824 */ /* 0x000fe200078e0a03 */
[----:B----4-:R-:W-:-:S04]  /*106e0*/  LEA R4, R5, R2, 0x18 ;  /* 0x0000000205047211 */ /* 0x010fc800078ec0ff */
[----:B------:R-:W-:-:S04]  /*106f0*/  SHF.L.U32 R0, R0, 0x1f, RZ ;  /* 0x0000001f00007819 */ /* 0x000fc800000006ff */
[----:B------:R-:W1:Y:S02]  /*10700*/  SYNCS.PHASECHK.TRANS64.TRYWAIT P0, [R4+URZ+0x30820], R0 ;  /* 0x03082000040075a7 */ /* 0x000e64000800017f */
[----:B-1----:R-:W-:Y:S05]  /*10710*/  @!P0 BRA `(.L_x_306) ;  /* 0x0000003800f08947 */ /* 0x002fea0003800000 */
.L_x_425:
[----:B------:R-:W-:Y:S05]  /*10720*/  BSYNC B0 ;  /* 0x0000000000007941 */ /* 0x000fea0003800000 */
.L_x_305:
[----:B------:R-:W-:-:S03]  /*10730*/  UMOV UR4, 0xffffffff ;  /* 0xffffffff00047882 */ /* 0x000fc60000000000 */
[----:B------:R-:W-:Y:S05]  /*10740*/  BRA.DIV UR4, `(.L_x_307) ;  /* 0x0000003a04f87947 */ /* 0x000fea000b800000 */
[----:B-1----:R-:W1:Y:S02]  /*10750*/  S2R R0, SR_TID.X ;  /* 0x0000000000007919 */ /* 0x002e640000002100 */
[----:B-1----:R-:W-:-:S04]  /*10760*/  SHF.R.U32.HI R0, RZ, 0x5, R0 ;  /* 0x00000005ff007819 */ /* 0x002fc80000011600 */
[----:B------:R-:W-:-:S05]  /*10770*/  LOP3.LUT R0, R0, 0x3, RZ, 0xc0, !PT ;  /* 0x0000000300007812 */ /* 0x000fca00078ec0ff */
[----:B------:R1:W3:Y:S02]  /*10780*/  SHFL.IDX PT, R14, R0, RZ, 0x1f ;  /* 0x00001fff000e7589 */ /* 0x0002e400000e0000 */
.L_x_428:
[----:B---3--:R-:W-:Y:S01]  /*10790*/  ISETP.NE.AND P0, PT, R14, RZ, PT ;  /* 0x000000ff0e00720c */ /* 0x008fe20003f05270 */
[----:B------:R-:W-:-:S12]  /*107a0*/  BSSY B0, `(.L_x_308) ;  /* 0x0000026000007945 */ /* 0x000fd80003800000 */
[----:B------:R-:W-:Y:S05]  /*107b0*/  @P0 BRA `(.L_x_309) ;  /* 0x0000000000900947 */ /* 0x000fea0003800000 */
[----:B------:R-:W-:-:S03]  /*107c0*/  UMOV UR4, 0xffffffff ;  /* 0xffffffff00047882 */ /* 0x000fc60000000000 */
[----:B------:R-:W-:Y:S05]  /*107d0*/  BRA.DIV UR4, `(.L_x_310) ;  /* 0x0000003e04087947 */ /* 0x000fea000b800000 */
[----:B------:R-:W-:-:S13]  /*107e0*/  ELECT P6, URZ, PT ;  /* 0x00000000003f782f */ /* 0x000fda00038c0000 */
.L_x_431:
[----:B------:R-:W-:Y:S05]  /*107f0*/  @!P6 BRA `(.L_x_309) ;  /* 0x000000000080e947 */ /* 0x000fea0003800000 */
[----:B-1----:R-:W3:Y:S02]  /*10800*/  LDL R0, [R1+0x2c] ;  /* 0x00002c0001007983 */ /* 0x002ee40000100800 */
[----:B---3--:R-:W-:-:S13]  /*10810*/  R2UR UR4, R0 ;  /* 0x00000000000472ca */ /* 0x008fda00000e0000 */
[----:B------:R-:W-:-:S06]  /*10820*/  ULOP3.LUT UR4, UR4, 0x2, URZ, 0xfc, !UPT ;  /* 0x0000000204047892 */ /* 0x000fcc000f8efc3f */
[----:B------:R-:W-:-:S04]  /*10830*/  MOV R0, UR4 ;  /* 0x0000000400007c02 */ /* 0x000fc80008000f00 */
[----:B------:R-:W-:-:S13]  /*10840*/  ISETP.NE.AND P0, PT, R0, 0x3, PT ;  /* 0x000000030000780c */ /* 0x000fda0003f05270 */
[----:B------:R-:W-:Y:S05]  /*10850*/  @!P0 BRA `(.L_x_311) ;  /* 0x0000000000048947 */ /* 0x000fea0003800000 */
[----:B------:R-:W-:Y:S01]  /*10860*/  BPT.TRAP 0x1 ;  /* 0x000000040000795c */ /* 0x000fe20000300000 */
.L_x_311:
[C---:B------:R-:W-:Y:S01]  /*10870*/  IMAD R5, R27.reuse, 0x8, R4 ;  /* 0x000000081b057824 */ /* 0x040fe200078e0204 */
[----:B------:R-:W-:Y:S01]  /*10880*/  SHF.L.U32 R0, R28, 0x1f, RZ ;  /* 0x0000001f1c007819 */ /* 0x000fe200000006ff */
[----:B------:R-:W-:-:S03]  /*10890*/  VIADD R27, R27, 0x1 ;  /* 0x000000011b1b7836 */ /* 0x000fc60000000000 */
[----:B------:R-:W1:Y:S02]  /*108a0*/  SYNCS.PHASECHK.TRANS64.TRYWAIT P1, [R5+URZ+0x30840], R0 ;  /* 0x03084000050075a7 */ /* 0x000e64000802017f */
[----:B------:R-:W-:-:S04]  /*108b0*/  ISETP.NE.AND P2, PT, R27, 0x2, PT ;  /* 0x000000021b00780c */ /* 0x000fc80003f45270 */
[----:B------:R-:W-:Y:S01]  /*108c0*/  SEL R3, RZ, 0x1, P2 ;  /* 0x00000001ff037807 */ /* 0x000fe20001000000 */
[----:B-1----:R-:W-:Y:S08]  /*108d0*/  @!P1 BRA `(.L_x_312) ;  /* 0x0000003800e89947 */ /* 0x002ff00003800000 */
.L_x_432:
[----:B------:R-:W-:Y:S02]  /*108e0*/  SEL R27, R27, RZ, P2 ;  /* 0x000000ff1b1b7207 */ /* 0x000fe40001000000 */
[----:B------:R-:W-:Y:S01]  /*108f0*/  LOP3.LUT R2, R28, R3, RZ, 0x3c, !PT ;  /* 0x000000031c027212 */ /* 0x000fe200078e3cff */
[----:B------:R-:W-:Y:S06]  /*10900*/  @!P0 BRA `(.L_x_313) ;  /* 0x0000000000048947 */ /* 0x000fec0003800000 */
[----:B------:R-:W-:Y:S01]  /*10910*/  BPT.TRAP 0x1 ;  /* 0x000000040000795c */ /* 0x000fe20000300000 */
.L_x_313:
[----:B------:R-:W-:Y:S01]  /*10920*/  IMAD R27, R27, 0x8, R4 ;  /* 0x000000081b1b7824 */ /* 0x000fe200078e0204 */
[----:B------:R-:W-:-:S04]  /*10930*/  SHF.L.U32 R2, R2, 0x1f, RZ ;  /* 0x0000001f02027819 */ /* 0x000fc800000006ff */
[----:B------:R-:W3:Y:S02]  /*10940*/  SYNCS.PHASECHK.TRANS64.TRYWAIT P1, [R27+URZ+0x30840], R2 ;  /* 0x030840021b0075a7 */ /* 0x000ee4000802017f */
[----:B---3--:R-:W-:Y:S05]  /*10950*/  @!P1 BRA `(.L_x_314) ;  /* 0x0000003800dc9947 */ /* 0x008fea0003800000 */
.L_x_433:
[----:B------:R-:W-:Y:S05]  /*10960*/  @!P0 BRA `(.L_x_315) ;  /* 0x0000000000048947 */ /* 0x000fea0003800000 */
[----:B------:R-:W-:Y:S01]  /*10970*/  BPT.TRAP 0x1 ;  /* 0x000000040000795c */ /* 0x000fe20000300000 */
.L_x_315:
[----:B------:R-:W4:Y:S02]  /*10980*/  SYNCS.PHASECHK.TRANS64.TRYWAIT P1, [R5+URZ+0x30860], R0 ;  /* 0x03086000050075a7 */ /* 0x000f24000802017f */
[----:B----4-:R-:W-:Y:S05]  /*10990*/  @!P1 BRA `(.L_x_316) ;  /* 0x0000003800e09947 */ /* 0x010fea0003800000 */
.L_x_434:
[----:B------:R-:W-:Y:S05]  /*109a0*/  @!P0 BRA `(.L_x_317) ;  /* 0x0000000000048947 */ /* 0x000fea0003800000 */
[----:B------:R-:W-:Y:S01]  /*109b0*/  BPT.TRAP 0x1 ;  /* 0x000000040000795c */ /* 0x000fe20000300000 */
.L_x_317:
[----:B------:R0:W0:Y:S02]  /*109c0*/  SYNCS.PHASECHK.TRANS64.TRYWAIT P0, [R27+URZ+0x30860], R2 ;  /* 0x030860021b0075a7 */ /* 0x000024000800017f */
[----:B0-----:R-:W-:Y:S05]  /*109d0*/  @!P0 NANOSLEEP.SYNCS 0x989680 ;  /* 0x009896800000895d */ /* 0x001fea0003900000 */
[----:B------:R-:W0:Y:S02]  /*109e0*/  @!P0 SYNCS.PHASECHK.TRANS64 P0, [R27+URZ+0x30860], R2 ;  /* 0x030860021b0085a7 */ /* 0x000e24000800007f */
[----:B0-----:R-:W-:Y:S05]  /*109f0*/  @!P0 BRA `(.L_x_317) ;  /* 0xfffffffc00f08947 */ /* 0x001fea000383ffff */
.L_x_309:
[----:B------:R-:W-:Y:S05]  /*10a00*/  BSYNC B0 ;  /* 0x0000000000007941 */ /* 0x000fea0003800000 */
.L_x_308:
[----:B------:R-:W-:Y:S05]  /*10a10*/  EXIT ;  /* 0x000000000000794d */ /* 0x000fea0003800000 */
.L_x_188:
[----:B0-----:R0:W1:Y:S02]  /*10a20*/  SYNCS.PHASECHK.TRANS64.TRYWAIT P1, [R4+URZ+0x30800], R3 ;  /* 0x03080003040075a7 */ /* 0x001064000802017f */
[----:B-1----:R-:W-:Y:S05]  /*10a30*/  @!P1 NANOSLEEP.SYNCS 0x989680 ;  /* 0x009896800000995d */ /* 0x002fea0003900000 */
[----:B------:R-:W1:Y:S02]  /*10a40*/  @!P1 SYNCS.PHASECHK.TRANS64 P1, [R4+URZ+0x30800], R3 ;  /* 0x03080003040095a7 */ /* 0x000e64000802007f */
[----:B-1----:R-:W-:Y:S05]  /*10a50*/  @!P1 BRA `(.L_x_188) ;  /* 0xfffffffc00f09947 */ /* 0x002fea000383ffff */
[----:B------:R-:W-:Y:S05]  /*10a60*/  BRA `(.L_x_318) ;  /* 0xffffff1000cc7947 */ /* 0x000fea000383ffff */
.L_x_192:
[----:B-1----:R1:W2:Y:S02]  /*10a70*/  SYNCS.PHASECHK.TRANS64.TRYWAIT P1, [R0+URZ+0x30830], R3 ;  /* 0x03083003000075a7 */ /* 0x0022a4000802017f */
[----:B--2---:R-:W-:Y:S05]  /*10a80*/  @!P1 NANOSLEEP.SYNCS 0x989680 ;  /* 0x009896800000995d */ /* 0x004fea0003900000 */
[----:B------:R-:W2:Y:S02]  /*10a90*/  @!P1 SYNCS.PHASECHK.TRANS64 P1, [R0+URZ+0x30830], R3 ;  /* 0x03083003000095a7 */ /* 0x000ea4000802007f */
[----:B--2---:R-:W-:Y:S05]  /*10aa0*/  @!P1 BRA `(.L_x_192) ;  /* 0xfffffffc00f09947 */ /* 0x004fea000383ffff */
[----:B------:R-:W-:Y:S05]  /*10ab0*/  BRA `(.L_x_191) ;  /* 0xffffff1000ec7947 */ /* 0x000fea000383ffff */
.L_x_198:
[----:B-1----:R-:W-:-:S04]  /*10ac0*/  IMAD.U32 R3, RZ, RZ, UR8 ;  /* 0x00000008ff037e24 */ /* 0x002fc8000f8e00ff */
[----:B------:R1:W2:Y:S03]  /*10ad0*/  SYNCS.PHASECHK.TRANS64.TRYWAIT P1, [R3+URZ+0x30830], R2 ;  /* 0x03083002030075a7 */ /* 0x0002a6000802017f */
[----:B--2---:R-:W-:Y:S05]  /*10ae0*/  @!P1 NANOSLEEP.SYNCS 0x989680 ;  /* 0x009896800000995d */ /* 0x004fea0003900000 */
[----:B------:R-:W2:Y:S02]  /*10af0*/  @!P1 SYNCS.PHASECHK.TRANS64 P1, [R3+URZ+0x30830], R2 ;  /* 0x03083002030095a7 */ /* 0x000ea4000802007f */
[----:B--2---:R-:W-:Y:S05]  /*10b00*/  @!P1 BRA `(.L_x_198) ;  /* 0xfffffffc00ec9947 */ /* 0x004fea000383ffff */
[----:B------:R-:W-:Y:S05]  /*10b10*/  BRA `(.L_x_197) ;  /* 0xffffff3400f87947 */ /* 0x000fea000383ffff */
.L_x_202:
[----:B01----:R-:W-:-:S04]  /*10b20*/  IMAD.U32 R2, RZ, RZ, UR9 ;  /* 0x00000009ff027e24 */ /* 0x003fc8000f8e00ff */
[----:B------:R0:W1:Y:S03]  /*10b30*/  SYNCS.PHASECHK.TRANS64.TRYWAIT P1, [R2+URZ+0x30850], R0 ;  /* 0x03085000020075a7 */ /* 0x000066000802017f */
[----:B-1----:R-:W-:Y:S05]  /*10b40*/  @!P1 NANOSLEEP.SYNCS 0x989680 ;  /* 0x009896800000995d */ /* 0x002fea0003900000 */
[----:B------:R-:W1:Y:S02]  /*10b50*/  @!P1 SYNCS.PHASECHK.TRANS64 P1, [R2+URZ+0x30850], R0 ;  /* 0x03085000020095a7 */ /* 0x000e64000802007f */
[----:B-1----:R-:W-:Y:S05]  /*10b60*/  @!P1 BRA `(.L_x_202) ;  /* 0xfffffffc00ec9947 */ /* 0x002fea000383ffff */
[----:B------:R-:W-:Y:S05]  /*10b70*/  BRA `(.L_x_201) ;  /* 0xffffff4000b47947 */ /* 0x000fea000383ffff */
.L_x_209:
[----:B-1----:R1:W2:Y:S02]  /*10b80*/  SYNCS.PHASECHK.TRANS64.TRYWAIT P1, [R13+URZ+0x30850], R0 ;  /* 0x030850000d0075a7 */ /* 0x0022a4000802017f */
[----:B--2---:R-:W-:Y:S05]  /*10b90*/  @!P1 NANOSLEEP.SYNCS 0x989680 ;  /* 0x009896800000995d */ /* 0x004fea0003900000 */
[----:B------:R-:W2:Y:S02]  /*10ba0*/  @!P1 SYNCS.PHASECHK.TRANS64 P1, [R13+URZ+0x30850], R0 ;  /* 0x030850000d0095a7 */ /* 0x000ea4000802007f */
[----:B--2---:R-:W-:Y:S05]  /*10bb0*/  @!P1 BRA `(.L_x_209) ;  /* 0xfffffffc00f09947 */ /* 0x004fea000383ffff */
[----:B------:R-:W-:Y:S05]  /*10bc0*/  BRA `(.L_x_208) ;  /* 0xffffff5800e87947 */ /* 0x000fea000383ffff */
.L_x_255:
[----:B------:R-:W0:Y:S01]  /*10bd0*/  S2R R7, SR_TID.X ;  /* 0x0000000000077919 */ /* 0x000e220000002100 */
[----:B------:R-:W-:Y:S01]  /*10be0*/  BSSY B0, `(.L_x_319) ;  /* 0x000000a000007945 */ /* 0x000fe20003800000 */
[----:B------:R-:W-:Y:S02]  /*10bf0*/  IMAD.MOV.U32 R12, RZ, RZ, RZ ;  /* 0x000000ffff0c7224 */ /* 0x000fe400078e00ff */
[----:B------:R-:W-:Y:S02]  /*10c00*/  IMAD.MOV.U32 R11, RZ, RZ, 0x1f ;  /* 0x0000001fff0b7424 */ /* 0x000fe400078e00ff */
[----:B------:R-:W-:Y:S01]  /*10c10*/  IMAD.MOV.U32 R15, RZ, RZ, -0x1 ;  /* 0xffffffffff0f7424 */ /* 0x000fe200078e00ff */
[----:B0-----:R-:W-:-:S04]  /*10c20*/  SHF.R.U32.HI R7, RZ, 0x5, R7 ;  /* 0x00000005ff077819 */ /* 0x001fc80000011607 */
[----:B------:R-:W-:-:S05]  /*10c30*/  LOP3.LUT R7, R7, 0x3, RZ, 0xc0, !PT ;  /* 0x0000000307077812 */ /* 0x000fca00078ec0ff */
[----:B------:R-:W-:-:S07]  /*10c40*/  IMAD.MOV.U32 R13, RZ, RZ, R7 ;  /* 0x000000ffff0d7224 */ /* 0x000fce00078e0007 */
[----:B-----5:R-:W-:Y:S05]  /*10c50*/  WARPSYNC.COLLECTIVE R15, `(.L_x_320) ;  /* 0x000000000f087348 */ /* 0x020fea0003c00000 */
[----:B------:R0:W1:Y:S02]  /*10c60*/  SHFL.IDX P6, R14, R13, R12, R11 ;  /* 0x0000000c0d0e7389 */ /* 0x00006400000c000b */
[----:B01---5:R-:W-:Y:S01]  /*10c70*/  ENDCOLLECTIVE ;  /* 0x000000000000791b */ /* 0x023fe20003800000 */
.L_x_320:
[----:B------:R-:W-:Y:S05]  /*10c80*/  BSYNC B0 ;  /* 0x0000000000007941 */ /* 0x000fea0003800000 */
.L_x_319:
[----:B------:R-:W-:Y:S05]  /*10c90*/  BRA `(.L_x_321) ;  /* 0xffffffbc00fc7947 */ /* 0x000fea000383ffff */
.L_x_258:
[----:B0-----:R0:W1:Y:S02]  /*10ca0*/  SYNCS.PHASECHK.TRANS64.TRYWAIT P0, [R7+URZ+0x30840], R2 ;  /* 0x03084002070075a7 */ /* 0x001064000800017f */
[----:B-1----:R-:W-:Y:S05]  /*10cb0*/  @!P0 NANOSLEEP.SYNCS 0x989680 ;  /* 0x009896800000895d */ /* 0x002fea0003900000 */
[----:B------:R-:W1:Y:S02]  /*10cc0*/  @!P0 SYNCS.PHASECHK.TRANS64 P0, [R7+URZ+0x30840], R2 ;  /* 0x03084002070085a7 */ /* 0x000e64000800007f */
[----:B-1----:R-:W-:Y:S05]  /*10cd0*/  @!P0 BRA `(.L_x_258) ;  /* 0xfffffffc00f08947 */ /* 0x002fea000383ffff */
[----:B------:R-:W-:Y:S05]  /*10ce0*/  BRA `(.L_x_322) ;  /* 0xffffffc000587947 */ /* 0x000fea000383ffff */
.L_x_259:
[----:B------:R-:W-:Y:S01]  /*10cf0*/  BSSY B0, `(.L_x_323) ;  /* 0x0000008000007945 */ /* 0x000fe20003800000 */
[----:B------:R-:W-:Y:S02]  /*10d00*/  IMAD.MOV.U32 R13, RZ, RZ, R0 ;  /* 0x000000ffff0d7224 */ /* 0x000fe400078e0000 */
[----:B------:R-:W-:Y:S02]  /*10d10*/  IMAD.MOV.U32 R12, RZ, RZ, RZ ;  /* 0x000000ffff0c7224 */ /* 0x000fe400078e00ff */
[----:B------:R-:W-:Y:S02]  /*10d20*/  IMAD.MOV.U32 R11, RZ, RZ, 0x181f ;  /* 0x0000181fff0b7424 */ /* 0x000fe400078e00ff */
[----:B------:R-:W-:-:S07]  /*10d30*/  IMAD.MOV.U32 R15, RZ, RZ, -0x1 ;  /* 0xffffffffff0f7424 */ /* 0x000fce00078e00ff */
[----:B------:R-:W-:Y:S05]  /*10d40*/  WARPSYNC.COLLECTIVE R15, `(.L_x_324) ;  /* 0x000000000f087348 */ /* 0x000fea0003c00000 */
[----:B------:R0:W1:Y:S02]  /*10d50*/  SHFL.IDX P6, R14, R13, R12, R11 ;  /* 0x0000000c0d0e7389 */ /* 0x00006400000c000b */
[----:B01----:R-:W-:Y:S01]  /*10d60*/  ENDCOLLECTIVE ;  /* 0x000000000000791b */ /* 0x003fe20003800000 */
.L_x_324:
[----:B------:R-:W-:Y:S05]  /*10d70*/  BSYNC B0 ;  /* 0x0000000000007941 */ /* 0x000fea0003800000 */
.L_x_323:
[----:B------:R-:W-:Y:S01]  /*10d80*/  IMAD.MOV.U32 R13, RZ, RZ, R4 ;  /* 0x000000ffff0d7224 */ /* 0x000fe200078e0004 */
[----:B------:R-:W-:Y:S01]  /*10d90*/  MOV R11, 0x181f ;  /* 0x0000181f000b7802 */ /* 0x000fe20000000f00 */
[----:B------:R-:W-:Y:S02]  /*10da0*/  IMAD.MOV.U32 R12, RZ, RZ, RZ ;  /* 0x000000ffff0c7224 */ /* 0x000fe400078e00ff */
[----:B------:R-:W-:Y:S02]  /*10db0*/  IMAD.MOV.U32 R15, RZ, RZ, -0x1 ;  /* 0xffffffffff0f7424 */ /* 0x000fe400078e00ff */
[----:B------:R-:W-:Y:S02]  /*10dc0*/  IMAD.MOV.U32 R2, RZ, RZ, R14 ;  /* 0x000000ffff027224 */ /* 0x000fe400078e000e */
[----:B------:R-:W-:-:S07]  /*10dd0*/  @P0 IMAD R8, R5, 0x2, R22 ;  /* 0x0000000205080824 */ /* 0x000fce00078e0216 */
[----:B------:R-:W-:Y:S05]  /*10de0*/  WARPSYNC.COLLECTIVE R15, `(.L_x_325) ;  /* 0x000000000f087348 */ /* 0x000fea0003c00000 */
[----:B------:R0:W1:Y:S02]  /*10df0*/  SHFL.IDX P6, R14, R13, R12, R11 ;  /* 0x0000000c0d0e7389 */ /* 0x00006400000c000b */
[----:B01----:R-:W-:Y:S01]  /*10e00*/  ENDCOLLECTIVE ;  /* 0x000000000000791b */ /* 0x003fe20003800000 */
.L_x_325:
[----:B------:R-:W-:Y:S02]  /*10e10*/  IMAD.MOV.U32 R13, RZ, RZ, R0 ;  /* 0x000000ffff0d7224 */ /* 0x000fe400078e0000 */
[----:B------:R-:W-:Y:S02]  /*10e20*/  IMAD.MOV.U32 R12, RZ, RZ, 0x1 ;  /* 0x00000001ff0c7424 */ /* 0x000fe400078e00ff */
[----:B------:R-:W-:-:S07]  /*10e30*/  IMAD.MOV.U32 R3, RZ, RZ, R14 ;  /* 0x000000ffff037224 */ /* 0x000fce00078e000e */
[----:B------:R-:W-:Y:S05]  /*10e40*/  WARPSYNC.COLLECTIVE R15, `(.L_x_326) ;  /* 0x000000000f087348 */ /* 0x000fea0003c00000 */
[----:B------:R0:W1:Y:S02]  /*10e50*/  SHFL.IDX P6, R14, R13, R12, R11 ;  /* 0x0000000c0d0e7389 */ /* 0x00006400000c000b */
[----:B01----:R-:W-:Y:S01]  /*10e60*/  ENDCOLLECTIVE ;  /* 0x000000000000791b */ /* 0x003fe20003800000 */
.L_x_326:
[----:B------:R-:W-:-:S05]  /*10e70*/  @P0 LEA R3, P1, R31, R3, 0x1 ;  /* 0x000000031f030211 */ /* 0x000fca00078208ff */
[----:B------:R-:W-:Y:S01]  /*10e80*/  @P0 IMAD.X R2, RZ, RZ, R2, P1 ;  /* 0x000000ffff020224 */ /* 0x000fe200008e0602 */
[----:B------:R-:W-:-:S04]  /*10e90*/  ISETP.GE.AND P1, PT, R6, 0x11, PT ;  /* 0x000000110600780c */ /* 0x000fc80003f26270 */
[----:B------:R-:W-:Y:S01]  /*10ea0*/  @P0 LOP3.LUT R3, R3, R2, RZ, 0x3c, !PT ;  /* 0x0000000203030212 */ /* 0x000fe200078e3cff */
[----:B------:R-:W-:-:S03]  /*10eb0*/  IMAD.MOV.U32 R13, RZ, RZ, R4 ;  /* 0x000000ffff0d7224 */ /* 0x000fc600078e0004 */
[----:B------:R-:W-:-:S04]  /*10ec0*/  @P0 LOP3.LUT R2, R3, R2, RZ, 0x3c, !PT ;  /* 0x0000000203020212 */ /* 0x000fc800078e3cff */
[----:B------:R-:W-:-:S05]  /*10ed0*/  @P0 LOP3.LUT R3, R3, R2, RZ, 0x3c, !PT ;  /* 0x0000000203030212 */ /* 0x000fca00078e3cff */
[----:B------:R-:W-:Y:S01]  /*10ee0*/  @!PT LDS RZ, [RZ] ;  /* 0x00000000fffff984 */ /* 0x000fe20000000800 */
[----:B------:R-:W-:Y:S01]  /*10ef0*/  @!PT LDS RZ, [RZ] ;  /* 0x00000000fffff984 */ /* 0x000fe20000000800 */
[----:B------:R-:W-:Y:S01]  /*10f00*/  @!PT LDS RZ, [RZ] ;  /* 0x00000000fffff984 */ /* 0x000fe20000000800 */
[----:B------:R-:W-:Y:S04]  /*10f10*/  @P0 LDGSTS.E.BYPASS.LTC128B.128 [R8+0x1e400], desc[UR36][R2.64], !P4 ;  /* 0x1e40000002080fae */ /* 0x000fe8000e101d64 */
[----:B------:R-:W-:Y:S04]  /*10f20*/  @P0 LDGSTS.E.BYPASS.LTC128B.128 [R8+0x21400], desc[UR36][R2.64+0x80], !P3 ;  /* 0x2140008002080fae */ /* 0x000fe8000d901d64 */
[----:B------:R0:W-:Y:S02]  /*10f30*/  @P0 LDGSTS.E.BYPASS.LTC128B.128 [R8+0x24400], desc[UR36][R2.64+0x100], !P2 ;  /* 0x2440010002080fae */ /* 0x0001e4000d101d64 */
[----:B0-----:R-:W-:-:S07]  /*10f40*/  IMAD.MOV.U32 R2, RZ, RZ, R14 ;  /* 0x000000ffff027224 */ /* 0x001fce00078e000e */
[----:B------:R-:W-:Y:S05]  /*10f50*/  WARPSYNC.COLLECTIVE R15, `(.L_x_327) ;  /* 0x000000000f087348 */ /* 0x000fea0003c00000 */
[----:B------:R0:W1:Y:S02]  /*10f60*/  SHFL.IDX P6, R14, R13, R12, R11 ;  /* 0x0000000c0d0e7389 */ /* 0x00006400000c000b */
[----:B01----:R-:W-:Y:S01]  /*10f70*/  ENDCOLLECTIVE ;  /* 0x000000000000791b */ /* 0x003fe20003800000 */
.L_x_327:
[----:B------:R-:W-:Y:S02]  /*10f80*/  @P1 IMAD R8, R5, 0x2, R22 ;  /* 0x0000000205081824 */ /* 0x000fe400078e0216 */
[----:B------:R-:W-:Y:S02]  /*10f90*/  IMAD.MOV.U32 R13, RZ, RZ, R0 ;  /* 0x000000ffff0d7224 */ /* 0x000fe400078e0000 */
[----:B------:R-:W-:Y:S02]  /*10fa0*/  IMAD.MOV.U32 R12, RZ, RZ, 0x2 ;  /* 0x00000002ff0c7424 */ /* 0x000fe400078e00ff */
[----:B------:R-:W-:-:S07]  /*10fb0*/  IMAD.MOV.U32 R3, RZ, RZ, R14 ;  /* 0x000000ffff037224 */ /* 0x000fce00078e000e */
[----:B------:R-:W-:Y:S05]  /*10fc0*/  WARPSYNC.COLLECTIVE R15, `(.L_x_328) ;  /* 0x000000000f087348 */ /* 0x000fea0003c00000 */
[----:B------:R0:W1:Y:S02]  /*10fd0*/  SHFL.IDX P6, R14, R13, R12, R11 ;  /* 0x0000000c0d0e7389 */ /* 0x00006400000c000b */
[----:B01----:R-:W-:Y:S01]  /*10fe0*/  ENDCOLLECTIVE ;  /* 0x000000000000791b */ /* 0x003fe20003800000 */
.L_x_328:
[----:B------:R-:W-:-:S05]  /*10ff0*/  @P1 LEA R3, P0, R31, R3, 0x1 ;  /* 0x000000031f031211 */ /* 0x000fca00078008ff */
[----:B------:R-:W-:-:S05]  /*11000*/  @P1 IMAD.X R2, RZ, RZ, R2, P0 ;  /* 0x000000ffff021224 */ /* 0x000fca00000e0602 */
        /* <DEDUP_REMOVED lines=9> */
[----:B------:R0:W-:Y:S01]  /*110a0*/  @P1 LDGSTS.E.BYPASS.LTC128B.128 [R8+0x24c00], desc[UR36][R2.64+0x100], !P2 ;  /* 0x24c0010002081fae */ /* 0x0001e2000d101d64 */
[----:B------:R-:W-:Y:S01]  /*110b0*/  ISETP.GE.AND P1, PT, R6, 0x21, PT ;  /* 0x000000210600780c */ /* 0x000fe20003f26270 */
[----:B0-----:R-:W-:-:S12]  /*110c0*/  IMAD.MOV.U32 R2, RZ, RZ, R14 ;  /* 0x000000ffff027224 */ /* 0x001fd800078e000e */
[----:B------:R-:W-:Y:S05]  /*110d0*/  WARPSYNC.COLLECTIVE R15, `(.L_x_329) ;  /* 0x000000000f087348 */ /* 0x000fea0003c00000 */
[----:B------:R0:W1:Y:S02]  /*110e0*/  SHFL.IDX P6, R14, R13, R12, R11 ;  /* 0x0000000c0d0e7389 */ /* 0x00006400000c000b */
[----:B01----:R-:W-:Y:S01]  /*110f0*/  ENDCOLLECTIVE ;  /* 0x000000000000791b */ /* 0x003fe20003800000 */
.L_x_329:
[----:B------:R-:W-:Y:S02]  /*11100*/  @P1 IMAD R8, R5, 0x2, R22 ;  /* 0x0000000205081824 */ /* 0x000fe400078e0216 */
[----:B------:R-:W-:Y:S02]  /*11110*/  IMAD.MOV.U32 R13, RZ, RZ, R0 ;  /* 0x000000ffff0d7224 */ /* 0x000fe400078e0000 */
[----:B------:R-:W-:Y:S02]  /*11120*/  IMAD.MOV.U32 R12, RZ, RZ, 0x3 ;  /* 0x00000003ff0c7424 */ /* 0x000fe400078e00ff */
[----:B------:R-:W-:-:S07]  /*11130*/  IMAD.MOV.U32 R3, RZ, RZ, R14 ;  /* 0x000000ffff037224 */ /* 0x000fce00078e000e */
[----:B------:R-:W-:Y:S05]  /*11140*/  WARPSYNC.COLLECTIVE R15, `(.L_x_330) ;  /* 0x000000000f087348 */ /* 0x000fea0003c00000 */
[----:B------:R0:W1:Y:S02]  /*11150*/  SHFL.IDX P6, R14, R13, R12, R11 ;  /* 0x0000000c0d0e7389 */ /* 0x00006400000c000b */
[----:B01----:R-:W-:Y:S01]  /*11160*/  ENDCOLLECTIVE ;  /* 0x000000000000791b */ /* 0x003fe20003800000 */
.L_x_330:
[----:B------:R-:W-:-:S04]  /*11170*/  @P1 LEA R3, P0, R31, R3, 0x1 ;  /* 0x000000031f031211 */ /* 0x000fc800078008ff */
[----:B------:R-:W-:-:S04]  /*11180*/  @P1 IADD3.X R2, RZ, R2, RZ, P0, !PT ;  /* 0x00000002ff021210 */ /* 0x000fc800007fe4ff */
        /* <DEDUP_REMOVED lines=15> */
.L_x_331:
[----:B------:R-:W-:Y:S02]  /*11280*/  @P1 IMAD R8, R5, 0x2, R22 ;  /* 0x0000000205081824 */ /* 0x000fe400078e0216 */
[----:B------:R-:W-:Y:S02]  /*11290*/  IMAD.MOV.U32 R13, RZ, RZ, R0 ;  /* 0x000000ffff0d7224 */ /* 0x000fe400078e0000 */
[----:B------:R-:W-:Y:S02]  /*112a0*/  IMAD.MOV.U32 R12, RZ, RZ, 0x4 ;  /* 0x00000004ff0c7424 */ /* 0x000fe400078e00ff */
[----:B------:R-:W-:-:S07]  /*112b0*/  IMAD.MOV.U32 R3, RZ, RZ, R14 ;  /* 0x000000ffff037224 */ /* 0x000fce00078e000e */
[----:B------:R-:W-:Y:S05]  /*112c0*/  WARPSYNC.COLLECTIVE R15, `(.L_x_332) ;  /* 0x000000000f087348 */ /* 0x000fea0003c00000 */
[----:B------:R0:W1:Y:S02]  /*112d0*/  SHFL.IDX P6, R14, R13, R12, R11 ;  /* 0x0000000c0d0e7389 */ /* 0x00006400000c000b */
[----:B01----:R-:W-:Y:S01]  /*112e0*/  ENDCOLLECTIVE ;  /* 0x000000000000791b */ /* 0x003fe20003800000 */
.L_x_332:
        /* <DEDUP_REMOVED lines=17> */
.L_x_333:
[----:B------:R-:W-:Y:S02]  /*11400*/  @P1 IMAD R8, R5, 0x2, R22 ;  /* 0x0000000205081824 */ /* 0x000fe400078e0216 */
[----:B------:R-:W-:Y:S01]  /*11410*/  IMAD.MOV.U32 R13, RZ, RZ, R0 ;  /* 0x000000ffff0d7224 */ /* 0x000fe200078e0000 */
[----:B------:R-:W-:Y:S01]  /*11420*/  MOV R12, 0x5 ;  /* 0x00000005000c7802 */ /* 0x000fe20000000f00 */
[----:B------:R-:W-:-:S07]  /*11430*/  IMAD.MOV.U32 R3, RZ, RZ, R14 ;  /* 0x000000ffff037224 */ /* 0x000fce00078e000e */
[----:B------:R-:W-:Y:S05]  /*11440*/  WARPSYNC.COLLECTIVE R15, `(.L_x_334) ;  /* 0x000000000f087348 */ /* 0x000fea0003c00000 */
[----:B------:R0:W1:Y:S02]  /*11450*/  SHFL.IDX P6, R14, R13, R12, R11 ;  /* 0x0000000c0d0e7389 */ /* 0x00006400000c000b */
[----:B01----:R-:W-:Y:S01]  /*11460*/  ENDCOLLECTIVE ;  /* 0x000000000000791b */ /* 0x003fe20003800000 */
.L_x_334:
[----:B------:R-:W-:-:S05]  /*11470*/  @P1 LEA R3, P0, R31, R3, 0x1 ;  /* 0x000000031f031211 */ /* 0x000fca00078008ff */
[----:B------:R-:W-:-:S05]  /*11480*/  @P1 IMAD.X R2, RZ, RZ, R2, P0 ;  /* 0x000000ffff021224 */ /* 0x000fca00000e0602 */
[----:B------:R-:W-:Y:S01]  /*11490*/  @P1 LOP3.LUT R3, R3, R2, RZ, 0x3c, !PT ;  /* 0x0000000203031212 */ /* 0x000fe200078e3cff */
[----:B------:R-:W-:-:S03]  /*114a0*/  IMAD.MOV.U32 R13, RZ, RZ, R4 ;  /* 0x000000ffff0d7224 */ /* 0x000fc600078e0004 */
[----:B------:R-:W-:-:S04]  /*114b0*/  @P1 LOP3.LUT R2, R3, R2, RZ, 0x3c, !PT ;  /* 0x0000000203021212 */ /* 0x000fc800078e3cff */
[----:B------:R-:W-:Y:S01]  /*114c0*/  @P1 LOP3.LUT R3, R3, R2, RZ, 0x3c, !PT ;  /* 0x0000000203031212 */ /* 0x000fe200078e3cff */
[----:B------:R-:W-:-:S07]  /*114d0*/  IMAD.MOV.U32 R0, RZ, RZ, R14 ;  /* 0x000000ffff007224 */ /* 0x000fce00078e000e */
[----:B------:R-:W-:Y:S05]  /*114e0*/  WARPSYNC.COLLECTIVE R15, `(.L_x_335) ;  /* 0x000000000f087348 */ /* 0x000fea0003c00000 */
[----:B------:R0:W1:Y:S02]  /*114f0*/  SHFL.IDX P6, R14, R13, R12, R11 ;  /* 0x0000000c0d0e7389 */ /* 0x00006400000c000b */
[----:B01----:R-:W-:Y:S01]  /*11500*/  ENDCOLLECTIVE ;  /* 0x000000000000791b */ /* 0x003fe20003800000 */
.L_x_335:
[----:B------:R-:W-:Y:S01]  /*11510*/  @!PT LDS RZ, [RZ] ;  /* 0x00000000fffff984 */ /* 0x000fe20000000800 */
[----:B------:R-:W-:Y:S01]  /*11520*/  @!PT LDS RZ, [RZ] ;  /* 0x00000000fffff984 */ /* 0x000fe20000000800 */
[----:B------:R-:W-:Y:S01]  /*11530*/  @!PT LDS RZ, [RZ] ;  /* 0x00000000fffff984 */ /* 0x000fe20000000800 */
[----:B------:R-:W-:Y:S04]  /*11540*/  @P1 LDGSTS.E.BYPASS.LTC128B.128 [R8+0x20400], desc[UR36][R2.64], !P4 ;  /* 0x2040000002081fae */ /* 0x000fe8000e101d64 */
[----:B------:R-:W-:Y:S04]  /*11550*/  @P1 LDGSTS.E.BYPASS.LTC128B.128 [R8+0x23400], desc[UR36][R2.64+0x80], !P3 ;  /* 0x2340008002081fae */ /* 0x000fe8000d901d64 */
[----:B------:R0:W-:Y:S02]  /*11560*/  @P1 LDGSTS.E.BYPASS.LTC128B.128 [R8+0x26400], desc[UR36][R2.64+0x100], !P2 ;  /* 0x2640010002081fae */ /* 0x0001e4000d101d64 */
[----:B0-----:R-:W-:Y:S01]  /*11570*/  IMAD.MOV.U32 R2, RZ, RZ, R14 ;  /* 0x000000ffff027224 */ /* 0x001fe200078e000e */
[----:B------:R-:W-:Y:S06]  /*11580*/  BRA `(.L_x_336) ;  /* 0xffffffbc009c7947 */ /* 0x000fec000383ffff */
.L_x_264:
[----:B------:R-:W-:Y:S02]  /*11590*/  IMAD.MOV.U32 R13, RZ, RZ, R5 ;  /* 0x000000ffff0d7224 */ /* 0x000fe400078e0005 */
[----:B------:R-:W-:Y:S02]  /*115a0*/  IMAD.MOV.U32 R12, RZ, RZ, RZ ;  /* 0x000000ffff0c7224 */ /* 0x000fe400078e00ff */
[----:B------:R-:W-:Y:S02]  /*115b0*/  IMAD.MOV.U32 R11, RZ, RZ, 0x181f ;  /* 0x0000181fff0b7424 */ /* 0x000fe400078e00ff */
[----:B------:R-:W-:Y:S02]  /*115c0*/  IMAD.MOV.U32 R15, RZ, RZ, -0x1 ;  /* 0xffffffffff0f7424 */ /* 0x000fe400078e00ff */
[----:B-----5:R-:W-:Y:S02]  /*115d0*/  IMAD R6, R17, R6, RZ ;  /* 0x0000000611067224 */ /* 0x020fe400078e02ff */
[----:B------:R-:W-:-:S07]  /*115e0*/  IMAD.IADD R4, R10, 0x1, R4 ;  /* 0x000000010a047824 */ /* 0x000fce00078e0204 */
[----:B------:R-:W-:Y:S05]  /*115f0*/  WARPSYNC.COLLECTIVE R15, `(.L_x_337) ;  /* 0x000000000f087348 */ /* 0x000fea0003c00000 */
[----:B------:R0:W1:Y:S02]  /*11600*/  SHFL.IDX P6, R14, R13, R12, R11 ;  /* 0x0000000c0d0e7389 */ /* 0x00006400000c000b */
[----:B01----:R-:W-:Y:S01]  /*11610*/  ENDCOLLECTIVE ;  /* 0x000000000000791b */ /* 0x003fe20003800000 */
.L_x_337:
[C---:B------:R-:W-:Y:S01]  /*11620*/  VIADD R7, R4.reuse, 0x10 ;  /* 0x0000001004077836 */ /* 0x040fe20000000000 */
[----:B------:R-:W-:Y:S01]  /*11630*/  ISETP.GE.AND P1, PT, R4, R6, PT ;  /* 0x000000060400720c */ /* 0x000fe20003f26270 */
[----:B------:R-:W-:Y:S02]  /*11640*/  IMAD.MOV.U32 R13, RZ, RZ, R0 ;  /* 0x000000ffff0d7224 */ /* 0x000fe400078e0000 */
[----:B------:R-:W-:-:S10]  /*11650*/  IMAD.MOV.U32 R2, RZ, RZ, R14 ;  /* 0x000000ffff027224 */ /* 0x000fd400078e000e */
[----:B------:R-:W-:Y:S05]  /*11660*/  WARPSYNC.COLLECTIVE R15, `(.L_x_338) ;  /* 0x000000000f087348 */ /* 0x000fea0003c00000 */
[----:B------:R0:W1:Y:S02]  /*11670*/  SHFL.IDX P6, R14, R13, R12, R11 ;  /* 0x0000000c0d0e7389 */ /* 0x00006400000c000b */
[----:B01----:R-:W-:Y:S01]  /*11680*/  ENDCOLLECTIVE ;  /* 0x000000000000791b */ /* 0x003fe20003800000 */
.L_x_338:
[----:B------:R-:W-:Y:S02]  /*11690*/  IMAD.MOV.U32 R13, RZ, RZ, R5 ;  /* 0x000000ffff0d7224 */ /* 0x000fe400078e0005 */
[----:B------:R-:W-:Y:S01]  /*116a0*/  IMAD.MOV.U32 R12, RZ, RZ, 0x1 ;  /* 0x00000001ff0c7424 */ /* 0x000fe200078e00ff */
[----:B------:R-:W-:-:S05]  /*116b0*/  @!P1 LEA R14, P4, R31, R14, 0x1 ;  /* 0x0000000e1f0e9211 */ /* 0x000fca00078808ff */
[----:B------:R-:W-:Y:S02]  /*116c0*/  @!P1 IMAD.X R3, RZ, RZ, R2, P4 ;  /* 0x000000ffff039224 */ /* 0x000fe400020e0602 */
[----:B------:R-:W-:-:S07]  /*116d0*/  @!P1 IMAD.MOV.U32 R2, RZ, RZ, R14 ;  /* 0x000000ffff029224 */ /* 0x000fce00078e000e */
[----:B------:R-:W-:Y:S05]  /*116e0*/  WARPSYNC.COLLECTIVE R15, `(.L_x_339) ;  /* 0x000000000f087348 */ /* 0x000fea0003c00000 */
[----:B------:R0:W1:Y:S02]  /*116f0*/  SHFL.IDX P6, R14, R13, R12, R11 ;  /* 0x0000000c0d0e7389 */ /* 0x00006400000c000b */
[----:B01----:R-:W-:Y:S01]  /*11700*/  ENDCOLLECTIVE ;  /* 0x000000000000791b */ /* 0x003fe20003800000 */
.L_x_339:
[----:B------:R-:W-:Y:S01]  /*11710*/  @!PT LDS RZ, [RZ] ;  /* 0x00000000fffff984 */ /* 0x000fe20000000800 */
[----:B------:R-:W-:Y:S01]  /*11720*/  @!PT LDS RZ, [RZ] ;  /* 0x00000000fffff984 */ /* 0x000fe20000000800 */
[----:B------:R-:W-:Y:S01]  /*11730*/  @!PT LDS RZ, [RZ] ;  /* 0x00000000fffff984 */ /* 0x000fe20000000800 */
[----:B------:R-:W-:Y:S04]  /*11740*/  @!P1 LDGSTS.E.BYPASS.LTC128B.128 [R36+0x12400], desc[UR36][R2.64], !P3 ;  /* 0x1240000002249fae */ /* 0x000fe8000d901d64 */
[----:B------:R-:W-:Y:S04]  /*11750*/  @!P1 LDGSTS.E.BYPASS.LTC128B.128 [R36+0x16400], desc[UR36][R2.64+0x80], !P2 ;  /* 0x1640008002249fae */ /* 0x000fe8000d101d64 */
[----:B------:R0:W-:Y:S01]  /*11760*/  @!P1 LDGSTS.E.BYPASS.LTC128B.128 [R36+0x1a400], desc[UR36][R2.64+0x100], !P0 ;  /* 0x1a40010002249fae */ /* 0x0001e2000c101d64 */
[----:B------:R-:W-:Y:S02]  /*11770*/  ISETP.GE.AND P1, PT, R7, R6, PT ;  /* 0x000000060700720c */ /* 0x000fe40003f26270 */
[----:B------:R-:W-:Y:S01]  /*11780*/  MOV R13, R0 ;  /* 0x00000000000d7202 */ /* 0x000fe20000000f00 */
[----:B0-----:R-:W-:-:S10]  /*11790*/  IMAD.MOV.U32 R2, RZ, RZ, R14 ;  /* 0x000000ffff027224 */ /* 0x001fd400078e000e */
[----:B------:R-:W-:Y:S05]  /*117a0*/  WARPSYNC.COLLECTIVE R15, `(.L_x_340) ;  /* 0x000000000f087348 */ /* 0x000fea0003c00000 */
[----:B------:R0:W1:Y:S02]  /*117b0*/  SHFL.IDX P6, R14, R13, R12, R11 ;  /* 0x0000000c0d0e7389 */ /* 0x00006400000c000b */
[----:B01----:R-:W-:Y:S01]  /*117c0*/  ENDCOLLECTIVE ;  /* 0x000000000000791b */ /* 0x003fe20003800000 */
.L_x_340:
        /* <DEDUP_REMOVED lines=8> */
.L_x_341:
[----:B------:R-:W-:Y:S02]  /*11850*/  @!P1 IMAD.MOV.U32 R3, RZ, RZ, R7 ;  /* 0x000000ffff039224 */ /* 0x000fe400078e0007 */
[----:B------:R-:W-:-:S03]  /*11860*/  VIADD R7, R4, 0x20 ;  /* 0x0000002004077836 */ /* 0x000fc60000000000 */
[----:B------:R-:W-:Y:S01]  /*11870*/  @!PT LDS RZ, [RZ] ;  /* 0x00000000fffff984 */ /* 0x000fe20000000800 */
[----:B------:R-:W-:Y:S01]  /*11880*/  @!PT LDS RZ, [RZ] ;  /* 0x00000000fffff984 */ /* 0x000fe20000000800 */
[----:B------:R-:W-:Y:S01]  /*11890*/  @!PT LDS RZ, [RZ] ;  /* 0x00000000fffff984 */ /* 0x000fe20000000800 */
[----:B------:R-:W-:Y:S04]  /*118a0*/  @!P1 LDGSTS.E.BYPASS.LTC128B.128 [R36+0x12c00], desc[UR36][R2.64], !P3 ;  /* 0x12c0000002249fae */ /* 0x000fe8000d901d64 */
[----:B------:R-:W-:Y:S01]  /*118b0*/  @!P1 LDGSTS.E.BYPASS.LTC128B.128 [R36+0x16c00], desc[UR36][R2.64+0x80], !P2 ;  /* 0x16c0008002249fae */ /* 0x000fe2000d101d64 */
[----:B------:R-:W-:-:S03]  /*118c0*/  IMAD.MOV.U32 R13, RZ, RZ, R0 ;  /* 0x000000ffff0d7224 */ /* 0x000fc600078e0000 */
[----:B------:R0:W-:Y:S01]  /*118d0*/  @!P1 LDGSTS.E.BYPASS.LTC128B.128 [R36+0x1ac00], desc[UR36][R2.64+0x100], !P0 ;  /* 0x1ac0010002249fae */ /* 0x0001e2000c101d64 */
[----:B------:R-:W-:Y:S01]  /*118e0*/  ISETP.GE.AND P1, PT, R7, R6, PT ;  /* 0x000000060700720c */ /* 0x000fe20003f26270 */
[----:B0-----:R-:W-:-:S12]  /*118f0*/  IMAD.MOV.U32 R2, RZ, RZ, R14 ;  /* 0x000000ffff027224 */ /* 0x001fd800078e000e */
[----:B------:R-:W-:Y:S05]  /*11900*/  WARPSYNC.COLLECTIVE R15, `(.L_x_342) ;  /* 0x000000000f087348 */ /* 0x000fea0003c00000 */
[----:B------:R0:W1:Y:S02]  /*11910*/  SHFL.IDX P6, R14, R13, R12, R11 ;  /* 0x0000000c0d0e7389 */ /* 0x00006400000c000b */
[----:B01----:R-:W-:Y:S01]  /*11920*/  ENDCOLLECTIVE ;  /* 0x000000000000791b */ /* 0x003fe20003800000 */
.L_x_342:
        /* <DEDUP_REMOVED lines=8> */
.L_x_343:
        /* <DEDUP_REMOVED lines=14> */
.L_x_344:
[----:B------:R-:W-:Y:S02]  /*11a90*/  IMAD.MOV.U32 R13, RZ, RZ, R5 ;  /* 0x000000ffff0d7224 */ /* 0x000fe400078e0005 */
[----:B------:R-:W-:Y:S01]  /*11aa0*/  IMAD.MOV.U32 R12, RZ, RZ, 0x4 ;  /* 0x00000004ff0c7424 */ /* 0x000fe200078e00ff */
[----:B------:R-:W-:-:S04]  /*11ab0*/  @!P1 LEA R14, P4, R31, R14, 0x1 ;  /* 0x0000000e1f0e9211 */ /* 0x000fc800078808ff */
[----:B------:R-:W-:Y:S01]  /*11ac0*/  @!P1 IADD3.X R7, RZ, R2, RZ, P4, !PT ;  /* 0x00000002ff079210 */ /* 0x000fe200027fe4ff */
[----:B------:R-:W-:-:S08]  /*11ad0*/  @!P1 IMAD.MOV.U32 R2, RZ, RZ, R14 ;  /* 0x000000ffff029224 */ /* 0x000fd000078e000e */
[----:B------:R-:W-:Y:S05]  /*11ae0*/  WARPSYNC.COLLECTIVE R15, `(.L_x_345) ;  /* 0x000000000f087348 */ /* 0x000fea0003c00000 */
[----:B------:R0:W1:Y:S02]  /*11af0*/  SHFL.IDX P6, R14, R13, R12, R11 ;  /* 0x0000000c0d0e7389 */ /* 0x00006400000c000b */
[----:B01----:R-:W-:Y:S01]  /*11b00*/  ENDCOLLECTIVE ;  /* 0x000000000000791b */ /* 0x003fe20003800000 */
.L_x_345:
        /* <DEDUP_REMOVED lines=14> */
.L_x_346:
        /* <DEDUP_REMOVED lines=8> */
.L_x_347:
        /* <DEDUP_REMOVED lines=14> */
.L_x_348:
[----:B------:R-:W-:Y:S02]  /*11d50*/  IMAD.MOV.U32 R13, RZ, RZ, R5 ;  /* 0x000000ffff0d7224 */ /* 0x000fe400078e0005 */
[----:B------:R-:W-:Y:S01]  /*11d60*/  IMAD.MOV.U32 R12, RZ, RZ, 0x6 ;  /* 0x00000006ff0c7424 */ /* 0x000fe200078e00ff */
[----:B------:R-:W-:-:S05]  /*11d70*/  @!P1 LEA R14, P4, R31, R14, 0x1 ;  /* 0x0000000e1f0e9211 */ /* 0x000fca00078808ff */
[----:B------:R-:W-:Y:S01]  /*11d80*/  @!P1 IMAD.X R7, RZ, RZ, R2, P4 ;  /* 0x000000ffff079224 */ /* 0x000fe200020e0602 */
[----:B------:R-:W-:-:S07]  /*11d90*/  @!P1 MOV R2, R14 ;  /* 0x0000000e00029202 */ /* 0x000fce0000000f00 */
[----:B------:R-:W-:Y:S05]  /*11da0*/  WARPSYNC.COLLECTIVE R15, `(.L_x_349) ;  /* 0x000000000f087348 */ /* 0x000fea0003c00000 */
[----:B------:R0:W1:Y:S02]  /*11db0*/  SHFL.IDX P6, R14, R13, R12, R11 ;  /* 0x0000000c0d0e7389 */ /* 0x00006400000c000b */
[----:B01----:R-:W-:Y:S01]  /*11dc0*/  ENDCOLLECTIVE ;  /* 0x000000000000791b */ /* 0x003fe20003800000 */
.L_x_349:
        /* <DEDUP_REMOVED lines=14> */
.L_x_350:
        /* <DEDUP_REMOVED lines=8> */
.L_x_351:
[----:B------:R-:W-:-:S05]  /*11f30*/  @!P1 IMAD.MOV.U32 R3, RZ, RZ, R7 ;  /* 0x000000ffff039224 */ /* 0x000fca00078e0007 */
        /* <DEDUP_REMOVED lines=11> */
.L_x_352:
[----:B------:R-:W-:Y:S05]  /*11ff0*/  BRA `(.L_x_353) ;  /* 0xffffffbc00f87947 */ /* 0x000fea000383ffff */
.L_x_269:
[----:B0-----:R0:W1:Y:S02]  /*12000*/  SYNCS.PHASECHK.TRANS64.TRYWAIT P0, [R22+URZ+0x30820], R3 ;  /* 0x03082003160075a7 */ /* 0x001064000800017f */
[----:B-1----:R-:W-:Y:S05]  /*12010*/  @!P0 NANOSLEEP.SYNCS 0x989680 ;  /* 0x009896800000895d */ /* 0x002fea0003900000 */
[----:B------:R-:W1:Y:S02]  /*12020*/  @!P0 SYNCS.PHASECHK.TRANS64 P0, [R22+URZ+0x30820], R3 ;  /* 0x03082003160085a7 */ /* 0x000e64000800007f */
[----:B-1----:R-:W-:Y:S05]  /*12030*/  @!P0 BRA `(.L_x_269) ;  /* 0xfffffffc00f08947 */ /* 0x002fea000383ffff */
[----:B------:R-:W-:Y:S05]  /*12040*/  BRA `(.L_x_354) ;  /* 0xffffffc000707947 */ /* 0x000fea000383ffff */
.L_x_274:
[----:B0-----:R0:W1:Y:S02]  /*12050*/  SYNCS.PHASECHK.TRANS64.TRYWAIT P0, [R6+URZ+0x30840], R3 ;  /* 0x03084003060075a7 */ /* 0x001064000800017f */
[----:B-1----:R-:W-:Y:S05]  /*12060*/  @!P0 NANOSLEEP.SYNCS 0x989680 ;  /* 0x009896800000895d */ /* 0x002fea0003900000 */
[----:B------:R-:W1:Y:S02]  /*12070*/  @!P0 SYNCS.PHASECHK.TRANS64 P0, [R6+URZ+0x30840], R3 ;  /* 0x03084003060085a7 */ /* 0x000e64000800007f */
[----:B-1----:R-:W-:Y:S05]  /*12080*/  @!P0 BRA `(.L_x_274) ;  /* 0xfffffffc00f08947 */ /* 0x002fea000383ffff */
[----:B------:R-:W-:Y:S05]  /*12090*/  BRA `(.L_x_355) ;  /* 0xffffffc4004c7947 */ /* 0x000fea000383ffff */
.L_x_275:
[----:B------:R-:W-:Y:S01]  /*120a0*/  BSSY B1, `(.L_x_356) ;  /* 0x0000008000017945 */ /* 0x000fe20003800000 */
[----:B------:R-:W-:Y:S01]  /*120b0*/  IMAD.MOV.U32 R13, RZ, RZ, R8 ;  /* 0x000000ffff0d7224 */ /* 0x000fe200078e0008 */
[----:B------:R-:W-:Y:S01]  /*120c0*/  MOV R15, 0xffffffff ;  /* 0xffffffff000f7802 */ /* 0x000fe20000000f00 */
[----:B------:R-:W-:Y:S02]  /*120d0*/  IMAD.MOV.U32 R12, RZ, RZ, RZ ;  /* 0x000000ffff0c7224 */ /* 0x000fe400078e00ff */
[----:B------:R-:W-:-:S07]  /*120e0*/  IMAD.MOV.U32 R11, RZ, RZ, 0x181f ;  /* 0x0000181fff0b7424 */ /* 0x000fce00078e00ff */
[----:B------:R-:W-:Y:S05]  /*120f0*/  WARPSYNC.COLLECTIVE R15, `(.L_x_357) ;  /* 0x000000000f087348 */ /* 0x000fea0003c00000 */
[----:B------:R0:W1:Y:S02]  /*12100*/  SHFL.IDX P6, R14, R13, R12, R11 ;  /* 0x0000000c0d0e7389 */ /* 0x00006400000c000b */
[----:B01----:R-:W-:Y:S01]  /*12110*/  ENDCOLLECTIVE ;  /* 0x000000000000791b */ /* 0x003fe20003800000 */
.L_x_357:
[----:B------:R-:W-:Y:S05]  /*12120*/  BSYNC B1 ;  /* 0x0000000000017941 */ /* 0x000fea0003800000 */
.L_x_356:
[----:B------:R-:W-:Y:S01]  /*12130*/  IMAD.MOV.U32 R13, RZ, RZ, R7 ;  /* 0x000000ffff0d7224 */ /* 0x000fe200078e0007 */
[----:B------:R-:W-:Y:S01]  /*12140*/  LOP3.LUT R23, R23, 0xfffffeff, RZ, 0xc0, !PT ;  /* 0xfffffeff17177812 */ /* 0x000fe200078ec0ff */
[----:B------:R-:W-:Y:S02]  /*12150*/  IMAD.MOV.U32 R12, RZ, RZ, RZ ;  /* 0x000000ffff0c7224 */ /* 0x000fe400078e00ff */
[----:B------:R-:W-:Y:S01]  /*12160*/  IMAD.MOV.U32 R11, RZ, RZ, 0x181f ;  /* 0x0000181fff0b7424 */ /* 0x000fe200078e00ff */
[----:B------:R-:W-:Y:S01]  /*12170*/  @P1 LOP3.LUT R23, R23, 0x100, RZ, 0xfc, !PT ;  /* 0x0000010017171812 */ /* 0x000fe200078efcff */
[----:B------:R-:W-:Y:S02]  /*12180*/  IMAD.MOV.U32 R15, RZ, RZ, -0x1 ;  /* 0xffffffffff0f7424 */ /* 0x000fe400078e00ff */
[----:B------:R-:W-:Y:S01]  /*12190*/  IMAD.MOV.U32 R3, RZ, RZ, R14 ;  /* 0x000000ffff037224 */ /* 0x000fe200078e000e */
[----:B------:R-:W-:Y:S01]  /*121a0*/  LOP3.LUT P1, RZ, R23, 0x4, RZ, 0xc0, !PT ;  /* 0x0000000417ff7812 */ /* 0x000fe2000782c0ff */
[----:B------:R-:W-:-:S12]  /*121b0*/  IMAD.SHL.U32 R4, R31, 0x2, RZ ;  /* 0x000000021f047824 */ /* 0x000fd800078e00ff */
[----:B------:R-:W-:Y:S05]  /*121c0*/  WARPSYNC.COLLECTIVE R15, `(.L_x_358) ;  /* 0x000000000f087348 */ /* 0x000fea0003c00000 */
[----:B------:R0:W1:Y:S02]  /*121d0*/  SHFL.IDX P6, R14, R13, R12, R11 ;  /* 0x0000000c0d0e7389 */ /* 0x00006400000c000b */
[----:B01----:R-:W-:Y:S01]  /*121e0*/  ENDCOLLECTIVE ;  /* 0x000000000000791b */ /* 0x003fe20003800000 */
.L_x_358:
[----:B------:R-:W-:Y:S02]  /*121f0*/  IMAD R5, R5, 0x2, R22 ;  /* 0x0000000205057824 */ /* 0x000fe400078e0216 */
[----:B------:R-:W-:Y:S02]  /*12200*/  IMAD.MOV.U32 R13, RZ, RZ, R8 ;  /* 0x000000ffff0d7224 */ /* 0x000fe400078e0008 */
[----:B------:R-:W-:Y:S02]  /*12210*/  IMAD.MOV.U32 R12, RZ, RZ, 0x1 ;  /* 0x00000001ff0c7424 */ /* 0x000fe400078e00ff */
[----:B------:R-:W-:-:S07]  /*12220*/  IMAD.MOV.U32 R2, RZ, RZ, R14 ;  /* 0x000000ffff027224 */ /* 0x000fce00078e000e */
[----:B------:R-:W-:Y:S05]  /*12230*/  WARPSYNC.COLLECTIVE R15, `(.L_x_359) ;  /* 0x000000000f087348 */ /* 0x000fea0003c00000 */
[----:B------:R0:W1:Y:S02]  /*12240*/  SHFL.IDX P6, R14, R13, R12, R11 ;  /* 0x0000000c0d0e7389 */ /* 0x00006400000c000b */
[----:B01----:R-:W-:Y:S01]  /*12250*/  ENDCOLLECTIVE ;  /* 0x000000000000791b */ /* 0x003fe20003800000 */
.L_x_359:
        /* <DEDUP_REMOVED lines=13> */
.L_x_360:
[----:B------:R-:W-:Y:S01]  /*12330*/  IMAD.MOV.U32 R13, RZ, RZ, R8 ;  /* 0x000000ffff0d7224 */ /* 0x000fe200078e0008 */
[----:B------:R-:W-:Y:S01]  /*12340*/  MOV R12, 0x2 ;  /* 0x00000002000c7802 */ /* 0x000fe20000000f00 */
[----:B------:R-:W-:-:S07]  /*12350*/  IMAD.MOV.U32 R2, RZ, RZ, R14 ;  /* 0x000000ffff027224 */ /* 0x000fce00078e000e */
[----:B------:R-:W-:Y:S05]  /*12360*/  WARPSYNC.COLLECTIVE R15, `(.L_x_361) ;  /* 0x000000000f087348 */ /* 0x000fea0003c00000 */
[----:B------:R0:W1:Y:S02]  /*12370*/  SHFL.IDX P6, R14, R13, R12, R11 ;  /* 0x0000000c0d0e7389 */ /* 0x00006400000c000b */
[----:B01----:R-:W-:Y:S01]  /*12380*/  ENDCOLLECTIVE ;  /* 0x000000000000791b */ /* 0x003fe20003800000 */
.L_x_361:
[----:B------:R-:W-:-:S05]  /*12390*/  IADD3 R2, P0, R2, R4, RZ ;  /* 0x0000000402027210 */ /* 0x000fca0007f1e0ff */
[----:B------:R-:W-:-:S05]  /*123a0*/  IMAD.X R3, RZ, RZ, R3, P0 ;  /* 0x000000ffff037224 */ /* 0x000fca00000e0603 */
[----:B------:R-:W-:Y:S01]  /*123b0*/  @!PT LDS RZ, [RZ] ;  /* 0x00000000fffff984 */ /* 0x000fe20000000800 */
[----:B------:R-:W-:Y:S01]  /*123c0*/  @!PT LDS RZ, [RZ] ;  /* 0x00000000fffff984 */ /* 0x000fe20000000800 */
[----:B------:R-:W-:Y:S01]  /*123d0*/  @!PT LDS RZ, [RZ] ;  /* 0x00000000fffff984 */ /* 0x000fe20000000800 */
[----:B------:R0:W-:Y:S01]  /*123e0*/  LDGSTS.E.BYPASS.LTC128B.128 [R5+0x1ec00], desc[UR36][R2.64], !P1 ;  /* 0x1ec0000002057fae */ /* 0x0001e2000c901d64 */
[----:B------:R-:W-:-:S03]  /*123f0*/  IMAD.MOV.U32 R13, RZ, RZ, R7 ;  /* 0x000000ffff0d7224 */ /* 0x000fc600078e0007 */
[----:B------:R0:W-:Y:S04]  /*12400*/  LDGSTS.E.BYPASS.LTC128B.128 [R5+0x21c00], desc[UR36][R2.64+0x80], !P5 ;  /* 0x21c0008002057fae */ /* 0x0001e8000e901d64 */
[----:B------:R0:W-:Y:S01]  /*12410*/  LDGSTS.E.BYPASS.LTC128B.128 [R5+0x24c00], desc[UR36][R2.64+0x100], !P4 ;  /* 0x24c0010002057fae */ /* 0x0001e2000e101d64 */
[----:B------:R-:W-:-:S07]  /*12420*/  IMAD.MOV.U32 R35, RZ, RZ, R14 ;  /* 0x000000ffff237224 */ /* 0x000fce00078e000e */
[----:B0-----:R-:W-:Y:S05]  /*12430*/  WARPSYNC.COLLECTIVE R15, `(.L_x_362) ;  /* 0x000000000f087348 */ /* 0x001fea0003c00000 */
[----:B------:R1:W2:Y:S02]  /*12440*/  SHFL.IDX P6, R14, R13, R12, R11 ;  /* 0x0000000c0d0e7389 */ /* 0x0002a400000c000b */
[----:B012---:R-:W-:Y:S01]  /*12450*/  ENDCOLLECTIVE ;  /* 0x000000000000791b */ /* 0x007fe20003800000 */
.L_x_362:
[----:B------:R-:W-:Y:S02]  /*12460*/  IMAD.MOV.U32 R13, RZ, RZ, R8 ;  /* 0x000000ffff0d7224 */ /* 0x000fe400078e0008 */
[----:B------:R-:W-:Y:S02]  /*12470*/  IMAD.MOV.U32 R12, RZ, RZ, 0x3 ;  /* 0x00000003ff0c7424 */ /* 0x000fe400078e00ff */
[----:B------:R-:W-:-:S07]  /*12480*/  IMAD.MOV.U32 R2, RZ, RZ, R14 ;  /* 0x000000ffff027224 */ /* 0x000fce00078e000e */
[----:B------:R-:W-:Y:S05]  /*12490*/  WARPSYNC.COLLECTIVE R15, `(.L_x_363) ;  /* 0x000000000f087348 */ /* 0x000fea0003c00000 */
[----:B------:R0:W1:Y:S02]  /*124a0*/  SHFL.IDX P6, R14, R13, R12, R11 ;  /* 0x0000000c0d0e7389 */ /* 0x00006400000c000b */
[----:B01----:R-:W-:Y:S01]  /*124b0*/  ENDCOLLECTIVE ;  /* 0x000000000000791b */ /* 0x003fe20003800000 */
.L_x_363:
        /* <DEDUP_REMOVED lines=13> */
.L_x_364:
[----:B------:R-:W-:Y:S02]  /*12590*/  IMAD.MOV.U32 R13, RZ, RZ, R8 ;  /* 0x000000ffff0d7224 */ /* 0x000fe400078e0008 */
[----:B------:R-:W-:Y:S02]  /*125a0*/  IMAD.MOV.U32 R12, RZ, RZ, 0x4 ;  /* 0x00000004ff0c7424 */ /* 0x000fe400078e00ff */
[----:B------:R-:W-:-:S07]  /*125b0*/  IMAD.MOV.U32 R2, RZ, RZ, R14 ;  /* 0x000000ffff027224 */ /* 0x000fce00078e000e */
[----:B------:R-:W-:Y:S05]  /*125c0*/  WARPSYNC.COLLECTIVE R15, `(.L_x_365) ;  /* 0x000000000f087348 */ /* 0x000fea0003c00000 */
[----:B------:R0:W1:Y:S02]  /*125d0*/  SHFL.IDX P6, R14, R13, R12, R11 ;  /* 0x0000000c0d0e7389 */ /* 0x00006400000c000b */
[----:B01----:R-:W-:Y:S01]  /*125e0*/  ENDCOLLECTIVE ;  /* 0x000000000000791b */ /* 0x003fe20003800000 */
.L_x_365:
        /* <DEDUP_REMOVED lines=13> */
.L_x_366:
[----:B------:R-:W-:Y:S01]  /*126c0*/  MOV R13, R8 ;  /* 0x00000008000d7202 */ /* 0x000fe20000000f00 */
[----:B------:R-:W-:Y:S02]  /*126d0*/  IMAD.MOV.U32 R12, RZ, RZ, 0x5 ;  /* 0x00000005ff0c7424 */ /* 0x000fe400078e00ff */
[----:B------:R-:W-:-:S07]  /*126e0*/  IMAD.MOV.U32 R2, RZ, RZ, R14 ;  /* 0x000000ffff027224 */ /* 0x000fce00078e000e */
[----:B------:R-:W-:Y:S05]  /*126f0*/  WARPSYNC.COLLECTIVE R15, `(.L_x_367) ;  /* 0x000000000f087348 */ /* 0x000fea0003c00000 */
[----:B------:R0:W1:Y:S02]  /*12700*/  SHFL.IDX P6, R14, R13, R12, R11 ;  /* 0x0000000c0d0e7389 */ /* 0x00006400000c000b */
[----:B01----:R-:W-:Y:S01]  /*12710*/  ENDCOLLECTIVE ;  /* 0x000000000000791b */ /* 0x003fe20003800000 */
.L_x_367:
[----:B------:R-:W-:-:S05]  /*12720*/  IADD3 R2, P0, R2, R4, RZ ;  /* 0x0000000402027210 */ /* 0x000fca0007f1e0ff */
[----:B------:R-:W-:-:S05]  /*12730*/  IMAD.X R3, RZ, RZ, R35, P0 ;  /* 0x000000ffff037224 */ /* 0x000fca00000e0623 */
[----:B------:R-:W-:Y:S01]  /*12740*/  @!PT LDS RZ, [RZ] ;  /* 0x00000000fffff984 */ /* 0x000fe20000000800 */
[----:B------:R-:W-:Y:S01]  /*12750*/  @!PT LDS RZ, [RZ] ;  /* 0x00000000fffff984 */ /* 0x000fe20000000800 */
[----:B------:R-:W-:Y:S01]  /*12760*/  @!PT LDS RZ, [RZ] ;  /* 0x00000000fffff984 */ /* 0x000fe20000000800 */
[----:B------:R0:W-:Y:S01]  /*12770*/  LDGSTS.E.BYPASS.LTC128B.128 [R5+0x20400], desc[UR36][R2.64], !P1 ;  /* 0x2040000002057fae */ /* 0x0001e2000c901d64 */
[----:B------:R-:W-:Y:S01]  /*12780*/  IMAD.MOV.U32 R13, RZ, RZ, R7 ;  /* 0x000000ffff0d7224 */ /* 0x000fe200078e0007 */
[----:B------:R-:W-:Y:S02]  /*12790*/  LOP3.LUT P1, RZ, R23, 0x100, RZ, 0xc0, !PT ;  /* 0x0000010017ff7812 */ /* 0x000fe4000782c0ff */
[----:B------:R0:W-:Y:S04]  /*127a0*/  LDGSTS.E.BYPASS.LTC128B.128 [R5+0x23400], desc[UR36][R2.64+0x80], !P5 ;  /* 0x2340008002057fae */ /* 0x0001e8000e901d64 */
[----:B------:R0:W-:Y:S01]  /*127b0*/  LDGSTS.E.BYPASS.LTC128B.128 [R5+0x26400], desc[UR36][R2.64+0x100], !P4 ;  /* 0x2640010002057fae */ /* 0x0001e2000e101d64 */
[----:B------:R-:W-:-:S07]  /*127c0*/  IMAD.MOV.U32 R35, RZ, RZ, R14 ;  /* 0x000000ffff237224 */ /* 0x000fce00078e000e */
[----:B0-----:R-:W-:Y:S05]  /*127d0*/  WARPSYNC.COLLECTIVE R15, `(.L_x_368) ;  /* 0x000000000f087348 */ /* 0x001fea0003c00000 */
[----:B------:R1:W2:Y:S02]  /*127e0*/  SHFL.IDX P6, R14, R13, R12, R11 ;  /* 0x0000000c0d0e7389 */ /* 0x0002a400000c000b */
[----:B012---:R-:W-:Y:S01]  /*127f0*/  ENDCOLLECTIVE ;  /* 0x000000000000791b */ /* 0x007fe20003800000 */
.L_x_368:
[----:B------:R-:W-:Y:S01]  /*12800*/  IMAD.MOV.U32 R2, RZ, RZ, R14 ;  /* 0x000000ffff027224 */ /* 0x000fe200078e000e */
[----:B------:R-:W-:Y:S06]  /*12810*/  BRA `(.L_x_369) ;  /* 0xffffffc0006c7947 */ /* 0x000fec000383ffff */
.L_x_280:
[----:B0-----:R0:W1:Y:S02]  /*12820*/  SYNCS.PHASECHK.TRANS64.TRYWAIT P0, [R6+URZ+0x30860], R2 ;  /* 0x03086002060075a7 */ /* 0x001064000800017f */
[----:B-1----:R-:W-:Y:S05]  /*12830*/  @!P0 NANOSLEEP.SYNCS 0x989680 ;  /* 0x009896800000895d */ /* 0x002fea0003900000 */
[----:B------:R-:W1:Y:S02]  /*12840*/  @!P0 SYNCS.PHASECHK.TRANS64 P0, [R6+URZ+0x30860], R2 ;  /* 0x03086002060085a7 */ /* 0x000e64000800007f */
[----:B-1----:R-:W-:Y:S05]  /*12850*/  @!P0 BRA `(.L_x_280) ;  /* 0xfffffffc00f08947 */ /* 0x002fea000383ffff */
[----:B------:R-:W-:Y:S05]  /*12860*/  BRA `(.L_x_370) ;  /* 0xffffffc000d07947 */ /* 0x000fea000383ffff */
.L_x_281:
[----:B------:R-:W-:Y:S01]  /*12870*/  BSSY B1, `(.L_x_371) ;  /* 0x0000008000017945 */ /* 0x000fe20003800000 */
[----:B------:R-:W-:Y:S02]  /*12880*/  IMAD.MOV.U32 R13, RZ, RZ, R24 ;  /* 0x000000ffff0d7224 */ /* 0x000fe400078e0018 */
[----:B------:R-:W-:Y:S02]  /*12890*/  IMAD.MOV.U32 R12, RZ, RZ, RZ ;  /* 0x000000ffff0c7224 */ /* 0x000fe400078e00ff */
[----:B------:R-:W-:Y:S02]  /*128a0*/  IMAD.MOV.U32 R11, RZ, RZ, 0x181f ;  /* 0x0000181fff0b7424 */ /* 0x000fe400078e00ff */
[----:B------:R-:W-:-:S07]  /*128b0*/  IMAD.MOV.U32 R15, RZ, RZ, -0x1 ;  /* 0xffffffffff0f7424 */ /* 0x000fce00078e00ff */
[----:B0-----:R-:W-:Y:S05]  /*128c0*/  WARPSYNC.COLLECTIVE R15, `(.L_x_372) ;  /* 0x000000000f087348 */ /* 0x001fea0003c00000 */
[----:B------:R1:W2:Y:S02]  /*128d0*/  SHFL.IDX P6, R14, R13, R12, R11 ;  /* 0x0000000c0d0e7389 */ /* 0x0002a400000c000b */
[----:B012---:R-:W-:Y:S01]  /*128e0*/  ENDCOLLECTIVE ;  /* 0x000000000000791b */ /* 0x007fe20003800000 */
.L_x_372:
[----:B------:R-:W-:Y:S05]  /*128f0*/  BSYNC B1 ;  /* 0x0000000000017941 */ /* 0x000fea0003800000 */
.L_x_371:
[----:B------:R-:W-:Y:S02]  /*12900*/  IMAD.MOV.U32 R13, RZ, RZ, R18 ;  /* 0x000000ffff0d7224 */ /* 0x000fe400078e0012 */
[----:B------:R-:W-:Y:S02]  /*12910*/  IMAD.MOV.U32 R12, RZ, RZ, RZ ;  /* 0x000000ffff0c7224 */ /* 0x000fe400078e00ff */
[----:B------:R-:W-:Y:S02]  /*12920*/  IMAD.MOV.U32 R11, RZ, RZ, 0x181f ;  /* 0x0000181fff0b7424 */ /* 0x000fe400078e00ff */
[----:B------:R-:W-:Y:S02]  /*12930*/  IMAD.MOV.U32 R15, RZ, RZ, -0x1 ;  /* 0xffffffffff0f7424 */ /* 0x000fe400078e00ff */
[----:B------:R-:W-:Y:S02]  /*12940*/  IMAD.MOV.U32 R3, RZ, RZ, R14 ;  /* 0x000000ffff037224 */ /* 0x000fe400078e000e */
[----:B------:R-:W-:-:S07]  /*12950*/  IMAD R5, R5, 0x2, R22 ;  /* 0x0000000205057824 */ /* 0x000fce00078e0216 */
[----:B------:R-:W-:Y:S05]  /*12960*/  WARPSYNC.COLLECTIVE R15, `(.L_x_373) ;  /* 0x000000000f087348 */ /* 0x000fea0003c00000 */
[----:B------:R0:W1:Y:S02]  /*12970*/  SHFL.IDX P6, R14, R13, R12, R11 ;  /* 0x0000000c0d0e7389 */ /* 0x00006400000c000b */
[----:B01----:R-:W-:Y:S01]  /*12980*/  ENDCOLLECTIVE ;  /* 0x000000000000791b */ /* 0x003fe20003800000 */
.L_x_373:
[----:B------:R-:W-:Y:S01]  /*12990*/  MOV R13, R24 ;  /* 0x00000018000d7202 */ /* 0x000fe20000000f00 */
[----:B------:R-:W-:Y:S02]  /*129a0*/  IMAD.MOV.U32 R12, RZ, RZ, 0x1 ;  /* 0x00000001ff0c7424 */ /* 0x000fe400078e00ff */
[----:B------:R-:W-:-:S07]  /*129b0*/  IMAD.MOV.U32 R2, RZ, RZ, R14 ;  /* 0x000000ffff027224 */ /* 0x000fce00078e000e */
[----:B------:R-:W-:Y:S05]  /*129c0*/  WARPSYNC.COLLECTIVE R15, `(.L_x_374) ;  /* 0x000000000f087348 */ /* 0x000fea0003c00000 */
[----:B------:R0:W1:Y:S02]  /*129d0*/  SHFL.IDX P6, R14, R13, R12, R11 ;  /* 0x0000000c0d0e7389 */ /* 0x00006400000c000b */
[----:B01----:R-:W-:Y:S01]  /*129e0*/  ENDCOLLECTIVE ;  /* 0x000000000000791b */ /* 0x003fe20003800000 */
.L_x_374:
[----:B------:R-:W-:-:S05]  /*129f0*/  IADD3 R2, P0, R2, R4, RZ ;  /* 0x0000000402027210 */ /* 0x000fca0007f1e0ff */
[----:B------:R-:W-:Y:S01]  /*12a00*/  IMAD.X R3, RZ, RZ, R3, P0 ;  /* 0x000000ffff037224 */ /* 0x000fe200000e0603 */
[----:B------:R-:W-:Y:S01]  /*12a10*/  ISETP.LT.OR P0, PT, R7, 0x1, P3 ;  /* 0x000000010700780c */ /* 0x000fe20001f01670 */
[----:B------:R-:W-:-:S12]  /*12a20*/  IMAD.MOV.U32 R13, RZ, RZ, R18 ;  /* 0x000000ffff0d7224 */ /* 0x000fd800078e0012 */
[----:B------:R-:W-:Y:S01]  /*12a30*/  @!PT LDS RZ, [RZ] ;  /* 0x00000000fffff984 */ /* 0x000fe20000000800 */
[----:B------:R-:W-:Y:S01]  /*12a40*/  @!PT LDS RZ, [RZ] ;  /* 0x00000000fffff984 */ /* 0x000fe20000000800 */
[----:B------:R-:W-:Y:S01]  /*12a50*/  @!PT LDS RZ, [RZ] ;  /* 0x00000000fffff984 */ /* 0x000fe20000000800 */
[----:B------:R-:W-:Y:S01]  /*12a60*/  LDGSTS.E.BYPASS.LTC128B.128 [R5+0x400], desc[UR36][R2.64], !P0 ;  /* 0x0040000002057fae */ /* 0x000fe2000c101d64 */
[----:B------:R-:W-:-:S13]  /*12a70*/  ISETP.LT.OR P0, PT, R7, 0x1, P2 ;  /* 0x000000010700780c */ /* 0x000fda0001701670 */
[----:B------:R-:W-:Y:S01]  /*12a80*/  LDGSTS.E.BYPASS.LTC128B.128 [R5+0x3400], desc[UR36][R2.64+0x80], !P0 ;  /* 0x0340008002057fae */ /* 0x000fe2000c101d64 */
[----:B------:R-:W-:-:S13]  /*12a90*/  ISETP.LT.OR P0, PT, R7, 0x1, P1 ;  /* 0x000000010700780c */ /* 0x000fda0000f01670 */
[----:B------:R0:W-:Y:S02]  /*12aa0*/  LDGSTS.E.BYPASS.LTC128B.128 [R5+0x6400], desc[UR36][R2.64+0x100], !P0 ;  /* 0x0640010002057fae */ /* 0x0001e4000c101d64 */
[----:B0-----:R-:W-:-:S07]  /*12ab0*/  IMAD.MOV.U32 R3, RZ, RZ, R14 ;  /* 0x000000ffff037224 */ /* 0x001fce00078e000e */
[----:B------:R-:W-:Y:S05]  /*12ac0*/  WARPSYNC.COLLECTIVE R15, `(.L_x_375) ;  /* 0x000000000f087348 */ /* 0x000fea0003c00000 */
[----:B------:R0:W1:Y:S02]  /*12ad0*/  SHFL.IDX P6, R14, R13, R12, R11 ;  /* 0x0000000c0d0e7389 */ /* 0x00006400000c000b */
[----:B01----:R-:W-:Y:S01]  /*12ae0*/  ENDCOLLECTIVE ;  /* 0x000000000000791b */ /* 0x003fe20003800000 */
.L_x_375:
[----:B------:R-:W-:Y:S02]  /*12af0*/  IMAD.MOV.U32 R13, RZ, RZ, R24 ;  /* 0x000000ffff0d7224 */ /* 0x000fe400078e0018 */
[----:B------:R-:W-:Y:S02]  /*12b00*/  IMAD.MOV.U32 R12, RZ, RZ, 0x2 ;  /* 0x00000002ff0c7424 */ /* 0x000fe400078e00ff */
[----:B------:R-:W-:-:S07]  /*12b10*/  IMAD.MOV.U32 R2, RZ, RZ, R14 ;  /* 0x000000ffff027224 */ /* 0x000fce00078e000e */
[----:B------:R-:W-:Y:S05]  /*12b20*/  WARPSYNC.COLLECTIVE R15, `(.L_x_376) ;  /* 0x000000000f087348 */ /* 0x000fea0003c00000 */
[----:B------:R0:W1:Y:S02]  /*12b30*/  SHFL.IDX P6, R14, R13, R12, R11 ;  /* 0x0000000c0d0e7389 */ /* 0x00006400000c000b */
[----:B01----:R-:W-:Y:S01]  /*12b40*/  ENDCOLLECTIVE ;  /* 0x000000000000791b */ /* 0x003fe20003800000 */
.L_x_376:
        /* <DEDUP_REMOVED lines=16> */
.L_x_377:
[----:B------:R-:W-:Y:S02]  /*12c50*/  IMAD.MOV.U32 R13, RZ, RZ, R24 ;  /* 0x000000ffff0d7224 */ /* 0x000fe400078e0018 */
[----:B------:R-:W-:Y:S02]  /*12c60*/  IMAD.MOV.U32 R12, RZ, RZ, 0x3 ;  /* 0x00000003ff0c7424 */ /* 0x000fe400078e00ff */
[----:B------:R-:W-:-:S07]  /*12c70*/  IMAD.MOV.U32 R2, RZ, RZ, R14 ;  /* 0x000000ffff027224 */ /* 0x000fce00078e000e */
[----:B------:R-:W-:Y:S05]  /*12c80*/  WARPSYNC.COLLECTIVE R15, `(.L_x_378) ;  /* 0x000000000f087348 */ /* 0x000fea0003c00000 */
[----:B------:R0:W1:Y:S02]  /*12c90*/  SHFL.IDX P6, R14, R13, R12, R11 ;  /* 0x0000000c0d0e7389 */ /* 0x00006400000c000b */
[----:B01----:R-:W-:Y:S01]  /*12ca0*/  ENDCOLLECTIVE ;  /* 0x000000000000791b */ /* 0x003fe20003800000 */
.L_x_378:
        /* <DEDUP_REMOVED lines=16> */
.L_x_379:
[----:B------:R-:W-:Y:S02]  /*12db0*/  IMAD.MOV.U32 R13, RZ, RZ, R24 ;  /* 0x000000ffff0d7224 */ /* 0x000fe400078e0018 */
[----:B------:R-:W-:Y:S02]  /*12dc0*/  IMAD.MOV.U32 R12, RZ, RZ, 0x4 ;  /* 0x00000004ff0c7424 */ /* 0x000fe400078e00ff */
[----:B------:R-:W-:-:S07]  /*12dd0*/  IMAD.MOV.U32 R2, RZ, RZ, R14 ;  /* 0x000000ffff027224 */ /* 0x000fce00078e000e */
[----:B------:R-:W-:Y:S05]  /*12de0*/  WARPSYNC.COLLECTIVE R15, `(.L_x_380) ;  /* 0x000000000f087348 */ /* 0x000fea0003c00000 */
[----:B------:R0:W1:Y:S02]  /*12df0*/  SHFL.IDX P6, R14, R13, R12, R11 ;  /* 0x0000000c0d0e7389 */ /* 0x00006400000c000b */
[----:B01----:R-:W-:Y:S01]  /*12e00*/  ENDCOLLECTIVE ;  /* 0x000000000000791b */ /* 0x003fe20003800000 */
.L_x_380:
[----:B------:R-:W-:-:S04]  /*12e10*/  IADD3 R2, P0, R2, R4, RZ ;  /* 0x0000000402027210 */ /* 0x000fc80007f1e0ff */
[----:B------:R-:W-:Y:S02]  /*12e20*/  IADD3.X R3, RZ, R3, RZ, P0, !PT ;  /* 0x00000003ff037210 */ /* 0x000fe400007fe4ff */
        /* <DEDUP_REMOVED lines=14> */
.L_x_381:
[----:B------:R-:W-:Y:S02]  /*12f10*/  IMAD.MOV.U32 R13, RZ, RZ, R24 ;  /* 0x000000ffff0d7224 */ /* 0x000fe400078e0018 */
[----:B------:R-:W-:Y:S02]  /*12f20*/  IMAD.MOV.U32 R12, RZ, RZ, 0x5 ;  /* 0x00000005ff0c7424 */ /* 0x000fe400078e00ff */
[----:B------:R-:W-:-:S07]  /*12f30*/  IMAD.MOV.U32 R2, RZ, RZ, R14 ;  /* 0x000000ffff027224 */ /* 0x000fce00078e000e */
[----:B------:R-:W-:Y:S05]  /*12f40*/  WARPSYNC.COLLECTIVE R15, `(.L_x_382) ;  /* 0x000000000f087348 */ /* 0x000fea0003c00000 */
[----:B------:R0:W1:Y:S02]  /*12f50*/  SHFL.IDX P6, R14, R13, R12, R11 ;  /* 0x0000000c0d0e7389 */ /* 0x00006400000c000b */
[----:B01----:R-:W-:Y:S01]  /*12f60*/  ENDCOLLECTIVE ;  /* 0x000000000000791b */ /* 0x003fe20003800000 */
.L_x_382:
[----:B------:R-:W-:-:S05]  /*12f70*/  IADD3 R2, P0, R2, R4, RZ ;  /* 0x0000000402027210 */ /* 0x000fca0007f1e0ff */
        /* <DEDUP_REMOVED lines=12> */
.L_x_383:
[----:B------:R-:W-:Y:S01]  /*13040*/  @!PT LDS RZ, [RZ] ;  /* 0x00000000fffff984 */ /* 0x000fe20000000800 */
[----:B------:R-:W-:Y:S01]  /*13050*/  @!PT LDS RZ, [RZ] ;  /* 0x00000000fffff984 */ /* 0x000fe20000000800 */
[----:B------:R-:W-:Y:S01]  /*13060*/  @!PT LDS RZ, [RZ] ;  /* 0x00000000fffff984 */ /* 0x000fe20000000800 */
[----:B------:R0:W-:Y:S01]  /*13070*/  LDGSTS.E.BYPASS.LTC128B.128 [R5+0x5400], desc[UR36][R2.64+0x80], !P0 ;  /* 0x0540008002057fae */ /* 0x0001e2000c101d64 */
[----:B------:R-:W-:-:S13]  /*13080*/  ISETP.LT.OR P0, PT, R7, 0x41, P1 ;  /* 0x000000410700780c */ /* 0x000fda0000f01670 */
[----:B------:R0:W-:Y:S01]  /*13090*/  LDGSTS.E.BYPASS.LTC128B.128 [R5+0x8400], desc[UR36][R2.64+0x100], !P0 ;  /* 0x0840010002057fae */ /* 0x0001e2000c101d64 */
[----:B------:R-:W-:Y:S05]  /*130a0*/  BRA `(.L_x_384) ;  /* 0xffffffbc00b47947 */ /* 0x000fea000383ffff */
.L_x_289:
[----:B0-----:R0:W1:Y:S02]  /*130b0*/  SYNCS.PHASECHK.TRANS64.TRYWAIT P0, [R0+URZ+0x30860], R3 ;  /* 0x03086003000075a7 */ /* 0x001064000800017f */
[----:B-1----:R-:W-:Y:S05]  /*130c0*/  @!P0 NANOSLEEP.SYNCS 0x989680 ;  /* 0x009896800000895d */ /* 0x002fea0003900000 */
[----:B------:R-:W1:Y:S02]  /*130d0*/  @!P0 SYNCS.PHASECHK.TRANS64 P0, [R0+URZ+0x30860], R3 ;  /* 0x03086003000085a7 */ /* 0x000e64000800007f */
[----:B-1----:R-:W-:Y:S05]  /*130e0*/  @!P0 BRA `(.L_x_289) ;  /* 0xfffffffc00f08947 */ /* 0x002fea000383ffff */
[----:B------:R-:W-:Y:S05]  /*130f0*/  BRA `(.L_x_385) ;  /* 0xffffffc000cc7947 */ /* 0x000fea000383ffff */
.L_x_290:
[----:B------:R-:W-:Y:S01]  /*13100*/  BSSY B0, `(.L_x_386) ;  /* 0x0000008000007945 */ /* 0x000fe20003800000 */
[----:B------:R-:W-:Y:S02]  /*13110*/  IMAD.MOV.U32 R13, RZ, RZ, R24 ;  /* 0x000000ffff0d7224 */ /* 0x000fe400078e0018 */
[----:B------:R-:W-:Y:S02]  /*13120*/  IMAD.MOV.U32 R12, RZ, RZ, RZ ;  /* 0x000000ffff0c7224 */ /* 0x000fe400078e00ff */
[----:B------:R-:W-:Y:S02]  /*13130*/  IMAD.MOV.U32 R11, RZ, RZ, 0x181f ;  /* 0x0000181fff0b7424 */ /* 0x000fe400078e00ff */
[----:B------:R-:W-:-:S07]  /*13140*/  IMAD.MOV.U32 R15, RZ, RZ, -0x1 ;  /* 0xffffffffff0f7424 */ /* 0x000fce00078e00ff */
[----:B0-2---:R-:W-:Y:S05]  /*13150*/  WARPSYNC.COLLECTIVE R15, `(.L_x_387) ;  /* 0x000000000f087348 */ /* 0x005fea0003c00000 */
[----:B--2---:R1:W2:Y:S02]  /*13160*/  SHFL.IDX P6, R14, R13, R12, R11 ;  /* 0x0000000c0d0e7389 */ /* 0x0042a400000c000b */
[----:B012---:R-:W-:Y:S01]  /*13170*/  ENDCOLLECTIVE ;  /* 0x000000000000791b */ /* 0x007fe20003800000 */
.L_x_387:
[----:B------:R-:W-:Y:S05]  /*13180*/  BSYNC B0 ;  /* 0x0000000000007941 */ /* 0x000fea0003800000 */
.L_x_386:
[----:B------:R-:W-:Y:S01]  /*13190*/  IMAD.MOV.U32 R13, RZ, RZ, R18 ;  /* 0x000000ffff0d7224 */ /* 0x000fe200078e0012 */
[----:B------:R-:W-:Y:S01]  /*131a0*/  MOV R12, RZ ;  /* 0x000000ff000c7202 */ /* 0x000fe20000000f00 */
[----:B------:R-:W-:Y:S02]  /*131b0*/  IMAD.MOV.U32 R11, RZ, RZ, 0x181f ;  /* 0x0000181fff0b7424 */ /* 0x000fe400078e00ff */
[----:B------:R-:W-:Y:S02]  /*131c0*/  IMAD.MOV.U32 R15, RZ, RZ, -0x1 ;  /* 0xffffffffff0f7424 */ /* 0x000fe400078e00ff */
[----:B------:R-:W-:Y:S02]  /*131d0*/  IMAD.MOV.U32 R3, RZ, RZ, R14 ;  /* 0x000000ffff037224 */ /* 0x000fe400078e000e */
[----:B------:R-:W-:-:S07]  /*131e0*/  IMAD.SHL.U32 R5, R31, 0x2, RZ ;  /* 0x000000021f057824 */ /* 0x000fce00078e00ff */
[----:B------:R-:W-:Y:S05]  /*131f0*/  WARPSYNC.COLLECTIVE R15, `(.L_x_388) ;  /* 0x000000000f087348 */ /* 0x000fea0003c00000 */
[----:B------:R0:W1:Y:S02]  /*13200*/  SHFL.IDX P6, R14, R13, R12, R11 ;  /* 0x0000000c0d0e7389 */ /* 0x00006400000c000b */
[----:B01----:R-:W-:Y:S01]  /*13210*/  ENDCOLLECTIVE ;  /* 0x000000000000791b */ /* 0x003fe20003800000 */
.L_x_388:
[----:B------:R-:W-:Y:S01]  /*13220*/  ULDC UR4, c[0x0][0x2f4] ;  /* 0x0000bd0000047ab9 */ /* 0x000fe20000000800 */
[----:B------:R-:W-:Y:S01]  /*13230*/  IMAD R4, R7, 0x2, R22 ;  /* 0x0000000207047824 */ /* 0x000fe200078e0216 */
[----:B------:R-:W-:Y:S02]  /*13240*/  ISETP.GE.AND P2, PT, R31, UR4, PT ;  /* 0x000000041f007c0c */ /* 0x000fe4000bf46270 */
[----:B------:R-:W-:Y:S02]  /*13250*/  ISETP.GE.AND P1, PT, R33, UR4, PT ;  /* 0x0000000421007c0c */ /* 0x000fe4000bf26270 */
[C---:B------:R-:W-:Y:S02]  /*13260*/  ISETP.LT.OR P3, PT, R6.reuse, 0x1, P2 ;  /* 0x000000010600780c */ /* 0x040fe40001761670 */
[----:B------:R-:W-:Y:S01]  /*13270*/  ISETP.LT.OR P4, PT, R6, 0x1, P1 ;  /* 0x000000010600780c */ /* 0x000fe20000f81670 */
[----:B------:R-:W-:Y:S02]  /*13280*/  IMAD.MOV.U32 R13, RZ, RZ, R24 ;  /* 0x000000ffff0d7224 */ /* 0x000fe400078e0018 */
[----:B------:R-:W-:Y:S01]  /*13290*/  IMAD.MOV.U32 R12, RZ, RZ, 0x1 ;  /* 0x00000001ff0c7424 */ /* 0x000fe200078e00ff */
[----:B------:R-:W-:-:S05]  /*132a0*/  IADD3 R2, P0, R14, R5, RZ ;  /* 0x000000050e027210 */ /* 0x000fca0007f1e0ff */
[----:B------:R-:W-:Y:S01]  /*132b0*/  IMAD.X R3, RZ, RZ, R3, P0 ;  /* 0x000000ffff037224 */ /* 0x000fe200000e0603 */
[----:B------:R-:W-:-:S13]  /*132c0*/  ISETP.GE.AND P0, PT, R32, UR4, PT ;  /* 0x0000000420007c0c */ /* 0x000fda000bf06270 */
[----:B------:R-:W-:Y:S05]  /*132d0*/  WARPSYNC.COLLECTIVE R15, `(.L_x_389) ;  /* 0x000000000f087348 */ /* 0x000fea0003c00000 */
[----:B------:R0:W1:Y:S02]  /*132e0*/  SHFL.IDX P6, R14, R13, R12, R11 ;  /* 0x0000000c0d0e7389 */ /* 0x00006400000c000b */
[----:B01----:R-:W-:Y:S01]  /*132f0*/  ENDCOLLECTIVE ;  /* 0x000000000000791b */ /* 0x003fe20003800000 */
.L_x_389:
[----:B------:R-:W-:Y:S01]  /*13300*/  @!PT LDS RZ, [RZ] ;  /* 0x00000000fffff984 */ /* 0x000fe20000000800 */
[----:B------:R-:W-:Y:S01]  /*13310*/  @!PT LDS RZ, [RZ] ;  /* 0x00000000fffff984 */ /* 0x000fe20000000800 */
[----:B------:R-:W-:Y:S01]  /*13320*/  @!PT LDS RZ, [RZ] ;  /* 0x00000000fffff984 */ /* 0x000fe20000000800 */
[----:B------:R0:W-:Y:S01]  /*13330*/  LDGSTS.E.BYPASS.LTC128B.128 [R4+0x400], desc[UR36][R2.64], !P3 ;  /* 0x0040000002047fae */ /* 0x0001e2000d901d64 */
[----:B------:R-:W-:-:S03]  /*13340*/  ISETP.LT.OR P3, PT, R6, 0x1, P0 ;  /* 0x000000010600780c */ /* 0x000fc60000761670 */
[----:B------:R0:W-:Y:S01]  /*13350*/  LDGSTS.E.BYPASS.LTC128B.128 [R4+0x3400], desc[UR36][R2.64+0x80], !P4 ;  /* 0x0340008002047fae */ /* 0x0001e2000e101d64 */
[----:B------:R-:W-:-:S09]  /*13360*/  IMAD.MOV.U32 R13, RZ, RZ, R18 ;  /* 0x000000ffff0d7224 */ /* 0x000fd200078e0012 */
[----:B------:R0:W-:Y:S01]  /*13370*/  LDGSTS.E.BYPASS.LTC128B.128 [R4+0x6400], desc[UR36][R2.64+0x100], !P3 ;  /* 0x0640010002047fae */ /* 0x0001e2000d901d64 */
[----:B------:R-:W-:Y:S01]  /*13380*/  ISETP.LT.OR P3, PT, R6, 0x11, P2 ;  /* 0x000000110600780c */ /* 0x000fe20001761670 */
[----:B------:R-:W-:-:S12]  /*13390*/  IMAD.MOV.U32 R7, RZ, RZ, R14 ;  /* 0x000000ffff077224 */ /* 0x000fd800078e000e */
[----:B0-----:R-:W-:Y:S05]  /*133a0*/  WARPSYNC.COLLECTIVE R15, `(.L_x_390) ;  /* 0x000000000f087348 */ /* 0x001fea0003c00000 */
[----:B------:R1:W2:Y:S02]  /*133b0*/  SHFL.IDX P6, R14, R13, R12, R11 ;  /* 0x0000000c0d0e7389 */ /* 0x0002a400000c000b */
[----:B012---:R-:W-:Y:S01]  /*133c0*/  ENDCOLLECTIVE ;  /* 0x000000000000791b */ /* 0x007fe20003800000 */
.L_x_390:
[----:B------:R-:W-:Y:S02]  /*133d0*/  IMAD.MOV.U32 R13, RZ, RZ, R24 ;  /* 0x000000ffff0d7224 */ /* 0x000fe400078e0018 */
[----:B------:R-:W-:Y:S01]  /*133e0*/  IMAD.MOV.U32 R12, RZ, RZ, 0x2 ;  /* 0x00000002ff0c7424 */ /* 0x000fe200078e00ff */
[----:B------:R-:W-:-:S13]  /*133f0*/  IADD3 R2, P4, R14, R5, RZ ;  /* 0x000000050e027210 */ /* 0x000fda0007f9e0ff */
[----:B------:R-:W-:Y:S05]  /*13400*/  WARPSYNC.COLLECTIVE R15, `(.L_x_391) ;  /* 0x000000000f087348 */ /* 0x000fea0003c00000 */
[----:B------:R0:W1:Y:S02]  /*13410*/  SHFL.IDX P6, R14, R13, R12, R11 ;  /* 0x0000000c0d0e7389 */ /* 0x00006400000c000b */
[----:B01----:R-:W-:Y:S01]  /*13420*/  ENDCOLLECTIVE ;  /* 0x000000000000791b */ /* 0x003fe20003800000 */
.L_x_391:
[----:B------:R-:W-:Y:S01]  /*13430*/  IMAD.X R3, RZ, RZ, R7, P4 ;  /* 0x000000ffff037224 */ /* 0x000fe200020e0607 */
[----:B------:R-:W-:-:S04]  /*13440*/  ISETP.LT.OR P4, PT, R6, 0x11, P1 ;  /* 0x000000110600780c */ /* 0x000fc80000f81670 */
[----:B------:R-:W-:Y:S01]  /*13450*/  @!PT LDS RZ, [RZ] ;  /* 0x00000000fffff984 */ /* 0x000fe20000000800 */
[----:B------:R-:W-:Y:S01]  /*13460*/  @!PT LDS RZ, [RZ] ;  /* 0x00000000fffff984 */ /* 0x000fe20000000800 */
[----:B------:R-:W-:Y:S01]  /*13470*/  @!PT LDS RZ, [RZ] ;  /* 0x00000000fffff984 */ /* 0x000fe20000000800 */
[----:B------:R0:W-:Y:S01]  /*13480*/  LDGSTS.E.BYPASS.LTC128B.128 [R4+0xc00], desc[UR36][R2.64], !P3 ;  /* 0x00c0000002047fae */ /* 0x0001e2000d901d64 */
[----:B------:R-:W-:Y:S01]  /*13490*/  ISETP.LT.OR P3, PT, R6, 0x11, P0 ;  /* 0x000000110600780c */ /* 0x000fe20000761670 */
[----:B------:R-:W-:-:S07]  /*134a0*/  IMAD.MOV.U32 R13, RZ, RZ, R18 ;  /* 0x000000ffff0d7224 */ /* 0x000fce00078e0012 */
[----:B------:R0:W-:Y:S05]  /*134b0*/  LDGSTS.E.BYPASS.LTC128B.128 [R4+0x3c00], desc[UR36][R2.64+0x80], !P4 ;  /* 0x03c0008002047fae */ /* 0x0001ea000e101d64 */
[----:B------:R0:W-:Y:S01]  /*134c0*/  LDGSTS.E.BYPASS.LTC128B.128 [R4+0x6c00], desc[UR36][R2.64+0x100], !P3 ;  /* 0x06c0010002047fae */ /* 0x0001e2000d901d64 */
[----:B------:R-:W-:Y:S01]  /*134d0*/  ISETP.LT.OR P3, PT, R6, 0x21, P2 ;  /* 0x000000210600780c */ /* 0x000fe20001761670 */
[----:B------:R-:W-:-:S12]  /*134e0*/  IMAD.MOV.U32 R7, RZ, RZ, R14 ;  /* 0x000000ffff077224 */ /* 0x000fd800078e000e */
[----:B0-----:R-:W-:Y:S05]  /*134f0*/  WARPSYNC.COLLECTIVE R15, `(.L_x_392) ;  /* 0x000000000f087348 */ /* 0x001fea0003c00000 */
[----:B------:R1:W2:Y:S02]  /*13500*/  SHFL.IDX P6, R14, R13, R12, R11 ;  /* 0x0000000c0d0e7389 */ /* 0x0002a400000c000b */
[----:B012---:R-:W-:Y:S01]  /*13510*/  ENDCOLLECTIVE ;  /* 0x000000000000791b */ /* 0x007fe20003800000 */
.L_x_392:
[----:B------:R-:W-:Y:S01]  /*13520*/  IMAD.MOV.U32 R13, RZ, RZ, R24 ;  /* 0x000000ffff0d7224 */ /* 0x000fe200078e0018 */
[----:B------:R-:W-:Y:S02]  /*13530*/  MOV R12, 0x3 ;  /* 0x00000003000c7802 */ /* 0x000fe40000000f00 */
[----:B------:R-:W-:-:S13]  /*13540*/  IADD3 R2, P4, R14, R5, RZ ;  /* 0x000000050e027210 */ /* 0x000fda0007f9e0ff */
[----:B------:R-:W-:Y:S05]  /*13550*/  WARPSYNC.COLLECTIVE R15, `(.L_x_393) ;  /* 0x000000000f087348 */ /* 0x000fea0003c00000 */
[----:B------:R0:W1:Y:S02]  /*13560*/  SHFL.IDX P6, R14, R13, R12, R11 ;  /* 0x0000000c0d0e7389 */ /* 0x00006400000c000b */
[----:B01----:R-:W-:Y:S01]  /*13570*/  ENDCOLLECTIVE ;  /* 0x000000000000791b */ /* 0x003fe20003800000 */
.L_x_393:
        /* <DEDUP_REMOVED lines=15> */
.L_x_394:
[----:B------:R-:W-:Y:S02]  /*13670*/  IMAD.MOV.U32 R13, RZ, RZ, R24 ;  /* 0x000000ffff0d7224 */ /* 0x000fe400078e0018 */
[----:B------:R-:W-:Y:S01]  /*13680*/  IMAD.MOV.U32 R12, RZ, RZ, 0x4 ;  /* 0x00000004ff0c7424 */ /* 0x000fe200078e00ff */
[----:B------:R-:W-:-:S13]  /*13690*/  IADD3 R2, P4, R14, R5, RZ ;  /* 0x000000050e027210 */ /* 0x000fda0007f9e0ff */
[----:B------:R-:W-:Y:S05]  /*136a0*/  WARPSYNC.COLLECTIVE R15, `(.L_x_395) ;  /* 0x000000000f087348 */ /* 0x000fea0003c00000 */
[----:B------:R0:W1:Y:S02]  /*136b0*/  SHFL.IDX P6, R14, R13, R12, R11 ;  /* 0x0000000c0d0e7389 */ /* 0x00006400000c000b */
[----:B01----:R-:W-:Y:S01]  /*136c0*/  ENDCOLLECTIVE ;  /* 0x000000000000791b */ /* 0x003fe20003800000 */
.L_x_395:
        /* <DEDUP_REMOVED lines=15> */
.L_x_396:
[----:B------:R-:W-:Y:S02]  /*137c0*/  IMAD.MOV.U32 R13, RZ, RZ, R24 ;  /* 0x000000ffff0d7224 */ /* 0x000fe400078e0018 */
[----:B------:R-:W-:Y:S01]  /*137d0*/  IMAD.MOV.U32 R12, RZ, RZ, 0x5 ;  /* 0x00000005ff0c7424 */ /* 0x000fe200078e00ff */
[----:B------:R-:W-:-:S13]  /*137e0*/  IADD3 R2, P4, R14, R5, RZ ;  /* 0x000000050e027210 */ /* 0x000fda0007f9e0ff */
[----:B------:R-:W-:Y:S05]  /*137f0*/  WARPSYNC.COLLECTIVE R15, `(.L_x_397) ;  /* 0x000000000f087348 */ /* 0x000fea0003c00000 */
[----:B------:R0:W1:Y:S02]  /*13800*/  SHFL.IDX P6, R14, R13, R12, R11 ;  /* 0x0000000c0d0e7389 */ /* 0x00006400000c000b */
[----:B01----:R-:W-:Y:S01]  /*13810*/  ENDCOLLECTIVE ;  /* 0x000000000000791b */ /* 0x003fe20003800000 */
.L_x_397:
        /* <DEDUP_REMOVED lines=10> */
[----:B------:R-:W-:-:S07]  /*138c0*/  IMAD.MOV.U32 R24, RZ, RZ, R14 ;  /* 0x000000ffff187224 */ /* 0x000fce00078e000e */
[----:B0-----:R-:W-:Y:S05]  /*138d0*/  WARPSYNC.COLLECTIVE R15, `(.L_x_398) ;  /* 0x000000000f087348 */ /* 0x001fea0003c00000 */
[----:B------:R1:W2:Y:S02]  /*138e0*/  SHFL.IDX P6, R14, R13, R12, R11 ;  /* 0x0000000c0d0e7389 */ /* 0x0002a400000c000b */
[----:B012---:R-:W-:Y:S01]  /*138f0*/  ENDCOLLECTIVE ;  /* 0x000000000000791b */ /* 0x007fe20003800000 */
.L_x_398:
[----:B------:R-:W-:Y:S05]  /*13900*/  BRA `(.L_x_399) ;  /* 0xffffffbc00d07947 */ /* 0x000fea000383ffff */
.L_x_295:
        /* <DEDUP_REMOVED lines=8> */
.L_x_401:
[----:B------:R-:W-:Y:S05]  /*13990*/  BSYNC B0 ;  /* 0x0000000000007941 */ /* 0x000fea0003800000 */
.L_x_400:
[----:B------:R-:W-:Y:S01]  /*139a0*/  IMAD.MOV.U32 R13, RZ, RZ, R16 ;  /* 0x000000ffff0d7224 */ /* 0x000fe200078e0010 */
[----:B------:R-:W-:Y:S01]  /*139b0*/  MOV R0, R14 ;  /* 0x0000000e00007202 */ /* 0x000fe20000000f00 */
[----:B------:R-:W-:Y:S02]  /*139c0*/  IMAD.MOV.U32 R12, RZ, RZ, 0x1 ;  /* 0x00000001ff0c7424 */ /* 0x000fe400078e00ff */
[----:B------:R-:W-:Y:S02]  /*139d0*/  IMAD.MOV.U32 R11, RZ, RZ, 0x1f ;  /* 0x0000001fff0b7424 */ /* 0x000fe400078e00ff */
[----:B------:R-:W-:Y:S02]  /*139e0*/  IMAD.MOV.U32 R15, RZ, RZ, -0x1 ;  /* 0xffffffffff0f7424 */ /* 0x000fe400078e00ff */
[----:B------:R-:W-:-:S07]  /*139f0*/  IMAD.IADD R7, R19, 0x1, R9 ;  /* 0x0000000113077824 */ /* 0x000fce00078e0209 */
[----:B------:R-:W-:Y:S05]  /*13a00*/  WARPSYNC.COLLECTIVE R15, `(.L_x_402) ;  /* 0x000000000f087348 */ /* 0x000fea0003c00000 */
[----:B------:R0:W1:Y:S02]  /*13a10*/  SHFL.IDX P6, R14, R13, R12, R11 ;  /* 0x0000000c0d0e7389 */ /* 0x00006400000c000b */
[----:B01----:R-:W-:Y:S01]  /*13a20*/  ENDCOLLECTIVE ;  /* 0x000000000000791b */ /* 0x003fe20003800000 */
.L_x_402:
[----:B------:R-:W-:Y:S02]  /*13a30*/  ULDC UR4, c[0x0][0xc3c] ;  /* 0x00030f0000047ab9 */ /* 0x000fe40000000800 */
[----:B------:R-:W-:-:S13]  /*13a40*/  ISETP.GE.OR P1, PT, R7, UR4, !P0 ;  /* 0x0000000407007c0c */ /* 0x000fda000c726670 */
[----:B------:R-:W0:Y:S08]  /*13a50*/  @!P1 LDC.64 R4, c[0x0][0xc80] ;  /* 0x00032000ff049b82 */ /* 0x000e300000000a00 */
[----:B------:R-:W1:Y:S01]  /*13a60*/  @!P1 LDC.64 R2, c[0x0][0xc78] ;  /* 0x00031e00ff029b82 */ /* 0x000e620000000a00 */
[----:B------:R-:W-:Y:S01]  /*13a70*/  CS2R R10, SRZ ;  /* 0x00000000000a7805 */ /* 0x000fe2000001ff00 */
[----:B------:R-:W-:-:S02]  /*13a80*/  IMAD.MOV.U32 R8, RZ, RZ, R14 ;  /* 0x000000ffff087224 */ /* 0x000fc400078e000e */
[----:B0-----:R-:W-:-:S06]  /*13a90*/  @!P1 IMAD.WIDE R4, R7, 0x4, R4 ;  /* 0x0000000407049825 */ /* 0x001fcc00078e0204 */
[----:B------:R-:W2:Y:S01]  /*13aa0*/  @!P1 LDG.E R4, desc[UR36][R4.64] ;  /* 0x0000002404049981 */ /* 0x000ea2000c1e1900 */
[----:B-1----:R-:W-:-:S06]  /*13ab0*/  @!P1 IMAD.WIDE R2, R7, 0x4, R2 ;  /* 0x0000000407029825 */ /* 0x002fcc00078e0202 */
[----:B------:R-:W3:Y:S01]  /*13ac0*/  @!P1 LDG.E R2, desc[UR36][R2.64] ;  /* 0x0000002402029981 */ /* 0x000ee2000c1e1900 */
[----:B------:R-:W-:Y:S01]  /*13ad0*/  IMAD.MOV.U32 R7, RZ, RZ, RZ ;  /* 0x000000ffff077224 */ /* 0x000fe200078e00ff */
[C---:B------:R-:W-:Y:S02]  /*13ae0*/  ISETP.GE.U32.AND P2, PT, R9.reuse, 0x2, PT ;  /* 0x000000020900780c */ /* 0x040fe40003f46070 */
[C---:B------:R-:W-:Y:S02]  /*13af0*/  ISETP.GE.U32.AND P3, PT, R9.reuse, 0x4, PT ;  /* 0x000000040900780c */ /* 0x040fe40003f66070 */
[C---:B------:R-:W-:Y:S02]  /*13b00*/  ISETP.GE.U32.AND P4, PT, R9.reuse, 0x8, PT ;  /* 0x000000080900780c */ /* 0x040fe40003f86070 */
[C---:B------:R-:W-:Y:S01]  /*13b10*/  ISETP.GE.U32.AND P5, PT, R9.reuse, 0x10, PT ;  /* 0x000000100900780c */ /* 0x040fe20003fa6070 */
[----:B--2---:R-:W-:Y:S02]  /*13b20*/  @!P1 IMAD.MOV.U32 R7, RZ, RZ, R4 ;  /* 0x000000ffff079224 */ /* 0x004fe400078e0004 */
[----:B---3--:R-:W-:Y:S01]  /*13b30*/  @!P1 IMAD.MOV.U32 R10, RZ, RZ, R2 ;  /* 0x000000ffff0a9224 */ /* 0x008fe200078e0002 */
[----:B------:R-:W-:-:S03]  /*13b40*/  ISETP.NE.AND P1, PT, R9, RZ, PT ;  /* 0x000000ff0900720c */ /* 0x000fc60003f25270 */
[----:B------:R-:W-:-:S10]  /*13b50*/  IMAD R13, R10, R7, RZ ;  /* 0x000000070a0d7224 */ /* 0x000fd400078e02ff */
[----:B------:R-:W-:Y:S05]  /*13b60*/  WARPSYNC.COLLECTIVE R15, `(.L_x_403) ;  /* 0x000000000f087348 */ /* 0x000fea0003c00000 */
[----:B------:R0:W1:Y:S02]  /*13b70*/  SHFL.UP P6, R14, R13, R12, R11 ;  /* 0x0400000c0d0e7389 */ /* 0x00006400000c000b */
[----:B01----:R-:W-:Y:S01]  /*13b80*/  ENDCOLLECTIVE ;  /* 0x000000000000791b */ /* 0x003fe20003800000 */
.L_x_403:
[----:B------:R-:W-:Y:S01]  /*13b90*/  IMAD.MOV.U32 R12, RZ, RZ, 0x2 ;  /* 0x00000002ff0c7424 */ /* 0x000fe200078e00ff */
[----:B------:R-:W-:-:S05]  /*13ba0*/  SEL R6, R14, RZ, P1 ;  /* 0x000000ff0e067207 */ /* 0x000fca0000800000 */
[----:B------:R-:W-:-:S04]  /*13bb0*/  IMAD.IADD R6, R13, 0x1, R6 ;  /* 0x000000010d067824 */ /* 0x000fc800078e0206 */
[----:B------:R-:W-:-:S07]  /*13bc0*/  IMAD.MOV.U32 R13, RZ, RZ, R6 ;  /* 0x000000ffff0d7224 */ /* 0x000fce00078e0006 */
[----:B------:R-:W-:Y:S05]  /*13bd0*/  WARPSYNC.COLLECTIVE R15, `(.L_x_404) ;  /* 0x000000000f087348 */ /* 0x000fea0003c00000 */
[----:B------:R0:W1:Y:S02]  /*13be0*/  SHFL.UP P6, R14, R13, R12, R11 ;  /* 0x0400000c0d0e7389 */ /* 0x00006400000c000b */
[----:B01----:R-:W-:Y:S01]  /*13bf0*/  ENDCOLLECTIVE ;  /* 0x000000000000791b */ /* 0x003fe20003800000 */
.L_x_404:
[----:B------:R-:W-:Y:S01]  /*13c00*/  IMAD.MOV.U32 R12, RZ, RZ, 0x4 ;  /* 0x00000004ff0c7424 */ /* 0x000fe200078e00ff */
[----:B------:R-:W-:-:S05]  /*13c10*/  SEL R3, R14, RZ, P2 ;  /* 0x000000ff0e037207 */ /* 0x000fca0001000000 */
[----:B------:R-:W-:Y:S02]  /*13c20*/  IMAD.IADD R2, R6, 0x1, R3 ;  /* 0x0000000106027824 */ /* 0x000fe400078e0203 */
[----:B------:R-:W-:Y:S02]  /*13c30*/  IMAD.MOV.U32 R6, RZ, RZ, RZ ;  /* 0x000000ffff067224 */ /* 0x000fe400078e00ff */
[----:B------:R-:W-:-:S07]  /*13c40*/  IMAD.MOV.U32 R13, RZ, RZ, R2 ;  /* 0x000000ffff0d7224 */ /* 0x000fce00078e0002 */
[----:B------:R-:W-:Y:S05]  /*13c50*/  WARPSYNC.COLLECTIVE R15, `(.L_x_405) ;  /* 0x000000000f087348 */ /* 0x000fea0003c00000 */
[----:B------:R0:W1:Y:S02]  /*13c60*/  SHFL.UP P6, R14, R13, R12, R11 ;  /* 0x0400000c0d0e7389 */ /* 0x00006400000c000b */
[----:B01----:R-:W-:Y:S01]  /*13c70*/  ENDCOLLECTIVE ;  /* 0x000000000000791b */ /* 0x003fe20003800000 */
.L_x_405:
[----:B------:R-:W-:Y:S01]  /*13c80*/  IMAD.MOV.U32 R12, RZ, RZ, 0x8 ;  /* 0x00000008ff0c7424 */ /* 0x000fe200078e00ff */
[----:B------:R-:W-:-:S05]  /*13c90*/  SEL R3, R14, RZ, P3 ;  /* 0x000000ff0e037207 */ /* 0x000fca0001800000 */
[----:B------:R-:W-:-:S05]  /*13ca0*/  IMAD.IADD R3, R2, 0x1, R3 ;  /* 0x0000000102037824 */ /* 0x000fca00078e0203 */
[----:B------:R-:W-:-:S07]  /*13cb0*/  MOV R13, R3 ;  /* 0x00000003000d7202 */ /* 0x000fce0000000f00 */
[----:B------:R-:W-:Y:S05]  /*13cc0*/  WARPSYNC.COLLECTIVE R15, `(.L_x_406) ;  /* 0x000000000f087348 */ /* 0x000fea0003c00000 */
[----:B------:R0:W1:Y:S02]  /*13cd0*/  SHFL.UP P6, R14, R13, R12, R11 ;  /* 0x0400000c0d0e7389 */ /* 0x00006400000c000b */
[----:B01----:R-:W-:Y:S01]  /*13ce0*/  ENDCOLLECTIVE ;  /* 0x000000000000791b */ /* 0x003fe20003800000 */
.L_x_406:
[----:B------:R-:W-:Y:S01]  /*13cf0*/  IMAD.MOV.U32 R12, RZ, RZ, 0x10 ;  /* 0x00000010ff0c7424 */ /* 0x000fe200078e00ff */
[----:B------:R-:W-:-:S05]  /*13d00*/  SEL R4, R14, RZ, P4 ;  /* 0x000000ff0e047207 */ /* 0x000fca0002000000 */
[----:B------:R-:W-:-:S04]  /*13d10*/  IMAD.IADD R4, R3, 0x1, R4 ;  /* 0x0000000103047824 */ /* 0x000fc800078e0204 */
[----:B------:R-:W-:-:S07]  /*13d20*/  IMAD.MOV.U32 R13, RZ, RZ, R4 ;  /* 0x000000ffff0d7224 */ /* 0x000fce00078e0004 */
[----:B------:R-:W-:Y:S05]  /*13d30*/  WARPSYNC.COLLECTIVE R15, `(.L_x_407) ;  /* 0x000000000f087348 */ /* 0x000fea0003c00000 */
[----:B------:R0:W1:Y:S02]  /*13d40*/  SHFL.UP P6, R14, R13, R12, R11 ;  /* 0x0400000c0d0e7389 */ /* 0x00006400000c000b */
[----:B01----:R-:W-:Y:S01]  /*13d50*/  ENDCOLLECTIVE ;  /* 0x000000000000791b */ /* 0x003fe20003800000 */
.L_x_407:
[----:B------:R-:W-:Y:S02]  /*13d60*/  IMAD.MOV.U32 R12, RZ, RZ, 0x1f ;  /* 0x0000001fff0c7424 */ /* 0x000fe400078e00ff */
[----:B------:R-:W-:Y:S01]  /*13d70*/  IMAD.MOV.U32 R11, RZ, RZ, 0x1f ;  /* 0x0000001fff0b7424 */ /* 0x000fe200078e00ff */
[----:B------:R-:W-:-:S05]  /*13d80*/  SEL R3, R14, RZ, P5 ;  /* 0x000000ff0e037207 */ /* 0x000fca0002800000 */
[----:B------:R-:W-:-:S04]  /*13d90*/  IMAD.IADD R2, R4, 0x1, R3 ;  /* 0x0000000104027824 */ /* 0x000fc800078e0203 */
[----:B------:R-:W-:-:S07]  /*13da0*/  IMAD.MOV.U32 R13, RZ, RZ, R2 ;  /* 0x000000ffff0d7224 */ /* 0x000fce00078e0002 */
[----:B------:R-:W-:Y:S05]  /*13db0*/  WARPSYNC.COLLECTIVE R15, `(.L_x_408) ;  /* 0x000000000f087348 */ /* 0x000fea0003c00000 */
[----:B------:R0:W1:Y:S02]  /*13dc0*/  SHFL.IDX P6, R14, R13, R12, R11 ;  /* 0x0000000c0d0e7389 */ /* 0x00006400000c000b */
[----:B01----:R-:W-:Y:S01]  /*13dd0*/  ENDCOLLECTIVE ;  /* 0x000000000000791b */ /* 0x003fe20003800000 */
.L_x_408:
[----:B------:R-:W-:Y:S05]  /*13de0*/  BRA `(.L_x_409) ;  /* 0xffffffbc00e87947 */ /* 0x000fea000383ffff */
.L_x_298:
[----:B------:R-:W-:Y:S01]  /*13df0*/  BSSY B0, `(.L_x_410) ;  /* 0x0000007000007945 */ /* 0x000fe20003800000 */
[----:B------:R-:W-:Y:S02]  /*13e00*/  IMAD.MOV.U32 R12, RZ, RZ, 0x1 ;  /* 0x00000001ff0c7424 */ /* 0x000fe400078e00ff */
[----:B------:R-:W-:Y:S02]  /*13e10*/  IMAD.MOV.U32 R11, RZ, RZ, RZ ;  /* 0x000000ffff0b7224 */ /* 0x000fe400078e00ff */
[----:B------:R-:W-:-:S07]  /*13e20*/  IMAD.MOV.U32 R15, RZ, RZ, -0x1 ;  /* 0xffffffffff0f7424 */ /* 0x000fce00078e00ff */
[----:B------:R-:W-:Y:S05]  /*13e30*/  WARPSYNC.COLLECTIVE R15, `(.L_x_411) ;  /* 0x000000000f087348 */ /* 0x000fea0003c00000 */
[----:B------:R0:W1:Y:S02]  /*13e40*/  SHFL.UP P6, R14, R13, R12, R11 ;  /* 0x0400000c0d0e7389 */ /* 0x00006400000c000b */
[----:B01----:R-:W-:Y:S01]  /*13e50*/  ENDCOLLECTIVE ;  /* 0x000000000000791b */ /* 0x003fe20003800000 */
.L_x_411:
[----:B------:R-:W-:Y:S05]  /*13e60*/  BSYNC B0 ;  /* 0x0000000000007941 */ /* 0x000fea0003800000 */
.L_x_410:
[----:B------:R-:W-:Y:S01]  /*13e70*/  SEL R14, R14, RZ, P1 ;  /* 0x000000ff0e0e7207 */ /* 0x000fe20000800000 */
[----:B------:R-:W-:Y:S02]  /*13e80*/  IMAD.MOV.U32 R12, RZ, RZ, 0x2 ;  /* 0x00000002ff0c7424 */ /* 0x000fe400078e00ff */
[----:B------:R-:W-:Y:S02]  /*13e90*/  IMAD.MOV.U32 R11, RZ, RZ, RZ ;  /* 0x000000ffff0b7224 */ /* 0x000fe400078e00ff */
[----:B------:R-:W-:Y:S02]  /*13ea0*/  IMAD.IADD R13, R13, 0x1, R14 ;  /* 0x000000010d0d7824 */ /* 0x000fe400078e020e */
[----:B------:R-:W-:-:S07]  /*13eb0*/  IMAD.MOV.U32 R15, RZ, RZ, -0x1 ;  /* 0xffffffffff0f7424 */ /* 0x000fce00078e00ff */
[----:B------:R-:W-:Y:S05]  /*13ec0*/  WARPSYNC.COLLECTIVE R15, `(.L_x_412) ;  /* 0x000000000f087348 */ /* 0x000fea0003c00000 */
[----:B------:R0:W1:Y:S02]  /*13ed0*/  SHFL.UP P6, R14, R13, R12, R11 ;  /* 0x0400000c0d0e7389 */ /* 0x00006400000c000b */
[----:B01----:R-:W-:Y:S01]  /*13ee0*/  ENDCOLLECTIVE ;  /* 0x000000000000791b */ /* 0x003fe20003800000 */
.L_x_412:
[----:B------:R-:W-:Y:S01]  /*13ef0*/  IMAD.MOV.U32 R12, RZ, RZ, 0x4 ;  /* 0x00000004ff0c7424 */ /* 0x000fe200078e00ff */
[----:B------:R-:W-:-:S04]  /*13f00*/  SEL R2, R14, RZ, P2 ;  /* 0x000000ff0e027207 */ /* 0x000fc80001000000 */
[----:B------:R-:W-:-:S05]  /*13f10*/  IADD3 R2, R13, R2, RZ ;  /* 0x000000020d027210 */ /* 0x000fca0007ffe0ff */
[----:B------:R-:W-:-:S07]  /*13f20*/  IMAD.MOV.U32 R13, RZ, RZ, R2 ;  /* 0x000000ffff0d7224 */ /* 0x000fce00078e0002 */
[----:B------:R-:W-:Y:S05]  /*13f30*/  WARPSYNC.COLLECTIVE R15, `(.L_x_413) ;  /* 0x000000000f087348 */ /* 0x000fea0003c00000 */
[----:B------:R0:W1:Y:S02]  /*13f40*/  SHFL.UP P6, R14, R13, R12, R11 ;  /* 0x0400000c0d0e7389 */ /* 0x00006400000c000b */
[----:B01----:R-:W-:Y:S01]  /*13f50*/  ENDCOLLECTIVE ;  /* 0x000000000000791b */ /* 0x003fe20003800000 */
.L_x_413:
[----:B------:R-:W-:Y:S01]  /*13f60*/  IMAD.MOV.U32 R12, RZ, RZ, 0x8 ;  /* 0x00000008ff0c7424 */ /* 0x000fe200078e00ff */
[----:B------:R-:W-:-:S05]  /*13f70*/  SEL R3, R14, RZ, P3 ;  /* 0x000000ff0e037207 */ /* 0x000fca0001800000 */
[----:B------:R-:W-:-:S04]  /*13f80*/  IMAD.IADD R3, R2, 0x1, R3 ;  /* 0x0000000102037824 */ /* 0x000fc800078e0203 */
[----:B------:R-:W-:-:S07]  /*13f90*/  IMAD.MOV.U32 R13, RZ, RZ, R3 ;  /* 0x000000ffff0d7224 */ /* 0x000fce00078e0003 */
[----:B------:R-:W-:Y:S05]  /*13fa0*/  WARPSYNC.COLLECTIVE R15, `(.L_x_414) ;  /* 0x000000000f087348 */ /* 0x000fea0003c00000 */
[----:B------:R0:W1:Y:S02]  /*13fb0*/  SHFL.UP P6, R14, R13, R12, R11 ;  /* 0x0400000c0d0e7389 */ /* 0x00006400000c000b */
[----:B01----:R-:W-:Y:S01]  /*13fc0*/  ENDCOLLECTIVE ;  /* 0x000000000000791b */ /* 0x003fe20003800000 */
.L_x_414:
[----:B------:R-:W-:Y:S01]  /*13fd0*/  IMAD.MOV.U32 R12, RZ, RZ, 0x10 ;  /* 0x00000010ff0c7424 */ /* 0x000fe200078e00ff */
[----:B------:R-:W-:-:S05]  /*13fe0*/  SEL R4, R14, RZ, P4 ;  /* 0x000000ff0e047207 */ /* 0x000fca0002000000 */
[----:B------:R-:W-:-:S04]  /*13ff0*/  IMAD.IADD R4, R3, 0x1, R4 ;  /* 0x0000000103047824 */ /* 0x000fc800078e0204 */
[----:B------:R-:W-:-:S07]  /*14000*/  IMAD.MOV.U32 R13, RZ, RZ, R4 ;  /* 0x000000ffff0d7224 */ /* 0x000fce00078e0004 */
[----:B------:R-:W-:Y:S05]  /*14010*/  WARPSYNC.COLLECTIVE R15, `(.L_x_415) ;  /* 0x000000000f087348 */ /* 0x000fea0003c00000 */
[----:B------:R0:W1:Y:S02]  /*14020*/  SHFL.UP P6, R14, R13, R12, R11 ;  /* 0x0400000c0d0e7389 */ /* 0x00006400000c000b */
[----:B01----:R-:W-:Y:S01]  /*14030*/  ENDCOLLECTIVE ;  /* 0x000000000000791b */ /* 0x003fe20003800000 */
.L_x_415:
        /* <DEDUP_REMOVED lines=8> */
.L_x_416:
[----:B------:R-:W-:Y:S05]  /*140c0*/  BRA `(.L_x_417) ;  /* 0xffffffbc00d47947 */ /* 0x000fea000383ffff */
.L_x_300:
[----:B------:R-:W-:Y:S01]  /*140d0*/  BSSY B0, `(.L_x_418) ;  /* 0x0000006000007945 */ /* 0x000fe20003800000 */
[----:B------:R-:W-:Y:S01]  /*140e0*/  PLOP3.LUT P6, PT, P6, PT, PT, 0x8, 0x0 ;  /* 0x000000000000781c */ /* 0x000fe200037ce170 */
[----:B------:R-:W-:-:S12]  /*140f0*/  IMAD.MOV.U32 R15, RZ, RZ, -0x1 ;  /* 0xffffffffff0f7424 */ /* 0x000fd800078e00ff */
[----:B0-----:R-:W-:Y:S05]  /*14100*/  WARPSYNC.COLLECTIVE R15, `(.L_x_419) ;  /* 0x000000000f087348 */ /* 0x001fea0003c00000 */
[----:B------:R-:W-:Y:S01]  /*14110*/  VOTE.ANY R14, PT, P6 ;  /* 0x00000000000e7806 */ /* 0x000fe200030e0100 */
[----:B0-----:R-:W-:Y:S06]  /*14120*/  ENDCOLLECTIVE ;  /* 0x000000000000791b */ /* 0x001fec0003800000 */
.L_x_419:
[----:B------:R-:W-:Y:S05]  /*14130*/  BSYNC B0 ;  /* 0x0000000000007941 */ /* 0x000fea0003800000 */
.L_x_418:
[----:B------:R-:W-:Y:S02]  /*14140*/  IMAD.MOV.U32 R3, RZ, RZ, R14 ;  /* 0x000000ffff037224 */ /* 0x000fe400078e000e */
[----:B------:R-:W-:Y:S02]  /*14150*/  IMAD.MOV.U32 R13, RZ, RZ, R7 ;  /* 0x000000ffff0d7224 */ /* 0x000fe400078e0007 */
[----:B------:R-:W0:Y:S01]  /*14160*/  POPC R4, R3 ;  /* 0x0000000300047309 */ /* 0x000e220000000000 */
[----:B------:R-:W-:Y:S02]  /*14170*/  IMAD.MOV.U32 R11, RZ, RZ, 0x1f ;  /* 0x0000001fff0b7424 */ /* 0x000fe400078e00ff */
[----:B------:R-:W-:Y:S01]  /*14180*/  IMAD.MOV.U32 R15, RZ, RZ, -0x1 ;  /* 0xffffffffff0f7424 */ /* 0x000fe200078e00ff */
[----:B0-----:R-:W-:-:S07]  /*14190*/  MOV R12, R4 ;  /* 0x00000004000c7202 */ /* 0x001fce0000000f00 */
[----:B------:R-:W-:Y:S05]  /*141a0*/  WARPSYNC.COLLECTIVE R15, `(.L_x_420) ;  /* 0x000000000f087348 */ /* 0x000fea0003c00000 */
[----:B------:R0:W1:Y:S02]  /*141b0*/  SHFL.IDX P6, R14, R13, R12, R11 ;  /* 0x0000000c0d0e7389 */ /* 0x00006400000c000b */
[----:B01----:R-:W-:Y:S01]  /*141c0*/  ENDCOLLECTIVE ;  /* 0x000000000000791b */ /* 0x003fe20003800000 */
.L_x_420:
[----:B------:R-:W-:Y:S02]  /*141d0*/  IMAD.MOV.U32 R13, RZ, RZ, R10 ;  /* 0x000000ffff0d7224 */ /* 0x000fe400078e000a */
[----:B------:R-:W-:-:S07]  /*141e0*/  IMAD.MOV.U32 R7, RZ, RZ, R14 ;  /* 0x000000ffff077224 */ /* 0x000fce00078e000e */
[----:B------:R-:W-:Y:S05]  /*141f0*/  WARPSYNC.COLLECTIVE R15, `(.L_x_421) ;  /* 0x000000000f087348 */ /* 0x000fea0003c00000 */
[----:B------:R0:W1:Y:S02]  /*14200*/  SHFL.IDX P6, R14, R13, R12, R11 ;  /* 0x0000000c0d0e7389 */ /* 0x00006400000c000b */
[----:B01----:R-:W-:Y:S01]  /*14210*/  ENDCOLLECTIVE ;  /* 0x000000000000791b */ /* 0x003fe20003800000 */
.L_x_421:
[----:B------:R-:W-:Y:S01]  /*14220*/  IMAD.MOV.U32 R10, RZ, RZ, R14 ;  /* 0x000000ffff0a7224 */ /* 0x000fe200078e000e */
[----:B------:R-:W-:Y:S06]  /*14230*/  BRA `(.L_x_422) ;  /* 0xffffffbc00b47947 */ /* 0x000fec000383ffff */
.L_x_302:
[----:B------:R-:W-:Y:S01]  /*14240*/  BSSY B0, `(.L_x_423) ;  /* 0x0000007000007945 */ /* 0x000fe20003800000 */
[----:B------:R-:W-:Y:S02]  /*14250*/  IMAD.MOV.U32 R13, RZ, RZ, R2 ;  /* 0x000000ffff0d7224 */ /* 0x000fe400078e0002 */
[----:B------:R-:W-:Y:S02]  /*14260*/  IMAD.MOV.U32 R11, RZ, RZ, 0x1f ;  /* 0x0000001fff0b7424 */ /* 0x000fe400078e00ff */
[----:B------:R-:W-:-:S07]  /*14270*/  IMAD.MOV.U32 R15, RZ, RZ, -0x1 ;  /* 0xffffffffff0f7424 */ /* 0x000fce00078e00ff */
[----:B0123--:R-:W-:Y:S05]  /*14280*/  WARPSYNC.COLLECTIVE R15, `(.L_x_424) ;  /* 0x000000000f087348 */ /* 0x00ffea0003c00000 */
[----:B------:R4:W0:Y:S02]  /*14290*/  SHFL.IDX P6, R14, R13, R12, R11 ;  /* 0x0000000c0d0e7389 */ /* 0x00082400000c000b */
[----:B01234-:R-:W-:Y:S01]  /*142a0*/  ENDCOLLECTIVE ;  /* 0x000000000000791b */ /* 0x01ffe20003800000 */
.L_x_424:
[----:B------:R-:W-:Y:S05]  /*142b0*/  BSYNC B0 ;  /* 0x0000000000007941 */ /* 0x000fea0003800000 */
.L_x_423:
[----:B------:R-:W-:Y:S01]  /*142c0*/  IMAD.MOV.U32 R6, RZ, RZ, R14 ;  /* 0x000000ffff067224 */ /* 0x000fe200078e000e */
[----:B------:R-:W-:Y:S06]  /*142d0*/  BRA `(.L_x_301) ;  /* 0xffffffbc00a47947 */ /* 0x000fec000383ffff */
.L_x_306:
[----:B-1----:R1:W3:Y:S02]  /*142e0*/  SYNCS.PHASECHK.TRANS64.TRYWAIT P0, [R4+URZ+0x30820], R0 ;  /* 0x03082000040075a7 */ /* 0x0022e4000800017f */
[----:B---3--:R-:W-:Y:S05]  /*142f0*/  @!P0 NANOSLEEP.SYNCS 0x989680 ;  /* 0x009896800000895d */ /* 0x008fea0003900000 */
[----:B------:R-:W3:Y:S02]  /*14300*/  @!P0 SYNCS.PHASECHK.TRANS64 P0, [R4+URZ+0x30820], R0 ;  /* 0x03082000040085a7 */ /* 0x000ee4000800007f */
[----:B---3--:R-:W-:Y:S05]  /*14310*/  @!P0 BRA `(.L_x_306) ;  /* 0xfffffffc00f08947 */ /* 0x008fea000383ffff */
[----:B------:R-:W-:Y:S05]  /*14320*/  BRA `(.L_x_425) ;  /* 0xffffffc000fc7947 */ /* 0x000fea000383ffff */
.L_x_307:
[----:B------:R-:W3:Y:S01]  /*14330*/  S2R R2, SR_TID.X ;  /* 0x0000000000027919 */ /* 0x000ee20000002100 */
[----:B------:R-:W-:Y:S01]  /*14340*/  BSSY B0, `(.L_x_426) ;  /* 0x000000a000007945 */ /* 0x000fe20003800000 */
[----:B------:R-:W-:Y:S02]  /*14350*/  IMAD.MOV.U32 R12, RZ, RZ, RZ ;  /* 0x000000ffff0c7224 */ /* 0x000fe400078e00ff */
[----:B------:R-:W-:Y:S02]  /*14360*/  IMAD.MOV.U32 R11, RZ, RZ, 0x1f ;  /* 0x0000001fff0b7424 */ /* 0x000fe400078e00ff */
[----:B------:R-:W-:Y:S01]  /*14370*/  IMAD.MOV.U32 R15, RZ, RZ, -0x1 ;  /* 0xffffffffff0f7424 */ /* 0x000fe200078e00ff */
[----:B---3--:R-:W-:-:S04]  /*14380*/  SHF.R.U32.HI R2, RZ, 0x5, R2 ;  /* 0x00000005ff027819 */ /* 0x008fc80000011602 */
[----:B------:R-:W-:-:S05]  /*14390*/  LOP3.LUT R2, R2, 0x3, RZ, 0xc0, !PT ;  /* 0x0000000302027812 */ /* 0x000fca00078ec0ff */
[----:B------:R-:W-:-:S07]  /*143a0*/  IMAD.MOV.U32 R13, RZ, RZ, R2 ;  /* 0x000000ffff0d7224 */ /* 0x000fce00078e0002 */
[----:B012---:R-:W-:Y:S05]  /*143b0*/  WARPSYNC.COLLECTIVE R15, `(.L_x_427) ;  /* 0x000000000f087348 */ /* 0x007fea0003c00000 */
[----:B------:R3:W4:Y:S02]  /*143c0*/  SHFL.IDX P6, R14, R13, R12, R11 ;  /* 0x0000000c0d0e7389 */ /* 0x00072400000c000b */
[----:B01234-:R-:W-:Y:S01]  /*143d0*/  ENDCOLLECTIVE ;  /* 0x000000000000791b */ /* 0x01ffe20003800000 */
.L_x_427:
[----:B------:R-:W-:Y:S05]  /*143e0*/  BSYNC B0 ;  /* 0x0000000000007941 */ /* 0x000fea0003800000 */
.L_x_426:
[----:B------:R-:W-:Y:S05]  /*143f0*/  BRA `(.L_x_428) ;  /* 0xffffffc000e47947 */ /* 0x000fea000383ffff */
.L_x_310:
[----:B------:R-:W-:Y:S01]  /*14400*/  BSSY B1, `(.L_x_429) ;  /* 0x0000006000017945 */ /* 0x000fe20003800000 */
[----:B------:R-:W-:-:S07]  /*14410*/  IMAD.MOV.U32 R15, RZ, RZ, -0x1 ;  /* 0xffffffffff0f7424 */ /* 0x000fce00078e00ff */
[----:B012---:R-:W-:Y:S05]  /*14420*/  WARPSYNC.COLLECTIVE R15, `(.L_x_430) ;  /* 0x000000000f0c7348 */ /* 0x007fea0003c00000 */
[----:B------:R-:W-:Y:S02]  /*14430*/  ELECT P6, UR62, PT ;  /* 0x00000000003e782f */ /* 0x000fe400038c0000 */
[----:B------:R-:W-:Y:S01]  /*14440*/  MOV R14, UR62 ;  /* 0x0000003e000e7c02 */ /* 0x000fe20008000f00 */
[----:B012---:R-:W-:Y:S10]  /*14450*/  ENDCOLLECTIVE ;  /* 0x000000000000791b */ /* 0x007ff40003800000 */
.L_x_430:
[----:B------:R-:W-:Y:S05]  /*14460*/  BSYNC B1 ;  /* 0x0000000000017941 */ /* 0x000fea0003800000 */
.L_x_429:
[----:B------:R-:W-:Y:S05]  /*14470*/  BRA `(.L_x_431) ;  /* 0xffffffc000dc7947 */ /* 0x000fea000383ffff */
.L_x_312:
[----:B-1----:R1:W3:Y:S02]  /*14480*/  SYNCS.PHASECHK.TRANS64.TRYWAIT P1, [R5+URZ+0x30840], R0 ;  /* 0x03084000050075a7 */ /* 0x0022e4000802017f */
[----:B---3--:R-:W-:Y:S05]  /*14490*/  @!P1 NANOSLEEP.SYNCS 0x989680 ;  /* 0x009896800000995d */ /* 0x008fea0003900000 */
[----:B------:R-:W3:Y:S02]  /*144a0*/  @!P1 SYNCS.PHASECHK.TRANS64 P1, [R5+URZ+0x30840], R0 ;  /* 0x03084000050095a7 */ /* 0x000ee4000802007f */
[----:B---3--:R-:W-:Y:S05]  /*144b0*/  @!P1 BRA `(.L_x_312) ;  /* 0xfffffffc00f09947 */ /* 0x008fea000383ffff */
[----:B------:R-:W-:Y:S05]  /*144c0*/  BRA `(.L_x_432) ;  /* 0xffffffc400047947 */ /* 0x000fea000383ffff */
.L_x_314:
[----:B---3--:R3:W4:Y:S02]  /*144d0*/  SYNCS.PHASECHK.TRANS64.TRYWAIT P1, [R27+URZ+0x30840], R2 ;  /* 0x030840021b0075a7 */ /* 0x008724000802017f */
[----:B----4-:R-:W-:Y:S05]  /*144e0*/  @!P1 NANOSLEEP.SYNCS 0x989680 ;  /* 0x009896800000995d */ /* 0x010fea0003900000 */
[----:B------:R-:W4:Y:S02]  /*144f0*/  @!P1 SYNCS.PHASECHK.TRANS64 P1, [R27+URZ+0x30840], R2 ;  /* 0x030840021b0095a7 */ /* 0x000f24000802007f */
[----:B----4-:R-:W-:Y:S05]  /*14500*/  @!P1 BRA `(.L_x_314) ;  /* 0xfffffffc00f09947 */ /* 0x010fea000383ffff */
[----:B------:R-:W-:Y:S05]  /*14510*/  BRA `(.L_x_433) ;  /* 0xffffffc400107947 */ /* 0x000fea000383ffff */
.L_x_316:
[----:B----4-:R4:W0:Y:S02]  /*14520*/  SYNCS.PHASECHK.TRANS64.TRYWAIT P1, [R5+URZ+0x30860], R0 ;  /* 0x03086000050075a7 */ /* 0x010824000802017f */
[----:B0-----:R-:W-:Y:S05]  /*14530*/  @!P1 NANOSLEEP.SYNCS 0x989680 ;  /* 0x009896800000995d */ /* 0x001fea0003900000 */
[----:B------:R-:W0:Y:S02]  /*14540*/  @!P1 SYNCS.PHASECHK.TRANS64 P1, [R5+URZ+0x30860], R0 ;  /* 0x03086000050095a7 */ /* 0x000e24000802007f */
[----:B0-----:R-:W-:Y:S05]  /*14550*/  @!P1 BRA `(.L_x_316) ;  /* 0xfffffffc00f09947 */ /* 0x001fea000383ffff */
[----:B------:R-:W-:Y:S05]  /*14560*/  BRA `(.L_x_434) ;  /* 0xffffffc4000c7947 */ /* 0x000fea000383ffff */
.L_x_435:
        /* <DEDUP_REMOVED lines=9> */
.L_x_3211:


//--------------------- .text._ZN7cutlass13device_kernelIN5flash11enable_sm90INS1_16FlashAttnFwdSm90INS1_25CollectiveMainloopFwdSm90ILi2EN4cute5tupleIJNS5_1CILi1EEES8_S8_EEENS6_IJNS7_ILi128EEENS7_ILi96EEENS7_ILi192EEEEEELi192ENS_6half_tEfNS_4arch4Sm90ELb0ELb0ELb0ELb1ELb1ELb1ELb0ELb1ELb1ELb1ELb1ELb0EEENS1_21CollectiveEpilogueFwdINS6_IJSA_SC_SB_EEES9_SE_SG_Li256ELb1ELb1ELb1ELb0EEENS1_36VarlenDynamicPersistentTileSchedulerILi128ELi96ELi256ELi128ELb1ELb1ELb1ELb0ELb1ELb1EEEEEEEEEvNT_6ParamsE --------------------------
	.section	.text._ZN7cutlass13device_kernelIN5flash11enable_sm90INS1_16FlashAttnFwdSm90INS1_25CollectiveMainloopFwdSm90ILi2EN4cute5tupleIJNS5_1CILi1EEES8_S8_EEENS6_IJNS7_ILi128EEENS7_ILi96EEENS7_ILi192EEEEEELi192ENS_6half_tEfNS_4arch4Sm90ELb0ELb0ELb0ELb1ELb1ELb1ELb0ELb1ELb1ELb1ELb1ELb0EEENS1_21CollectiveEpilogueFwdINS6_IJSA_SC_SB_EEES9_SE_SG_Li256ELb1ELb1ELb1ELb0EEENS1_36VarlenDynamicPersistentTileSchedulerILi128ELi96ELi256ELi128ELb1ELb1ELb1ELb0ELb1ELb1EEEEEEEEEvNT_6ParamsE,"ax",@progbits
	.align	128
.text._ZN7cutlass13device_kernelIN5flash11enable_sm90INS1_16FlashAttnFwdSm90INS1_25CollectiveMainloopFwdSm90ILi2EN4cute5tupleIJNS5_1CILi1EEES8_S8_EEENS6_IJNS7_ILi128EEENS7_ILi96EEENS7_ILi192EEEEEELi192ENS_6half_tEfNS_4arch4Sm90ELb0ELb0ELb0ELb1ELb1ELb1ELb0ELb1ELb1ELb1ELb1ELb0EEENS1_21CollectiveEpilogueFwdINS6_IJSA_SC_SB_EEES9_SE_SG_Li256ELb1ELb1ELb1ELb0EEENS1_36VarlenDynamicPersistentTileSchedulerILi128ELi96ELi256ELi128ELb1ELb1ELb1ELb0ELb1ELb1EEEEEEEEEvNT_6ParamsE:
        .type           _ZN7cutlass13device_kernelIN5flash11enable_sm90INS1_16FlashAttnFwdSm90INS1_25CollectiveMainloopFwdSm90ILi2EN4cute5tupleIJNS5_1CILi1EEES8_S8_EEENS6_IJNS7_ILi128EEENS7_ILi96EEENS7_ILi192EEEEEELi192ENS_6half_tEfNS_4arch4Sm90ELb0ELb0ELb0ELb1ELb1ELb1ELb0ELb1ELb1ELb1ELb1ELb0EEENS1_21CollectiveEpilogueFwdINS6_IJSA_SC_SB_EEES9_SE_SG_Li256ELb1ELb1ELb1ELb0EEENS1_36VarlenDynamicPersistentTileSchedulerILi128ELi96ELi256ELi128ELb1ELb1ELb1ELb0ELb1ELb1EEEEEEEEEvNT_6ParamsE,@function
        .size           _ZN7cutlass13device_kernelIN5flash11enable_sm90INS1_16FlashAttnFwdSm90INS1_25CollectiveMainloopFwdSm90ILi2EN4cute5tupleIJNS5_1CILi1EEES8_S8_EEENS6_IJNS7_ILi128EEENS7_ILi96EEENS7_ILi192EEEEEELi192ENS_6half_tEfNS_4arch4Sm90ELb0ELb0ELb0ELb1ELb1ELb1ELb0ELb1ELb1ELb1ELb1ELb0EEENS1_21CollectiveEpilogueFwdINS6_IJSA_SC_SB_EEES9_SE_SG_Li256ELb1ELb1ELb1ELb0EEENS1_36VarlenDynamicPersistentTileSchedulerILi128ELi96ELi256ELi128ELb1ELb1ELb1ELb0ELb1ELb1EEEEEEEEEvNT_6ParamsE,(.L_x_3212 - _ZN7cutlass13device_kernelIN5flash11enable_sm90INS1_16FlashAttnFwdSm90INS1_25CollectiveMainloopFwdSm90ILi2EN4cute5tupleIJNS5_1CILi1EEES8_S8_EEENS6_IJNS7_ILi128EEENS7_ILi96EEENS7_ILi192EEEEEELi192ENS_6half_tEfNS_4arch4Sm90ELb0ELb0ELb0ELb1ELb1ELb1ELb0ELb1ELb1ELb1ELb1ELb0EEENS1_21CollectiveEpilogueFwdINS6_IJSA_SC_SB_EEES9_SE_SG_Li256ELb1ELb1ELb1ELb0EEENS1_36VarlenDynamicPersistentTileSchedulerILi128ELi96ELi256ELi128ELb1ELb1ELb1ELb0ELb1ELb1EEEEEEEEEvNT_6ParamsE)
        .other          _ZN7cutlass13device_kernelIN5flash11enable_sm90INS1_16FlashAttnFwdSm90INS1_25CollectiveMainloopFwdSm90ILi2EN4cute5tupleIJNS5_1CILi1EEES8_S8_EEENS6_IJNS7_ILi128EEENS7_ILi96EEENS7_ILi192EEEEEELi192ENS_6half_tEfNS_4arch4Sm90ELb0ELb0ELb0ELb1ELb1ELb1ELb0ELb1ELb1ELb1ELb1ELb0EEENS1_21CollectiveEpilogueFwdINS6_IJSA_SC_SB_EEES9_SE_SG_Li256ELb1ELb1ELb1ELb0EEENS1_36VarlenDynamicPersistentTileSchedulerILi128ELi96ELi256ELi128ELb1ELb1ELb1ELb0ELb1ELb1EEEEEEEEEvNT_6ParamsE,@"STO_CUDA_ENTRY STV_DEFAULT"
_ZN7cutlass13device_kernelIN5flash11enable_sm90INS1_16FlashAttnFwdSm90INS1_25CollectiveMainloopFwdSm90ILi2EN4cute5tupleIJNS5_1CILi1EEES8_S8_EEENS6_IJNS7_ILi128EEENS7_ILi96EEENS7_ILi192EEEEEELi192ENS_6half_tEfNS_4arch4Sm90ELb0ELb0ELb0ELb1ELb1ELb1ELb0ELb1ELb1ELb1ELb1ELb0EEENS1_21CollectiveEpilogueFwdINS6_IJSA_SC_SB_EEES9_SE_SG_Li256ELb1ELb1ELb1ELb0EEENS1_36VarlenDynamicPersistentTileSchedulerILi128ELi96ELi256ELi128ELb1ELb1ELb1ELb0ELb1ELb1EEEEEEEEEvNT_6ParamsE:
[----:B------:R-:W0:Y:S02]  /*0000*/  LDC R1, c[0x0][0x28] ;  /* 0x00000a00ff017b82 */ /* 0x000e240000000800 */
[----:B0-----:R-:W-:Y:S01]  /*0010*/  VIADD R1, R1, 0xfffffed0 ;  /* 0xfffffed001017836 */ /* 0x001fe20000000000 */
[----:B------:R-:W0:Y:S01]  /*0020*/  S2R R0, SR_TID.X ;  /* 0x0000000000007919 */ /* 0x000e220000002100 */
[----:B------:R-:W-:Y:S01]  /*0030*/  ELECT P0, URZ, PT ;  /* 0x00000000003f782f */ /* 0x000fe20003800000 */
[----:B------:R-:W-:Y:S01]  /*0040*/  BSSY B0, `(.L_x_436) ;  /* 0x000000e000007945 */ /* 0x000fe20003800000 */
[----:B0-----:R-:W-:-:S05]  /*0050*/  SHF.R.U32.HI R2, RZ, 0x5, R0 ;  /* 0x00000005ff027819 */ /* 0x001fca0000011600 */
[----:B------:R-:W0:Y:S02]  /*0060*/  SHFL.IDX PT, R3, R2, RZ, 0x1f ;  /* 0x00001fff02037589 */ /* 0x000e2400000e0000 */
[----:B0-----:R-:W-:Y:S02]  /*0070*/  ISETP.EQ.AND P0, PT, R3, RZ, P0 ;  /* 0x000000ff0300720c */ /* 0x001fe40000702270 */
[----:B------:R-:W-:-:S11]  /*0080*/  SHF.R.U32.HI R3, RZ, 0x7, R0 ;  /* 0x00000007ff037819 */ /* 0x000fd60000011600 */
[----:B------:R-:W-:Y:S05]  /*0090*/  @!P0 BRA `(.L_x_437) ;  /* 0x0000000000208947 */ /* 0x000fea0003800000 */
[----:B------:R-:W-:Y:S02]  /*00a0*/  ULDC.64 UR4, c[0x0][0x198] ;  /* 0x0000660000047ab9 */ /* 0x000fe40000000a00 */
[----:B------:R-:W-:Y:S02]  /*00b0*/  UIADD3 UR6, UP0, UR4, 0x570, URZ ;  /* 0x0000057004067890 */ /* 0x000fe4000ff1e03f */
[----:B------:R-:W-:Y:S02]  /*00c0*/  UIADD3 UR4, UP1, UR4, 0x670, URZ ;  /* 0x0000067004047890 */ /* 0x000fe4000ff3e03f */
[----:B------:R-:W-:Y:S02]  /*00d0*/  UIADD3.X UR7, URZ, UR5, URZ, UP0, !UPT ;  /* 0x000000053f077290 */ /* 0x000fe400087fe43f */
[----:B------:R-:W-:-:S07]  /*00e0*/  UIADD3.X UR5, URZ, UR5, URZ, UP1, !UPT ;  /* 0x000000053f057290 */ /* 0x000fce0008ffe43f */
[----:B------:R0:W-:Y:S02]  /*00f0*/  UTMACCTL.PF [UR6] ;  /* 0x00000000060079b9 */ /* 0x0001e40008040000 */
[----:B------:R0:W-:Y:S02]  /*0100*/  UTMACCTL.PF [UR4] ;  /* 0x00000000040079b9 */ /* 0x0001e40008040000 */
[----:B0-----:R-:W-:Y:S01]  /*0110*/  NOP ;  /* 0x0000000000007918 */ /* 0x001fe20000000000 */
.L_x_437:
[----:B------:R-:W-:Y:S05]  /*0120*/  BSYNC B0 ;  /* 0x0000000000007941 */ /* 0x000fea0003800000 */
.L_x_436:
[----:B------:R-:W-:Y:S01]  /*0130*/  VOTEU.ANY UP0, P0 ;  /* 0x00000000003f7886 */ /* 0x000fe20000000100 */
[----:B------:R-:W0:Y:S01]  /*0140*/  SHFL.IDX PT, R3, R3, RZ, 0x1f ;  /* 0x00001fff03037589 */ /* 0x000e2200000e0000 */
[----:B------:R-:W-:Y:S01]  /*0150*/  UMOV UR4, 0x80 ;  /* 0x0000008000047882 */ /* 0x000fe20000000000 */
[----:B------:R-:W-:Y:S01]  /*0160*/  UMOV UR7, 0x100 ;  /* 0x0000010000077882 */ /* 0x000fe20000000000 */
[----:B------:R-:W-:Y:S01]  /*0170*/  VOTEU.ANY UP1, P0 ;  /* 0x00000000003f7886 */ /* 0x000fe20000020100 */
[----:B------:R-:W1:Y:S01]  /*0180*/  @UP0 S2UR UR8, SR_CgaCtaId ;  /* 0x00000000000809c3 */ /* 0x000e620000008800 */
[----:B------:R-:W2:Y:S01]  /*0190*/  SHFL.IDX PT, R4, R2, RZ, 0x1f ;  /* 0x00001fff02047589 */ /* 0x000ea200000e0000 */
[----:B------:R-:W-:Y:S01]  /*01a0*/  @UP0 UMOV UR6, 0x400 ;  /* 0x0000040000060882 */ /* 0x000fe20000000000 */
[----:B------:R-:W-:-:S04]  /*01b0*/  @UP0 UIADD3 UR4, -UR4, 0x100000, URZ ;  /* 0x0010000004040890 */ /* 0x000fc8000fffe13f */
[----:B------:R-:W-:Y:S02]  /*01c0*/  @UP0 USHF.L.U32 UR5, UR4, 0xb, URZ ;  /* 0x0000000b04050899 */ /* 0x000fe4000800063f */
[----:B------:R-:W-:Y:S01]  /*01d0*/  @UP0 USHF.L.U32 UR4, UR4, 0x1, URZ ;  /* 0x0000000104040899 */ /* 0x000fe2000800063f */
[----:B------:R-:W-:Y:S01]  /*01e0*/  VOTEU.ANY UP2, P0 ;  /* 0x00000000003f7886 */ /* 0x000fe20000040100 */
[----:B0-----:R-:W-:Y:S01]  /*01f0*/  R2UR UR9, R3 ;  /* 0x00000000030972ca */ /* 0x001fe200000e0000 */
[----:B-1----:R-:W-:Y:S01]  /*0200*/  @UP0 ULEA UR8, UR8, UR6, 0x18 ;  /* 0x0000000608080291 */ /* 0x002fe2000f8ec03f */
[----:B--2---:R-:W-:Y:S01]  /*0210*/  ISETP.NE.AND P1, PT, R4, RZ, PT ;  /* 0x000000ff0400720c */ /* 0x004fe20003f25270 */
[----:B------:R-:W-:-:S04]  /*0220*/  @UP0 UIADD3 UR6, -UR7, 0x100000, URZ ;  /* 0x0010000007060890 */ /* 0x000fc8000fffe13f */
[----:B------:R-:W-:Y:S02]  /*0230*/  @UP0 USHF.L.U32 UR7, UR6, 0xb, URZ ;  /* 0x0000000b06070899 */ /* 0x000fe4000800063f */
[----:B------:R-:W-:-:S04]  /*0240*/  @UP0 USHF.L.U32 UR6, UR6, 0x1, URZ ;  /* 0x0000000106060899 */ /* 0x000fc8000800063f */
[----:B------:R-:W-:Y:S01]  /*0250*/  UISETP.NE.AND UP0, UPT, UR9, URZ, UPT ;  /* 0x0000003f0900728c */ /* 0x000fe2000bf05270 */
[----:B------:R-:W0:Y:S02]  /*0260*/  FENCE.VIEW.ASYNC.S ;  /* 0x00000000000073c6 */ /* 0x000e240000000000 */
[----:B0-----:R0:W1:Y:S05]  /*0270*/  @UP1 SYNCS.EXCH.64 URZ, [UR8+0x30800], UR4 ;  /* 0x03080004083f15b2 */ /* 0x00106a0008000100 */
[----:B------:R0:W2:Y:S01]  /*0280*/  @UP2 SYNCS.EXCH.64 URZ, [UR8+0x30820], UR6 ;  /* 0x03082006083f25b2 */ /* 0x0000a20008000100 */
        /* <DEDUP_REMOVED lines=14> */
[----:B0-----:R3:W4:Y:S08]  /*0370*/  SYNCS.EXCH.64 URZ, [UR8+0x30830], UR4 ;  /* 0x03083004083f75b2 */ /* 0x0017300008000100 */
[----:B------:R3:W0:Y:S01]  /*0380*/  SYNCS.EXCH.64 URZ, [UR8+0x30840], UR6 ;  /* 0x03084006083f75b2 */ /* 0x0006220008000100 */
[----:B------:R3:W0:Y:S01]  /*0390*/  SYNCS.EXCH.64 URZ, [UR8+0x30838], UR4 ;  /* 0x03083804083f75b2 */ /* 0x0006220008000100 */
[----:B------:R3:W0:Y:S02]  /*03a0*/  SYNCS.EXCH.64 URZ, [UR8+0x30848], UR6 ;  /* 0x03084806083f75b2 */ /* 0x0006240008000100 */
[----:B---3--:R-:W-:Y:S01]  /*03b0*/  NOP ;  /* 0x0000000000007918 */ /* 0x008fe20000000000 */
.L_x_438:
[----:B------:R-:W3:Y:S01]  /*03c0*/  SHFL.IDX PT, R3, R2, RZ, 0x1f ;  /* 0x00001fff02037589 */ /* 0x000ee200000e0000 */
[----:B------:R-:W-:Y:S01]  /*03d0*/  NOP ;  /* 0x0000000000007918 */ /* 0x000fe20000000000 */
[----:B---3--:R-:W-:-:S13]  /*03e0*/  ISETP.NE.AND P0, PT, R3, RZ, PT ;  /* 0x000000ff0300720c */ /* 0x008fda0003f05270 */
        /* <DEDUP_REMOVED lines=17> */
[----:B------:R3:W0:Y:S02]  /*0500*/  SYNCS.EXCH.64 URZ, [UR8+0x30868], UR6 ;  /* 0x03086806083f75b2 */ /* 0x0006240008000100 */
[----:B---3--:R-:W-:Y:S01]  /*0510*/  NOP ;  /* 0x0000000000007918 */ /* 0x008fe20000000000 */
.L_x_439:
[----:B------:R-:W3:Y:S01]  /*0520*/  SHFL.IDX PT, R3, R2, RZ, 0x1f ;  /* 0x00001fff02037589 */ /* 0x000ee200000e0000 */
[----:B------:R-:W-:Y:S01]  /*0530*/  NOP ;  /* 0x0000000000007918 */ /* 0x000fe20000000000 */
[----:B---3--:R-:W-:-:S13]  /*0540*/  ISETP.NE.AND P0, PT, R3, RZ, PT ;  /* 0x000000ff0300720c */ /* 0x008fda0003f05270 */
        /* <DEDUP_REMOVED lines=13> */
[----:B------:R3:W0:Y:S02]  /*0620*/  SYNCS.EXCH.64 URZ, [UR6+0x30888], UR4 ;  /* 0x03088804063f75b2 */ /* 0x0006240008000100 */
[----:B---3--:R-:W-:Y:S01]  /*0630*/  NOP ;  /* 0x0000000000007918 */ /* 0x008fe20000000000 */
.L_x_440:
        /* <DEDUP_REMOVED lines=22> */
.L_x_441:
        /* <DEDUP_REMOVED lines=22> */
.L_x_442:
[----:B------:R-:W-:Y:S01]  /*0900*/  PLOP3.LUT P0, PT, PT, PT, UP0, 0x80, 0x0 ;  /* 0x000000000000781c */ /* 0x000fe20003f0f008 */
[----:B------:R-:W-:Y:S01]  /*0910*/  UMOV UR61, 0x1 ;  /* 0x00000001003d7882 */ /* 0x000fe20000000000 */
[----:B------:R-:W-:Y:S01]  /*0920*/  NOP ;  /* 0x0000000000007918 */ /* 0x000fe20000000000 */
[----:B------:R-:W-:Y:S01]  /*0930*/  USEL UR61, UR61, 0x2, !UP0 ;  /* 0x000000023d3d7887 */ /* 0x000fe2000c000000 */
[----:B------:R-:W-:Y:S01]  /*0940*/  BSSY B9, `(.L_x_443) ;  /* 0x0002176000097945 */ /* 0x000fe20003800000 */
[----:B------:R-:W-:Y:S01]  /*0950*/  ULDC.64 UR48, c[0x0][0x208] ;  /* 0x0000820000307ab9 */ /* 0x000fe20000000a00 */
[----:B012-4-:R-:W-:Y:S07]  /*0960*/  BAR.SYNC.DEFER_BLOCKING 0x0 ;  /* 0x0000000000007b1d */ /* 0x017fee0000010000 */
[----:B------:R-:W-:Y:S05]  /*0970*/  @!P0 BRA `(.L_x_444) ;  /* 0x000001a000e88947 */ /* 0x000fea0003800000 */
.L_x_445:
[----:B------:R-:W-:-:S08]  /*0980*/  NOP ;  /* 0x0000000000007918 */ /* 0x000fd00000000000 */
[----:B------:R-:W0:Y:S02]  /*0990*/  USETMAXREG.TRY_ALLOC.CTAPOOL UP0, 0xe8 ;  /* 0x000000e8000079c8 */ /* 0x000e240008000600 */
[----:B0-----:R-:W-:-:S13]  /*09a0*/  PLOP3.LUT P0, PT, PT, PT, UP0, 0x80, 0x0 ;  /* 0x000000000000781c */ /* 0x001fda0003f0f008 */
[----:B------:R-:W-:Y:S05]  /*09b0*/  @!P0 BRA `(.L_x_445) ;  /* 0xfffffffc00f08947 */ /* 0x000fea000383ffff */
[----:B------:R-:W0:Y:S08]  /*09c0*/  S2UR UR4, SR_CgaCtaId ;  /* 0x00000000000479c3 */ /* 0x000e300000008800 */
[----:B------:R-:W-:Y:S06]  /*09d0*/  BAR.ARV 0x8, 0x180 ;  /* 0x0206000000007b1d */ /* 0x000fec0000002000 */
[----:B------:R-:W-:-:S02]  /*09e0*/  MOV R18, 0x400 ;  /* 0x0000040000127802 */ /* 0x000fc40000000f00 */
[----:B------:R-:W-:Y:S01]  /*09f0*/  BAR.SYNC.DEFER_BLOCKING 0x5, 0x180 ;  /* 0x0146000000007b1d */ /* 0x000fe20000010000 */
[----:B0-----:R-:W-:-:S05]  /*0a00*/  IMAD.U32 R223, RZ, RZ, UR4 ;  /* 0x00000004ffdf7e24 */ /* 0x001fca000f8e00ff */
[----:B------:R-:W-:Y:S01]  /*0a10*/  ULDC UR4, c[0x0][0xc3c] ;  /* 0x00030f0000047ab9 */ /* 0x000fe20000000800 */
[----:B------:R-:W-:-:S05]  /*0a20*/  LEA R18, R223, R18, 0x18 ;  /* 0x00000012df127211 */ /* 0x000fca00078ec0ff */
[----:B------:R-:W0:Y:S01]  /*0a30*/  LDS.128 R132, [R18+0x308d0] ;  /* 0x0308d00012847984 */ /* 0x000e220000000c00 */
[----:B------:R-:W-:Y:S06]  /*0a40*/  BAR.ARV 0x4, 0x180 ;  /* 0x0106000000007b1d */ /* 0x000fec0000002000 */
[----:B0-----:R-:W-:-:S13]  /*0a50*/  ISETP.GE.AND P0, PT, R135, UR4, PT ;  /* 0x0000000487007c0c */ /* 0x001fda000bf06270 */
[----:B------:R-:W-:Y:S05]  /*0a60*/  @P0 BRA `(.L_x_446) ;  /* 0x00000214008c0947 */ /* 0x000fea0003800000 */
[----:B------:R-:W-:Y:S01]  /*0a70*/  VIADD R0, R0, 0xffffff80 ;  /* 0xffffff8000007836 */ /* 0x000fe20000000000 */
[----:B------:R-:W-:Y:S01]  /*0a80*/  R2UR UR60, R18 ;  /* 0x00000000123c72ca */ /* 0x000fe200000e0000 */
[----:B------:R-:W-:Y:S01]  /*0a90*/  IMAD.MOV.U32 R19, RZ, RZ, RZ ;  /* 0x000000ffff137224 */ /* 0x000fe200078e00ff */
[----:B------:R-:W-:Y:S01]  /*0aa0*/  MOV R229, RZ ;  /* 0x000000ff00e57202 */ /* 0x000fe20000000f00 */
[----:B------:R-:W-:Y:S01]  /*0ab0*/  IMAD.MOV.U32 R204, RZ, RZ, RZ ;  /* 0x000000ffffcc7224 */ /* 0x000fe200078e00ff */
[----:B------:R-:W-:Y:S01]  /*0ac0*/  SHF.R.S32.HI R3, RZ, 0x1f, R0 ;  /* 0x0000001fff037819 */ /* 0x000fe20000011400 */
[----:B------:R-:W-:Y:S01]  /*0ad0*/  IMAD.MOV.U32 R220, RZ, RZ, RZ ;  /* 0x000000ffffdc7224 */ /* 0x000fe200078e00ff */
[----:B------:R-:W-:Y:S01]  /*0ae0*/  ULOP3.LUT UR51, UR61, 0x1, URZ, 0xfc, !UPT ;  /* 0x000000013d337892 */ /* 0x000fe2000f8efc3f */
[----:B------:R-:W-:Y:S01]  /*0af0*/  IMAD.MOV.U32 R211, RZ, RZ, RZ ;  /* 0x000000ffffd37224 */ /* 0x000fe200078e00ff */
[CC--:B------:R-:W-:Y:S02]  /*0b00*/  LEA.HI R2, R3.reuse, R0.reuse, RZ, 0x7 ;  /* 0x0000000003027211 */ /* 0x0c0fe400078f38ff */
[----:B------:R-:W-:-:S02]  /*0b10*/  LEA.HI R8, R3, R0, RZ, 0x2 ;  /* 0x0000000003087211 */ /* 0x000fc400078f10ff */
[----:B------:R-:W-:Y:S01]  /*0b20*/  LOP3.LUT R9, R2, 0xffffff80, RZ, 0xc0, !PT ;  /* 0xffffff8002097812 */ /* 0x000fe200078ec0ff */
[----:B------:R-:W-:Y:S01]  /*0b30*/  UIADD3 UR60, UR60, 0x12400, URZ ;  /* 0x000124003c3c7890 */ /* 0x000fe2000fffe03f */
[CC--:B------:R-:W-:Y:S02]  /*0b40*/  LEA.HI R4, R3.reuse, R0.reuse, RZ, 0x4 ;  /* 0x0000000003047211 */ /* 0x0c0fe400078f20ff */
[----:B------:R-:W-:Y:S02]  /*0b50*/  IADD3 R14, R0, -R9, RZ ;  /* 0x80000009000e7210 */ /* 0x000fe40007ffe0ff */
[----:B------:R-:W-:Y:S02]  /*0b60*/  LOP3.LUT R9, R8, 0xfffffffc, RZ, 0xc0, !PT ;  /* 0xfffffffc08097812 */ /* 0x000fe400078ec0ff */
[----:B------:R-:W-:Y:S01]  /*0b70*/  LEA.HI R5, R3, R0, RZ, 0x5 ;  /* 0x0000000003057211 */ /* 0x000fe200078f28ff */
[----:B------:R-:W-:Y:S01]  /*0b80*/  STL [R1+0xac], R14 ;  /* 0x0000ac0e01007387 */ /* 0x000fe20000100800 */
[----:B------:R-:W-:Y:S01]  /*0b90*/  SHF.R.S32.HI R7, RZ, 0x4, R4 ;  /* 0x00000004ff077819 */ /* 0x000fe20000011404 */
[----:B------:R-:W-:Y:S01]  /*0ba0*/  IMAD.IADD R15, R0, 0x1, -R9 ;  /* 0x00000001000f7824 */ /* 0x000fe200078e0a09 */
[----:B------:R-:W-:-:S02]  /*0bb0*/  LOP3.LUT R3, R4, 0x3fffff0, RZ, 0xc0, !PT ;  /* 0x03fffff004037812 */ /* 0x000fc400078ec0ff */
[----:B------:R-:W-:Y:S01]  /*0bc0*/  LEA.HI R6, R4, R7, RZ, 0x1 ;  /* 0x0000000704067211 */ /* 0x000fe200078f08ff */
[C---:B------:R-:W-:Y:S01]  /*0bd0*/  IMAD.SHL.U32 R196, R15.reuse, 0x4, RZ ;  /* 0x000000040fc47824 */ /* 0x040fe200078e00ff */
[--C-:B------:R-:W-:Y:S01]  /*0be0*/  SHF.R.S32.HI R203, RZ, 0x2, R8.reuse ;  /* 0x00000002ffcb7819 */ /* 0x100fe20000011408 */
[----:B------:R-:W-:Y:S01]  /*0bf0*/  IMAD.IADD R4, R0, 0x1, -R3 ;  /* 0x0000000100047824 */ /* 0x000fe200078e0a03 */
[----:B------:R-:W-:Y:S01]  /*0c00*/  SHF.R.S32.HI R8, RZ, 0x1f, R8 ;  /* 0x0000001fff087819 */ /* 0x000fe20000011408 */
[C---:B------:R-:W-:Y:S01]  /*0c10*/  VIADD R207, R196.reuse, 0x20 ;  /* 0x00000020c4cf7836 */ /* 0x040fe20000000000 */
[----:B------:R-:W-:Y:S01]  /*0c20*/  SHF.R.S32.HI R3, RZ, 0x7, R2 ;  /* 0x00000007ff037819 */ /* 0x000fe20000011402 */
[----:B------:R-:W-:Y:S01]  /*0c30*/  VIADD R206, R196, 0x40 ;  /* 0x00000040c4ce7836 */ /* 0x000fe20000000000 */
[----:B------:R-:W-:Y:S01]  /*0c40*/  LEA.HI R8, R8, R203, RZ, 0x3 ;  /* 0x000000cb08087211 */ /* 0x000fe200078f18ff */
[----:B------:R-:W-:Y:S01]  /*0c50*/  IMAD.SHL.U32 R16, R15, 0x8, RZ ;  /* 0x000000080f107824 */ /* 0x000fe200078e00ff */
[----:B------:R-:W-:Y:S01]  /*0c60*/  LEA.HI R2, R2, R3, RZ, 0x1 ;  /* 0x0000000302027211 */ /* 0x000fe200078f08ff */
[----:B------:R-:W-:Y:S01]  /*0c70*/  IMAD.IADD R193, R196, 0x1, R206 ;  /* 0x00000001c4c17824 */ /* 0x000fe200078e02ce */
[----:B------:R-:W-:Y:S01]  /*0c80*/  LOP3.LUT R8, R8, 0xfffffff8, RZ, 0xc0, !PT ;  /* 0xfffffff808087812 */ /* 0x000fe200078ec0ff */
[----:B------:R-:W-:Y:S01]  /*0c90*/  STL [R1+0xa4], R15 ;  /* 0x0000a40f01007387 */ /* 0x000fe20000100800 */
[----:B------:R-:W-:Y:S01]  /*0ca0*/  LOP3.LUT R2, R2, 0x3fffffe, RZ, 0xc0, !PT ;  /* 0x03fffffe02027812 */ /* 0x000fe200078ec0ff */
[----:B------:R-:W-:Y:S01]  /*0cb0*/  VIADD R22, R16, 0x80 ;  /* 0x0000008010167836 */ /* 0x000fe20000000000 */
[----:B------:R-:W-:Y:S01]  /*0cc0*/  IADD3 R194, R196, R207, RZ ;  /* 0x000000cfc4c27210 */ /* 0x000fe20007ffe0ff */
[----:B------:R-:W-:Y:S01]  /*0cd0*/  IMAD.IADD R224, R203, 0x1, -R8 ;  /* 0x00000001cbe07824 */ /* 0x000fe200078e0a08 */
[----:B------:R-:W-:Y:S01]  /*0ce0*/  SHF.R.S32.HI R5, RZ, 0x5, R5 ;  /* 0x00000005ff057819 */ /* 0x000fe20000011405 */
[----:B------:R-:W-:Y:S01]  /*0cf0*/  IMAD.IADD R2, R3, 0x1, -R2 ;  /* 0x0000000103027824 */ /* 0x000fe200078e0a02 */
[----:B------:R-:W-:Y:S01]  /*0d00*/  LOP3.LUT R6, R6, 0x1ffffffe, RZ, 0xc0, !PT ;  /* 0x1ffffffe06067812 */ /* 0x000fe200078ec0ff */
[----:B------:R-:W-:Y:S01]  /*0d10*/  IMAD.SHL.U32 R216, R224, 0x40, RZ ;  /* 0x00000040e0d87824 */ /* 0x000fe200078e00ff */
[----:B------:R-:W-:Y:S01]  /*0d20*/  SHF.R.S32.HI R3, RZ, 0x1f, R194 ;  /* 0x0000001fff037819 */ /* 0x000fe200000114c2 */
[----:B------:R-:W-:Y:S01]  /*0d30*/  VIADD R192, R16, 0xa0 ;  /* 0x000000a010c07836 */ /* 0x000fe20000000000 */
[----:B------:R-:W-:Y:S01]  /*0d40*/  LEA R9, R5, R4, 0x4 ;  /* 0x0000000405097211 */ /* 0x000fe200078e20ff */
[----:B------:R-:W-:Y:S01]  /*0d50*/  IMAD.IADD R6, R7, 0x1, -R6 ;  /* 0x0000000107067824 */ /* 0x000fe200078e0a06 */
[----:B------:R-:W-:Y:S01]  /*0d60*/  SHF.L.U32 R218, R5, 0x9, RZ ;  /* 0x0000000905da7819 */ /* 0x000fe200000006ff */
[C---:B------:R-:W-:Y:S01]  /*0d70*/  VIADD R209, R196.reuse, 0x10 ;  /* 0x00000010c4d17836 */ /* 0x040fe20000000000 */
[----:B------:R-:W-:Y:S01]  /*0d80*/  SHF.R.S32.HI R10, RZ, 0x1f, R14 ;  /* 0x0000001fff0a7819 */ /* 0x000fe2000001140e */
[----:B------:R-:W-:Y:S01]  /*0d90*/  IMAD R11, R9, 0x8, R6 ;  /* 0x00000008090b7824 */ /* 0x000fe200078e0206 */
[CC--:B------:R-:W-:Y:S01]  /*0da0*/  LEA.HI R5, R3.reuse, R194.reuse, RZ, 0x3 ;  /* 0x000000c203057211 */ /* 0x0c0fe200078f18ff */
[----:B------:R-:W-:Y:S01]  /*0db0*/  VIADD R210, R196, 0x50 ;  /* 0x00000050c4d27836 */ /* 0x000fe20000000000 */
[----:B------:R-:W-:-:S02]  /*0dc0*/  LEA.HI R3, R3, R194, RZ, 0x6 ;  /* 0x000000c203037211 */ /* 0x000fc400078f30ff */
[----:B------:R-:W-:Y:S02]  /*0dd0*/  SHF.R.S32.HI R4, RZ, 0x1f, R193 ;  /* 0x0000001fff047819 */ /* 0x000fe400000114c1 */
[----:B------:R-:W-:Y:S01]  /*0de0*/  LOP3.LUT R216, R216, 0x1c0, RZ, 0xc0, !PT ;  /* 0x000001c0d8d87812 */ /* 0x000fe200078ec0ff */
[----:B------:R-:W-:Y:S01]  /*0df0*/  IMAD.SHL.U32 R3, R3, 0x80, RZ ;  /* 0x0000008003037824 */ /* 0x000fe200078e00ff */
[----:B------:R-:W-:Y:S02]  /*0e00*/  LEA.HI R0, R10, R14, RZ, 0x2 ;  /* 0x0000000e0a007211 */ /* 0x000fe400078f10ff */
[CC--:B------:R-:W-:Y:S02]  /*0e10*/  LEA.HI R199, R4.reuse, R193.reuse, RZ, 0x3 ;  /* 0x000000c104c77211 */ /* 0x0c0fe400078f18ff */
[----:B------:R-:W-:Y:S02]  /*0e20*/  LEA.HI R6, R4, R193, RZ, 0x6 ;  /* 0x000000c104067211 */ /* 0x000fe400078f30ff */
[----:B------:R-:W-:-:S02]  /*0e30*/  SHF.R.U32.HI R217, RZ, 0x3, R216 ;  /* 0x00000003ffd97819 */ /* 0x000fc400000116d8 */
[----:B------:R-:W-:Y:S01]  /*0e40*/  LOP3.LUT R4, R216, 0x38, R5, 0xf8, !PT ;  /* 0x00000038d8047812 */ /* 0x000fe200078ef805 */
[----:B------:R-:W-:Y:S01]  /*0e50*/  IMAD.SHL.U32 R8, R6, 0x80, RZ ;  /* 0x0000008006087824 */ /* 0x000fe200078e00ff */
[--C-:B------:R-:W-:Y:S02]  /*0e60*/  SHF.R.S32.HI R7, RZ, 0x2, R0.reuse ;  /* 0x00000002ff077819 */ /* 0x100fe40000011400 */
[----:B------:R-:W-:Y:S02]  /*0e70*/  SHF.R.S32.HI R12, RZ, 0x1f, R0 ;  /* 0x0000001fff0c7819 */ /* 0x000fe40000011400 */
[----:B------:R-:W-:Y:S02]  /*0e80*/  LOP3.LUT R3, R3, 0xffffe000, RZ, 0xc0, !PT ;  /* 0xffffe00003037812 */ /* 0x000fe400078ec0ff */
[----:B------:R-:W-:Y:S02]  /*0e90*/  LOP3.LUT R4, R4, R217, RZ, 0x3c, !PT ;  /* 0x000000d904047212 */ /* 0x000fe400078e3cff */
[----:B------:R-:W-:-:S02]  /*0ea0*/  LEA.HI R12, R12, R7, RZ, 0x3 ;  /* 0x000000070c0c7211 */ /* 0x000fc400078f18ff */
[----:B------:R-:W-:Y:S02]  /*0eb0*/  IADD3 R20, R203, 0x40, RZ ;  /* 0x00000040cb147810 */ /* 0x000fe40007ffe0ff */
[----:B------:R-:W-:Y:S02]  /*0ec0*/  IADD3 R4, R4, R3, R218 ;  /* 0x0000000304047210 */ /* 0x000fe40007ffe0da */
[----:B------:R-:W-:Y:S01]  /*0ed0*/  LOP3.LUT R12, R12, 0xfffffff8, RZ, 0xc0, !PT ;  /* 0xfffffff80c0c7812 */ /* 0x000fe200078ec0ff */
[----:B------:R-:W-:Y:S01]  /*0ee0*/  IMAD.SHL.U32 R205, R20, 0x40, RZ ;  /* 0x0000004014cd7824 */ /* 0x000fe200078e00ff */
[----:B------:R-:W-:Y:S02]  /*0ef0*/  LEA.HI R10, R10, R14, RZ, 0x5 ;  /* 0x0000000e0a0a7211 */ /* 0x000fe400078f28ff */
[----:B------:R-:W-:Y:S02]  /*0f00*/  SHF.R.S32.HI R3, RZ, 0x1f, R20 ;  /* 0x0000001fff037819 */ /* 0x000fe40000011414 */
[----:B------:R-:W-:-:S02]  /*0f10*/  IADD3 R7, R7, -R12, RZ ;  /* 0x8000000c07077210 */ /* 0x000fc40007ffe0ff */
[----:B------:R-:W-:Y:S02]  /*0f20*/  SHF.R.S32.HI R10, RZ, 0x5, R10 ;  /* 0x00000005ff0a7819 */ /* 0x000fe4000001140a */
[----:B------:R-:W-:Y:S02]  /*0f30*/  LEA.HI R3, R3, R20, RZ, 0x3 ;  /* 0x0000001403037211 */ /* 0x000fe400078f18ff */
[----:B------:R-:W-:Y:S01]  /*0f40*/  LOP3.LUT R6, R216, 0x38, R199, 0xf8, !PT ;  /* 0x00000038d8067812 */ /* 0x000fe200078ef8c7 */
[----:B------:R-:W-:Y:S01]  /*0f50*/  IMAD R7, R10, 0x10, R7 ;  /* 0x000000100a077824 */ /* 0x000fe200078e0207 */
[----:B------:R-:W-:Y:S01]  /*0f60*/  LOP3.LUT R9, R8, 0xffffe000, RZ, 0xc0, !PT ;  /* 0xffffe00008097812 */ /* 0x000fe200078ec0ff */
[----:B------:R-:W-:Y:S01]  /*0f70*/  IMAD.SHL.U32 R3, R3, 0x40, RZ ;  /* 0x0000004003037824 */ /* 0x000fe200078e00ff */
[----:B------:R-:W-:Y:S01]  /*0f80*/  LOP3.LUT R6, R6, R217, RZ, 0x3c, !PT ;  /* 0x000000d906067212 */ /* 0x000fe200078e3cff */
[----:B------:R-:W-:Y:S01]  /*0f90*/  IMAD R13, R2, 0x40, R7 ;  /* 0x00000040020d7824 */ /* 0x000fe200078e0207 */
[----:B------:R-:W-:-:S02]  /*0fa0*/  LOP3.LUT R205, R205, 0x1c0, RZ, 0xc0, !PT ;  /* 0x000001c0cdcd7812 */ /* 0x000fc400078ec0ff */
[----:B------:R-:W-:Y:S02]  /*0fb0*/  LOP3.LUT R0, R0, 0x7ffffffc, RZ, 0xc0, !PT ;  /* 0x7ffffffc00007812 */ /* 0x000fe400078ec0ff */
[----:B------:R-:W-:Y:S01]  /*0fc0*/  IADD3 R9, R6, R9, R218 ;  /* 0x0000000906097210 */ /* 0x000fe20007ffe0da */
[----:B------:R-:W-:Y:S01]  /*0fd0*/  STL [R1+0x118], R13 ;  /* 0x0001180d01007387 */ /* 0x000fe20000100800 */
[----:B------:R-:W-:Y:S02]  /*0fe0*/  SHF.R.U32.HI R7, RZ, 0x3, R205 ;  /* 0x00000003ff077819 */ /* 0x000fe400000116cd */
[----:B------:R-:W-:Y:S02]  /*0ff0*/  LOP3.LUT R6, R205, 0x38, R16, 0xf8, !PT ;  /* 0x00000038cd067812 */ /* 0x000fe400078ef810 */
[----:B------:R-:W-:Y:S01]  /*1000*/  LOP3.LUT R219, R3, 0xfffffe00, RZ, 0xc0, !PT ;  /* 0xfffffe0003db7812 */ /* 0x000fe200078ec0ff */
[----:B------:R-:W-:Y:S01]  /*1010*/  IMAD.SHL.U32 R3, R11, 0x8, RZ ;  /* 0x000000080b037824 */ /* 0x000fe200078e00ff */
[----:B------:R-:W-:-:S02]  /*1020*/  IADD3 R0, R14, -R0, RZ ;  /* 0x800000000e007210 */ /* 0x000fc40007ffe0ff */
[----:B------:R-:W-:Y:S02]  /*1030*/  LOP3.LUT R6, R219, R6, R7, 0xf6, !PT ;  /* 0x00000006db067212 */ /* 0x000fe400078ef607 */
[----:B------:R0:W-:Y:S01]  /*1040*/  STL [R1+0x120], R3 ;  /* 0x0001200301007387 */ /* 0x0001e20000100800 */
[----:B------:R-:W-:Y:S01]  /*1050*/  IMAD.SHL.U32 R0, R0, 0x2, RZ ;  /* 0x0000000200007824 */ /* 0x000fe200078e00ff */
[C---:B------:R-:W-:Y:S02]  /*1060*/  LEA.HI R2, R15.reuse, R15, RZ, 0x1 ;  /* 0x0000000f0f027211 */ /* 0x040fe400078f08ff */
[----:B------:R-:W-:Y:S01]  /*1070*/  SHF.R.S32.HI R198, RZ, 0x3, R5 ;  /* 0x00000003ffc67819 */ /* 0x000fe20000011405 */
[C---:B------:R-:W-:Y:S01]  /*1080*/  VIADD R34, R0.reuse, 0x8 ;  /* 0x0000000800227836 */ /* 0x040fe20000000000 */
[C---:B------:R-:W-:Y:S01]  /*1090*/  IADD3 R33, R0.reuse, 0x10, RZ ;  /* 0x0000001000217810 */ /* 0x040fe20007ffe0ff */
[C---:B------:R-:W-:Y:S01]  /*10a0*/  VIADD R32, R0.reuse, 0x18 ;  /* 0x0000001800207836 */ /* 0x040fe20000000000 */
[----:B------:R-:W-:Y:S01]  /*10b0*/  STL [R1+0x44], R0 ;  /* 0x0000440001007387 */ /* 0x000fe20000100800 */
[----:B------:R-:W-:Y:S01]  /*10c0*/  VIADD R31, R0, 0x20 ;  /* 0x00000020001f7836 */ /* 0x000fe20000000000 */
[----:B0-----:R-:W-:Y:S01]  /*10d0*/  LEA R3, R6, UR60, 0x1 ;  /* 0x0000003c06037c11 */ /* 0x001fe2000f8e08ff */
[C---:B------:R-:W-:Y:S01]  /*10e0*/  VIADD R30, R0.reuse, 0x28 ;  /* 0x00000028001e7836 */ /* 0x040fe20000000000 */
[C---:B------:R-:W-:Y:S01]  /*10f0*/  IADD3 R29, R0.reuse, 0x30, RZ ;  /* 0x00000030001d7810 */ /* 0x040fe20007ffe0ff */
[----:B------:R-:W-:Y:S01]  /*1100*/  VIADD R28, R0, 0x38 ;  /* 0x00000038001c7836 */ /* 0x000fe20000000000 */
[----:B------:R-:W-:Y:S01]  /*1110*/  LOP3.LUT R2, R2, 0x1ffffffe, RZ, 0xc0, !PT ;  /* 0x1ffffffe02027812 */ /* 0x000fe200078ec0ff */
[----:B------:R0:W-:Y:S01]  /*1120*/  STL [R1+0x110], R3 ;  /* 0x0001100301007387 */ /* 0x0001e20000100800 */
[C---:B------:R-:W-:Y:S01]  /*1130*/  VIADD R27, R0.reuse, 0x40 ;  /* 0x00000040001b7836 */ /* 0x040fe20000000000 */
[C---:B------:R-:W-:Y:S01]  /*1140*/  IADD3 R25, R0.reuse, 0x50, RZ ;  /* 0x0000005000197810 */ /* 0x040fe20007ffe0ff */
[C---:B------:R-:W-:Y:S01]  /*1150*/  VIADD R26, R0.reuse, 0x48 ;  /* 0x00000048001a7836 */ /* 0x040fe20000000000 */
[----:B------:R-:W-:Y:S01]  /*1160*/  STL [R1+0xa0], R34 ;  /* 0x0000a02201007387 */ /* 0x000fe20000100800 */
[C---:B------:R-:W-:Y:S01]  /*1170*/  VIADD R24, R0.reuse, 0x58 ;  /* 0x0000005800187836 */ /* 0x040fe20000000000 */
[C---:B------:R-:W-:Y:S01]  /*1180*/  IADD3 R10, R0.reuse, 0x90, RZ ;  /* 0x00000090000a7810 */ /* 0x040fe20007ffe0ff */
[C---:B------:R-:W-:Y:S01]  /*1190*/  VIADD R21, R0.reuse, 0x60 ;  /* 0x0000006000157836 */ /* 0x040fe20000000000 */
[----:B------:R1:W-:Y:S01]  /*11a0*/  STL [R1+0x9c], R33 ;  /* 0x00009c2101007387 */ /* 0x0003e20000100800 */
[----:B------:R-:W-:Y:S01]  /*11b0*/  IMAD.IADD R2, R15, 0x1, -R2 ;  /* 0x000000010f027824 */ /* 0x000fe200078e0a02 */
[C---:B------:R-:W-:Y:S01]  /*11c0*/  IADD3 R15, R0.reuse, 0x70, RZ ;  /* 0x00000070000f7810 */ /* 0x040fe20007ffe0ff */
[C---:B------:R-:W-:Y:S01]  /*11d0*/  VIADD R20, R0.reuse, 0x68 ;  /* 0x0000006800147836 */ /* 0x040fe20000000000 */
[----:B------:R-:W-:Y:S01]  /*11e0*/  STL [R1+0x98], R32 ;  /* 0x0000982001007387 */ /* 0x000fe20000100800 */
[C---:B------:R-:W-:Y:S01]  /*11f0*/  VIADD R14, R0.reuse, 0x78 ;  /* 0x00000078000e7836 */ /* 0x040fe20000000000 */
[----:B------:R-:W-:Y:S01]  /*1200*/  SHF.R.S32.HI R6, RZ, 0x1f, R34 ;  /* 0x0000001fff067819 */ /* 0x000fe20000011422 */
[C---:B------:R-:W-:Y:S01]  /*1210*/  VIADD R12, R0.reuse, 0x80 ;  /* 0x00000080000c7836 */ /* 0x040fe20000000000 */
[----:B------:R2:W-:Y:S01]  /*1220*/  STL [R1+0x94], R31 ;  /* 0x0000941f01007387 */ /* 0x0005e20000100800 */
[C---:B------:R-:W-:Y:S01]  /*1230*/  VIADD R11, R0.reuse, 0x88 ;  /* 0x00000088000b7836 */ /* 0x040fe20000000000 */
[C---:B0-----:R-:W-:Y:S01]  /*1240*/  IADD3 R3, R0.reuse, 0xb0, RZ ;  /* 0x000000b000037810 */ /* 0x041fe20007ffe0ff */
[C---:B------:R-:W-:Y:S01]  /*1250*/  VIADD R8, R0.reuse, 0x98 ;  /* 0x0000009800087836 */ /* 0x040fe20000000000 */
[----:B------:R-:W-:Y:S01]  /*1260*/  STL [R1+0x90], R30 ;  /* 0x0000901e01007387 */ /* 0x000fe20000100800 */
[C---:B------:R-:W-:Y:S01]  /*1270*/  VIADD R7, R0.reuse, 0xa0 ;  /* 0x000000a000077836 */ /* 0x040fe20000000000 */
[----:B-1----:R-:W-:Y:S01]  /*1280*/  SHF.R.S32.HI R33, RZ, 0x1f, R33 ;  /* 0x0000001fff217819 */ /* 0x002fe20000011421 */
[C---:B------:R-:W-:Y:S01]  /*1290*/  VIADD R5, R0.reuse, 0xa8 ;  /* 0x000000a800057836 */ /* 0x040fe20000000000 */
[----:B------:R0:W-:Y:S01]  /*12a0*/  STL [R1+0x8c], R29 ;  /* 0x00008c1d01007387 */ /* 0x0001e20000100800 */
[----:B------:R-:W-:Y:S01]  /*12b0*/  VIADD R0, R0, 0xb8 ;  /* 0x000000b800007836 */ /* 0x000fe20000000000 */
[----:B--2---:R-:W-:-:S02]  /*12c0*/  SHF.R.S32.HI R31, RZ, 0x1f, R31 ;  /* 0x0000001fff1f7819 */ /* 0x004fc4000001141f */
[----:B------:R1:W-:Y:S01]  /*12d0*/  STL [R1+0x88], R28 ;  /* 0x0000881c01007387 */ /* 0x0003e20000100800 */
[----:B------:R-:W-:Y:S02]  /*12e0*/  LEA R4, R4, UR60, 0x1 ;  /* 0x0000003c04047c11 */ /* 0x000fe4000f8e08ff */
[----:B------:R-:W-:Y:S01]  /*12f0*/  IADD3 R23, R16, 0x60, RZ ;  /* 0x0000006010177810 */ /* 0x000fe20007ffe0ff */
[----:B------:R-:W-:Y:S01]  /*1300*/  STL [R1+0x84], R27 ;  /* 0x0000841b01007387 */ /* 0x000fe20000100800 */
[----:B------:R-:W-:Y:S02]  /*1310*/  SHF.R.S32.HI R17, RZ, 0x1f, R16 ;  /* 0x0000001fff117819 */ /* 0x000fe40000011410 */
[----:B0-----:R-:W-:Y:S01]  /*1320*/  SHF.R.S32.HI R29, RZ, 0x1f, R29 ;  /* 0x0000001fff1d7819 */ /* 0x001fe2000001141d */
[----:B------:R0:W-:Y:S01]  /*1330*/  STL [R1+0x80], R26 ;  /* 0x0000801a01007387 */ /* 0x0001e20000100800 */
[----:B------:R-:W-:Y:S02]  /*1340*/  IADD3 R208, R196, 0x30, RZ ;  /* 0x00000030c4d07810 */ /* 0x000fe40007ffe0ff */
[----:B-1----:R-:W-:Y:S01]  /*1350*/  SHF.R.S32.HI R28, RZ, 0x1f, R28 ;  /* 0x0000001fff1c7819 */ /* 0x002fe2000001141c */
[----:B------:R1:W-:Y:S01]  /*1360*/  STL [R1+0x7c], R25 ;  /* 0x00007c1901007387 */ /* 0x0003e20000100800 */
[----:B------:R-:W-:-:S02]  /*1370*/  SHF.R.S32.HI R202, RZ, 0x1f, R23 ;  /* 0x0000001fffca7819 */ /* 0x000fc40000011417 */
[----:B------:R-:W-:Y:S01]  /*1380*/  SHF.R.S32.HI R201, RZ, 0x1f, R22 ;  /* 0x0000001fffc97819 */ /* 0x000fe20000011416 */
[----:B------:R-:W-:Y:S01]  /*1390*/  STL [R1+0x78], R24 ;  /* 0x0000781801007387 */ /* 0x000fe20000100800 */
[----:B------:R-:W-:Y:S02]  /*13a0*/  SHF.R.S32.HI R200, RZ, 0x1f, R192 ;  /* 0x0000001fffc87819 */ /* 0x000fe400000114c0 */
[----:B0-----:R-:W-:Y:S01]  /*13b0*/  SHF.R.S32.HI R26, RZ, 0x1f, R26 ;  /* 0x0000001fff1a7819 */ /* 0x001fe2000001141a */
[----:B------:R0:W-:Y:S01]  /*13c0*/  STL [R1+0x74], R21 ;  /* 0x0000741501007387 */ /* 0x0001e20000100800 */
[----:B------:R-:W-:Y:S02]  /*13d0*/  SHF.R.S32.HI R199, RZ, 0x3, R199 ;  /* 0x00000003ffc77819 */ /* 0x000fe400000114c7 */
[----:B-1----:R-:W-:Y:S01]  /*13e0*/  SHF.R.S32.HI R25, RZ, 0x1f, R25 ;  /* 0x0000001fff197819 */ /* 0x002fe20000011419 */
[----:B------:R1:W-:Y:S04]  /*13f0*/  STL [R1+0x70], R20 ;  /* 0x0000701401007387 */ /* 0x0003e80000100800 */
[----:B------:R-:W-:Y:S01]  /*1400*/  STL [R1+0x6c], R15 ;  /* 0x00006c0f01007387 */ /* 0x000fe20000100800 */
[----:B0-----:R-:W-:-:S03]  /*1410*/  SHF.R.S32.HI R21, RZ, 0x1f, R21 ;  /* 0x0000001fff157819 */ /* 0x001fc60000011415 */
[----:B------:R0:W-:Y:S01]  /*1420*/  STL [R1+0x68], R14 ;  /* 0x0000680e01007387 */ /* 0x0001e20000100800 */
[----:B-1----:R-:W-:-:S03]  /*1430*/  SHF.R.S32.HI R20, RZ, 0x1f, R20 ;  /* 0x0000001fff147819 */ /* 0x002fc60000011414 */
        /* <DEDUP_REMOVED lines=11> */
[----:B------:R2:W-:Y:S01]  /*14f0*/  STL [R1+0x4c], R3 ;  /* 0x00004c0301007387 */ /* 0x0005e20000100800 */
[----:B0-----:R-:W-:-:S03]  /*1500*/  SHF.R.S32.HI R5, RZ, 0x1f, R5 ;  /* 0x0000001fff057819 */ /* 0x001fc60000011405 */
[----:B------:R-:W-:Y:S01]  /*1510*/  STL [R1+0x104], R33 ;  /* 0x0001042101007387 */ /* 0x000fe20000100800 */
[----:B-1----:R-:W-:-:S03]  /*1520*/  SHF.R.S32.HI R6, RZ, 0x1f, R32 ;  /* 0x0000001fff067819 */ /* 0x002fc60000011420 */
[----:B------:R0:W-:Y:S01]  /*1530*/  STL [R1+0x48], R0 ;  /* 0x0000480001007387 */ /* 0x0001e20000100800 */
[----:B--2---:R-:W-:-:S03]  /*1540*/  SHF.R.S32.HI R3, RZ, 0x1f, R3 ;  /* 0x0000001fff037819 */ /* 0x004fc60000011403 */
[----:B------:R1:W-:Y:S04]  /*1550*/  STL [R1+0x100], R6 ;  /* 0x0001000601007387 */ /* 0x0003e80000100800 */
[----:B------:R-:W-:Y:S01]  /*1560*/  STL [R1+0xfc], R31 ;  /* 0x0000fc1f01007387 */ /* 0x000fe20000100800 */
[----:B0-----:R-:W-:Y:S02]  /*1570*/  SHF.R.S32.HI R0, RZ, 0x1f, R0 ;  /* 0x0000001fff007819 */ /* 0x001fe40000011400 */
[----:B-1----:R-:W-:-:S05]  /*1580*/  SHF.R.S32.HI R6, RZ, 0x1f, R30 ;  /* 0x0000001fff067819 */ /* 0x002fca000001141e */
[----:B------:R0:W-:Y:S04]  /*1590*/  STL [R1+0xf8], R6 ;  /* 0x0000f80601007387 */ /* 0x0001e80000100800 */
[----:B------:R-:W-:Y:S04]  /*15a0*/  STL [R1+0xf4], R29 ;  /* 0x0000f41d01007387 */ /* 0x000fe80000100800 */
[----:B------:R-:W-:Y:S01]  /*15b0*/  STL [R1+0xf0], R28 ;  /* 0x0000f01c01007387 */ /* 0x000fe20000100800 */
[----:B0-----:R-:W-:-:S05]  /*15c0*/  SHF.R.S32.HI R6, RZ, 0x1f, R27 ;  /* 0x0000001fff067819 */ /* 0x001fca000001141b */
        /* <DEDUP_REMOVED lines=16> */
[----:B------:R-:W-:Y:S04]  /*16d0*/  STL [R1+0xbc], R6 ;  /* 0x0000bc0601007387 */ /* 0x000fe80000100800 */
[----:B------:R-:W-:Y:S04]  /*16e0*/  STL [R1+0xb8], R5 ;  /* 0x0000b80501007387 */ /* 0x000fe80000100800 */
[----:B------:R0:W-:Y:S04]  /*16f0*/  STL [R1+0xb4], R3 ;  /* 0x0000b40301007387 */ /* 0x0001e80000100800 */
[----:B------:R1:W-:Y:S04]  /*1700*/  STL [R1+0xb0], R0 ;  /* 0x0000b00001007387 */ /* 0x0003e80000100800 */
[----:B------:R2:W-:Y:S01]  /*1710*/  STL [R1+0x114], R4 ;  /* 0x0001140401007387 */ /* 0x0005e20000100800 */
[----:B0-----:R-:W-:Y:S01]  /*1720*/  LEA R3, R9, UR60, 0x1 ;  /* 0x0000003c09037c11 */ /* 0x001fe2000f8e08ff */
[----:B-1----:R-:W-:-:S05]  /*1730*/  IMAD R0, R2, 0x8, R13 ;  /* 0x0000000802007824 */ /* 0x002fca00078e020d */
[----:B------:R2:W-:Y:S04]  /*1740*/  STL [R1+0x11c], R0 ;  /* 0x00011c0001007387 */ /* 0x0005e80000100800 */
[----:B------:R2:W-:Y:S02]  /*1750*/  STL [R1+0x10c], R3 ;  /* 0x00010c0301007387 */ /* 0x0005e40000100800 */
.L_x_668:
[----:B0-----:R-:W0:Y:S01]  /*1760*/  LDC.64 R226, c[0x0][0xc88] ;  /* 0x00032200ffe27b82 */ /* 0x001e220000000a00 */
[----:B------:R-:W-:Y:S01]  /*1770*/  ULDC.64 UR4, c[0x0][0xa28] ;  /* 0x00028a0000047ab9 */ /* 0x000fe20000000a00 */
[----:B------:R-:W-:Y:S01]  /*1780*/  ULDC.64 UR8, c[0x0][0xa18] ;  /* 0x0002860000087ab9 */ /* 0x000fe20000000a00 */
[----:B------:R-:W-:Y:S01]  /*1790*/  ULDC.64 UR6, c[0x0][0xa08] ;  /* 0x0002820000067ab9 */ /* 0x000fe20000000a00 */
[----:B0-----:R-:W-:-:S06]  /*17a0*/  IMAD.WIDE R226, R135, 0x4, R226 ;  /* 0x0000000487e27825 */ /* 0x001fcc00078e02e2 */
[----:B--2---:R-:W2:Y:S01]  /*17b0*/  LDG.E R226, desc[UR48][R226.64] ;  /* 0x00000030e2e27981 */ /* 0x004ea2000c1e1900 */
[----:B------:R-:W-:Y:S01]  /*17c0*/  ISETP.NE.U32.AND P2, PT, RZ, UR4, PT ;  /* 0x00000004ff007c0c */ /* 0x000fe2000bf45070 */
[----:B-----5:R-:W-:Y:S01]  /*17d0*/  IMAD.MOV.U32 R121, RZ, RZ, RZ ;  /* 0x000000ffff797224 */ /* 0x020fe200078e00ff */
[----:B------:R-:W-:Y:S02]  /*17e0*/  ISETP.NE.U32.AND P1, PT, RZ, UR8, PT ;  /* 0x00000008ff007c0c */ /* 0x000fe4000bf25070 */
[----:B------:R-:W-:Y:S02]  /*17f0*/  ISETP.NE.AND.EX P2, PT, RZ, UR5, PT, P2 ;  /* 0x00000005ff007c0c */ /* 0x000fe4000bf45320 */
[----:B------:R-:W-:Y:S02]  /*1800*/  ISETP.NE.AND.EX P1, PT, RZ, UR9, PT, P1 ;  /* 0x00000009ff007c0c */ /* 0x000fe4000bf25310 */
[----:B------:R-:W-:Y:S02]  /*1810*/  ISETP.NE.U32.AND P0, PT, RZ, UR6, PT ;  /* 0x00000006ff007c0c */ /* 0x000fe4000bf05070 */
[----:B---3--:R-:W-:-:S02]  /*1820*/  MOV R9, RZ ;  /* 0x000000ff00097202 */ /* 0x008fc40000000f00 */
[----:B------:R-:W-:Y:S02]  /*1830*/  ISETP.NE.AND.EX P0, PT, RZ, UR7, PT, P0 ;  /* 0x00000007ff007c0c */ /* 0x000fe4000bf05300 */
[----:B--2---:R-:W-:Y:S01]  /*1840*/  SHF.R.S32.HI R0, RZ, 0x1f, R226 ;  /* 0x0000001fff007819 */ /* 0x004fe200000114e2 */
[C---:B------:R-:W-:Y:S02]  /*1850*/  IMAD.SHL.U32 R227, R226.reuse, 0x4, RZ ;  /* 0x00000004e2e37824 */ /* 0x040fe400078e00ff */
[C---:B------:R-:W-:Y:S02]  /*1860*/  @P2 LEA R4, P3, R226.reuse, UR4, 0x2 ;  /* 0x00000004e2042c11 */ /* 0x040fe4000f8610ff */
[C-C-:B------:R-:W-:Y:S01]  /*1870*/  SHF.L.U64.HI R228, R226.reuse, 0x2, R0.reuse ;  /* 0x00000002e2e47819 */ /* 0x140fe20000010200 */
[----:B------:R0:W-:Y:S01]  /*1880*/  STL [R1+0xa8], R0 ;  /* 0x0000a80001007387 */ /* 0x0001e20000100800 */
[----:B----4-:R-:W-:Y:S01]  /*1890*/  @P2 LEA.HI.X R5, R226, UR5, R0, 0x2, P3 ;  /* 0x00000005e2052c11 */ /* 0x010fe200098f1400 */
[----:B------:R-:W-:Y:S01]  /*18a0*/  ULDC UR4, c[0x0][0x288] ;  /* 0x0000a20000047ab9 */ /* 0x000fe20000000800 */
[----:B------:R-:W-:-:S03]  /*18b0*/  IADD3 R2, P4, R227, UR6, RZ ;  /* 0x00000006e3027c10 */ /* 0x000fc6000ff9e0ff */
[----:B------:R1:W5:Y:S01]  /*18c0*/  @P2 LDG.E R9, desc[UR48][R4.64] ;  /* 0x0000003004092981 */ /* 0x000362000c1e1900 */
[----:B------:R-:W-:Y:S01]  /*18d0*/  @P1 IADD3 R6, P2, R227, UR8, RZ ;  /* 0x00000008e3061c10 */ /* 0x000fe2000ff5e0ff */
[----:B------:R-:W-:Y:S01]  /*18e0*/  IMAD.U32 R136, RZ, RZ, UR4 ;  /* 0x00000004ff887e24 */ /* 0x000fe2000f8e00ff */
[C---:B------:R-:W-:Y:S01]  /*18f0*/  IADD3.X R3, R228.reuse, UR7, RZ, P4, !PT ;  /* 0x00000007e4037c10 */ /* 0x040fe2000a7fe4ff */
[----:B------:R2:W-:Y:S01]  /*1900*/  STL [R1+0x4], R133 ;  /* 0x0000048501007387 */ /* 0x0005e20000100800 */
[----:B------:R-:W-:Y:S01]  /*1910*/  @P1 IADD3.X R7, R228, UR9, RZ, P2, !PT ;  /* 0x00000009e4071c10 */ /* 0x000fe200097fe4ff */
[----:B------:R-:W-:Y:S01]  /*1920*/  ULDC.64 UR4, c[0x0][0x418] ;  /* 0x0001060000047ab9 */ /* 0x000fe20000000a00 */
[----:B------:R-:W-:Y:S01]  /*1930*/  ULDC.64 UR8, c[0x0][0xa20] ;  /* 0x0002880000087ab9 */ /* 0x000fe20000000a00 */
[----:B------:R2:W5:Y:S04]  /*1940*/  @P0 LDG.E R121, desc[UR48][R2.64] ;  /* 0x0000003002790981 */ /* 0x000568000c1e1900 */
[----:B------:R2:W5:Y:S01]  /*1950*/  @P1 LDG.E R136, desc[UR48][R6.64] ;  /* 0x0000003006881981 */ /* 0x000562000c1e1900 */
[----:B------:R-:W-:Y:S01]  /*1960*/  UISETP.NE.U32.AND UP0, UPT, UR4, URZ, UPT ;  /* 0x0000003f0400728c */ /* 0x000fe2000bf05070 */
[----:B-1----:R-:W-:-:S02]  /*1970*/  LOP3.LUT R4, R134, 0xff000000, RZ, 0xc0, !PT ;  /* 0xff00000086047812 */ /* 0x002fc400078ec0ff */
[----:B------:R-:W-:Y:S01]  /*1980*/  ULDC UR4, c[0x0][0x424] ;  /* 0x0001090000047ab9 */ /* 0x000fe20000000800 */
[----:B------:R-:W-:Y:S01]  /*1990*/  UISETP.NE.AND.EX UP0, UPT, UR5, URZ, UPT, UP0 ;  /* 0x0000003f0500728c */ /* 0x000fe2000bf05300 */
[----:B------:R-:W-:Y:S02]  /*19a0*/  ISETP.NE.U32.AND P2, PT, RZ, UR8, PT ;  /* 0x00000008ff007c0c */ /* 0x000fe4000bf45070 */
[----:B------:R-:W-:Y:S01]  /*19b0*/  ULDC UR5, c[0x0][0x2f0] ;  /* 0x0000bc0000057ab9 */ /* 0x000fe20000000800 */
[----:B------:R-:W-:Y:S01]  /*19c0*/  USEL UR4, UR4, 0x1, UP0 ;  /* 0x0000000104047887 */ /* 0x000fe20008000000 */
[----:B0-----:R-:W-:Y:S02]  /*19d0*/  LOP3.LUT R0, R134, 0xff0000, RZ, 0xc0, !PT ;  /* 0x00ff000086007812 */ /* 0x001fe400078ec0ff */
[----:B------:R-:W-:Y:S01]  /*19e0*/  SHF.R.U32.HI R5, RZ, 0x8, R4 ;  /* 0x00000008ff057819 */ /* 0x000fe20000011604 */
[----:B------:R-:W-:Y:S01]  /*19f0*/  UIMAD UR4, UR4, UR5, URZ ;  /* 0x00000005040472a4 */ /* 0x000fe2000f8e023f */
[----:B------:R-:W-:-:S02]  /*1a00*/  ISETP.NE.AND.EX P2, PT, RZ, UR9, PT, P2 ;  /* 0x00000009ff007c0c */ /* 0x000fc4000bf45320 */
[----:B------:R-:W-:Y:S01]  /*1a10*/  ULDC UR5, c[0x0][0x348] ;  /* 0x0000d20000057ab9 */ /* 0x000fe20000000800 */
[----:B------:R-:W-:Y:S02]  /*1a20*/  LEA.HI R225, R0, R5, RZ, 0x10 ;  /* 0x0000000500e17211 */ /* 0x000fe400078f80ff */
[----:B------:R-:W-:Y:S01]  /*1a30*/  LOP3.LUT R195, R134, 0xffff, RZ, 0xc0, !PT ;  /* 0x0000ffff86c37812 */ /* 0x000fe200078ec0ff */
[----:B--2---:R-:W-:Y:S07]  /*1a40*/  @P1 BRA `(.L_x_447) ;  /* 0x0000000000241947 */ /* 0x004fee0003800000 */
[----:B------:R-:W-:Y:S02]  /*1a50*/  ULDC.64 UR6, c[0x0][0xa00] ;  /* 0x0002800000067ab9 */ /* 0x000fe40000000a00 */
[----:B------:R-:W-:-:S04]  /*1a60*/  ISETP.NE.U32.AND P1, PT, RZ, UR6, PT ;  /* 0x00000006ff007c0c */ /* 0x000fc8000bf25070 */
[----:B------:R-:W-:-:S13]  /*1a70*/  ISETP.NE.AND.EX P1, PT, RZ, UR7, PT, P1 ;  /* 0x00000007ff007c0c */ /* 0x000fda000bf25310 */
[----:B------:R-:W-:Y:S05]  /*1a80*/  @!P1 BRA `(.L_x_447) ;  /* 0x0000000000149947 */ /* 0x000fea0003800000 */
[----:B------:R-:W0:Y:S02]  /*1a90*/  LDC.64 R4, c[0x0][0xa00] ;  /* 0x00028000ff047b82 */ /* 0x000e240000000a00 */
[----:B0-----:R-:W-:-:S05]  /*1aa0*/  IMAD.WIDE R4, R226, 0x4, R4 ;  /* 0x00000004e2047825 */ /* 0x001fca00078e0204 */
[----:B-----5:R-:W2:Y:S04]  /*1ab0*/  LDG.E R136, desc[UR48][R4.64] ;  /* 0x0000003004887981 */ /* 0x020ea8000c1e1900 */
[----:B------:R-:W2:Y:S02]  /*1ac0*/  LDG.E R7, desc[UR48][R4.64+0x4] ;  /* 0x0000043004077981 */ /* 0x000ea4000c1e1900 */
[----:B--2---:R-:W-:-:S07]  /*1ad0*/  IMAD.IADD R136, R7, 0x1, -R136 ;  /* 0x0000000107887824 */ /* 0x004fce00078e0a88 */
.L_x_447:
[----:B------:R-:W-:Y:S01]  /*1ae0*/  MOV R24, UR5 ;  /* 0x0000000500187c02 */ /* 0x000fe20008000f00 */
[----:B------:R-:W-:Y:S01]  /*1af0*/  IMAD.U32 R26, RZ, RZ, UR4 ;  /* 0x00000004ff1a7e24 */ /* 0x000fe2000f8e00ff */
[----:B------:R-:W-:Y:S06]  /*1b00*/  @!P2 BRA `(.L_x_448) ;  /* 0x000000000010a947 */ /* 0x000fec0003800000 */
[----:B------:R-:W-:-:S04]  /*1b10*/  IADD3 R26, P0, R227, UR8, RZ ;  /* 0x00000008e31a7c10 */ /* 0x000fc8000ff1e0ff */
[----:B------:R-:W-:-:S05]  /*1b20*/  IADD3.X R27, R228, UR9, RZ, P0, !PT ;  /* 0x00000009e41b7c10 */ /* 0x000fca00087fe4ff */
[----:B------:R0:W5:Y:S01]  /*1b30*/  LDG.E R26, desc[UR48][R26.64] ;  /* 0x000000301a1a7981 */ /* 0x000162000c1e1900 */
[----:B------:R-:W-:Y:S05]  /*1b40*/  BRA `(.L_x_449) ;  /* 0x0000000000107947 */ /* 0x000fea0003800000 */
.L_x_448:
[----:B------:R-:W-:Y:S05]  /*1b50*/  @!P0 BRA `(.L_x_449) ;  /* 0x00000000000c8947 */ /* 0x000fea0003800000 */
[----:B------:R-:W2:Y:S04]  /*1b60*/  LDG.E R5, desc[UR48][R2.64] ;  /* 0x0000003002057981 */ /* 0x000ea8000c1e1900 */
[----:B------:R-:W2:Y:S02]  /*1b70*/  LDG.E R26, desc[UR48][R2.64+0x4] ;  /* 0x00000430021a7981 */ /* 0x000ea4000c1e1900 */
[----:B--2---:R-:W-:-:S07]  /*1b80*/  IMAD.IADD R26, R26, 0x1, -R5 ;  /* 0x000000011a1a7824 */ /* 0x004fce00078e0a05 */
.L_x_449:
[----:B------:R-:W-:Y:S01]  /*1b90*/  ULDC.64 UR4, c[0x0][0xa10] ;  /* 0x0002840000047ab9 */ /* 0x000fe20000000a00 */
[----:B------:R-:W2:Y:S01]  /*1ba0*/  LDL.LU R25, [R1] ;  /* 0x0000000001197983 */ /* 0x000ea20000300800 */
[----:B------:R-:W-:-:S04]  /*1bb0*/  ISETP.NE.U32.AND P0, PT, RZ, UR4, PT ;  /* 0x00000004ff007c0c */ /* 0x000fc8000bf05070 */
[----:B------:R-:W-:Y:S01]  /*1bc0*/  ISETP.NE.AND.EX P0, PT, RZ, UR5, PT, P0 ;  /* 0x00000005ff007c0c */ /* 0x000fe2000bf05300 */
[----:B------:R-:W-:-:S12]  /*1bd0*/  ULDC.64 UR4, c[0x0][0xa30] ;  /* 0x00028c0000047ab9 */ /* 0x000fd80000000a00 */
[----:B------:R-:W1:Y:S02]  /*1be0*/  @P0 LDC.64 R2, c[0x0][0xa10] ;  /* 0x00028400ff020b82 */ /* 0x000e640000000a00 */
[----:B-1----:R-:W-:-:S05]  /*1bf0*/  @P0 IMAD.WIDE R2, R226, 0x4, R2 ;  /* 0x00000004e2020825 */ /* 0x002fca00078e0202 */
[----:B------:R-:W3:Y:S04]  /*1c00*/  @P0 LDG.E R0, desc[UR48][R2.64] ;  /* 0x0000003002000981 */ /* 0x000ee8000c1e1900 */
[----:B------:R-:W3:Y:S01]  /*1c10*/  @P0 LDG.E R7, desc[UR48][R2.64+0x4] ;  /* 0x0000043002070981 */ /* 0x000ee2000c1e1900 */
[----:B------:R-:W-:Y:S01]  /*1c20*/  ISETP.NE.U32.AND P1, PT, RZ, UR4, PT ;  /* 0x00000004ff007c0c */ /* 0x000fe2000bf25070 */
[----:B-----5:R-:W-:-:S03]  /*1c30*/  IMAD.MOV.U32 R131, RZ, RZ, R26 ;  /* 0x000000ffff837224 */ /* 0x020fc600078e001a */
[----:B------:R-:W-:-:S13]  /*1c40*/  ISETP.NE.AND.EX P1, PT, RZ, UR5, PT, P1 ;  /* 0x00000005ff007c0c */ /* 0x000fda000bf25310 */
[----:B------:R-:W-:-:S04]  /*1c50*/  @P1 IADD3 R4, P2, R227, UR4, RZ ;  /* 0x00000004e3041c10 */ /* 0x000fc8000ff5e0ff */
[----:B------:R-:W-:-:S05]  /*1c60*/  @P1 IADD3.X R5, R228, UR5, RZ, P2, !PT ;  /* 0x00000005e4051c10 */ /* 0x000fca00097fe4ff */
[----:B------:R1:W5:Y:S01]  /*1c70*/  @P1 LDG.E R131, desc[UR48][R4.64] ;  /* 0x0000003004831981 */ /* 0x000362000c1e1900 */
[----:B------:R-:W-:Y:S01]  /*1c80*/  IADD3 R9, R26, -R9, RZ ;  /* 0x800000091a097210 */ /* 0x000fe20007ffe0ff */
[----:B------:R-:W-:Y:S01]  /*1c90*/  BSSY B0, `(.L_x_450) ;  /* 0x000002e000007945 */ /* 0x000fe20003800000 */
[----:B------:R-:W-:Y:S02]  /*1ca0*/  LOP3.LUT R11, R225, 0xff, RZ, 0xc0, !PT ;  /* 0x000000ffe10b7812 */ /* 0x000fe400078ec0ff */
[----:B------:R-:W-:-:S03]  /*1cb0*/  SHF.R.U32.HI R225, RZ, 0x10, R225 ;  /* 0x00000010ffe17819 */ /* 0x000fc600000116e1 */
[----:B------:R1:W-:Y:S01]  /*1cc0*/  STL [R1+0x40], R11 ;  /* 0x0000400b01007387 */ /* 0x0003e20000100800 */
[----:B--2---:R-:W-:Y:S01]  /*1cd0*/  LOP3.LUT R25, R25, 0xfffffff7, RZ, 0xc0, !PT ;  /* 0xfffffff719197812 */ /* 0x004fe200078ec0ff */
[----:B---3--:R-:W-:-:S04]  /*1ce0*/  @P0 IMAD.IADD R24, R7, 0x1, -R0 ;  /* 0x0000000107180824 */ /* 0x008fc800078e0a00 */
[----:B------:R-:W-:-:S04]  /*1cf0*/  IMAD.IADD R137, R9, 0x1, R24 ;  /* 0x0000000109897824 */ /* 0x000fc800078e0218 */
[C---:B------:R-:W-:Y:S01]  /*1d00*/  VIADD R0, R137.reuse, 0x5f ;  /* 0x0000005f89007836 */ /* 0x040fe20000000000 */
[----:B------:R-:W-:-:S03]  /*1d10*/  ISETP.GE.AND P3, PT, R137, 0x1, PT ;  /* 0x000000018900780c */ /* 0x000fc60003f66270 */
[----:B------:R-:W-:-:S05]  /*1d20*/  IMAD.HI R0, R0, 0x2aaaaaab, RZ ;  /* 0x2aaaaaab00007827 */ /* 0x000fca00078e02ff */
[----:B------:R-:W-:-:S04]  /*1d30*/  SHF.R.U32.HI R135, RZ, 0x1f, R0 ;  /* 0x0000001fff877819 */ /* 0x000fc80000011600 */
[----:B------:R-:W-:Y:S02]  /*1d40*/  LEA.HI.SX32 R135, R0, R135, 0x1c ;  /* 0x0000008700877211 */ /* 0x000fe400078fe2ff */
[----:B------:R-:W-:Y:S02]  /*1d50*/  @P3 LOP3.LUT R25, R25, 0x8, RZ, 0xfc, !PT ;  /* 0x0000000819193812 */ /* 0x000fe400078efcff */
[----:B------:R-:W-:-:S03]  /*1d60*/  MOV R0, RZ ;  /* 0x000000ff00007202 */ /* 0x000fc60000000f00 */
[----:B------:R1:W-:Y:S01]  /*1d70*/  STL [R1], R25 ;  /* 0x0000001901007387 */ /* 0x0003e20000100800 */
[----:B------:R-:W-:Y:S05]  /*1d80*/  @!P3 BRA `(.L_x_451) ;  /* 0x000000000078b947 */ /* 0x000fea0003800000 */
[----:B------:R-:W-:Y:S01]  /*1d90*/  ISETP.NE.AND P0, PT, R225, RZ, PT ;  /* 0x000000ffe100720c */ /* 0x000fe20003f05270 */
[----:B------:R-:W-:-:S03]  /*1da0*/  ULDC UR4, c[0x0][0x9f0] ;  /* 0x00027c0000047ab9 */ /* 0x000fc60000000800 */
[----:B------:R-:W-:-:S04]  /*1db0*/  SEL R6, R225, UR4, P0 ;  /* 0x00000004e1067c07 */ /* 0x000fc80008000000 */
[-C--:B-1----:R-:W-:Y:S02]  /*1dc0*/  IABS R5, R6.reuse ;  /* 0x0000000600057213 */ /* 0x082fe40000000000 */
[----:B------:R-:W-:Y:S02]  /*1dd0*/  IADD3 R0, R135, -0x1, R6 ;  /* 0xffffffff87007810 */ /* 0x000fe40007ffe006 */
[----:B------:R-:W1:Y:S01]  /*1de0*/  I2F.RP R4, R5 ;  /* 0x0000000500047306 */ /* 0x000e620000209400 */
[----:B------:R-:W-:-:S05]  /*1df0*/  IABS R10, R6 ;  /* 0x00000006000a7213 */ /* 0x000fca0000000000 */
[----:B------:R-:W-:Y:S02]  /*1e00*/  IMAD.MOV R10, RZ, RZ, -R10 ;  /* 0x000000ffff0a7224 */ /* 0x000fe400078e0a0a */
[----:B-1----:R-:W1:Y:S02]  /*1e10*/  MUFU.RCP R4, R4 ;  /* 0x0000000400047308 */ /* 0x002e640000001000 */
[----:B-1----:R-:W-:Y:S01]  /*1e20*/  VIADD R2, R4, 0xffffffe ;  /* 0x0ffffffe04027836 */ /* 0x002fe20000000000 */
[----:B------:R-:W-:Y:S02]  /*1e30*/  IABS R4, R0 ;  /* 0x0000000000047213 */ /* 0x000fe40000000000 */
[----:B------:R-:W-:-:S03]  /*1e40*/  LOP3.LUT R0, R0, R6, RZ, 0x3c, !PT ;  /* 0x0000000600007212 */ /* 0x000fc600078e3cff */
[----:B------:R1:W2:Y:S01]  /*1e50*/  F2I.FTZ.U32.TRUNC.NTZ R3, R2 ;  /* 0x0000000200037305 */ /* 0x0002a2000021f000 */
[----:B------:R-:W-:Y:S02]  /*1e60*/  ISETP.GE.AND P2, PT, R0, RZ, PT ;  /* 0x000000ff0000720c */ /* 0x000fe40003f46270 */
[----:B-1----:R-:W-:Y:S01]  /*1e70*/  MOV R2, RZ ;  /* 0x000000ff00027202 */ /* 0x002fe20000000f00 */
[----:B--2---:R-:W-:-:S04]  /*1e80*/  IMAD.MOV R8, RZ, RZ, -R3 ;  /* 0x000000ffff087224 */ /* 0x004fc800078e0a03 */
[----:B------:R-:W-:-:S04]  /*1e90*/  IMAD R7, R8, R5, RZ ;  /* 0x0000000508077224 */ /* 0x000fc800078e02ff */
[----:B------:R-:W-:-:S04]  /*1ea0*/  IMAD.HI.U32 R3, R3, R7, R2 ;  /* 0x0000000703037227 */ /* 0x000fc800078e0002 */
[----:B------:R-:W-:Y:S02]  /*1eb0*/  IMAD.MOV.U32 R2, RZ, RZ, R10 ;  /* 0x000000ffff027224 */ /* 0x000fe400078e000a */
[----:B------:R-:W-:-:S04]  /*1ec0*/  IMAD.HI.U32 R3, R3, R4, RZ ;  /* 0x0000000403037227 */ /* 0x000fc800078e00ff */
[----:B------:R-:W-:-:S05]  /*1ed0*/  IMAD R2, R3, R2, R4 ;  /* 0x0000000203027224 */ /* 0x000fca00078e0204 */
[----:B------:R-:W-:-:S13]  /*1ee0*/  ISETP.GT.U32.AND P1, PT, R5, R2, PT ;  /* 0x000000020500720c */ /* 0x000fda0003f24070 */
[----:B------:R-:W-:Y:S02]  /*1ef0*/  @!P1 IMAD.IADD R2, R2, 0x1, -R5 ;  /* 0x0000000102029824 */ /* 0x000fe400078e0a05 */
[----:B------:R-:W-:Y:S01]  /*1f00*/  @!P1 VIADD R3, R3, 0x1 ;  /* 0x0000000103039836 */ /* 0x000fe20000000000 */
[----:B------:R-:W-:Y:S02]  /*1f10*/  ISETP.NE.AND P1, PT, R6, RZ, PT ;  /* 0x000000ff0600720c */ /* 0x000fe40003f25270 */
[----:B------:R-:W-:-:S13]  /*1f20*/  ISETP.GE.U32.AND P0, PT, R2, R5, PT ;  /* 0x000000050200720c */ /* 0x000fda0003f06070 */
[----:B------:R-:W-:-:S05]  /*1f30*/  @P0 IADD3 R3, R3, 0x1, RZ ;  /* 0x0000000103030810 */ /* 0x000fca0007ffe0ff */
[----:B------:R-:W-:-:S04]  /*1f40*/  IMAD.MOV.U32 R0, RZ, RZ, R3 ;  /* 0x000000ffff007224 */ /* 0x000fc800078e0003 */
[----:B------:R-:W-:Y:S01]  /*1f50*/  @!P2 IMAD.MOV R0, RZ, RZ, -R0 ;  /* 0x000000ffff00a224 */ /* 0x000fe200078e0a00 */
[----:B------:R-:W-:-:S07]  /*1f60*/  @!P1 LOP3.LUT R0, RZ, R6, RZ, 0x33, !PT ;  /* 0x00000006ff009212 */ /* 0x000fce00078e33ff */
.L_x_451:
[----:B------:R-:W-:Y:S05]  /*1f70*/  BSYNC B0 ;  /* 0x0000000000007941 */ /* 0x000fea0003800000 */
.L_x_450:
[----:B------:R-:W-:Y:S01]  /*1f80*/  IMAD R2, R11, R0, RZ ;  /* 0x000000000b027224 */ /* 0x000fe200078e02ff */
[----:B------:R-:W-:-:S04]  /*1f90*/  PLOP3.LUT P2, PT, PT, PT, PT, 0x80, 0x0 ;  /* 0x000000000000781c */ /* 0x000fc80003f4f070 */
[C---:B------:R-:W-:Y:S01]  /*1fa0*/  VIADDMNMX R0, R2.reuse, R0, R135, PT ;  /* 0x0000000002007246 */ /* 0x040fe20003800187 */
[----:B------:R-:W-:-:S04]  /*1fb0*/  IMAD R2, R2, 0x60, -R9 ;  /* 0x0000006002027824 */ /* 0x000fc800078e0a09 */
[----:B------:R-:W-:Y:S01]  /*1fc0*/  IMAD R3, R0, 0x60, -R9 ;  /* 0x0000006000037824 */ /* 0x000fe200078e0a09 */
[----:B------:R-:W-:-:S04]  /*1fd0*/  VIMNMX R2, RZ, R2, !PT ;  /* 0x00000002ff027248 */ /* 0x000fc80007fe0100 */
[----:B-1----:R-:W-:-:S04]  /*1fe0*/  VIMNMX R5, R3, R24, PT ;  /* 0x0000001803057248 */ /* 0x002fc80003fe0100 */
[----:B------:R-:W-:Y:S01]  /*1ff0*/  ISETP.GT.AND P0, PT, R5, R2, PT ;  /* 0x000000020500720c */ /* 0x000fe20003f04270 */
[----:B------:R-:W-:-:S05]  /*2000*/  IMAD.WIDE.U32 R2, R2, -0x55555555, RZ ;  /* 0xaaaaaaab02027825 */ /* 0x000fca00078e00ff */
[----:B------:R-:W-:-:S04]  /*2010*/  SHF.R.U32.HI R119, RZ, 0x6, R3 ;  /* 0x00000006ff777819 */ /* 0x000fc80000011603 */
[----:B------:R-:W-:-:S03]  /*2020*/  MOV R2, R119 ;  /* 0x0000007700027202 */ /* 0x000fc60000000f00 */
[----:B------:R-:W-:-:S04]  /*2030*/  @P0 VIADD R0, R5, 0x5f ;  /* 0x0000005f05000836 */ /* 0x000fc80000000000 */
[----:B------:R-:W-:-:S05]  /*2040*/  @P0 IMAD.HI R0, R0, 0x2aaaaaab, RZ ;  /* 0x2aaaaaab00000827 */ /* 0x000fca00078e02ff */
[----:B------:R-:W-:-:S04]  /*2050*/  @P0 SHF.R.U32.HI R3, RZ, 0x1f, R0 ;  /* 0x0000001fff030819 */ /* 0x000fc80000011600 */
[----:B------:R-:W-:-:S04]  /*2060*/  @P0 LEA.HI.SX32 R2, R0, R3, 0x1c ;  /* 0x0000000300020211 */ /* 0x000fc800078fe2ff */
[----:B------:R-:W-:-:S13]  /*2070*/  ISETP.GT.AND P0, PT, R2, R119, PT ;  /* 0x000000770200720c */ /* 0x000fda0003f04270 */
[----:B------:R-:W-:Y:S05]  /*2080*/  @!P0 BRA `(.L_x_452) ;  /* 0x0000009000048947 */ /* 0x000fea0003800000 */
[----:B------:R-:W-:Y:S01]  /*2090*/  VIADD R0, R18, 0x1e400 ;  /* 0x0001e40012007836 */ /* 0x000fe20000000000 */
[----:B------:R-:W-:Y:S04]  /*20a0*/  BSSY B6, `(.L_x_453) ;  /* 0x0000013000067945 */ /* 0x000fe80003800000 */
[----:B------:R-:W-:-:S13]  /*20b0*/  LOP3.LUT P0, RZ, R0, 0x3ff, RZ, 0xc0, !PT ;  /* 0x000003ff00ff7812 */ /* 0x000fda000780c0ff */
[----:B------:R-:W-:Y:S05]  /*20c0*/  @!P0 BRA `(.L_x_454) ;  /* 0x0000000000408947 */ /* 0x000fea0003800000 */
[----:B------:R-:W-:Y:S01]  /*20d0*/  MOV R14, 0x0 ;  /* 0x00000000000e7802 */ /* 0x000fe20000000f00 */
[----:B------:R-:W-:Y:S01]  /*20e0*/  ULDC.64 UR4, c[0x4][0x88] ;  /* 0x0100220000047ab9 */ /* 0x000fe20000000a00 */
[----:B------:R-:W-:Y:S01]  /*20f0*/  ULDC.64 UR6, c[0x4][0x18] ;  /* 0x0100060000067ab9 */ /* 0x000fe20000000a00 */
[----:B------:R-:W-:Y:S01]  /*2100*/  IMAD.U32 R4, RZ, RZ, UR4 ;  /* 0x00000004ff047e24 */ /* 0x000fe2000f8e00ff */
[----:B------:R-:W-:Y:S01]  /*2110*/  MOV R8, 0x70 ;  /* 0x0000007000087802 */ /* 0x000fe20000000f00 */
[----:B------:R-:W-:Y:S01]  /*2120*/  IMAD.U32 R5, RZ, RZ, UR5 ;  /* 0x00000005ff057e24 */ /* 0x000fe2000f8e00ff */
[----:B------:R-:W1:Y:S01]  /*2130*/  LDC.64 R14, c[0x4][R14] ;  /* 0x010000000e0e7b82 */ /* 0x000e620000000a00 */
[----:B------:R-:W-:Y:S01]  /*2140*/  ULDC.64 UR4, c[0x4][0x90] ;  /* 0x0100240000047ab9 */ /* 0x000fe20000000a00 */
[----:B------:R-:W-:Y:S01]  /*2150*/  IMAD.U32 R10, RZ, RZ, UR6 ;  /* 0x00000006ff0a7e24 */ /* 0x000fe2000f8e00ff */
[----:B------:R-:W-:Y:S01]  /*2160*/  MOV R6, UR4 ;  /* 0x0000000400067c02 */ /* 0x000fe20008000f00 */
[----:B------:R-:W-:-:S02]  /*2170*/  IMAD.U32 R7, RZ, RZ, UR5 ;  /* 0x00000005ff077e24 */ /* 0x000fc4000f8e00ff */
[----:B------:R-:W-:Y:S02]  /*2180*/  IMAD.U32 R11, RZ, RZ, UR7 ;  /* 0x00000007ff0b7e24 */ /* 0x000fe4000f8e00ff */
[----:B------:R-:W-:Y:S02]  /*2190*/  IMAD.MOV.U32 R12, RZ, RZ, 0x1 ;  /* 0x00000001ff0c7424 */ /* 0x000fe400078e00ff */
[----:B------:R-:W-:-:S07]  /*21a0*/  IMAD.MOV.U32 R13, RZ, RZ, RZ ;  /* 0x000000ffff0d7224 */ /* 0x000fce00078e00ff */
[----:B------:R-:W-:-:S07]  /*21b0*/  LEPC R20, `(.L_x_454) ;  /* 0x000000001014794e */ /* 0x000fce0000000000 */
[----:B01---5:R-:W-:Y:S05]  /*21c0*/  CALL.ABS.NOINC R14 ;  /* 0x000000000e007343 */ /* 0x023fea0003c00000 */
.L_x_454:
[----:B------:R-:W-:Y:S05]  /*21d0*/  BSYNC B6 ;  /* 0x0000000000067941 */ /* 0x000fea0003800000 */
.L_x_453:
[----:B------:R-:W-:Y:S01]  /*21e0*/  VIADD R112, R18, 0x400 ;  /* 0x0000040012707836 */ /* 0x000fe20000000000 */
[----:B------:R-:W-:Y:S04]  /*21f0*/  BSSY B6, `(.L_x_455) ;  /* 0x0000013000067945 */ /* 0x000fe80003800000 */
[----:B------:R-:W-:-:S13]  /*2200*/  LOP3.LUT P0, RZ, R112, 0x3ff, RZ, 0xc0, !PT ;  /* 0x000003ff70ff7812 */ /* 0x000fda000780c0ff */
[----:B------:R-:W-:Y:S05]  /*2210*/  @!P0 BRA `(.L_x_456) ;  /* 0x0000000000408947 */ /* 0x000fea0003800000 */
[----:B------:R-:W-:Y:S01]  /*2220*/  MOV R14, 0x0 ;  /* 0x00000000000e7802 */ /* 0x000fe20000000f00 */
[----:B------:R-:W-:Y:S01]  /*2230*/  ULDC.64 UR4, c[0x4][0x88] ;  /* 0x0100220000047ab9 */ /* 0x000fe20000000a00 */
[----:B------:R-:W-:Y:S01]  /*2240*/  ULDC.64 UR6, c[0x4][0x18] ;  /* 0x0100060000067ab9 */ /* 0x000fe20000000a00 */
[----:B------:R-:W-:Y:S01]  /*2250*/  MOV R4, UR4 ;  /* 0x0000000400047c02 */ /* 0x000fe20008000f00 */
[----:B------:R-:W-:Y:S01]  /*2260*/  IMAD.U32 R5, RZ, RZ, UR5 ;  /* 0x00000005ff057e24 */ /* 0x000fe2000f8e00ff */
[----:B------:R-:W-:Y:S01]  /*2270*/  ULDC.64 UR4, c[0x4][0x90] ;  /* 0x0100240000047ab9 */ /* 0x000fe20000000a00 */
[----:B------:R-:W1:Y:S01]  /*2280*/  LDC.64 R14, c[0x4][R14] ;  /* 0x010000000e0e7b82 */ /* 0x000e620000000a00 */
        /* <DEDUP_REMOVED lines=8> */
[----:B01---5:R-:W-:Y:S05]  /*2310*/  CALL.ABS.NOINC R14 ;  /* 0x000000000e007343 */ /* 0x023fea0003c00000 */
.L_x_456:
[----:B------:R-:W-:Y:S05]  /*2320*/  BSYNC B6 ;  /* 0x0000000000067941 */ /* 0x000fea0003800000 */
.L_x_455:
[----:B------:R-:W-:Y:S01]  /*2330*/  ULDC.64 UR4, c[0x0][0x9f8] ;  /* 0x00027e0000047ab9 */ /* 0x000fe20000000a00 */
[----:B------:R-:W-:Y:S01]  /*2340*/  IMAD.MOV.U32 R0, RZ, RZ, R226 ;  /* 0x000000ffff007224 */ /* 0x000fe200078e00e2 */
[----:B------:R-:W-:Y:S01]  /*2350*/  ISETP.NE.U32.AND P0, PT, RZ, UR4, PT ;  /* 0x00000004ff007c0c */ /* 0x000fe2000bf05070 */
[----:B------:R-:W2:Y:S01]  /*2360*/  LDL R14, [R1+0xa4] ;  /* 0x0000a400010e7983 */ /* 0x000ea20000100800 */
[----:B------:R-:W1:Y:S01]  /*2370*/  LDC.64 R92, c[0x0][0x3f8] ;  /* 0x0000fe00ff5c7b82 */ /* 0x000e620000000a00 */
[----:B------:R-:W-:Y:S01]  /*2380*/  IMAD.MOV.U32 R20, RZ, RZ, R25 ;  /* 0x000000ffff147224 */ /* 0x000fe200078e0019 */
[----:B------:R-:W-:-:S06]  /*2390*/  ISETP.NE.AND.EX P0, PT, RZ, UR5, PT, P0 ;  /* 0x00000005ff007c0c */ /* 0x000fcc000bf05300 */
[----:B------:R-:W3:Y:S07]  /*23a0*/  LDC R21, c[0x0][0x3f4] ;  /* 0x0000fd00ff157b82 */ /* 0x000eee0000000800 */
[----:B------:R-:W-:Y:S01]  /*23b0*/  @P0 IADD3 R4, P1, R227, UR4, RZ ;  /* 0x00000004e3040c10 */ /* 0x000fe2000ff3e0ff */
[----:B------:R-:W-:Y:S01]  /*23c0*/  ULDC UR4, c[0x0][0x2f4] ;  /* 0x0000bd0000047ab9 */ /* 0x000fe20000000800 */
[----:B------:R-:W4:Y:S02]  /*23d0*/  LDC.64 R86, c[0x0][0x408] ;  /* 0x00010200ff567b82 */ /* 0x000f240000000a00 */
[----:B------:R-:W-:-:S05]  /*23e0*/  @P0 IADD3.X R5, R228, UR5, RZ, P1, !PT ;  /* 0x00000005e4050c10 */ /* 0x000fca0008ffe4ff */
[----:B------:R0:W2:Y:S01]  /*23f0*/  @P0 LDG.E R0, desc[UR48][R4.64] ;  /* 0x0000003004000981 */ /* 0x0000a2000c1e1900 */
[----:B------:R-:W-:Y:S02]  /*2400*/  ISETP.GE.AND P1, PT, R194, UR4, PT ;  /* 0x00000004c2007c0c */ /* 0x000fe4000bf26270 */
[----:B------:R-:W-:Y:S02]  /*2410*/  ISETP.GE.AND P0, PT, R16, UR4, PT ;  /* 0x0000000410007c0c */ /* 0x000fe4000bf06270 */
[----:B------:R-:W-:Y:S02]  /*2420*/  SEL R6, RZ, 0xffffffff, P1 ;  /* 0xffffffffff067807 */ /* 0x000fe40000800000 */
[----:B------:R-:W-:Y:S02]  /*2430*/  SEL R3, RZ, 0x1, P0 ;  /* 0x00000001ff037807 */ /* 0x000fe40000000000 */
[----:B------:R-:W-:Y:S01]  /*2440*/  SHF.R.S32.HI R7, RZ, 0x1f, R203 ;  /* 0x0000001fff077819 */ /* 0x000fe200000114cb */
[----:B------:R-:W-:Y:S01]  /*2450*/  IMAD.SHL.U32 R6, R6, 0x2, RZ ;  /* 0x0000000206067824 */ /* 0x000fe200078e00ff */
[----:B------:R-:W-:-:S02]  /*2460*/  ISETP.GE.AND P0, PT, R193, UR4, PT ;  /* 0x00000004c1007c0c */ /* 0x000fc4000bf06270 */
[----:B------:R-:W-:Y:S02]  /*2470*/  ISETP.GE.AND P1, PT, R23, UR4, PT ;  /* 0x0000000417007c0c */ /* 0x000fe4000bf26270 */
[----:B------:R-:W-:Y:S01]  /*2480*/  LOP3.LUT R3, R6, 0x2, R3, 0xe2, !PT ;  /* 0x0000000206037812 */ /* 0x000fe200078ee203 */
[----:B-1----:R-:W-:Y:S01]  /*2490*/  IMAD R6, R7, R92, RZ ;  /* 0x0000005c07067224 */ /* 0x002fe200078e02ff */
[----:B------:R-:W-:Y:S02]  /*24a0*/  ISETP.GE.AND P2, PT, R22, UR4, PT ;  /* 0x0000000416007c0c */ /* 0x000fe4000bf46270 */
[----:B0-----:R-:W-:Y:S02]  /*24b0*/  SEL R4, RZ, 0x4, P0 ;  /* 0x00000004ff047807 */ /* 0x001fe40000000000 */
[----:B------:R-:W-:Y:S01]  /*24c0*/  SEL R5, RZ, 0x8, P1 ;  /* 0x00000008ff057807 */ /* 0x000fe20000800000 */
[----:B------:R-:W-:Y:S01]  /*24d0*/  IMAD R9, R203, R93, R6 ;  /* 0x0000005dcb097224 */ /* 0x000fe200078e0206 */
[----:B------:R-:W-:-:S02]  /*24e0*/  SEL R6, RZ, 0x10, P2 ;  /* 0x00000010ff067807 */ /* 0x000fc40001000000 */
[----:B------:R-:W-:Y:S01]  /*24f0*/  LOP3.LUT R3, R5, R3, R4, 0xfe, !PT ;  /* 0x0000000305037212 */ /* 0x000fe200078efe04 */
[----:B----4-:R-:W-:Y:S01]  /*2500*/  IMAD R4, R7, R86, RZ ;  /* 0x0000005607047224 */ /* 0x010fe200078e02ff */
[-C--:B---3--:R-:W-:Y:S02]  /*2510*/  ISETP.GE.AND P0, PT, R16, R21.reuse, PT ;  /* 0x000000151000720c */ /* 0x088fe40003f06270 */
[----:B------:R-:W-:Y:S02]  /*2520*/  SHF.R.S32.HI R197, RZ, 0x1f, R196 ;  /* 0x0000001fffc57819 */ /* 0x000fe400000114c4 */
[----:B------:R-:W-:Y:S02]  /*2530*/  ISETP.GE.AND P1, PT, R194, R21, PT ;  /* 0x00000015c200720c */ /* 0x000fe40003f26270 */
[----:B------:R-:W-:Y:S01]  /*2540*/  LOP3.LUT R6, R3, R6, RZ, 0xfc, !PT ;  /* 0x0000000603067212 */ /* 0x000fe200078efcff */
[----:B------:R-:W-:Y:S01]  /*2550*/  IMAD R7, R203, R87, R4 ;  /* 0x00000057cb077224 */ /* 0x000fe200078e0204 */
[----:B------:R-:W-:Y:S01]  /*2560*/  ISETP.GE.AND P3, PT, R193, R21, PT ;  /* 0x00000015c100720c */ /* 0x000fe20003f66270 */
[----:B------:R-:W-:Y:S01]  /*2570*/  IMAD.WIDE.U32 R88, R203, R86, R16 ;  /* 0x00000056cb587225 */ /* 0x000fe200078e0010 */
[----:B------:R-:W-:-:S02]  /*2580*/  SEL R3, R21, RZ, P0 ;  /* 0x000000ff15037207 */ /* 0x000fc40000000000 */
[----:B------:R-:W-:Y:S01]  /*2590*/  SEL R5, R21, RZ, P1 ;  /* 0x000000ff15057207 */ /* 0x000fe20000800000 */
[----:B------:R-:W-:Y:S01]  /*25a0*/  IMAD.WIDE.U32 R90, R203, R86, R196 ;  /* 0x00000056cb5a7225 */ /* 0x000fe200078e00c4 */
[----:B------:R-:W-:Y:S02]  /*25b0*/  SEL R4, R21, RZ, P3 ;  /* 0x000000ff15047207 */ /* 0x000fe40001800000 */
[----:B------:R-:W-:Y:S01]  /*25c0*/  IADD3 R89, R7, R89, RZ ;  /* 0x0000005907597210 */ /* 0x000fe20007ffe0ff */
[----:B------:R-:W-:Y:S02]  /*25d0*/  IMAD.IADD R3, R16, 0x1, R3 ;  /* 0x0000000110037824 */ /* 0x000fe400078e0203 */
[----:B------:R-:W-:Y:S02]  /*25e0*/  IMAD.IADD R91, R91, 0x1, R7 ;  /* 0x000000015b5b7824 */ /* 0x000fe400078e0207 */
[----:B------:R-:W-:Y:S02]  /*25f0*/  IMAD.IADD R7, R194, 0x1, R5 ;  /* 0x00000001c2077824 */ /* 0x000fe400078e0205 */
[----:B------:R-:W-:Y:S01]  /*2600*/  IMAD.IADD R11, R193, 0x1, R4 ;  /* 0x00000001c10b7824 */ /* 0x000fe200078e0204 */
[----:B------:R-:W-:-:S02]  /*2610*/  SHF.R.S32.HI R4, RZ, 0x1f, R3 ;  /* 0x0000001fff047819 */ /* 0x000fc40000011403 */
[----:B------:R-:W-:Y:S01]  /*2620*/  SHF.R.S32.HI R8, RZ, 0x1f, R7 ;  /* 0x0000001fff087819 */ /* 0x000fe20000011407 */
[CC--:B------:R-:W-:Y:S01]  /*2630*/  IMAD.WIDE.U32 R96, R203.reuse, R92.reuse, R196 ;  /* 0x0000005ccb607225 */ /* 0x0c0fe200078e00c4 */
[CC--:B------:R-:W-:Y:S02]  /*2640*/  LEA.HI R5, R4.reuse, R3.reuse, RZ, 0x3 ;  /* 0x0000000304057211 */ /* 0x0c0fe400078f18ff */
[----:B------:R-:W-:Y:S01]  /*2650*/  LEA.HI R3, R4, R3, RZ, 0x6 ;  /* 0x0000000304037211 */ /* 0x000fe200078f30ff */
[----:B------:R-:W-:Y:S01]  /*2660*/  IMAD.WIDE.U32 R94, R203, R92, R16 ;  /* 0x0000005ccb5e7225 */ /* 0x000fe200078e0010 */
[----:B------:R-:W-:Y:S02]  /*2670*/  SHF.R.S32.HI R12, RZ, 0x1f, R11 ;  /* 0x0000001fff0c7819 */ /* 0x000fe4000001140b */
[CC--:B------:R-:W-:Y:S01]  /*2680*/  LEA.HI R4, R8.reuse, R7.reuse, RZ, 0x6 ;  /* 0x0000000708047211 */ /* 0x0c0fe200078f30ff */
[----:B------:R-:W0:Y:S01]  /*2690*/  S2R R160, SR_TID.X ;  /* 0x0000000000a07919 */ /* 0x000e220000002100 */
[----:B------:R-:W-:Y:S01]  /*26a0*/  LEA.HI R8, R8, R7, RZ, 0x3 ;  /* 0x0000000708087211 */ /* 0x000fe200078f18ff */
[----:B------:R-:W-:Y:S01]  /*26b0*/  IMAD.IADD R95, R9, 0x1, R95 ;  /* 0x00000001095f7824 */ /* 0x000fe200078e025f */
[----:B------:R-:W-:-:S02]  /*26c0*/  SHF.R.S32.HI R3, RZ, 0x6, R3 ;  /* 0x00000006ff037819 */ /* 0x000fc40000011403 */
[----:B------:R-:W-:Y:S02]  /*26d0*/  IADD3 R97, R97, R9, RZ ;  /* 0x0000000961617210 */ /* 0x000fe40007ffe0ff */
[----:B------:R-:W-:Y:S02]  /*26e0*/  LEA.HI R13, R12, R11, RZ, 0x3 ;  /* 0x0000000b0c0d7211 */ /* 0x000fe400078f18ff */
[----:B------:R-:W-:Y:S02]  /*26f0*/  SHF.R.S32.HI R7, RZ, 0x6, R4 ;  /* 0x00000006ff077819 */ /* 0x000fe40000011404 */
[--C-:B------:R-:W-:Y:S02]  /*2700*/  LOP3.LUT R4, R216, 0x38, R5.reuse, 0xf8, !PT ;  /* 0x00000038d8047812 */ /* 0x100fe400078ef805 */
[----:B------:R-:W-:Y:S02]  /*2710*/  LOP3.LUT R9, R205, 0x38, R5, 0xf8, !PT ;  /* 0x00000038cd097812 */ /* 0x000fe400078ef805 */
[----:B------:R-:W-:-:S02]  /*2720*/  SHF.R.U32.HI R25, RZ, 0x3, R205 ;  /* 0x00000003ff197819 */ /* 0x000fc400000116cd */
[----:B------:R-:W-:Y:S01]  /*2730*/  LEA.HI R11, R12, R11, RZ, 0x6 ;  /* 0x0000000b0c0b7211 */ /* 0x000fe200078f30ff */
[C---:B------:R-:W-:Y:S01]  /*2740*/  IMAD R130, R3.reuse, 0x1800, R218 ;  /* 0x0000180003827824 */ /* 0x040fe200078e02da */
[----:B------:R-:W-:Y:S01]  /*2750*/  LOP3.LUT P2, RZ, R224, 0x4, RZ, 0xc0, !PT ;  /* 0x00000004e0ff7812 */ /* 0x000fe2000784c0ff */
[----:B------:R-:W-:Y:S01]  /*2760*/  IMAD R128, R3, 0x1800, R219 ;  /* 0x0000180003807824 */ /* 0x000fe200078e02db */
[----:B------:R-:W-:Y:S02]  /*2770*/  LOP3.LUT R20, R20, 0xfffffffe, RZ, 0xc0, !PT ;  /* 0xfffffffe14147812 */ /* 0x000fe400078ec0ff */
[----:B------:R-:W-:Y:S02]  /*2780*/  LOP3.LUT R10, R216, 0x38, R8, 0xf8, !PT ;  /* 0x00000038d80a7812 */ /* 0x000fe400078ef808 */
[----:B------:R-:W-:Y:S02]  /*2790*/  LOP3.LUT R3, R4, R217, RZ, 0x3c, !PT ;  /* 0x000000d904037212 */ /* 0x000fe400078e3cff */
[----:B------:R-:W-:-:S02]  /*27a0*/  LOP3.LUT R9, R9, R25, RZ, 0x3c, !PT ;  /* 0x0000001909097212 */ /* 0x000fc400078e3cff */
[----:B------:R-:W-:Y:S02]  /*27b0*/  SHF.R.S32.HI R11, RZ, 0x6, R11 ;  /* 0x00000006ff0b7819 */ /* 0x000fe4000001140b */
[----:B------:R-:W-:Y:S01]  /*27c0*/  LOP3.LUT R4, R216, 0x38, R13, 0xf8, !PT ;  /* 0x00000038d8047812 */ /* 0x000fe200078ef80d */
[--C-:B------:R-:W-:Y:S01]  /*27d0*/  IMAD R129, R7, 0x1800, R218.reuse ;  /* 0x0000180007817824 */ /* 0x100fe200078e02da */
[----:B------:R-:W-:Y:S01]  /*27e0*/  @P3 LOP3.LUT R20, R20, 0x1, RZ, 0xfc, !PT ;  /* 0x0000000114143812 */ /* 0x000fe200078efcff */
[----:B------:R-:W-:Y:S01]  /*27f0*/  IMAD.IADD R128, R128, 0x1, R9 ;  /* 0x0000000180807824 */ /* 0x000fe200078e0209 */
[----:B------:R-:W-:Y:S01]  /*2800*/  LOP3.LUT R10, R10, R217, RZ, 0x3c, !PT ;  /* 0x000000d90a0a7212 */ /* 0x000fe200078e3cff */
[----:B------:R-:W-:Y:S01]  /*2810*/  IMAD R127, R11, 0x1800, R218 ;  /* 0x000018000b7f7824 */ /* 0x000fe200078e02da */
[----:B------:R-:W-:Y:S02]  /*2820*/  IADD3 R130, R130, R3, RZ ;  /* 0x0000000382827210 */ /* 0x000fe40007ffe0ff */
[----:B------:R-:W-:-:S02]  /*2830*/  LOP3.LUT R3, R205, 0x38, R8, 0xf8, !PT ;  /* 0x00000038cd037812 */ /* 0x000fc400078ef808 */
[----:B------:R-:W-:Y:S02]  /*2840*/  LOP3.LUT R9, R205, 0x38, R13, 0xf8, !PT ;  /* 0x00000038cd097812 */ /* 0x000fe400078ef80d */
[----:B------:R-:W-:Y:S01]  /*2850*/  LOP3.LUT R4, R4, R217, RZ, 0x3c, !PT ;  /* 0x000000d904047212 */ /* 0x000fe200078e3cff */
[----:B------:R-:W-:Y:S01]  /*2860*/  IMAD.IADD R129, R129, 0x1, R10 ;  /* 0x0000000181817824 */ /* 0x000fe200078e020a */
[----:B------:R-:W-:Y:S01]  /*2870*/  LOP3.LUT R20, R20, 0xfffffffb, RZ, 0xc0, !PT ;  /* 0xfffffffb14147812 */ /* 0x000fe200078ec0ff */
[--C-:B------:R-:W-:Y:S01]  /*2880*/  IMAD R126, R7, 0x1800, R219.reuse ;  /* 0x00001800077e7824 */ /* 0x100fe200078e02db */
[-C--:B------:R-:W-:Y:S01]  /*2890*/  LOP3.LUT R3, R3, R25.reuse, RZ, 0x3c, !PT ;  /* 0x0000001903037212 */ /* 0x080fe200078e3cff */
[----:B------:R-:W-:Y:S01]  /*28a0*/  IMAD R125, R11, 0x1800, R219 ;  /* 0x000018000b7d7824 */ /* 0x000fe200078e02db */
[----:B-----5:R-:W-:Y:S02]  /*28b0*/  SHF.R.S32.HI R15, RZ, 0x1f, R131 ;  /* 0x0000001fff0f7819 */ /* 0x020fe40000011483 */
[----:B------:R-:W-:-:S02]  /*28c0*/  LOP3.LUT R10, R9, R25, RZ, 0x3c, !PT ;  /* 0x00000019090a7212 */ /* 0x000fc400078e3cff */
[----:B------:R-:W-:Y:S02]  /*28d0*/  IADD3 R127, R127, R4, RZ ;  /* 0x000000047f7f7210 */ /* 0x000fe40007ffe0ff */
[----:B------:R-:W-:Y:S02]  /*28e0*/  LOP3.LUT R4, R216, 0x18, R16, 0xf8, !PT ;  /* 0x00000018d8047812 */ /* 0x000fe400078ef810 */
[----:B------:R-:W-:Y:S01]  /*28f0*/  @P2 LOP3.LUT R20, R20, 0x4, RZ, 0xfc, !PT ;  /* 0x0000000414142812 */ /* 0x000fe200078efcff */
[----:B------:R-:W-:Y:S01]  /*2900*/  IMAD.IADD R126, R126, 0x1, R3 ;  /* 0x000000017e7e7824 */ /* 0x000fe200078e0203 */
[----:B------:R-:W-:Y:S01]  /*2910*/  ISETP.GE.AND P2, PT, R192, UR4, PT ;  /* 0x00000004c0007c0c */ /* 0x000fe2000bf46270 */
[----:B------:R-:W-:Y:S01]  /*2920*/  IMAD R12, R15, R92, RZ ;  /* 0x0000005c0f0c7224 */ /* 0x000fe200078e02ff */
[----:B------:R-:W-:Y:S01]  /*2930*/  LOP3.LUT R3, R4, R217, RZ, 0x3c, !PT ;  /* 0x000000d904037212 */ /* 0x000fe200078e3cff */
[----:B------:R-:W-:Y:S01]  /*2940*/  IMAD.IADD R125, R125, 0x1, R10 ;  /* 0x000000017d7d7824 */ /* 0x000fe200078e020a */
[----:B------:R-:W-:Y:S01]  /*2950*/  SEL R7, RZ, 0x20, P2 ;  /* 0x00000020ff077807 */ /* 0x000fe20001000000 */
[----:B------:R-:W-:Y:S01]  /*2960*/  IMAD R10, R15, R86, RZ ;  /* 0x000000560f0a7224 */ /* 0x000fe200078e02ff */
[----:B------:R-:W-:Y:S01]  /*2970*/  SHF.L.U64.HI R101, R92, 0x6, R93 ;  /* 0x000000065c657819 */ /* 0x000fe2000001025d */
[----:B------:R-:W-:Y:S01]  /*2980*/  IMAD R9, R93, 0x60, RZ ;  /* 0x000000605d097824 */ /* 0x000fe200078e02ff */
[----:B------:R-:W-:Y:S01]  /*2990*/  SHF.L.U64.HI R103, R86, 0x6, R87 ;  /* 0x0000000656677819 */ /* 0x000fe20000010257 */
[----:B------:R-:W-:Y:S01]  /*29a0*/  IMAD R11, R131, R93, R12 ;  /* 0x0000005d830b7224 */ /* 0x000fe200078e020c */
[----:B------:R1:W-:Y:S01]  /*29b0*/  STL [R1], R20 ;  /* 0x0000001401007387 */ /* 0x0003e20000100800 */
[----:B------:R-:W-:-:S02]  /*29c0*/  IMAD.SHL.U32 R102, R92, 0x40, RZ ;  /* 0x000000405c667824 */ /* 0x000fc400078e00ff */
[----:B------:R-:W-:Y:S01]  /*29d0*/  IMAD.WIDE.U32 R96, R131, R92, R96 ;  /* 0x0000005c83607225 */ /* 0x000fe200078e0060 */
[----:B------:R-:W-:-:S03]  /*29e0*/  SHF.R.S32.HI R111, RZ, 0x3, R5 ;  /* 0x00000003ff6f7819 */ /* 0x000fc60000011405 */
[----:B------:R-:W-:Y:S01]  /*29f0*/  IMAD.WIDE.U32 R94, R131, R92, R94 ;  /* 0x0000005c835e7225 */ /* 0x000fe200078e005e */
[----:B------:R-:W-:Y:S02]  /*2a00*/  LOP3.LUT R4, R8, 0xfffffff8, RZ, 0xc0, !PT ;  /* 0xfffffff808047812 */ /* 0x000fe400078ec0ff */
[----:B-1----:R-:W-:Y:S01]  /*2a10*/  LOP3.LUT R20, R6, R7, RZ, 0xfc, !PT ;  /* 0x0000000706147212 */ /* 0x002fe200078efcff */
[----:B------:R-:W-:-:S04]  /*2a20*/  IMAD.WIDE.U32 R92, R92, 0x60, RZ ;  /* 0x000000605c5c7825 */ /* 0x000fc800078e00ff */
[----:B------:R-:W-:Y:S02]  /*2a30*/  IMAD R123, R87, 0x60, RZ ;  /* 0x00000060577b7824 */ /* 0x000fe400078e02ff */
[C---:B------:R-:W-:Y:S02]  /*2a40*/  IMAD R85, R131.reuse, R87, R10 ;  /* 0x0000005783557224 */ /* 0x040fe400078e020a */
[----:B------:R-:W-:Y:S02]  /*2a50*/  IMAD.SHL.U32 R104, R86, 0x40, RZ ;  /* 0x0000004056687824 */ /* 0x000fe400078e00ff */
[----:B------:R-:W-:-:S04]  /*2a60*/  IMAD.WIDE.U32 R90, R131, R86, R90 ;  /* 0x00000056835a7225 */ /* 0x000fc800078e005a */
[----:B------:R-:W-:-:S04]  /*2a70*/  IMAD.WIDE.U32 R88, R131, R86, R88 ;  /* 0x0000005683587225 */ /* 0x000fc800078e0058 */
[----:B------:R-:W-:Y:S01]  /*2a80*/  IMAD.IADD R124, R218, 0x1, R3 ;  /* 0x00000001da7c7824 */ /* 0x000fe200078e0203 */
[----:B------:R-:W-:Y:S01]  /*2a90*/  LOP3.LUT R3, R5, 0xfffffff8, RZ, 0xc0, !PT ;  /* 0xfffffff805037812 */ /* 0x000fe200078ec0ff */
[----:B------:R-:W-:Y:S01]  /*2aa0*/  IMAD.WIDE.U32 R86, R86, 0x60, RZ ;  /* 0x0000006056567825 */ /* 0x000fe200078e00ff */
[----:B------:R-:W-:Y:S02]  /*2ab0*/  LOP3.LUT R5, R13, 0xfffffff8, RZ, 0xc0, !PT ;  /* 0xfffffff80d057812 */ /* 0x000fe400078ec0ff */
[----:B------:R-:W-:Y:S01]  /*2ac0*/  SHF.R.S32.HI R110, RZ, 0x3, R8 ;  /* 0x00000003ff6e7819 */ /* 0x000fe20000011408 */
[----:B------:R-:W-:Y:S01]  /*2ad0*/  IMAD.IADD R122, R93, 0x1, R9 ;  /* 0x000000015d7a7824 */ /* 0x000fe200078e0209 */
[C---:B------:R-:W-:Y:S01]  /*2ae0*/  LOP3.LUT R7, R20.reuse, 0x2, RZ, 0xc0, !PT ;  /* 0x0000000214077812 */ /* 0x040fe200078ec0ff */
[----:B------:R-:W-:Y:S01]  /*2af0*/  IMAD.IADD R99, R91, 0x1, R85 ;  /* 0x000000015b637824 */ /* 0x000fe200078e0255 */
[C---:B------:R-:W-:Y:S01]  /*2b00*/  LOP3.LUT R8, R20.reuse, 0x4, RZ, 0xc0, !PT ;  /* 0x0000000414087812 */ /* 0x040fe200078ec0ff */
[----:B------:R-:W-:Y:S01]  /*2b10*/  IMAD.IADD R121, R121, 0x1, R26 ;  /* 0x0000000179797824 */ /* 0x000fe200078e021a */
[C---:B------:R-:W-:Y:S01]  /*2b20*/  LOP3.LUT R9, R20.reuse, 0x8, RZ, 0xc0, !PT ;  /* 0x0000000814097812 */ /* 0x040fe200078ec0ff */
[----:B------:R-:W-:Y:S01]  /*2b30*/  IMAD.SHL.U32 R118, R21, 0x2, RZ ;  /* 0x0000000215767824 */ /* 0x000fe200078e00ff */
[----:B------:R-:W-:Y:S01]  /*2b40*/  LOP3.LUT R10, R20, 0x10, RZ, 0xc0, !PT ;  /* 0x00000010140a7812 */ /* 0x000fe200078ec0ff */
[----:B------:R-:W-:Y:S01]  /*2b50*/  IMAD.IADD R100, R97, 0x1, R11 ;  /* 0x0000000161647824 */ /* 0x000fe200078e020b */
[----:B0-----:R-:W-:Y:S01]  /*2b60*/  LEA.HI R160, R160, 0x8, RZ, 0x19 ;  /* 0x00000008a0a07811 */ /* 0x001fe200078fc8ff */
[----:B------:R-:W-:Y:S01]  /*2b70*/  IMAD.IADD R98, R11, 0x1, R95 ;  /* 0x000000010b627824 */ /* 0x000fe200078e025f */
[----:B------:R-:W-:-:S02]  /*2b80*/  IADD3 R123, R87, R123, RZ ;  /* 0x0000007b577b7210 */ /* 0x000fc40007ffe0ff */
[----:B------:R-:W-:Y:S02]  /*2b90*/  IADD3 R85, R85, R89, RZ ;  /* 0x0000005955557210 */ /* 0x000fe40007ffe0ff */
[----:B------:R-:W-:Y:S02]  /*2ba0*/  SHF.R.S32.HI R109, RZ, 0x3, R13 ;  /* 0x00000003ff6d7819 */ /* 0x000fe4000001140d */
[----:B------:R-:W-:Y:S02]  /*2bb0*/  LOP3.LUT R6, R6, 0x1, RZ, 0xc0, !PT ;  /* 0x0000000106067812 */ /* 0x000fe400078ec0ff */
[----:B------:R-:W-:Y:S02]  /*2bc0*/  SHF.R.S32.HI R107, RZ, 0x1f, R3 ;  /* 0x0000001fff6b7819 */ /* 0x000fe40000011403 */
[----:B------:R-:W-:Y:S02]  /*2bd0*/  SHF.R.S32.HI R106, RZ, 0x1f, R4 ;  /* 0x0000001fff6a7819 */ /* 0x000fe40000011404 */
[----:B------:R-:W-:-:S02]  /*2be0*/  SHF.R.S32.HI R105, RZ, 0x1f, R5 ;  /* 0x0000001fff697819 */ /* 0x000fc40000011405 */
[----:B------:R-:W-:Y:S02]  /*2bf0*/  LOP3.LUT R20, R20, 0x20, RZ, 0xc0, !PT ;  /* 0x0000002014147812 */ /* 0x000fe400078ec0ff */
[----:B--2---:R-:W-:Y:S02]  /*2c00*/  LEA R108, R14, R203, 0x6 ;  /* 0x000000cb0e6c7211 */ /* 0x004fe400078e30ff */
[----:B------:R-:W-:-:S07]  /*2c10*/  SHF.R.S32.HI R120, RZ, 0x1f, R0 ;  /* 0x0000001fff787819 */ /* 0x000fce0000011400 */
.L_x_562:
[----:B--2---:R-:W2:Y:S01]  /*2c20*/  LDL.LU R29, [R1] ;  /* 0x00000000011d7983 */ /* 0x004ea20000300800 */
[----:B0-----:R-:W0:Y:S01]  /*2c30*/  LDC R25, c[0x0][0x430] ;  /* 0x00010c00ff197b82 */ /* 0x001e220000000800 */
[----:B------:R-:W-:Y:S02]  /*2c40*/  VIADD R2, R2, 0xffffffff ;  /* 0xffffffff02027836 */ /* 0x000fe40000000000 */
[----:B------:R-:W-:Y:S02]  /*2c50*/  IMAD.MOV.U32 R21, RZ, RZ, RZ ;  /* 0x000000ffff157224 */ /* 0x000fe400078e00ff */
[----:B------:R-:W-:-:S03]  /*2c60*/  IMAD R12, R2, 0x60, R108 ;  /* 0x00000060020c7824 */ /* 0x000fc600078e026c */
[----:B-1----:R-:W1:Y:S01]  /*2c70*/  LDC R117, c[0x0][0x3f4] ;  /* 0x0000fd00ff757b82 */ /* 0x002e620000000800 */
[----:B------:R-:W-:Y:S01]  /*2c80*/  IMAD.IADD R30, R121, 0x1, R12 ;  /* 0x00000001791e7824 */ /* 0x000fe200078e020c */
[----:B------:R-:W-:-:S03]  /*2c90*/  ISETP.GE.AND P2, PT, R12, R24, PT ;  /* 0x000000180c00720c */ /* 0x000fc60003f46270 */
[----:B------:R-:W-:Y:S01]  /*2ca0*/  IMAD.MOV.U32 R26, RZ, RZ, R30 ;  /* 0x000000ffff1a7224 */ /* 0x000fe200078e001e */
[----:B------:R-:W-:Y:S02]  /*2cb0*/  ISETP.GT.OR P2, PT, R108, 0x5f, P2 ;  /* 0x0000005f6c00780c */ /* 0x000fe40001744670 */
[----:B0-----:R-:W-:-:S11]  /*2cc0*/  ISETP.NE.AND P3, PT, R25, 0x1, PT ;  /* 0x000000011900780c */ /* 0x001fd60003f65270 */
[----:B------:R-:W0:Y:S08]  /*2cd0*/  @!P2 LDC.64 R14, c[0x0][0x428] ;  /* 0x00010a00ff0eab82 */ /* 0x000e300000000a00 */
[----:B------:R-:W3:Y:S08]  /*2ce0*/  @!P2 LDC.64 R12, c[0x0][0x418] ;  /* 0x00010600ff0cab82 */ /* 0x000ef00000000a00 */
[----:B------:R-:W4:Y:S08]  /*2cf0*/  @P3 LDC R11, c[0x0][0x434] ;  /* 0x00010d00ff0b3b82 */ /* 0x000f300000000800 */
[----:B------:R-:W1:Y:S01]  /*2d00*/  @P3 LDC R28, c[0x0][0x438] ;  /* 0x00010e00ff1c3b82 */ /* 0x000e620000000800 */
[----:B----4-:R-:W-:-:S05]  /*2d10*/  @P3 IMAD.HI.U32 R11, R30, R11, RZ ;  /* 0x0000000b1e0b3227 */ /* 0x010fca00078e00ff */
[----:B-1----:R-:W-:Y:S01]  /*2d20*/  @P3 SHF.R.U32.HI R26, RZ, R28, R11 ;  /* 0x0000001cff1a3219 */ /* 0x002fe2000001160b */
[----:B0-----:R-:W-:-:S03]  /*2d30*/  @!P2 IMAD R11, R120, R14, RZ ;  /* 0x0000000e780ba224 */ /* 0x001fc600078e02ff */
[--C-:B------:R-:W-:Y:S01]  /*2d40*/  @!P2 SHF.R.S32.HI R27, RZ, 0x1f, R26.reuse ;  /* 0x0000001fff1ba819 */ /* 0x100fe2000001141a */
[C---:B------:R-:W-:Y:S02]  /*2d50*/  @!P2 IMAD R11, R0.reuse, R15, R11 ;  /* 0x0000000f000ba224 */ /* 0x040fe400078e020b */
[----:B------:R-:W-:-:S05]  /*2d60*/  @!P2 IMAD.WIDE.U32 R14, R0, R14, R26 ;  /* 0x0000000e000ea225 */ /* 0x000fca00078e001a */
[----:B------:R-:W-:Y:S02]  /*2d70*/  @!P2 IADD3 R11, R15, R11, RZ ;  /* 0x0000000b0f0ba210 */ /* 0x000fe40007ffe0ff */
[----:B---3--:R-:W-:-:S04]  /*2d80*/  @!P2 LEA R12, P3, R14, R12, 0x2 ;  /* 0x0000000c0e0ca211 */ /* 0x008fc800078610ff */
[----:B------:R-:W-:-:S05]  /*2d90*/  @!P2 LEA.HI.X R13, R14, R13, R11, 0x2, P3 ;  /* 0x0000000d0e0da211 */ /* 0x000fca00018f140b */
[----:B------:R0:W5:Y:S01]  /*2da0*/  @!P2 LDG.E R21, desc[UR48][R12.64] ;  /* 0x000000300c15a981 */ /* 0x000162000c1e1900 */
[----:B------:R-:W-:Y:S01]  /*2db0*/  ISETP.GT.AND P2, PT, R2, R119, PT ;  /* 0x000000770200720c */ /* 0x000fe20003f44270 */
[----:B------:R-:W-:Y:S01]  /*2dc0*/  IMAD R11, R19, 0x4800, R124 ;  /* 0x00004800130b7824 */ /* 0x000fe200078e027c */
[----:B------:R-:W-:Y:S01]  /*2dd0*/  LOP3.LUT P4, RZ, R224, 0x4, RZ, 0xc0, !PT ;  /* 0x00000004e0ff7812 */ /* 0x000fe2000788c0ff */
[----:B------:R-:W-:Y:S01]  /*2de0*/  IMAD.MOV R14, RZ, RZ, -R26 ;  /* 0x000000ffff0e7224 */ /* 0x000fe200078e0a1a */
[----:B------:R-:W-:Y:S05]  /*2df0*/  YIELD ;  /* 0x0000000000007946 */ /* 0x000fea0003800000 */
[----:B------:R-:W-:Y:S01]  /*2e00*/  VIADD R27, R11, 0x20 ;  /* 0x000000200b1b7836 */ /* 0x000fe20000000000 */
[----:B------:R-:W-:Y:S01]  /*2e10*/  BSSY B0, `(.L_x_457) ;  /* 0x00007a1000007945 */ /* 0x000fe20003800000 */
[----:B------:R-:W-:-:S02]  /*2e20*/  IMAD R25, R25, R14, R30 ;  /* 0x0000000e19197224 */ /* 0x000fc400078e021e */
[C---:B------:R-:W-:Y:S02]  /*2e30*/  IMAD R26, R11.reuse, 0x2, R112 ;  /* 0x000000020b1a7824 */ /* 0x040fe400078e0270 */
[----:B------:R-:W-:-:S05]  /*2e40*/  @P4 IADD3 R27, R11, -0x20, RZ ;  /* 0xffffffe00b1b4810 */ /* 0x000fca0007ffe0ff */
[----:B------:R-:W-:Y:S01]  /*2e50*/  IMAD R27, R27, 0x2, R112 ;  /* 0x000000021b1b7824 */ /* 0x000fe200078e0270 */
[----:B--2---:R-:W-:-:S04]  /*2e60*/  LOP3.LUT R29, R29, 0xfffffffd, RZ, 0xc0, !PT ;  /* 0xfffffffd1d1d7812 */ /* 0x004fc800078ec0ff */
[----:B------:R-:W-:Y:S02]  /*2e70*/  @P2 LOP3.LUT R29, R29, 0x2, RZ, 0xfc, !PT ;  /* 0x000000021d1d2812 */ /* 0x000fe400078efcff */
[----:B------:R-:W-:-:S03]  /*2e80*/  ISETP.GE.AND P2, PT, R117, 0x1, PT ;  /* 0x000000017500780c */ /* 0x000fc60003f46270 */
[----:B------:R0:W-:Y:S10]  /*2e90*/  STL [R1], R29 ;  /* 0x0000001d01007387 */ /* 0x0001f40000100800 */
[----:B0-----:R-:W-:Y:S05]  /*2ea0*/  @!P2 BRA `(.L_x_458) ;  /* 0x000000700090a947 */ /* 0x001fea0003800000 */
[----:B------:R-:W-:Y:S01]  /*2eb0*/  SHF.R.S32.HI R80, RZ, 0x1f, R25 ;  /* 0x0000001fff507819 */ /* 0x000fe20000011419 */
[----:B------:R-:W-:Y:S01]  /*2ec0*/  ULDC.64 UR4, c[0x0][0x300] ;  /* 0x0000c00000047ab9 */ /* 0x000fe20000000a00 */
[----:B-----5:R-:W-:Y:S01]  /*2ed0*/  SHF.R.S32.HI R81, RZ, 0x1f, R21 ;  /* 0x0000001fff517819 */ /* 0x020fe20000011415 */
[----:B------:R-:W-:-:S04]  /*2ee0*/  IMAD.WIDE.U32 R12, R25, UR4, RZ ;  /* 0x00000004190c7c25 */ /* 0x000fc8000f8e00ff */
[----:B------:R-:W-:Y:S02]  /*2ef0*/  IMAD R14, R80, UR4, RZ ;  /* 0x00000004500e7c24 */ /* 0x000fe4000f8e02ff */
[----:B------:R-:W-:Y:S02]  /*2f00*/  IMAD R82, R2, -0x60, R24 ;  /* 0xffffffa002527824 */ /* 0x000fe400078e0218 */
[----:B------:R-:W-:Y:S01]  /*2f10*/  IMAD R11, R25, UR5, R14 ;  /* 0x00000005190b7c24 */ /* 0x000fe2000f8e020e */
[----:B------:R-:W-:Y:S02]  /*2f20*/  ULDC.64 UR4, c[0x0][0x310] ;  /* 0x0000c40000047ab9 */ /* 0x000fe40000000a00 */
[----:B------:R-:W-:Y:S01]  /*2f30*/  IMAD R14, R81, UR4, RZ ;  /* 0x00000004510e7c24 */ /* 0x000fe2000f8e02ff */
[----:B------:R-:W-:Y:S01]  /*2f40*/  VIMNMX R82, R82, 0x60, PT ;  /* 0x0000006052527848 */ /* 0x000fe20003fe0100 */
[----:B------:R-:W-:Y:S02]  /*2f50*/  IMAD.IADD R13, R13, 0x1, R11 ;  /* 0x000000010d0d7824 */ /* 0x000fe400078e020b */
[----:B------:R-:W-:-:S02]  /*2f60*/  IMAD R11, R21, UR5, R14 ;  /* 0x00000005150b7c24 */ /* 0x000fc4000f8e020e */
[----:B------:R-:W-:Y:S01]  /*2f70*/  IMAD.WIDE.U32 R12, R21, UR4, R12 ;  /* 0x00000004150c7c25 */ /* 0x000fe2000f8e000c */
[----:B------:R-:W-:-:S03]  /*2f80*/  ULDC.64 UR4, c[0x0][0x308] ;  /* 0x0000c20000047ab9 */ /* 0x000fc60000000a00 */
[----:B------:R-:W-:Y:S01]  /*2f90*/  IMAD R14, R122, R2, RZ ;  /* 0x000000027a0e7224 */ /* 0x000fe200078e02ff */
[----:B------:R-:W-:Y:S02]  /*2fa0*/  IADD3 R13, R13, R11, RZ ;  /* 0x0000000b0d0d7210 */ /* 0x000fe40007ffe0ff */
[----:B------:R-:W-:Y:S01]  /*2fb0*/  SHF.R.S32.HI R11, RZ, 0x1f, R2 ;  /* 0x0000001fff0b7819 */ /* 0x000fe20000011402 */
[----:B------:R-:W-:-:S04]  /*2fc0*/  IMAD.WIDE.U32 R12, R195, UR4, R12 ;  /* 0x00000004c30c7c25 */ /* 0x000fc8000f8e000c */
[----:B------:R-:W-:Y:S01]  /*2fd0*/  IMAD R113, R195, UR5, R13 ;  /* 0x00000005c3717c24 */ /* 0x000fe2000f8e020d */
[----:B------:R-:W-:Y:S01]  /*2fe0*/  ULDC.64 UR4, c[0x0][0x2e8] ;  /* 0x0000ba0000047ab9 */ /* 0x000fe20000000a00 */
[----:B------:R-:W-:Y:S01]  /*2ff0*/  IMAD R13, R123, R2, RZ ;  /* 0x000000027b0d7224 */ /* 0x000fe200078e02ff */
[C---:B------:R-:W-:Y:S01]  /*3000*/  LEA R116, P2, R12.reuse, UR4, 0x1 ;  /* 0x000000040c747c11 */ /* 0x040fe2000f8408ff */
[----:B------:R-:W-:Y:S01]  /*3010*/  ULDC.U8 UR4, c[0x0][0x410] ;  /* 0x0001040000047ab9 */ /* 0x000fe20000000000 */
[C---:B------:R-:W-:Y:S02]  /*3020*/  IMAD R29, R11.reuse, R92, R14 ;  /* 0x0000005c0b1d7224 */ /* 0x040fe400078e020e */
[----:B------:R-:W-:Y:S01]  /*3030*/  LEA.HI.X R113, R12, UR5, R113, 0x1, P2 ;  /* 0x000000050c717c11 */ /* 0x000fe200090f0c71 */
[----:B------:R-:W-:Y:S01]  /*3040*/  IMAD R31, R11, R86, R13 ;  /* 0x000000560b1f7224 */ /* 0x000fe200078e020d */
[----:B------:R-:W-:Y:S01]  /*3050*/  ISETP.NE.AND P2, PT, RZ, UR4, PT ;  /* 0x00000004ff007c0c */ /* 0x000fe2000bf45270 */
[----:B------:R-:W-:-:S04]  /*3060*/  IMAD.WIDE.U32 R14, R92, R2, RZ ;  /* 0x000000025c0e7225 */ /* 0x000fc800078e00ff */
[----:B------:R-:W-:-:S04]  /*3070*/  IMAD.WIDE.U32 R12, R86, R2, RZ ;  /* 0x00000002560c7225 */ /* 0x000fc800078e00ff */
[----:B------:R-:W-:Y:S02]  /*3080*/  IMAD.IADD R11, R15, 0x1, R29 ;  /* 0x000000010f0b7824 */ /* 0x000fe400078e021d */
[----:B------:R-:W-:Y:S02]  /*3090*/  IMAD.IADD R78, R13, 0x1, R31 ;  /* 0x000000010d4e7824 */ /* 0x000fe400078e021f */
[----:B------:R-:W-:Y:S05]  /*30a0*/  @!P2 BRA `(.L_x_459) ;  /* 0x0000003400a8a947 */ /* 0x000fea0003800000 */
[----:B------:R-:W-:Y:S01]  /*30b0*/  ISETP.GE.AND P3, PT, R203, R82, PT ;  /* 0x00000052cb00720c */ /* 0x000fe20003f66270 */
[----:B------:R-:W-:Y:S01]  /*30c0*/  BSSY B1, `(.L_x_460) ;  /* 0x0000042000017945 */ /* 0x000fe20003800000 */
        /* <DEDUP_REMOVED lines=24> */
[----:B------:R-:W-:Y:S06]  /*3250*/  @P3 BRA `(.L_x_461) ;  /* 0x0000000000a03947 */ /* 0x000fec0003800000 */
[----:B------:R-:W-:Y:S01]  /*3260*/  IADD3 R55, P2, R96, R14, RZ ;  /* 0x0000000e60377210 */ /* 0x000fe20007f5e0ff */
[----:B------:R-:W-:Y:S01]  /*3270*/  ULDC.64 UR4, c[0x0][0x3e8] ;  /* 0x0000fa0000047ab9 */ /* 0x000fe20000000a00 */
[----:B------:R-:W-:Y:S02]  /*3280*/  CS2R R72, SRZ ;  /* 0x0000000000487805 */ /* 0x000fe4000001ff00 */
[----:B------:R-:W-:Y:S01]  /*3290*/  CS2R R74, SRZ ;  /* 0x00000000004a7805 */ /* 0x000fe2000001ff00 */
[----:B------:R-:W-:Y:S01]  /*32a0*/  IMAD.X R56, R11, 0x1, R100, P2 ;  /* 0x000000010b387824 */ /* 0x000fe200010e0664 */
[----:B------:R-:W-:-:S04]  /*32b0*/  IADD3 R52, P2, R90, R12, RZ ;  /* 0x0000000c5a347210 */ /* 0x000fc80007f5e0ff */
[----:B------:R-:W-:Y:S02]  /*32c0*/  IADD3.X R53, R78, R99, RZ, P2, !PT ;  /* 0x000000634e357210 */ /* 0x000fe400017fe4ff */
[----:B------:R-:W-:-:S04]  /*32d0*/  LEA R54, P2, R55, UR4, 0x1 ;  /* 0x0000000437367c11 */ /* 0x000fc8000f8408ff */
[----:B------:R-:W-:Y:S01]  /*32e0*/  LEA.HI.X R55, R55, UR5, R56, 0x1, P2 ;  /* 0x0000000537377c11 */ /* 0x000fe200090f0c38 */
[----:B------:R-:W-:Y:S02]  /*32f0*/  ULDC.64 UR4, c[0x0][0x400] ;  /* 0x0001000000047ab9 */ /* 0x000fe40000000a00 */
[----:B------:R-:W-:-:S04]  /*3300*/  LEA R76, P2, R52, UR4, 0x1 ;  /* 0x00000004344c7c11 */ /* 0x000fc8000f8408ff */
[----:B------:R-:W-:Y:S02]  /*3310*/  LEA.HI.X R77, R52, UR5, R53, 0x1, P2 ;  /* 0x00000005344d7c11 */ /* 0x000fe400090f0c35 */
[----:B------:R-:W-:Y:S02]  /*3320*/  ISETP.GE.AND P2, PT, R196, R117, PT ;  /* 0x00000075c400720c */ /* 0x000fe40003f46270 */
[----:B------:R-:W-:Y:S02]  /*3330*/  CS2R R68, SRZ ;  /* 0x0000000000447805 */ /* 0x000fe4000001ff00 */
[----:B------:R-:W-:-:S09]  /*3340*/  CS2R R70, SRZ ;  /* 0x0000000000467805 */ /* 0x000fd2000001ff00 */
[----:B------:R-:W5:Y:S04]  /*3350*/  @!P2 LDG.E.64 R72, desc[UR48][R54.64] ;  /* 0x000000303648a981 */ /* 0x000f68000c1e1b00 */
[----:B------:R-:W5:Y:S01]  /*3360*/  @!P2 LDG.E.64 R74, desc[UR48][R76.64] ;  /* 0x000000304c4aa981 */ /* 0x000f62000c1e1b00 */
        /* <DEDUP_REMOVED lines=16> */
[----:B------:R-:W-:-:S11]  /*3470*/  CS2R R52, SRZ ;  /* 0x0000000000347805 */ /* 0x000fd6000001ff00 */
[----:B------:R-:W5:Y:S04]  /*3480*/  @!P2 LDG.E.64 R56, desc[UR48][R54.64+0x80] ;  /* 0x000080303638a981 */ /* 0x000f68000c1e1b00 */
[----:B------:R-:W5:Y:S01]  /*3490*/  @!P2 LDG.E.64 R58, desc[UR48][R76.64+0x80] ;  /* 0x000080304c3aa981 */ /* 0x000f62000c1e1b00 */
[----:B------:R-:W-:-:S13]  /*34a0*/  ISETP.GE.AND P2, PT, R210, R117, PT ;  /* 0x00000075d200720c */ /* 0x000fda0003f46270 */
[----:B------:R0:W5:Y:S02]  /*34b0*/  @!P2 LDG.E.64 R52, desc[UR48][R54.64+0xa0] ;  /* 0x0000a0303634a981 */ /* 0x000164000c1e1b00 */
[----:B0-----:R-:W-:-:S06]  /*34c0*/  CS2R R54, SRZ ;  /* 0x0000000000367805 */ /* 0x001fcc000001ff00 */
[----:B------:R0:W5:Y:S02]  /*34d0*/  @!P2 LDG.E.64 R54, desc[UR48][R76.64+0xa0] ;  /* 0x0000a0304c36a981 */ /* 0x000164000c1e1b00 */
.L_x_461:
[----:B------:R-:W-:Y:S05]  /*34e0*/  BSYNC B1 ;  /* 0x0000000000017941 */ /* 0x000fea0003800000 */
.L_x_460:
[----:B0-----:R-:W-:Y:S01]  /*34f0*/  VIADD R76, R203, 0x40 ;  /* 0x00000040cb4c7836 */ /* 0x001fe20000000000 */
[----:B------:R-:W-:Y:S04]  /*3500*/  BSSY B1, `(.L_x_462) ;  /* 0x000002b000017945 */ /* 0x000fe80003800000 */
[----:B------:R-:W-:-:S13]  /*3510*/  ISETP.GE.AND P4, PT, R76, R82, PT ;  /* 0x000000524c00720c */ /* 0x000fda0003f86270 */
[----:B------:R-:W-:Y:S05]  /*3520*/  @P4 BRA `(.L_x_463) ;  /* 0x0000000000a04947 */ /* 0x000fea0003800000 */
[----:B------:R-:W-:Y:S01]  /*3530*/  IADD3 R15, P2, P5, R96, R14, R102 ;  /* 0x0000000e600f7210 */ /* 0x000fe20007d5e066 */
[----:B------:R-:W-:Y:S01]  /*3540*/  ULDC.64 UR4, c[0x0][0x3e8] ;  /* 0x0000fa0000047ab9 */ /* 0x000fe20000000a00 */
[----:B------:R-:W-:Y:S02]  /*3550*/  CS2R R48, SRZ ;  /* 0x0000000000307805 */ /* 0x000fe4000001ff00 */
[----:B------:R-:W-:Y:S02]  /*3560*/  CS2R R50, SRZ ;  /* 0x0000000000327805 */ /* 0x000fe4000001ff00 */
[----:B------:R-:W-:Y:S02]  /*3570*/  IADD3.X R28, R100, R11, R101, P2, P5 ;  /* 0x0000000b641c7210 */ /* 0x000fe400017ea465 */
[----:B------:R-:W-:-:S04]  /*3580*/  IADD3 R13, P2, P5, R90, R12, R104 ;  /* 0x0000000c5a0d7210 */ /* 0x000fc80007d5e068 */
[----:B------:R-:W-:Y:S02]  /*3590*/  IADD3.X R78, R99, R78, R103, P2, P5 ;  /* 0x0000004e634e7210 */ /* 0x000fe400017ea467 */
        /* <DEDUP_REMOVED lines=8> */
[----:B------:R0:W5:Y:S04]  /*3620*/  @!P2 LDG.E.64 R48, desc[UR48][R14.64] ;  /* 0x000000300e30a981 */ /* 0x000168000c1e1b00 */
[----:B------:R0:W5:Y:S01]  /*3630*/  @!P2 LDG.E.64 R50, desc[UR48][R12.64] ;  /* 0x000000300c32a981 */ /* 0x000162000c1e1b00 */
        /* <DEDUP_REMOVED lines=20> */
[----:B------:R-:W-:-:S13]  /*3780*/  ISETP.GE.AND P2, PT, R210, R117, PT ;  /* 0x00000075d200720c */ /* 0x000fda0003f46270 */
[----:B------:R0:W5:Y:S04]  /*3790*/  @!P2 LDG.E.64 R28, desc[UR48][R14.64+0xa0] ;  /* 0x0000a0300e1ca981 */ /* 0x000168000c1e1b00 */
[----:B------:R0:W5:Y:S02]  /*37a0*/  @!P2 LDG.E.64 R30, desc[UR48][R12.64+0xa0] ;  /* 0x0000a0300c1ea981 */ /* 0x000164000c1e1b00 */
.L_x_463:
[----:B------:R-:W-:Y:S05]  /*37b0*/  BSYNC B1 ;  /* 0x0000000000017941 */ /* 0x000fea0003800000 */
.L_x_462:
[----:B0----5:R-:W-:Y:S01]  /*37c0*/  IMAD.MOV.U32 R12, RZ, RZ, R52 ;  /* 0x000000ffff0c7224 */ /* 0x021fe200078e0034 */
[----:B------:R-:W-:Y:S01]  /*37d0*/  UISETP.NE.AND UP0, UPT, UR51, 0x3, UPT ;  /* 0x000000033300788c */ /* 0x000fe2000bf05270 */
[----:B------:R-:W-:Y:S01]  /*37e0*/  IMAD.MOV.U32 R11, RZ, RZ, R53 ;  /* 0x000000ffff0b7224 */ /* 0x000fe200078e0035 */
[----:B------:R-:W-:Y:S01]  /*37f0*/  MOV R14, R56 ;  /* 0x00000038000e7202 */ /* 0x000fe20000000f00 */
[----:B------:R-:W-:-:S03]  /*3800*/  IMAD.MOV.U32 R13, RZ, RZ, R57 ;  /* 0x000000ffff0d7224 */ /* 0x000fc600078e0039 */
[----:B------:R-:W-:Y:S01]  /*3810*/  PRMT R146, R12, 0x5410, R11 ;  /* 0x000054100c927816 */ /* 0x000fe2000000000b */
[----:B------:R-:W-:Y:S01]  /*3820*/  IMAD.MOV.U32 R12, RZ, RZ, R60 ;  /* 0x000000ffff0c7224 */ /* 0x000fe200078e003c */
[----:B------:R-:W-:Y:S01]  /*3830*/  PLOP3.LUT P2, PT, PT, PT, UP0, 0x80, 0x0 ;  /* 0x000000000000781c */ /* 0x000fe20003f4f008 */
[----:B------:R-:W-:Y:S01]  /*3840*/  IMAD.MOV.U32 R11, RZ, RZ, R61 ;  /* 0x000000ffff0b7224 */ /* 0x000fe200078e003d */
[----:B------:R-:W-:Y:S01]  /*3850*/  PRMT R148, R13, 0x5410, R14 ;  /* 0x000054100d947816 */ /* 0x000fe2000000000e */
[----:B------:R-:W-:Y:S01]  /*3860*/  IMAD.MOV.U32 R13, RZ, RZ, R68 ;  /* 0x000000ffff0d7224 */ /* 0x000fe200078e0044 */
[----:B------:R-:W-:Y:S01]  /*3870*/  PRMT R151, R12, 0x7610, R151 ;  /* 0x000076100c977816 */ /* 0x000fe20000000097 */
[----:B------:R-:W-:Y:S01]  /*3880*/  IMAD.MOV.U32 R12, RZ, RZ, R65 ;  /* 0x000000ffff0c7224 */ /* 0x000fe200078e0041 */
[----:B------:R-:W-:Y:S01]  /*3890*/  PRMT R150, R11, 0x7610, R150 ;  /* 0x000076100b967816 */ /* 0x000fe20000000096 */
[----:B------:R-:W-:Y:S01]  /*38a0*/  IMAD.MOV.U32 R14, RZ, RZ, R69 ;  /* 0x000000ffff0e7224 */ /* 0x000fe200078e0045 */
[----:B------:R-:W-:-:S04]  /*38b0*/  MOV R11, R64 ;  /* 0x00000040000b7202 */ /* 0x000fc80000000f00 */
[----:B------:R-:W-:Y:S01]  /*38c0*/  PRMT R152, R12, 0x5410, R11 ;  /* 0x000054100c987816 */ /* 0x000fe2000000000b */
[----:B------:R-:W-:Y:S01]  /*38d0*/  IMAD.MOV.U32 R12, RZ, RZ, R73 ;  /* 0x000000ffff0c7224 */ /* 0x000fe200078e0049 */
[----:B------:R-:W-:Y:S02]  /*38e0*/  MOV R11, R72 ;  /* 0x00000048000b7202 */ /* 0x000fe40000000f00 */
[----:B------:R-:W-:Y:S02]  /*38f0*/  PRMT R153, R13, 0x5410, R14 ;  /* 0x000054100d997816 */ /* 0x000fe4000000000e */
[----:B------:R-:W-:Y:S01]  /*3900*/  PRMT R141, R11, 0x5410, R12 ;  /* 0x000054100b8d7816 */ /* 0x000fe2000000000c */
[----:B------:R-:W-:Y:S02]  /*3910*/  IMAD.MOV.U32 R12, RZ, RZ, R54 ;  /* 0x000000ffff0c7224 */ /* 0x000fe400078e0036 */
[----:B------:R-:W-:-:S05]  /*3920*/  IMAD.MOV.U32 R11, RZ, RZ, R55 ;  /* 0x000000ffff0b7224 */ /* 0x000fca00078e0037 */
[----:B------:R-:W-:Y:S01]  /*3930*/  PRMT R147, R12, 0x5410, R11 ;  /* 0x000054100c937816 */ /* 0x000fe2000000000b */
[----:B------:R-:W-:Y:S01]  /*3940*/  IMAD.MOV.U32 R11, RZ, RZ, R59 ;  /* 0x000000ffff0b7224 */ /* 0x000fe200078e003b */
[----:B------:R-:W-:-:S04]  /*3950*/  MOV R12, R58 ;  /* 0x0000003a000c7202 */ /* 0x000fc80000000f00 */
[----:B------:R-:W-:Y:S01]  /*3960*/  PRMT R149, R11, 0x5410, R12 ;  /* 0x000054100b957816 */ /* 0x000fe2000000000c */
[----:B------:R-:W-:Y:S02]  /*3970*/  IMAD.MOV.U32 R12, RZ, RZ, R62 ;  /* 0x000000ffff0c7224 */ /* 0x000fe400078e003e */
[----:B------:R-:W-:-:S03]  /*3980*/  IMAD.MOV.U32 R11, RZ, RZ, R63 ;  /* 0x000000ffff0b7224 */ /* 0x000fc600078e003f */
[----:B------:R-:W-:Y:S01]  /*3990*/  PRMT R151, R151, 0x5410, R12 ;  /* 0x0000541097977816 */ /* 0x000fe2000000000c */
[----:B------:R-:W-:Y:S01]  /*39a0*/  IMAD.MOV.U32 R12, RZ, RZ, R67 ;  /* 0x000000ffff0c7224 */ /* 0x000fe200078e0043 */
[----:B------:R-:W-:Y:S02]  /*39b0*/  PRMT R150, R150, 0x5410, R11 ;  /* 0x0000541096967816 */ /* 0x000fe4000000000b */
[----:B------:R-:W-:-:S04]  /*39c0*/  MOV R11, R66 ;  /* 0x00000042000b7202 */ /* 0x000fc80000000f00 */
        /* <DEDUP_REMOVED lines=33> */
[----:B------:R-:W-:Y:S02]  /*3be0*/  PRMT R132, R12, 0x5410, R11 ;  /* 0x000054100c847816 */ /* 0x000fe4000000000b */
[----:B------:R-:W-:-:S04]  /*3bf0*/  MOV R11, R42 ;  /* 0x0000002a000b7202 */ /* 0x000fc80000000f00 */
[----:B------:R-:W-:Y:S01]  /*3c00*/  PRMT R139, R11, 0x7610, R139 ;  /* 0x000076100b8b7816 */ /* 0x000fe2000000008b */
[----:B------:R-:W-:-:S05]  /*3c10*/  IMAD.MOV.U32 R11, RZ, RZ, R43 ;  /* 0x000000ffff0b7224 */ /* 0x000fca00078e002b */
[----:B------:R-:W-:Y:S01]  /*3c20*/  PRMT R139, R139, 0x5410, R11 ;  /* 0x000054108b8b7816 */ /* 0x000fe2000000000b */
[----:B------:R-:W-:-:S05]  /*3c30*/  IMAD.MOV.U32 R11, RZ, RZ, R46 ;  /* 0x000000ffff0b7224 */ /* 0x000fca00078e002e */
[----:B------:R-:W-:Y:S01]  /*3c40*/  PRMT R143, R11, 0x7610, R143 ;  /* 0x000076100b8f7816 */ /* 0x000fe2000000008f */
[----:B------:R-:W-:-:S05]  /*3c50*/  IMAD.MOV.U32 R11, RZ, RZ, R47 ;  /* 0x000000ffff0b7224 */ /* 0x000fca00078e002f */
[----:B------:R-:W-:Y:S02]  /*3c60*/  PRMT R143, R143, 0x5410, R11 ;  /* 0x000054108f8f7816 */ /* 0x000fe4000000000b */
[----:B------:R-:W-:-:S04]  /*3c70*/  MOV R11, R50 ;  /* 0x00000032000b7202 */ /* 0x000fc80000000f00 */
[----:B------:R-:W-:Y:S01]  /*3c80*/  PRMT R145, R11, 0x7610, R145 ;  /* 0x000076100b917816 */ /* 0x000fe20000000091 */
[----:B------:R-:W-:-:S05]  /*3c90*/  IMAD.MOV.U32 R11, RZ, RZ, R51 ;  /* 0x000000ffff0b7224 */ /* 0x000fca00078e0033 */
[----:B------:R-:W-:Y:S01]  /*3ca0*/  PRMT R145, R145, 0x5410, R11 ;  /* 0x0000541091917816 */ /* 0x000fe2000000000b */
[----:B------:R-:W-:Y:S06]  /*3cb0*/  @!P2 BRA `(.L_x_464) ;  /* 0x000000000004a947 */ /* 0x000fec0003800000 */
[----:B------:R-:W-:Y:S01]  /*3cc0*/  BPT.TRAP 0x1 ;  /* 0x000000040000795c */ /* 0x000fe20000300000 */
.L_x_464:
[----:B------:R-:W-:Y:S01]  /*3cd0*/  IMAD R83, R19, 0x8, R18 ;  /* 0x0000000813537824 */ /* 0x000fe200078e0212 */
[----:B------:R-:W-:Y:S01]  /*3ce0*/  SHF.L.U32 R84, R204, 0x1f, RZ ;  /* 0x0000001fcc547819 */ /* 0x000fe200000006ff */
[----:B------:R-:W-:Y:S03]  /*3cf0*/  BSSY B1, `(.L_x_465) ;  /* 0x0000003000017945 */ /* 0x000fe60003800000 */
[----:B------:R-:W0:Y:S02]  /*3d00*/  SYNCS.PHASECHK.TRANS64.TRYWAIT P5, [R83+URZ+0x30890], R84 ;  /* 0x03089054530075a7 */ /* 0x000e2400080a017f */
[----:B0-----:R-:W-:Y:S05]  /*3d10*/  @!P5 BRA `(.L_x_466) ;  /* 0x000001e000e8d947 */ /* 0x001fea0003800000 */
.L_x_793:
[----:B------:R-:W-:Y:S05]  /*3d20*/  BSYNC B1 ;  /* 0x0000000000017941 */ /* 0x000fea0003800000 */
.L_x_465:
[----:B------:R-:W-:-:S03]  /*3d30*/  UMOV UR4, 0xffffffff ;  /* 0xffffffff00047882 */ /* 0x000fc60000000000 */
[----:B------:R-:W-:Y:S05]  /*3d40*/  BRA.DIV UR4, `(.L_x_467) ;  /* 0x000001e204f07947 */ /* 0x000fea000b800000 */
[----:B------:R1:W2:Y:S04]  /*3d50*/  SHFL.IDX PT, R76, R113, RZ, 0x1c1f ;  /* 0x001c1fff714c7589 */ /* 0x0002a800000e0000 */
[----:B------:R1:W3:Y:S02]  /*3d60*/  SHFL.IDX PT, R11, R116, RZ, 0x1c1f ;  /* 0x001c1fff740b7589 */ /* 0x0002e400000e0000 */
.L_x_797:
[----:B------:R-:W-:Y:S04]  /*3d70*/  BSSY B1, `(.L_x_468) ;  /* 0x0000152000017945 */ /* 0x000fe80003800000 */
[----:B------:R-:W-:Y:S05]  /*3d80*/  @P3 BRA `(.L_x_469) ;  /* 0x0000001400403947 */ /* 0x000fea0003800000 */
[----:B------:R-:W-:Y:S01]  /*3d90*/  ISETP.NE.AND P3, PT, R6, RZ, PT ;  /* 0x000000ff0600720c */ /* 0x000fe20003f65270 */
[----:B------:R-:W-:-:S12]  /*3da0*/  BSSY B2, `(.L_x_470) ;  /* 0x0000035000027945 */ /* 0x000fd80003800000 */
[----:B------:R-:W-:Y:S05]  /*3db0*/  @!P3 BRA `(.L_x_471) ;  /* 0x0000000000ccb947 */ /* 0x000fea0003800000 */
[----:B------:R4:W0:Y:S01]  /*3dc0*/  LDS.128 R12, [R26+0x1e000] ;  /* 0x01e000001a0c7984 */ /* 0x0008220000000c00 */
[----:B------:R-:W-:Y:S01]  /*3dd0*/  ISETP.GE.AND P3, PT, R196, R117, PT ;  /* 0x00000075c400720c */ /* 0x000fe20003f66270 */
[----:B------:R-:W-:-:S12]  /*3de0*/  BSSY B3, `(.L_x_472) ;  /* 0x000002d000037945 */ /* 0x000fd80003800000 */
[----:B----4-:R-:W-:Y:S05]  /*3df0*/  @P3 BRA `(.L_x_473) ;  /* 0x0000000000ac3947 */ /* 0x010fea0003800000 */
[--C-:B------:R-:W-:Y:S02]  /*3e00*/  SHF.R.U64 R134, R72, 0x10, R73.reuse ;  /* 0x0000001048867819 */ /* 0x100fe40000001249 */
[----:B------:R-:W-:Y:S01]  /*3e10*/  SHF.R.U32.HI R72, RZ, 0x10, R73 ;  /* 0x00000010ff487819 */ /* 0x000fe20000011649 */
[----:B0-----:R-:W-:Y:S01]  /*3e20*/  IMAD.MOV.U32 R73, RZ, RZ, R13 ;  /* 0x000000ffff497224 */ /* 0x001fe200078e000d */
[--C-:B------:R-:W-:Y:S01]  /*3e30*/  SHF.R.U64 R140, R74, 0x10, R75.reuse ;  /* 0x000000104a8c7819 */ /* 0x100fe2000000124b */
[----:B------:R-:W-:Y:S01]  /*3e40*/  HADD2.F32 R134, -RZ, R134.H0_H0 ;  /* 0x20000086ff867230 */ /* 0x000fe20000004100 */
[----:B------:R-:W-:Y:S02]  /*3e50*/  SHF.R.U32.HI R74, RZ, 0x10, R75 ;  /* 0x00000010ff4a7819 */ /* 0x000fe4000001164b */
[----:B------:R-:W-:Y:S02]  /*3e60*/  HADD2.F32 R75, -RZ, R73.H1_H1 ;  /* 0x30000049ff4b7230 */ /* 0x000fe40000004100 */
[----:B------:R-:W-:-:S02]  /*3e70*/  HADD2.F32 R13, -RZ, R140.H0_H0 ;  /* 0x2000008cff0d7230 */ /* 0x000fc40000004100 */
[----:B------:R-:W-:Y:S02]  /*3e80*/  HADD2.F32 R140, -RZ, R73.H0_H0 ;  /* 0x20000049ff8c7230 */ /* 0x000fe40000004100 */
[----:B------:R-:W-:Y:S02]  /*3e90*/  HADD2.F32 R74, -RZ, R74.H0_H0 ;  /* 0x2000004aff4a7230 */ /* 0x000fe40000004100 */
[-C--:B------:R-:W-:Y:S01]  /*3ea0*/  FMUL.FTZ R73, R75, R13.reuse ;  /* 0x0000000d4b497220 */ /* 0x080fe20000410000 */
[----:B------:R-:W-:-:S03]  /*3eb0*/  FMUL.FTZ R13, R140, R13 ;  /* 0x0000000d8c0d7220 */ /* 0x000fc60000410000 */
[-C--:B------:R-:W-:Y:S01]  /*3ec0*/  FFMA.FTZ R73, R140, R134.reuse, -R73 ;  /* 0x000000868c497223 */ /* 0x080fe20000010849 */
[----:B------:R-:W-:Y:S02]  /*3ed0*/  IMAD.MOV.U32 R140, RZ, RZ, R12 ;  /* 0x000000ffff8c7224 */ /* 0x000fe400078e000c */
[----:B------:R-:W-:Y:S01]  /*3ee0*/  FFMA.FTZ R13, R75, R134, R13 ;  /* 0x000000864b0d7223 */ /* 0x000fe2000001000d */
[----:B------:R-:W-:Y:S01]  /*3ef0*/  MOV R75, R15 ;  /* 0x0000000f004b7202 */ /* 0x000fe20000000f00 */
[----:B------:R-:W-:Y:S02]  /*3f00*/  HADD2.F32 R134, -RZ, R72.H0_H0 ;  /* 0x20000048ff867230 */ /* 0x000fe40000004100 */
[----:B------:R-:W-:Y:S01]  /*3f10*/  HADD2.F32 R12, -RZ, R140.H1_H1 ;  /* 0x3000008cff0c7230 */ /* 0x000fe20000004100 */
[----:B------:R-:W-:Y:S01]  /*3f20*/  F2FP.F16.F32.PACK_AB R13, R13, R73 ;  /* 0x000000490d0d723e */ /* 0x000fe200000000ff */
[--C-:B------:R-:W-:Y:S02]  /*3f30*/  HADD2.F32 R15, -RZ, R75.reuse.H1_H1 ;  /* 0x3000004bff0f7230 */ /* 0x100fe40000004100 */
[----:B------:R-:W-:-:S02]  /*3f40*/  HADD2.F32 R75, -RZ, R75.H0_H0 ;  /* 0x2000004bff4b7230 */ /* 0x000fc40000004100 */
[----:B------:R-:W-:Y:S02]  /*3f50*/  HADD2.F32 R140, -RZ, R140.H0_H0 ;  /* 0x2000008cff8c7230 */ /* 0x000fe40000004100 */
[-C--:B------:R-:W-:Y:S01]  /*3f60*/  FMUL.FTZ R72, R15, R74.reuse ;  /* 0x0000004a0f487220 */ /* 0x080fe20000410000 */
[----:B------:R-:W-:-:S03]  /*3f70*/  FMUL.FTZ R74, R75, R74 ;  /* 0x0000004a4b4a7220 */ /* 0x000fc60000410000 */
[-C--:B------:R-:W-:Y:S01]  /*3f80*/  FFMA.FTZ R72, R75, R134.reuse, -R72 ;  /* 0x000000864b487223 */ /* 0x080fe20000010848 */
[----:B------:R-:W-:Y:S01]  /*3f90*/  FFMA.FTZ R15, R15, R134, R74 ;  /* 0x000000860f0f7223 */ /* 0x000fe2000001004a */
[----:B------:R-:W-:Y:S02]  /*3fa0*/  HADD2.F32 R134, -RZ, R156.H0_H0 ;  /* 0x2000009cff867230 */ /* 0x000fe40000004100 */
[----:B------:R-:W-:Y:S02]  /*3fb0*/  HADD2.F32 R74, -RZ, R141.H0_H0 ;  /* 0x2000008dff4a7230 */ /* 0x000fe40000004100 */
[----:B------:R-:W-:Y:S01]  /*3fc0*/  F2FP.F16.F32.PACK_AB R15, R15, R72 ;  /* 0x000000480f0f723e */ /* 0x000fe200000000ff */
[-C--:B------:R-:W-:Y:S01]  /*3fd0*/  FMUL.FTZ R75, R12, R134.reuse ;  /* 0x000000860c4b7220 */ /* 0x080fe20000410000 */
[----:B------:R-:W-:-:S03]  /*3fe0*/  FMUL.FTZ R134, R140, R134 ;  /* 0x000000868c867220 */ /* 0x000fc60000410000 */
[-C--:B------:R-:W-:Y:S01]  /*3ff0*/  FFMA.FTZ R75, R140, R74.reuse, -R75 ;  /* 0x0000004a8c4b7223 */ /* 0x080fe2000001084b */
[----:B------:R-:W-:Y:S01]  /*4000*/  FFMA.FTZ R12, R12, R74, R134 ;  /* 0x0000004a0c0c7223 */ /* 0x000fe20000010086 */
[----:B------:R-:W-:Y:S02]  /*4010*/  HADD2.F32 R74, -RZ, R156.H1_H1 ;  /* 0x3000009cff4a7230 */ /* 0x000fe40000004100 */
[--C-:B------:R-:W-:Y:S02]  /*4020*/  HADD2.F32 R134, -RZ, R14.reuse.H1_H1 ;  /* 0x3000000eff867230 */ /* 0x100fe40000004100 */
[----:B------:R-:W-:Y:S01]  /*4030*/  HADD2.F32 R140, -RZ, R141.H1_H1 ;  /* 0x3000008dff8c7230 */ /* 0x000fe20000004100 */
[----:B------:R-:W-:Y:S01]  /*4040*/  F2FP.F16.F32.PACK_AB R12, R12, R75 ;  /* 0x0000004b0c0c723e */ /* 0x000fe200000000ff */
[----:B------:R-:W-:Y:S02]  /*4050*/  HADD2.F32 R14, -RZ, R14.H0_H0 ;  /* 0x2000000eff0e7230 */ /* 0x000fe40000004100 */
[----:B------:R-:W-:-:S04]  /*4060*/  FMUL.FTZ R141, R134, R74 ;  /* 0x0000004a868d7220 */ /* 0x000fc80000410000 */
[C---:B------:R-:W-:Y:S01]  /*4070*/  FFMA.FTZ R141, R14.reuse, R140, -R141 ;  /* 0x0000008c0e8d7223 */ /* 0x040fe2000001088d */
[----:B------:R-:W-:-:S04]  /*4080*/  FMUL.FTZ R14, R14, R74 ;  /* 0x0000004a0e0e7220 */ /* 0x000fc80000410000 */
[----:B------:R-:W-:-:S05]  /*4090*/  FFMA.FTZ R14, R134, R140, R14 ;  /* 0x0000008c860e7223 */ /* 0x000fca000001000e */
[----:B------:R-:W-:-:S07]  /*40a0*/  F2FP.F16.F32.PACK_AB R14, R14, R141 ;  /* 0x0000008d0e0e723e */ /* 0x000fce00000000ff */
.L_x_473:
[----:B------:R-:W-:Y:S05]  /*40b0*/  BSYNC B3 ;  /* 0x0000000000037941 */ /* 0x000fea0003800000 */
.L_x_472:
[----:B---3--:R-:W-:-:S04]  /*40c0*/  LEA R72, P3, R16, R11, 0x1 ;  /* 0x0000000b10487211 */ /* 0x008fc800078608ff */
[----:B--2---:R-:W-:-:S05]  /*40d0*/  LEA.HI.X R73, R16, R76, R17, 0x1, P3 ;  /* 0x0000004c10497211 */ /* 0x004fca00018f0c11 */
[----:B0-----:R4:W-:Y:S04]  /*40e0*/  ST.E.128 desc[UR48][R72.64], R12 ;  /* 0x0000000c48007985 */ /* 0x0019e8000c101d30 */
.L_x_471:
[----:B------:R-:W-:Y:S05]  /*40f0*/  BSYNC B2 ;  /* 0x0000000000027941 */ /* 0x000fea0003800000 */
.L_x_470:
[----:B------:R-:W-:Y:S01]  /*4100*/  ISETP.NE.AND P3, PT, R7, RZ, PT ;  /* 0x000000ff0700720c */ /* 0x000fe20003f65270 */
[----:B------:R-:W-:-:S12]  /*4110*/  BSSY B2, `(.L_x_474) ;  /* 0x0000037000027945 */ /* 0x000fd80003800000 */
[----:B------:R-:W-:Y:S05]  /*4120*/  @!P3 BRA `(.L_x_475) ;  /* 0x0000000000d4b947 */ /* 0x000fea0003800000 */
[----:B----4-:R4:W0:Y:S01]  /*4130*/  LDS.128 R12, [R27+0x1e000] ;  /* 0x01e000001b0c7984 */ /* 0x0108220000000c00 */
        /* <DEDUP_REMOVED lines=15> */
[----:B------:R-:W-:Y:S01]  /*4230*/  FFMA.FTZ R69, R73, R72, -R69 ;  /* 0x0000004849457223 */ /* 0x000fe20000010845 */
[----:B------:R-:W-:Y:S01]  /*4240*/  MOV R73, R12 ;  /* 0x0000000c00497202 */ /* 0x000fe20000000f00 */
[----:B------:R-:W-:Y:S01]  /*4250*/  FFMA.FTZ R13, R71, R72, R13 ;  /* 0x00000048470d7223 */ /* 0x000fe2000001000d */
[----:B------:R-:W-:Y:S02]  /*4260*/  IMAD.MOV.U32 R71, RZ, RZ, R15 ;  /* 0x000000ffff477224 */ /* 0x000fe400078e000f */
        /* <DEDUP_REMOVED lines=27> */
.L_x_477:
[----:B------:R-:W-:Y:S05]  /*4420*/  BSYNC B3 ;  /* 0x0000000000037941 */ /* 0x000fea0003800000 */
.L_x_476:
[----:B------:R-:W-:Y:S02]  /*4430*/  IMAD.SHL.U32 R70, R198, 0x8, RZ ;  /* 0x00000008c6467824 */ /* 0x000fe400078e00ff */
[----:B---3--:R-:W-:Y:S02]  /*4440*/  IMAD.MOV.U32 R68, RZ, RZ, R11 ;  /* 0x000000ffff447224 */ /* 0x008fe400078e000b */
[----:B--2---:R-:W-:Y:S02]  /*4450*/  IMAD.MOV.U32 R69, RZ, RZ, R76 ;  /* 0x000000ffff457224 */ /* 0x004fe400078e004c */
[----:B------:R-:W-:-:S05]  /*4460*/  IMAD.WIDE R68, R70, 0x2, R68 ;  /* 0x0000000246447825 */ /* 0x000fca00078e0244 */
[----:B0-----:R0:W-:Y:S02]  /*4470*/  ST.E.128 desc[UR48][R68.64], R12 ;  /* 0x0000000c44007985 */ /* 0x0011e4000c101d30 */
.L_x_475:
[----:B------:R-:W-:Y:S05]  /*4480*/  BSYNC B2 ;  /* 0x0000000000027941 */ /* 0x000fea0003800000 */
.L_x_474:
[----:B------:R-:W-:Y:S01]  /*4490*/  ISETP.NE.AND P3, PT, R8, RZ, PT ;  /* 0x000000ff0800720c */ /* 0x000fe20003f65270 */
[----:B------:R-:W-:-:S12]  /*44a0*/  BSSY B2, `(.L_x_478) ;  /* 0x0000037000027945 */ /* 0x000fd80003800000 */
[----:B------:R-:W-:Y:S05]  /*44b0*/  @!P3 BRA `(.L_x_479) ;  /* 0x0000000000d4b947 */ /* 0x000fea0003800000 */
[----:B0---4-:R0:W4:Y:S01]  /*44c0*/  LDS.128 R12, [R26+0x21000] ;  /* 0x021000001a0c7984 */ /* 0x0111220000000c00 */
[----:B------:R-:W-:Y:S01]  /*44d0*/  ISETP.GE.AND P3, PT, R207, R117, PT ;  /* 0x00000075cf00720c */ /* 0x000fe20003f66270 */
[----:B------:R-:W-:-:S12]  /*44e0*/  BSSY B3, `(.L_x_480) ;  /* 0x000002d000037945 */ /* 0x000fd80003800000 */
[----:B0-----:R-:W-:Y:S05]  /*44f0*/  @P3 BRA `(.L_x_481) ;  /* 0x0000000000ac3947 */ /* 0x001fea0003800000 */
[--C-:B------:R-:W-:Y:S02]  /*4500*/  SHF.R.U64 R68, R64, 0x10, R65.reuse ;  /* 0x0000001040447819 */ /* 0x100fe40000001241 */
[----:B------:R-:W-:Y:S02]  /*4510*/  SHF.R.U32.HI R64, RZ, 0x10, R65 ;  /* 0x00000010ff407819 */ /* 0x000fe40000011641 */
[--C-:B------:R-:W-:Y:S01]  /*4520*/  SHF.R.U64 R69, R66, 0x10, R67.reuse ;  /* 0x0000001042457819 */ /* 0x100fe20000001243 */
[----:B------:R-:W-:Y:S01]  /*4530*/  HADD2.F32 R68, -RZ, R68.H0_H0 ;  /* 0x20000044ff447230 */ /* 0x000fe20000004100 */
[----:B----4-:R-:W-:Y:S02]  /*4540*/  MOV R65, R13 ;  /* 0x0000000d00417202 */ /* 0x010fe40000000f00 */
[----:B------:R-:W-:Y:S01]  /*4550*/  SHF.R.U32.HI R66, RZ, 0x10, R67 ;  /* 0x00000010ff427819 */ /* 0x000fe20000011643 */
[----:B------:R-:W-:Y:S02]  /*4560*/  HADD2.F32 R13, -RZ, R69.H0_H0 ;  /* 0x20000045ff0d7230 */ /* 0x000fe40000004100 */
[----:B------:R-:W-:-:S02]  /*4570*/  HADD2.F32 R67, -RZ, R65.H1_H1 ;  /* 0x30000041ff437230 */ /* 0x000fc40000004100 */
[----:B------:R-:W-:Y:S02]  /*4580*/  HADD2.F32 R69, -RZ, R65.H0_H0 ;  /* 0x20000041ff457230 */ /* 0x000fe40000004100 */
[----:B------:R-:W-:Y:S02]  /*4590*/  HADD2.F32 R66, -RZ, R66.H0_H0 ;  /* 0x20000042ff427230 */ /* 0x000fe40000004100 */
[-C--:B------:R-:W-:Y:S01]  /*45a0*/  FMUL.FTZ R65, R67, R13.reuse ;  /* 0x0000000d43417220 */ /* 0x080fe20000410000 */
[----:B------:R-:W-:-:S03]  /*45b0*/  FMUL.FTZ R13, R69, R13 ;  /* 0x0000000d450d7220 */ /* 0x000fc60000410000 */
[-C--:B------:R-:W-:Y:S01]  /*45c0*/  FFMA.FTZ R65, R69, R68.reuse, -R65 ;  /* 0x0000004445417223 */ /* 0x080fe20000010841 */
[----:B------:R-:W-:Y:S02]  /*45d0*/  IMAD.MOV.U32 R69, RZ, RZ, R12 ;  /* 0x000000ffff457224 */ /* 0x000fe400078e000c */
[----:B------:R-:W-:Y:S01]  /*45e0*/  FFMA.FTZ R13, R67, R68, R13 ;  /* 0x00000044430d7223 */ /* 0x000fe2000001000d */
[----:B------:R-:W-:Y:S02]  /*45f0*/  IMAD.MOV.U32 R67, RZ, RZ, R15 ;  /* 0x000000ffff437224 */ /* 0x000fe400078e000f */
[----:B------:R-:W-:Y:S02]  /*4600*/  HADD2.F32 R68, -RZ, R64.H0_H0 ;  /* 0x20000040ff447230 */ /* 0x000fe40000004100 */
[----:B------:R-:W-:Y:S01]  /*4610*/  HADD2.F32 R12, -RZ, R69.H1_H1 ;  /* 0x30000045ff0c7230 */ /* 0x000fe20000004100 */
[----:B------:R-:W-:Y:S01]  /*4620*/  F2FP.F16.F32.PACK_AB R13, R13, R65 ;  /* 0x000000410d0d723e */ /* 0x000fe200000000ff */
[----:B------:R-:W-:-:S02]  /*4630*/  HADD2.F32 R15, -RZ, R67.H1_H1 ;  /* 0x30000043ff0f7230 */ /* 0x000fc40000004100 */
[----:B------:R-:W-:Y:S02]  /*4640*/  HADD2.F32 R67, -RZ, R67.H0_H0 ;  /* 0x20000043ff437230 */ /* 0x000fe40000004100 */
[----:B------:R-:W-:Y:S02]  /*4650*/  HADD2.F32 R69, -RZ, R69.H0_H0 ;  /* 0x20000045ff457230 */ /* 0x000fe40000004100 */
[-C--:B------:R-:W-:Y:S01]  /*4660*/  FMUL.FTZ R64, R15, R66.reuse ;  /* 0x000000420f407220 */ /* 0x080fe20000410000 */
[----:B------:R-:W-:-:S03]  /*4670*/  FMUL.FTZ R66, R67, R66 ;  /* 0x0000004243427220 */ /* 0x000fc60000410000 */
[-C--:B------:R-:W-:Y:S01]  /*4680*/  FFMA.FTZ R64, R67, R68.reuse, -R64 ;  /* 0x0000004443407223 */ /* 0x080fe20000010840 */
[----:B------:R-:W-:Y:S01]  /*4690*/  FFMA.FTZ R15, R15, R68, R66 ;  /* 0x000000440f0f7223 */ /* 0x000fe20000010042 */
[----:B------:R-:W-:Y:S02]  /*46a0*/  HADD2.F32 R68, -RZ, R154.H0_H0 ;  /* 0x2000009aff447230 */ /* 0x000fe40000004100 */
[----:B------:R-:W-:Y:S02]  /*46b0*/  HADD2.F32 R66, -RZ, R152.H1_H1 ;  /* 0x30000098ff427230 */ /* 0x000fe40000004100 */
[----:B------:R-:W-:Y:S01]  /*46c0*/  F2FP.F16.F32.PACK_AB R15, R15, R64 ;  /* 0x000000400f0f723e */ /* 0x000fe200000000ff */
[-C--:B------:R-:W-:Y:S01]  /*46d0*/  FMUL.FTZ R67, R12, R68.reuse ;  /* 0x000000440c437220 */ /* 0x080fe20000410000 */
[----:B------:R-:W-:-:S03]  /*46e0*/  FMUL.FTZ R68, R69, R68 ;  /* 0x0000004445447220 */ /* 0x000fc60000410000 */
[-C--:B------:R-:W-:Y:S01]  /*46f0*/  FFMA.FTZ R67, R69, R66.reuse, -R67 ;  /* 0x0000004245437223 */ /* 0x080fe20000010843 */
[----:B------:R-:W-:Y:S01]  /*4700*/  FFMA.FTZ R12, R12, R66, R68 ;  /* 0x000000420c0c7223 */ /* 0x000fe20000010044 */
[----:B------:R-:W-:Y:S02]  /*4710*/  HADD2.F32 R66, -RZ, R154.H1_H1 ;  /* 0x3000009aff427230 */ /* 0x000fe40000004100 */
[----:B------:R-:W-:Y:S02]  /*4720*/  HADD2.F32 R68, -RZ, R14.H1_H1 ;  /* 0x3000000eff447230 */ /* 0x000fe40000004100 */
[----:B------:R-:W-:Y:S01]  /*4730*/  HADD2.F32 R69, -RZ, R152.H0_H0 ;  /* 0x20000098ff457230 */ /* 0x000fe20000004100 */
[----:B------:R-:W-:Y:S01]  /*4740*/  F2FP.F16.F32.PACK_AB R12, R12, R67 ;  /* 0x000000430c0c723e */ /* 0x000fe200000000ff */
[----:B------:R-:W-:Y:S02]  /*4750*/  HADD2.F32 R14, -RZ, R14.H0_H0 ;  /* 0x2000000eff0e7230 */ /* 0x000fe40000004100 */
[----:B------:R-:W-:-:S04]  /*4760*/  FMUL.FTZ R70, R68, R66 ;  /* 0x0000004244467220 */ /* 0x000fc80000410000 */
[C---:B------:R-:W-:Y:S01]  /*4770*/  FFMA.FTZ R70, R14.reuse, R69, -R70 ;  /* 0x000000450e467223 */ /* 0x040fe20000010846 */
[----:B------:R-:W-:-:S04]  /*4780*/  FMUL.FTZ R14, R14, R66 ;  /* 0x000000420e0e7220 */ /* 0x000fc80000410000 */
[----:B------:R-:W-:-:S05]  /*4790*/  FFMA.FTZ R14, R68, R69, R14 ;  /* 0x00000045440e7223 */ /* 0x000fca000001000e */
[----:B------:R-:W-:-:S07]  /*47a0*/  F2FP.F16.F32.PACK_AB R14, R14, R70 ;  /* 0x000000460e0e723e */ /* 0x000fce00000000ff */
.L_x_481:
[----:B------:R-:W-:Y:S05]  /*47b0*/  BSYNC B3 ;  /* 0x0000000000037941 */ /* 0x000fea0003800000 */
.L_x_480:
[----:B---3--:R-:W-:Y:S01]  /*47c0*/  MOV R64, R11 ;  /* 0x0000000b00407202 */ /* 0x008fe20000000f00 */
[----:B------:R-:W-:Y:S02]  /*47d0*/  IMAD.SHL.U32 R66, R199, 0x8, RZ ;  /* 0x00000008c7427824 */ /* 0x000fe400078e00ff */
[----:B--2---:R-:W-:Y:S02]  /*47e0*/  IMAD.MOV.U32 R65, RZ, RZ, R76 ;  /* 0x000000ffff417224 */ /* 0x004fe400078e004c */
[----:B------:R-:W-:-:S05]  /*47f0*/  IMAD.WIDE R64, R66, 0x2, R64 ;  /* 0x0000000242407825 */ /* 0x000fca00078e0240 */
[----:B----4-:R0:W-:Y:S02]  /*4800*/  ST.E.128 desc[UR48][R64.64], R12 ;  /* 0x0000000c40007985 */ /* 0x0101e4000c101d30 */
.L_x_479:
[----:B------:R-:W-:Y:S05]  /*4810*/  BSYNC B2 ;  /* 0x0000000000027941 */ /* 0x000fea0003800000 */
.L_x_478:
        /* <DEDUP_REMOVED lines=8> */
[----:B------:R-:W-:Y:S01]  /*48a0*/  SHF.R.U32.HI R60, RZ, 0x10, R61 ;  /* 0x00000010ff3c7819 */ /* 0x000fe2000001163d */
[----:B----4-:R-:W-:Y:S01]  /*48b0*/  IMAD.MOV.U32 R61, RZ, RZ, R13 ;  /* 0x000000ffff3d7224 */ /* 0x010fe200078e000d */
        /* <DEDUP_REMOVED lines=23> */
[--C-:B------:R-:W-:Y:S02]  /*4a30*/  HADD2.F32 R64, -RZ, R151.reuse.H1_H1 ;  /* 0x30000097ff407230 */ /* 0x100fe40000004100 */
[----:B------:R-:W-:Y:S02]  /*4a40*/  HADD2.F32 R62, -RZ, R151.H0_H0 ;  /* 0x20000097ff3e7230 */ /* 0x000fe40000004100 */
        /* <DEDUP_REMOVED lines=15> */
.L_x_485:
[----:B------:R-:W-:Y:S05]  /*4b40*/  BSYNC B3 ;  /* 0x0000000000037941 */ /* 0x000fea0003800000 */
.L_x_484:
[----:B---3--:R-:W-:-:S04]  /*4b50*/  LEA R60, P3, R23, R11, 0x1 ;  /* 0x0000000b173c7211 */ /* 0x008fc800078608ff */
[----:B--2---:R-:W-:-:S05]  /*4b60*/  LEA.HI.X R61, R23, R76, R202, 0x1, P3 ;  /* 0x0000004c173d7211 */ /* 0x004fca00018f0cca */
[----:B----4-:R0:W-:Y:S04]  /*4b70*/  ST.E.128 desc[UR48][R60.64], R12 ;  /* 0x0000000c3c007985 */ /* 0x0101e8000c101d30 */
.L_x_483:
[----:B------:R-:W-:Y:S05]  /*4b80*/  BSYNC B2 ;  /* 0x0000000000027941 */ /* 0x000fea0003800000 */
.L_x_482:
        /* <DEDUP_REMOVED lines=12> */
[----:B------:R-:W-:Y:S01]  /*4c50*/  SHF.R.U32.HI R57, RZ, 0x10, R57 ;  /* 0x00000010ff397819 */ /* 0x000fe20000011639 */
[----:B------:R-:W-:Y:S02]  /*4c60*/  HADD2.F32 R58, -RZ, R58.H0_H0 ;  /* 0x2000003aff3a7230 */ /* 0x000fe40000004100 */
[--C-:B------:R-:W-:Y:S02]  /*4c70*/  HADD2.F32 R13, -RZ, R59.reuse.H1_H1 ;  /* 0x3000003bff0d7230 */ /* 0x100fe40000004100 */
[----:B------:R-:W-:-:S02]  /*4c80*/  HADD2.F32 R59, -RZ, R59.H0_H0 ;  /* 0x2000003bff3b7230 */ /* 0x000fc40000004100 */
[----:B------:R-:W-:Y:S02]  /*4c90*/  HADD2.F32 R56, -RZ, R56.H0_H0 ;  /* 0x20000038ff387230 */ /* 0x000fe40000004100 */
[-C--:B------:R-:W-:Y:S01]  /*4ca0*/  FMUL.FTZ R61, R13, R60.reuse ;  /* 0x0000003c0d3d7220 */ /* 0x080fe20000410000 */
[----:B------:R-:W-:Y:S02]  /*4cb0*/  HADD2.F32 R57, -RZ, R57.H0_H0 ;  /* 0x20000039ff397230 */ /* 0x000fe40000004100 */
[C---:B------:R-:W-:Y:S01]  /*4cc0*/  FMUL.FTZ R60, R59.reuse, R60 ;  /* 0x0000003c3b3c7220 */ /* 0x040fe20000410000 */
[----:B------:R-:W-:-:S03]  /*4cd0*/  FFMA.FTZ R61, R59, R56, -R61 ;  /* 0x000000383b3d7223 */ /* 0x000fc6000001083d */
[----:B------:R-:W-:Y:S01]  /*4ce0*/  FFMA.FTZ R60, R13, R56, R60 ;  /* 0x000000380d3c7223 */ /* 0x000fe2000001003c */
[--C-:B------:R-:W-:Y:S02]  /*4cf0*/  HADD2.F32 R13, -RZ, R15.reuse.H1_H1 ;  /* 0x3000000fff0d7230 */ /* 0x100fe40000004100 */
[----:B------:R-:W-:Y:S02]  /*4d00*/  HADD2.F32 R15, -RZ, R15.H0_H0 ;  /* 0x2000000fff0f7230 */ /* 0x000fe40000004100 */
[----:B------:R-:W-:Y:S01]  /*4d10*/  F2FP.F16.F32.PACK_AB R60, R60, R61 ;  /* 0x0000003d3c3c723e */ /* 0x000fe200000000ff */
[-C--:B------:R-:W-:Y:S02]  /*4d20*/  FMUL.FTZ R56, R13, R58.reuse ;  /* 0x0000003a0d387220 */ /* 0x080fe40000410000 */
[C---:B------:R-:W-:Y:S02]  /*4d30*/  FMUL.FTZ R58, R15.reuse, R58 ;  /* 0x0000003a0f3a7220 */ /* 0x040fe40000410000 */
[----:B------:R-:W-:Y:S01]  /*4d40*/  FFMA.FTZ R56, R15, R57, -R56 ;  /* 0x000000390f387223 */ /* 0x000fe20000010838 */
[----:B------:R-:W-:-:S02]  /*4d50*/  HADD2.F32 R15, -RZ, R149.H1_H1 ;  /* 0x30000095ff0f7230 */ /* 0x000fc40000004100 */
[----:B------:R-:W-:Y:S01]  /*4d60*/  FFMA.FTZ R58, R13, R57, R58 ;  /* 0x000000390d3a7223 */ /* 0x000fe2000001003a */
[--C-:B------:R-:W-:Y:S02]  /*4d70*/  HADD2.F32 R13, -RZ, R12.reuse.H0_H0 ;  /* 0x2000000cff0d7230 */ /* 0x100fe40000004100 */
[----:B------:R-:W-:Y:S02]  /*4d80*/  HADD2.F32 R12, -RZ, R12.H1_H1 ;  /* 0x3000000cff0c7230 */ /* 0x000fe40000004100 */
[--C-:B------:R-:W-:Y:S01]  /*4d90*/  HADD2.F32 R57, -RZ, R148.reuse.H1_H1 ;  /* 0x30000094ff397230 */ /* 0x100fe20000004100 */
[----:B------:R-:W-:Y:S01]  /*4da0*/  F2FP.F16.F32.PACK_AB R56, R58, R56 ;  /* 0x000000383a38723e */ /* 0x000fe200000000ff */
[----:B------:R-:W-:Y:S02]  /*4db0*/  HADD2.F32 R149, -RZ, R149.H0_H0 ;  /* 0x20000095ff957230 */ /* 0x000fe40000004100 */
[-C--:B------:R-:W-:Y:S01]  /*4dc0*/  FMUL.FTZ R59, R12, R15.reuse ;  /* 0x0000000f0c3b7220 */ /* 0x080fe20000410000 */
[----:B------:R-:W-:Y:S01]  /*4dd0*/  FMUL.FTZ R15, R13, R15 ;  /* 0x0000000f0d0f7220 */ /* 0x000fe20000410000 */
[----:B------:R-:W-:-:S02]  /*4de0*/  HADD2.F32 R148, -RZ, R148.H0_H0 ;  /* 0x20000094ff947230 */ /* 0x000fc40000004100 */
[-C--:B------:R-:W-:Y:S01]  /*4df0*/  FFMA.FTZ R59, R13, R57.reuse, -R59 ;  /* 0x000000390d3b7223 */ /* 0x080fe2000001083b */
[----:B------:R-:W-:Y:S01]  /*4e00*/  FFMA.FTZ R15, R12, R57, R15 ;  /* 0x000000390c0f7223 */ /* 0x000fe2000001000f */
[--C-:B------:R-:W-:Y:S02]  /*4e10*/  HADD2.F32 R12, -RZ, R14.reuse.H0_H0 ;  /* 0x2000000eff0c7230 */ /* 0x100fe40000004100 */
[----:B------:R-:W-:Y:S02]  /*4e20*/  HADD2.F32 R14, -RZ, R14.H1_H1 ;  /* 0x3000000eff0e7230 */ /* 0x000fe40000004100 */
[----:B------:R-:W-:-:S03]  /*4e30*/  F2FP.F16.F32.PACK_AB R15, R15, R59 ;  /* 0x0000003b0f0f723e */ /* 0x000fc600000000ff */
[-C--:B------:R-:W-:Y:S01]  /*4e40*/  FMUL.FTZ R13, R14, R149.reuse ;  /* 0x000000950e0d7220 */ /* 0x080fe20000410000 */
[----:B------:R-:W-:-:S03]  /*4e50*/  FMUL.FTZ R149, R12, R149 ;  /* 0x000000950c957220 */ /* 0x000fc60000410000 */
[-C--:B------:R-:W-:Y:S01]  /*4e60*/  FFMA.FTZ R13, R12, R148.reuse, -R13 ;  /* 0x000000940c0d7223 */ /* 0x080fe2000001080d */
[----:B------:R-:W-:Y:S01]  /*4e70*/  FFMA.FTZ R149, R14, R148, R149 ;  /* 0x000000940e957223 */ /* 0x000fe20000010095 */
[----:B------:R-:W-:Y:S02]  /*4e80*/  IMAD.MOV.U32 R12, RZ, RZ, R15 ;  /* 0x000000ffff0c7224 */ /* 0x000fe400078e000f */
[----:B------:R-:W-:Y:S02]  /*4e90*/  IMAD.MOV.U32 R15, RZ, RZ, R56 ;  /* 0x000000ffff0f7224 */ /* 0x000fe400078e0038 */
[----:B------:R-:W-:Y:S01]  /*4ea0*/  F2FP.F16.F32.PACK_AB R149, R149, R13 ;  /* 0x0000000d9595723e */ /* 0x000fe200000000ff */
[----:B------:R-:W-:-:S03]  /*4eb0*/  IMAD.MOV.U32 R13, RZ, RZ, R60 ;  /* 0x000000ffff0d7224 */ /* 0x000fc600078e003c */
[----:B------:R-:W-:-:S07]  /*4ec0*/  MOV R14, R149 ;  /* 0x00000095000e7202 */ /* 0x000fce0000000f00 */
.L_x_489:
[----:B------:R-:W-:Y:S05]  /*4ed0*/  BSYNC B3 ;  /* 0x0000000000037941 */ /* 0x000fea0003800000 */
.L_x_488:
[----:B---3--:R-:W-:-:S04]  /*4ee0*/  LEA R56, P3, R22, R11, 0x1 ;  /* 0x0000000b16387211 */ /* 0x008fc800078608ff */
[----:B--2---:R-:W-:-:S05]  /*4ef0*/  LEA.HI.X R57, R22, R76, R201, 0x1, P3 ;  /* 0x0000004c16397211 */ /* 0x004fca00018f0cc9 */
[----:B----4-:R0:W-:Y:S04]  /*4f00*/  ST.E.128 desc[UR48][R56.64], R12 ;  /* 0x0000000c38007985 */ /* 0x0101e8000c101d30 */
.L_x_487:
[----:B------:R-:W-:Y:S05]  /*4f10*/  BSYNC B2 ;  /* 0x0000000000027941 */ /* 0x000fea0003800000 */
.L_x_486:
[----:B------:R-:W-:-:S13]  /*4f20*/  ISETP.NE.AND P3, PT, R20, RZ, PT ;  /* 0x000000ff1400720c */ /* 0x000fda0003f65270 */
[----:B------:R-:W-:Y:S05]  /*4f30*/  @!P3 BRA `(.L_x_469) ;  /* 0x0000000000d4b947 */ /* 0x000fea0003800000 */
[----:B0---4-:R0:W4:Y:S01]  /*4f40*/  LDS.128 R12, [R27+0x24000] ;  /* 0x024000001b0c7984 */ /* 0x0111220000000c00 */
[C---:B---3--:R-:W-:Y:S01]  /*4f50*/  LEA R56, P3, R192.reuse, R11, 0x1 ;  /* 0x0000000bc0387211 */ /* 0x048fe200078608ff */
[----:B------:R-:W-:Y:S03]  /*4f60*/  BSSY B2, `(.L_x_490) ;  /* 0x0000031000027945 */ /* 0x000fe60003800000 */
[----:B--2---:R-:W-:Y:S02]  /*4f70*/  LEA.HI.X R57, R192, R76, R200, 0x1, P3 ;  /* 0x0000004cc0397211 */ /* 0x004fe400018f0cc8 */
[----:B------:R-:W-:-:S13]  /*4f80*/  ISETP.GE.AND P3, PT, R210, R117, PT ;  /* 0x00000075d200720c */ /* 0x000fda0003f66270 */
[----:B0-----:R-:W-:Y:S05]  /*4f90*/  @P3 BRA `(.L_x_491) ;  /* 0x0000000000b43947 */ /* 0x001fea0003800000 */
[----:B------:R-:W-:Y:S01]  /*4fa0*/  SHF.R.U64 R58, R54, 0x10, R55 ;  /* 0x00000010363a7819 */ /* 0x000fe20000001237 */
[----:B----4-:R-:W-:Y:S01]  /*4fb0*/  IMAD.MOV.U32 R54, RZ, RZ, R13 ;  /* 0x000000ffff367224 */ /* 0x010fe200078e000d */
[----:B------:R-:W-:Y:S02]  /*4fc0*/  SHF.R.U64 R13, R52, 0x10, R53 ;  /* 0x00000010340d7819 */ /* 0x000fe40000001235 */
[----:B------:R-:W-:Y:S01]  /*4fd0*/  SHF.R.U32.HI R55, RZ, 0x10, R55 ;  /* 0x00000010ff377819 */ /* 0x000fe20000011637 */
[----:B------:R-:W-:Y:S02]  /*4fe0*/  HADD2.F32 R58, -RZ, R58.H0_H0 ;  /* 0x2000003aff3a7230 */ /* 0x000fe40000004100 */
[--C-:B------:R-:W-:Y:S02]  /*4ff0*/  HADD2.F32 R11, -RZ, R54.reuse.H1_H1 ;  /* 0x30000036ff0b7230 */ /* 0x100fe40000004100 */
[----:B------:R-:W-:Y:S02]  /*5000*/  HADD2.F32 R52, -RZ, R54.H0_H0 ;  /* 0x20000036ff347230 */ /* 0x000fe40000004100 */
[----:B------:R-:W-:-:S02]  /*5010*/  HADD2.F32 R13, -RZ, R13.H0_H0 ;  /* 0x2000000dff0d7230 */ /* 0x000fc40000004100 */
[-C--:B------:R-:W-:Y:S01]  /*5020*/  FMUL.FTZ R54, R11, R58.reuse ;  /* 0x0000003a0b367220 */ /* 0x080fe20000410000 */
[----:B------:R-:W-:-:S03]  /*5030*/  FMUL.FTZ R58, R52, R58 ;  /* 0x0000003a343a7220 */ /* 0x000fc60000410000 */
[-C--:B------:R-:W-:Y:S01]  /*5040*/  FFMA.FTZ R54, R52, R13.reuse, -R54 ;  /* 0x0000000d34367223 */ /* 0x080fe20000010836 */
[----:B------:R-:W-:Y:S01]  /*5050*/  SHF.R.U32.HI R52, RZ, 0x10, R53 ;  /* 0x00000010ff347819 */ /* 0x000fe20000011635 */
[----:B------:R-:W-:Y:S01]  /*5060*/  FFMA.FTZ R58, R11, R13, R58 ;  /* 0x0000000d0b3a7223 */ /* 0x000fe2000001003a */
[----:B------:R-:W-:Y:S02]  /*5070*/  IMAD.MOV.U32 R13, RZ, RZ, R15 ;  /* 0x000000ffff0d7224 */ /* 0x000fe400078e000f */
[----:B------:R-:W-:Y:S02]  /*5080*/  HADD2.F32 R15, -RZ, R55.H0_H0 ;  /* 0x20000037ff0f7230 */ /* 0x000fe40000004100 */
[----:B------:R-:W-:Y:S01]  /*5090*/  HADD2.F32 R52, -RZ, R52.H0_H0 ;  /* 0x20000034ff347230 */ /* 0x000fe20000004100 */
[----:B------:R-:W-:Y:S01]  /*50a0*/  F2FP.F16.F32.PACK_AB R54, R58, R54 ;  /* 0x000000363a36723e */ /* 0x000fe200000000ff */
[--C-:B------:R-:W-:Y:S02]  /*50b0*/  HADD2.F32 R11, -RZ, R13.reuse.H1_H1 ;  /* 0x3000000dff0b7230 */ /* 0x100fe40000004100 */
[----:B------:R-:W-:-:S03]  /*50c0*/  HADD2.F32 R13, -RZ, R13.H0_H0 ;  /* 0x2000000dff0d7230 */ /* 0x000fc60000004100 */
[-C--:B------:R-:W-:Y:S02]  /*50d0*/  FMUL.FTZ R53, R11, R15.reuse ;  /* 0x0000000f0b357220 */ /* 0x080fe40000410000 */
[C---:B------:R-:W-:Y:S02]  /*50e0*/  FMUL.FTZ R15, R13.reuse, R15 ;  /* 0x0000000f0d0f7220 */ /* 0x040fe40000410000 */
[-C--:B------:R-:W-:Y:S01]  /*50f0*/  FFMA.FTZ R53, R13, R52.reuse, -R53 ;  /* 0x000000340d357223 */ /* 0x080fe20000010835 */
[----:B------:R-:W-:Y:S02]  /*5100*/  HADD2.F32 R13, -RZ, R147.H0_H0 ;  /* 0x20000093ff0d7230 */ /* 0x000fe40000004100 */
[----:B------:R-:W-:Y:S01]  /*5110*/  FFMA.FTZ R15, R11, R52, R15 ;  /* 0x000000340b0f7223 */ /* 0x000fe2000001000f */
[--C-:B------:R-:W-:Y:S02]  /*5120*/  HADD2.F32 R11, -RZ, R12.reuse.H0_H0 ;  /* 0x2000000cff0b7230 */ /* 0x100fe40000004100 */
[----:B------:R-:W-:-:S02]  /*5130*/  HADD2.F32 R12, -RZ, R12.H1_H1 ;  /* 0x3000000cff0c7230 */ /* 0x000fc40000004100 */
[--C-:B------:R-:W-:Y:S01]  /*5140*/  HADD2.F32 R52, -RZ, R146.reuse.H0_H0 ;  /* 0x20000092ff347230 */ /* 0x100fe20000004100 */
[----:B------:R-:W-:Y:S01]  /*5150*/  F2FP.F16.F32.PACK_AB R15, R15, R53 ;  /* 0x000000350f0f723e */ /* 0x000fe200000000ff */
[----:B------:R-:W-:Y:S02]  /*5160*/  HADD2.F32 R147, -RZ, R147.H1_H1 ;  /* 0x30000093ff937230 */ /* 0x000fe40000004100 */
[CC--:B------:R-:W-:Y:S01]  /*5170*/  FMUL.FTZ R55, R12.reuse, R13.reuse ;  /* 0x0000000d0c377220 */ /* 0x0c0fe20000410000 */
[C---:B------:R-:W-:Y:S01]  /*5180*/  FMUL.FTZ R13, R11.reuse, R13 ;  /* 0x0000000d0b0d7220 */ /* 0x040fe20000410000 */
[----:B------:R-:W-:Y:S02]  /*5190*/  HADD2.F32 R146, -RZ, R146.H1_H1 ;  /* 0x30000092ff927230 */ /* 0x000fe40000004100 */
[-C--:B------:R-:W-:Y:S01]  /*51a0*/  FFMA.FTZ R55, R11, R52.reuse, -R55 ;  /* 0x000000340b377223 */ /* 0x080fe20000010837 */
[--C-:B------:R-:W-:Y:S02]  /*51b0*/  HADD2.F32 R11, -RZ, R14.reuse.H0_H0 ;  /* 0x2000000eff0b7230 */ /* 0x100fe40000004100 */
[----:B------:R-:W-:Y:S01]  /*51c0*/  FFMA.FTZ R13, R12, R52, R13 ;  /* 0x000000340c0d7223 */ /* 0x000fe2000001000d */
[----:B------:R-:W-:-:S04]  /*51d0*/  HADD2.F32 R14, -RZ, R14.H1_H1 ;  /* 0x3000000eff0e7230 */ /* 0x000fc80000004100 */
[----:B------:R-:W-:Y:S01]  /*51e0*/  F2FP.F16.F32.PACK_AB R13, R13, R55 ;  /* 0x000000370d0d723e */ /* 0x000fe200000000ff */
[-C--:B------:R-:W-:Y:S01]  /*51f0*/  FMUL.FTZ R12, R14, R147.reuse ;  /* 0x000000930e0c7220 */ /* 0x080fe20000410000 */
[----:B------:R-:W-:-:S03]  /*5200*/  FMUL.FTZ R147, R11, R147 ;  /* 0x000000930b937220 */ /* 0x000fc60000410000 */
[-C--:B------:R-:W-:Y:S01]  /*5210*/  FFMA.FTZ R12, R11, R146.reuse, -R12 ;  /* 0x000000920b0c7223 */ /* 0x080fe2000001080c */
[----:B------:R-:W-:-:S05]  /*5220*/  FFMA.FTZ R147, R14, R146, R147 ;  /* 0x000000920e937223 */ /* 0x000fca0000010093 */
[----:B------:R-:W-:Y:S02]  /*5230*/  F2FP.F16.F32.PACK_AB R147, R147, R12 ;  /* 0x0000000c9393723e */ /* 0x000fe400000000ff */
[----:B------:R-:W-:Y:S01]  /*5240*/  MOV R12, R13 ;  /* 0x0000000d000c7202 */ /* 0x000fe20000000f00 */
[----:B------:R-:W-:Y:S02]  /*5250*/  IMAD.MOV.U32 R13, RZ, RZ, R54 ;  /* 0x000000ffff0d7224 */ /* 0x000fe400078e0036 */
[----:B------:R-:W-:-:S07]  /*5260*/  IMAD.MOV.U32 R14, RZ, RZ, R147 ;  /* 0x000000ffff0e7224 */ /* 0x000fce00078e0093 */
.L_x_491:
[----:B------:R-:W-:Y:S05]  /*5270*/  BSYNC B2 ;  /* 0x0000000000027941 */ /* 0x000fea0003800000 */
.L_x_490:
[----:B----4-:R0:W-:Y:S02]  /*5280*/  ST.E.128 desc[UR48][R56.64], R12 ;  /* 0x0000000c38007985 */ /* 0x0101e4000c101d30 */
.L_x_469:
[----:B------:R-:W-:Y:S05]  /*5290*/  BSYNC B1 ;  /* 0x0000000000017941 */ /* 0x000fea0003800000 */
.L_x_468:
[----:B------:R-:W-:-:S03]  /*52a0*/  UMOV UR4, 0xffffffff ;  /* 0xffffffff00047882 */ /* 0x000fc60000000000 */
[----:B------:R-:W-:Y:S05]  /*52b0*/  BRA.DIV UR4, `(.L_x_492) ;  /* 0x000001ce04e07947 */ /* 0x000fea000b800000 */
[----:B-1----:R-:W1:Y:S04]  /*52c0*/  SHFL.IDX PT, R113, R113, 0x1, 0x1c1f ;  /* 0x003c1f0071717f89 */ /* 0x002e6800000e0000 */
[----:B------:R-:W0:Y:S02]  /*52d0*/  SHFL.IDX PT, R116, R116, 0x1, 0x1c1f ;  /* 0x003c1f0074747f89 */ /* 0x000e2400000e0000 */
.L_x_801:
[----:B------:R-:W-:Y:S05]  /*52e0*/  @P4 BRA `(.L_x_493) ;  /* 0x00000054004c4947 */ /* 0x000fea0003800000 */
[----:B------:R-:W-:Y:S01]  /*52f0*/  ISETP.NE.AND P3, PT, R6, RZ, PT ;  /* 0x000000ff0600720c */ /* 0x000fe20003f65270 */
[----:B------:R-:W-:-:S12]  /*5300*/  BSSY B1, `(.L_x_494) ;  /* 0x0000039000017945 */ /* 0x000fd80003800000 */
[----:B------:R-:W-:Y:S05]  /*5310*/  @!P3 BRA `(.L_x_495) ;  /* 0x0000000000dcb947 */ /* 0x000fea0003800000 */
[----:B0---4-:R0:W4:Y:S01]  /*5320*/  LDS.128 R12, [R26+0x20000] ;  /* 0x020000001a0c7984 */ /* 0x0111220000000c00 */
[C---:B------:R-:W-:Y:S01]  /*5330*/  LEA R52, P3, R16.reuse, R116, 0x1 ;  /* 0x0000007410347211 */ /* 0x040fe200078608ff */
[----:B------:R-:W-:Y:S03]  /*5340*/  BSSY B2, `(.L_x_496) ;  /* 0x0000033000027945 */ /* 0x000fe60003800000 */
[----:B-1----:R-:W-:Y:S02]  /*5350*/  LEA.HI.X R53, R16, R113, R17, 0x1, P3 ;  /* 0x0000007110357211 */ /* 0x002fe400018f0c11 */
[----:B------:R-:W-:-:S13]  /*5360*/  ISETP.GE.AND P3, PT, R196, R117, PT ;  /* 0x00000075c400720c */ /* 0x000fda0003f66270 */
[----:B0-----:R-:W-:Y:S05]  /*5370*/  @P3 BRA `(.L_x_497) ;  /* 0x0000000000bc3947 */ /* 0x001fea0003800000 */
[----:B------:R-:W-:Y:S01]  /*5380*/  SHF.R.U64 R54, R50, 0x10, R51 ;  /* 0x0000001032367819 */ /* 0x000fe20000001233 */
[----:B----4-:R-:W-:Y:S01]  /*5390*/  IMAD.MOV.U32 R50, RZ, RZ, R13 ;  /* 0x000000ffff327224 */ /* 0x010fe200078e000d */
[----:B------:R-:W-:Y:S02]  /*53a0*/  SHF.R.U64 R13, R48, 0x10, R49 ;  /* 0x00000010300d7819 */ /* 0x000fe40000001231 */
[----:B------:R-:W-:Y:S01]  /*53b0*/  SHF.R.U32.HI R51, RZ, 0x10, R51 ;  /* 0x00000010ff337819 */ /* 0x000fe20000011633 */
[----:B------:R-:W-:Y:S02]  /*53c0*/  HADD2.F32 R54, -RZ, R54.H0_H0 ;  /* 0x20000036ff367230 */ /* 0x000fe40000004100 */
[--C-:B---3--:R-:W-:Y:S02]  /*53d0*/  HADD2.F32 R11, -RZ, R50.reuse.H1_H1 ;  /* 0x30000032ff0b7230 */ /* 0x108fe40000004100 */
[----:B------:R-:W-:Y:S02]  /*53e0*/  HADD2.F32 R48, -RZ, R50.H0_H0 ;  /* 0x20000032ff307230 */ /* 0x000fe40000004100 */
[----:B------:R-:W-:-:S02]  /*53f0*/  HADD2.F32 R13, -RZ, R13.H0_H0 ;  /* 0x2000000dff0d7230 */ /* 0x000fc40000004100 */
[-C--:B------:R-:W-:Y:S01]  /*5400*/  FMUL.FTZ R50, R11, R54.reuse ;  /* 0x000000360b327220 */ /* 0x080fe20000410000 */
[----:B------:R-:W-:-:S03]  /*5410*/  FMUL.FTZ R54, R48, R54 ;  /* 0x0000003630367220 */ /* 0x000fc60000410000 */
[-C--:B------:R-:W-:Y:S01]  /*5420*/  FFMA.FTZ R50, R48, R13.reuse, -R50 ;  /* 0x0000000d30327223 */ /* 0x080fe20000010832 */
[----:B------:R-:W-:Y:S01]  /*5430*/  SHF.R.U32.HI R48, RZ, 0x10, R49 ;  /* 0x00000010ff307819 */ /* 0x000fe20000011631 */
[----:B------:R-:W-:Y:S01]  /*5440*/  FFMA.FTZ R54, R11, R13, R54 ;  /* 0x0000000d0b367223 */ /* 0x000fe20000010036 */
[----:B------:R-:W-:Y:S01]  /*5450*/  MOV R11, R15 ;  /* 0x0000000f000b7202 */ /* 0x000fe20000000f00 */
[----:B------:R-:W-:Y:S02]  /*5460*/  IMAD.MOV.U32 R13, RZ, RZ, R12 ;  /* 0x000000ffff0d7224 */ /* 0x000fe400078e000c */
[----:B------:R-:W-:Y:S01]  /*5470*/  HADD2.F32 R12, -RZ, R51.H0_H0 ;  /* 0x20000033ff0c7230 */ /* 0x000fe20000004100 */
[----:B------:R-:W-:Y:S01]  /*5480*/  F2FP.F16.F32.PACK_AB R50, R54, R50 ;  /* 0x000000323632723e */ /* 0x000fe200000000ff */
[--C-:B------:R-:W-:Y:S02]  /*5490*/  HADD2.F32 R15, -RZ, R11.reuse.H1_H1 ;  /* 0x3000000bff0f7230 */ /* 0x100fe40000004100 */
[----:B------:R-:W-:-:S02]  /*54a0*/  HADD2.F32 R11, -RZ, R11.H0_H0 ;  /* 0x2000000bff0b7230 */ /* 0x000fc40000004100 */
[----:B------:R-:W-:Y:S02]  /*54b0*/  HADD2.F32 R48, -RZ, R48.H0_H0 ;  /* 0x20000030ff307230 */ /* 0x000fe40000004100 */
[-C--:B------:R-:W-:Y:S01]  /*54c0*/  FMUL.FTZ R49, R15, R12.reuse ;  /* 0x0000000c0f317220 */ /* 0x080fe20000410000 */
[----:B------:R-:W-:-:S03]  /*54d0*/  FMUL.FTZ R12, R11, R12 ;  /* 0x0000000c0b0c7220 */ /* 0x000fc60000410000 */
[-C--:B------:R-:W-:Y:S01]  /*54e0*/  FFMA.FTZ R49, R11, R48.reuse, -R49 ;  /* 0x000000300b317223 */ /* 0x080fe20000010831 */
[----:B------:R-:W-:Y:S02]  /*54f0*/  HADD2.F32 R11, -RZ, R145.H0_H0 ;  /* 0x20000091ff0b7230 */ /* 0x000fe40000004100 */
[----:B------:R-:W-:Y:S01]  /*5500*/  FFMA.FTZ R12, R15, R48, R12 ;  /* 0x000000300f0c7223 */ /* 0x000fe2000001000c */
[--C-:B------:R-:W-:Y:S02]  /*5510*/  HADD2.F32 R15, -RZ, R13.reuse.H1_H1 ;  /* 0x3000000dff0f7230 */ /* 0x100fe40000004100 */
[----:B------:R-:W-:Y:S02]  /*5520*/  HADD2.F32 R13, -RZ, R13.H0_H0 ;  /* 0x2000000dff0d7230 */ /* 0x000fe40000004100 */
[----:B------:R-:W-:Y:S02]  /*5530*/  HADD2.F32 R48, -RZ, R144.H0_H0 ;  /* 0x20000090ff307230 */ /* 0x000fe40000004100 */
[----:B------:R-:W-:Y:S01]  /*5540*/  FMUL.FTZ R51, R15, R11 ;  /* 0x0000000b0f337220 */ /* 0x000fe20000410000 */
[----:B------:R-:W-:-:S02]  /*5550*/  HADD2.F32 R145, -RZ, R145.H1_H1 ;  /* 0x30000091ff917230 */ /* 0x000fc40000004100 */
[C---:B------:R-:W-:Y:S01]  /*5560*/  FMUL.FTZ R11, R13.reuse, R11 ;  /* 0x0000000b0d0b7220 */ /* 0x040fe20000410000 */
[----:B------:R-:W-:Y:S02]  /*5570*/  HADD2.F32 R144, -RZ, R144.H1_H1 ;  /* 0x30000090ff907230 */ /* 0x000fe40000004100 */
[-C--:B------:R-:W-:Y:S01]  /*5580*/  FFMA.FTZ R51, R13, R48.reuse, -R51 ;  /* 0x000000300d337223 */ /* 0x080fe20000010833 */
[--C-:B------:R-:W-:Y:S02]  /*5590*/  HADD2.F32 R13, -RZ, R14.reuse.H1_H1 ;  /* 0x3000000eff0d7230 */ /* 0x100fe40000004100 */
[----:B------:R-:W-:Y:S01]  /*55a0*/  FFMA.FTZ R11, R15, R48, R11 ;  /* 0x000000300f0b7223 */ /* 0x000fe2000001000b */
[----:B------:R-:W-:Y:S01]  /*55b0*/  HADD2.F32 R14, -RZ, R14.H0_H0 ;  /* 0x2000000eff0e7230 */ /* 0x000fe20000004100 */
[----:B------:R-:W-:Y:S01]  /*55c0*/  F2FP.F16.F32.PACK_AB R49, R12, R49 ;  /* 0x000000310c31723e */ /* 0x000fe200000000ff */
[----:B------:R-:W-:Y:S02]  /*55d0*/  FMUL.FTZ R15, R13, R145 ;  /* 0x000000910d0f7220 */ /* 0x000fe40000410000 */
[----:B------:R-:W-:Y:S01]  /*55e0*/  F2FP.F16.F32.PACK_AB R11, R11, R51 ;  /* 0x000000330b0b723e */ /* 0x000fe200000000ff */
[C---:B------:R-:W-:Y:S01]  /*55f0*/  FMUL.FTZ R145, R14.reuse, R145 ;  /* 0x000000910e917220 */ /* 0x040fe20000410000 */
[----:B------:R-:W-:-:S03]  /*5600*/  FFMA.FTZ R15, R14, R144, -R15 ;  /* 0x000000900e0f7223 */ /* 0x000fc6000001080f */
[----:B------:R-:W-:Y:S01]  /*5610*/  FFMA.FTZ R145, R13, R144, R145 ;  /* 0x000000900d917223 */ /* 0x000fe20000010091 */
[----:B------:R-:W-:Y:S01]  /*5620*/  IMAD.MOV.U32 R12, RZ, RZ, R11 ;  /* 0x000000ffff0c7224 */ /* 0x000fe200078e000b */
[----:B------:R-:W-:-:S03]  /*5630*/  MOV R13, R50 ;  /* 0x00000032000d7202 */ /* 0x000fc60000000f00 */
[----:B------:R-:W-:-:S05]  /*5640*/  F2FP.F16.F32.PACK_AB R15, R145, R15 ;  /* 0x0000000f910f723e */ /* 0x000fca00000000ff */
[----:B------:R-:W-:Y:S02]  /*5650*/  IMAD.MOV.U32 R14, RZ, RZ, R15 ;  /* 0x000000ffff0e7224 */ /* 0x000fe400078e000f */
[----:B------:R-:W-:-:S07]  /*5660*/  IMAD.MOV.U32 R15, RZ, RZ, R49 ;  /* 0x000000ffff0f7224 */ /* 0x000fce00078e0031 */
.L_x_497:
[----:B------:R-:W-:Y:S05]  /*5670*/  BSYNC B2 ;  /* 0x0000000000027941 */ /* 0x000fea0003800000 */
.L_x_496:
[----:B----4-:R0:W-:Y:S02]  /*5680*/  ST.E.128 desc[UR48][R52.64], R12 ;  /* 0x0000000c34007985 */ /* 0x0101e4000c101d30 */
.L_x_495:
[----:B------:R-:W-:Y:S05]  /*5690*/  BSYNC B1 ;  /* 0x0000000000017941 */ /* 0x000fea0003800000 */
.L_x_494:
[----:B------:R-:W-:Y:S01]  /*56a0*/  ISETP.NE.AND P3, PT, R7, RZ, PT ;  /* 0x000000ff0700720c */ /* 0x000fe20003f65270 */
[----:B------:R-:W-:-:S12]  /*56b0*/  BSSY B1, `(.L_x_498) ;  /* 0x0000035000017945 */ /* 0x000fd80003800000 */
[----:B------:R-:W-:Y:S05]  /*56c0*/  @!P3 BRA `(.L_x_499) ;  /* 0x0000000000ccb947 */ /* 0x000fea0003800000 */
[----:B0---4-:R0:W4:Y:S01]  /*56d0*/  LDS.128 R12, [R27+0x20000] ;  /* 0x020000001b0c7984 */ /* 0x0111220000000c00 */
[----:B------:R-:W-:Y:S01]  /*56e0*/  ISETP.GE.AND P3, PT, R209, R117, PT ;  /* 0x00000075d100720c */ /* 0x000fe20003f66270 */
[----:B------:R-:W-:Y:S01]  /*56f0*/  IMAD.MOV.U32 R48, RZ, RZ, R116 ;  /* 0x000000ffff307224 */ /* 0x000fe200078e0074 */
[----:B---3--:R-:W-:Y:S01]  /*5700*/  SHF.L.U32 R11, R198, 0x3, RZ ;  /* 0x00000003c60b7819 */ /* 0x008fe200000006ff */
[----:B-1----:R-:W-:Y:S01]  /*5710*/  IMAD.MOV.U32 R49, RZ, RZ, R113 ;  /* 0x000000ffff317224 */ /* 0x002fe200078e0071 */
[----:B------:R-:W-:Y:S03]  /*5720*/  BSSY B2, `(.L_x_500) ;  /* 0x000002c000027945 */ /* 0x000fe60003800000 */
[----:B------:R-:W-:-:S06]  /*5730*/  IMAD.WIDE R48, R11, 0x2, R48 ;  /* 0x000000020b307825 */ /* 0x000fcc00078e0230 */
[----:B0-----:R-:W-:Y:S05]  /*5740*/  @P3 BRA `(.L_x_501) ;  /* 0x0000000000a43947 */ /* 0x001fea0003800000 */
[--C-:B------:R-:W-:Y:S01]  /*5750*/  SHF.R.U64 R11, R44, 0x10, R45.reuse ;  /* 0x000000102c0b7819 */ /* 0x100fe2000000122d */
[--C-:B----4-:R-:W-:Y:S01]  /*5760*/  HADD2.F32 R50, -RZ, R15.reuse.H1_H1 ;  /* 0x3000000fff327230 */ /* 0x110fe20000004100 */
[----:B------:R-:W-:Y:S01]  /*5770*/  SHF.R.U32.HI R44, RZ, 0x10, R45 ;  /* 0x00000010ff2c7819 */ /* 0x000fe2000001162d */
[----:B------:R-:W-:Y:S01]  /*5780*/  HADD2.F32 R15, -RZ, R15.H0_H0 ;  /* 0x2000000fff0f7230 */ /* 0x000fe20000004100 */
[--C-:B------:R-:W-:Y:S01]  /*5790*/  SHF.R.U64 R45, R46, 0x10, R47.reuse ;  /* 0x000000102e2d7819 */ /* 0x100fe2000000122f */
[----:B------:R-:W-:Y:S01]  /*57a0*/  HADD2.F32 R11, -RZ, R11.H0_H0 ;  /* 0x2000000bff0b7230 */ /* 0x000fe20000004100 */
[----:B------:R-:W-:Y:S01]  /*57b0*/  SHF.R.U32.HI R46, RZ, 0x10, R47 ;  /* 0x00000010ff2e7819 */ /* 0x000fe2000001162f */
[----:B------:R-:W-:Y:S02]  /*57c0*/  HADD2.F32 R47, -RZ, R13.H1_H1 ;  /* 0x3000000dff2f7230 */ /* 0x000fe40000004100 */
[----:B------:R-:W-:Y:S02]  /*57d0*/  HADD2.F32 R45, -RZ, R45.H0_H0 ;  /* 0x2000002dff2d7230 */ /* 0x000fe40000004100 */
[----:B------:R-:W-:-:S02]  /*57e0*/  HADD2.F32 R13, -RZ, R13.H0_H0 ;  /* 0x2000000dff0d7230 */ /* 0x000fc40000004100 */
[----:B------:R-:W-:Y:S02]  /*57f0*/  HADD2.F32 R46, -RZ, R46.H0_H0 ;  /* 0x2000002eff2e7230 */ /* 0x000fe40000004100 */
[----:B------:R-:W-:Y:S02]  /*5800*/  HADD2.F32 R51, -RZ, R44.H0_H0 ;  /* 0x2000002cff337230 */ /* 0x000fe40000004100 */
[-C--:B------:R-:W-:Y:S01]  /*5810*/  FMUL.FTZ R44, R47, R45.reuse ;  /* 0x0000002d2f2c7220 */ /* 0x080fe20000410000 */
[----:B------:R-:W-:Y:S01]  /*5820*/  FMUL.FTZ R52, R13, R45 ;  /* 0x0000002d0d347220 */ /* 0x000fe20000410000 */
[-C--:B------:R-:W-:Y:S01]  /*5830*/  FMUL.FTZ R45, R50, R46.reuse ;  /* 0x0000002e322d7220 */ /* 0x080fe20000410000 */
[----:B------:R-:W-:Y:S01]  /*5840*/  FMUL.FTZ R46, R15, R46 ;  /* 0x0000002e0f2e7220 */ /* 0x000fe20000410000 */
[-C--:B------:R-:W-:Y:S01]  /*5850*/  FFMA.FTZ R44, R13, R11.reuse, -R44 ;  /* 0x0000000b0d2c7223 */ /* 0x080fe2000001082c */
[----:B------:R-:W-:Y:S01]  /*5860*/  FFMA.FTZ R52, R47, R11, R52 ;  /* 0x0000000b2f347223 */ /* 0x000fe20000010034 */
[----:B------:R-:W-:Y:S01]  /*5870*/  FFMA.FTZ R45, R15, R51, -R45 ;  /* 0x000000330f2d7223 */ /* 0x000fe2000001082d */
[----:B------:R-:W-:-:S02]  /*5880*/  HADD2.F32 R15, -RZ, R12.H1_H1 ;  /* 0x3000000cff0f7230 */ /* 0x000fc40000004100 */
[----:B------:R-:W-:Y:S01]  /*5890*/  FFMA.FTZ R46, R50, R51, R46 ;  /* 0x00000033322e7223 */ /* 0x000fe2000001002e */
[--C-:B------:R-:W-:Y:S01]  /*58a0*/  HADD2.F32 R13, -RZ, R143.reuse.H0_H0 ;  /* 0x2000008fff0d7230 */ /* 0x100fe20000004100 */
[----:B------:R-:W-:Y:S01]  /*58b0*/  F2FP.F16.F32.PACK_AB R44, R52, R44 ;  /* 0x0000002c342c723e */ /* 0x000fe200000000ff */
[----:B------:R-:W-:Y:S02]  /*58c0*/  HADD2.F32 R12, -RZ, R12.H0_H0 ;  /* 0x2000000cff0c7230 */ /* 0x000fe40000004100 */
[----:B------:R-:W-:Y:S02]  /*58d0*/  HADD2.F32 R143, -RZ, R143.H1_H1 ;  /* 0x3000008fff8f7230 */ /* 0x000fe40000004100 */
[-C--:B------:R-:W-:Y:S01]  /*58e0*/  FMUL.FTZ R50, R15, R13.reuse ;  /* 0x0000000d0f327220 */ /* 0x080fe20000410000 */
[--C-:B------:R-:W-:Y:S02]  /*58f0*/  HADD2.F32 R47, -RZ, R14.reuse.H1_H1 ;  /* 0x3000000eff2f7230 */ /* 0x100fe40000004100 */
[----:B------:R-:W-:Y:S01]  /*5900*/  FMUL.FTZ R51, R12, R13 ;  /* 0x0000000d0c337220 */ /* 0x000fe20000410000 */
[----:B------:R-:W-:-:S02]  /*5910*/  HADD2.F32 R14, -RZ, R14.H0_H0 ;  /* 0x2000000eff0e7230 */ /* 0x000fc40000004100 */
[--C-:B------:R-:W-:Y:S02]  /*5920*/  HADD2.F32 R11, -RZ, R142.reuse.H0_H0 ;  /* 0x2000008eff0b7230 */ /* 0x100fe40000004100 */
[-C--:B------:R-:W-:Y:S01]  /*5930*/  FMUL.FTZ R13, R47, R143.reuse ;  /* 0x0000008f2f0d7220 */ /* 0x080fe20000410000 */
[----:B------:R-:W-:Y:S02]  /*5940*/  HADD2.F32 R142, -RZ, R142.H1_H1 ;  /* 0x3000008eff8e7230 */ /* 0x000fe40000004100 */
[----:B------:R-:W-:Y:S01]  /*5950*/  FMUL.FTZ R143, R14, R143 ;  /* 0x0000008f0e8f7220 */ /* 0x000fe20000410000 */
[-C--:B------:R-:W-:Y:S01]  /*5960*/  FFMA.FTZ R50, R12, R11.reuse, -R50 ;  /* 0x0000000b0c327223 */ /* 0x080fe20000010832 */
[----:B------:R-:W-:Y:S01]  /*5970*/  FFMA.FTZ R51, R15, R11, R51 ;  /* 0x0000000b0f337223 */ /* 0x000fe20000010033 */
[-C--:B------:R-:W-:Y:S01]  /*5980*/  FFMA.FTZ R13, R14, R142.reuse, -R13 ;  /* 0x0000008e0e0d7223 */ /* 0x080fe2000001080d */
[----:B------:R-:W-:Y:S01]  /*5990*/  FFMA.FTZ R142, R47, R142, R143 ;  /* 0x0000008e2f8e7223 */ /* 0x000fe2000001008f */
[----:B------:R-:W-:-:S02]  /*59a0*/  F2FP.F16.F32.PACK_AB R15, R46, R45 ;  /* 0x0000002d2e0f723e */ /* 0x000fc400000000ff */
[----:B------:R-:W-:Y:S02]  /*59b0*/  F2FP.F16.F32.PACK_AB R12, R51, R50 ;  /* 0x00000032330c723e */ /* 0x000fe400000000ff */
[----:B------:R-:W-:Y:S02]  /*59c0*/  F2FP.F16.F32.PACK_AB R14, R142, R13 ;  /* 0x0000000d8e0e723e */ /* 0x000fe400000000ff */
[----:B------:R-:W-:-:S07]  /*59d0*/  MOV R13, R44 ;  /* 0x0000002c000d7202 */ /* 0x000fce0000000f00 */
.L_x_501:
[----:B------:R-:W-:Y:S05]  /*59e0*/  BSYNC B2 ;  /* 0x0000000000027941 */ /* 0x000fea0003800000 */
.L_x_500:
[----:B----4-:R0:W-:Y:S02]  /*59f0*/  ST.E.128 desc[UR48][R48.64], R12 ;  /* 0x0000000c30007985 */ /* 0x0101e4000c101d30 */
.L_x_499:
[----:B------:R-:W-:Y:S05]  /*5a00*/  BSYNC B1 ;  /* 0x0000000000017941 */ /* 0x000fea0003800000 */
.L_x_498:
[----:B------:R-:W-:Y:S01]  /*5a10*/  ISETP.NE.AND P3, PT, R8, RZ, PT ;  /* 0x000000ff0800720c */ /* 0x000fe20003f65270 */
[----:B------:R-:W-:-:S12]  /*5a20*/  BSSY B1, `(.L_x_502) ;  /* 0x0000036000017945 */ /* 0x000fd80003800000 */
[----:B------:R-:W-:Y:S05]  /*5a30*/  @!P3 BRA `(.L_x_503) ;  /* 0x0000000000d0b947 */ /* 0x000fea0003800000 */
[----:B0---4-:R0:W4:Y:S01]  /*5a40*/  LDS.128 R12, [R26+0x23000] ;  /* 0x023000001a0c7984 */ /* 0x0111220000000c00 */
[----:B------:R-:W-:Y:S01]  /*5a50*/  ISETP.GE.AND P3, PT, R207, R117, PT ;  /* 0x00000075cf00720c */ /* 0x000fe20003f66270 */
[----:B---3--:R-:W-:Y:S01]  /*5a60*/  IMAD.SHL.U32 R11, R199, 0x8, RZ ;  /* 0x00000008c70b7824 */ /* 0x008fe200078e00ff */
[----:B-1----:R-:W-:Y:S01]  /*5a70*/  MOV R45, R113 ;  /* 0x00000071002d7202 */ /* 0x002fe20000000f00 */
[----:B------:R-:W-:Y:S01]  /*5a80*/  IMAD.MOV.U32 R44, RZ, RZ, R116 ;  /* 0x000000ffff2c7224 */ /* 0x000fe200078e0074 */
[----:B------:R-:W-:Y:S03]  /*5a90*/  BSSY B2, `(.L_x_504) ;  /* 0x000002d000027945 */ /* 0x000fe60003800000 */
[----:B------:R-:W-:-:S06]  /*5aa0*/  IMAD.WIDE R44, R11, 0x2, R44 ;  /* 0x000000020b2c7825 */ /* 0x000fcc00078e022c */
[----:B0-----:R-:W-:Y:S05]  /*5ab0*/  @P3 BRA `(.L_x_505) ;  /* 0x0000000000a83947 */ /* 0x001fea0003800000 */
[----:B------:R-:W-:Y:S02]  /*5ac0*/  SHF.R.U64 R11, R40, 0x10, R41 ;  /* 0x00000010280b7819 */ /* 0x000fe40000001229 */
[----:B------:R-:W-:Y:S02]  /*5ad0*/  SHF.R.U64 R46, R42, 0x10, R43 ;  /* 0x000000102a2e7819 */ /* 0x000fe4000000122b */
[----:B------:R-:W-:Y:S01]  /*5ae0*/  SHF.R.U32.HI R40, RZ, 0x10, R41 ;  /* 0x00000010ff287819 */ /* 0x000fe20000011629 */
[----:B----4-:R-:W-:Y:S01]  /*5af0*/  IMAD.MOV.U32 R41, RZ, RZ, R13 ;  /* 0x000000ffff297224 */ /* 0x010fe200078e000d */
[----:B------:R-:W-:Y:S01]  /*5b00*/  SHF.R.U32.HI R43, RZ, 0x10, R43 ;  /* 0x00000010ff2b7819 */ /* 0x000fe2000001162b */
[----:B------:R-:W-:Y:S02]  /*5b10*/  HADD2.F32 R48, -RZ, R46.H0_H0 ;  /* 0x2000002eff307230 */ /* 0x000fe40000004100 */
[----:B------:R-:W-:Y:S02]  /*5b20*/  HADD2.F32 R42, -RZ, R11.H0_H0 ;  /* 0x2000000bff2a7230 */ /* 0x000fe40000004100 */
[----:B------:R-:W-:-:S02]  /*5b30*/  HADD2.F32 R46, -RZ, R43.H0_H0 ;  /* 0x2000002bff2e7230 */ /* 0x000fc40000004100 */
[--C-:B------:R-:W-:Y:S02]  /*5b40*/  HADD2.F32 R13, -RZ, R41.reuse.H1_H1 ;  /* 0x30000029ff0d7230 */ /* 0x100fe40000004100 */
[----:B------:R-:W-:Y:S02]  /*5b50*/  HADD2.F32 R43, -RZ, R41.H0_H0 ;  /* 0x20000029ff2b7230 */ /* 0x000fe40000004100 */
[--C-:B------:R-:W-:Y:S02]  /*5b60*/  HADD2.F32 R11, -RZ, R15.reuse.H1_H1 ;  /* 0x3000000fff0b7230 */ /* 0x100fe40000004100 */
[-C--:B------:R-:W-:Y:S01]  /*5b70*/  FMUL.FTZ R50, R13, R48.reuse ;  /* 0x000000300d327220 */ /* 0x080fe20000410000 */
[----:B------:R-:W-:Y:S02]  /*5b80*/  HADD2.F32 R41, -RZ, R15.H0_H0 ;  /* 0x2000000fff297230 */ /* 0x000fe40000004100 */
[----:B------:R-:W-:Y:S01]  /*5b90*/  FMUL.FTZ R52, R43, R48 ;  /* 0x000000302b347220 */ /* 0x000fe20000410000 */
[----:B------:R-:W-:-:S02]  /*5ba0*/  HADD2.F32 R40, -RZ, R40.H0_H0 ;  /* 0x20000028ff287230 */ /* 0x000fc40000004100 */
[----:B------:R-:W-:Y:S01]  /*5bb0*/  FMUL.FTZ R48, R11, R46 ;  /* 0x0000002e0b307220 */ /* 0x000fe20000410000 */
[----:B------:R-:W-:Y:S01]  /*5bc0*/  FFMA.FTZ R15, R43, R42, -R50 ;  /* 0x0000002a2b0f7223 */ /* 0x000fe20000010832 */
[C---:B------:R-:W-:Y:S01]  /*5bd0*/  FMUL.FTZ R46, R41.reuse, R46 ;  /* 0x0000002e292e7220 */ /* 0x040fe20000410000 */
[--C-:B------:R-:W-:Y:S02]  /*5be0*/  HADD2.F32 R43, -RZ, R139.reuse.H0_H0 ;  /* 0x2000008bff2b7230 */ /* 0x100fe40000004100 */
[-C--:B------:R-:W-:Y:S01]  /*5bf0*/  FFMA.FTZ R41, R41, R40.reuse, -R48 ;  /* 0x0000002829297223 */ /* 0x080fe20000010830 */
[--C-:B------:R-:W-:Y:S02]  /*5c00*/  HADD2.F32 R48, -RZ, R12.reuse.H0_H0 ;  /* 0x2000000cff307230 */ /* 0x100fe40000004100 */
[----:B------:R-:W-:Y:S01]  /*5c10*/  FFMA.FTZ R40, R11, R40, R46 ;  /* 0x000000280b287223 */ /* 0x000fe2000001002e */
[----:B------:R-:W-:Y:S02]  /*5c20*/  HADD2.F32 R46, -RZ, R12.H1_H1 ;  /* 0x3000000cff2e7230 */ /* 0x000fe40000004100 */
[----:B------:R-:W-:Y:S01]  /*5c30*/  FFMA.FTZ R42, R13, R42, R52 ;  /* 0x0000002a0d2a7223 */ /* 0x000fe20000010034 */
[----:B------:R-:W-:-:S02]  /*5c40*/  HADD2.F32 R139, -RZ, R139.H1_H1 ;  /* 0x3000008bff8b7230 */ /* 0x000fc40000004100 */
[----:B------:R-:W-:Y:S02]  /*5c50*/  HADD2.F32 R12, -RZ, R14.H1_H1 ;  /* 0x3000000eff0c7230 */ /* 0x000fe40000004100 */
[-C--:B------:R-:W-:Y:S01]  /*5c60*/  FMUL.FTZ R47, R46, R43.reuse ;  /* 0x0000002b2e2f7220 */ /* 0x080fe20000410000 */
[----:B------:R-:W-:Y:S02]  /*5c70*/  HADD2.F32 R11, -RZ, R138.H0_H0 ;  /* 0x2000008aff0b7230 */ /* 0x000fe40000004100 */
[----:B------:R-:W-:Y:S01]  /*5c80*/  FMUL.FTZ R43, R48, R43 ;  /* 0x0000002b302b7220 */ /* 0x000fe20000410000 */
[----:B------:R-:W-:Y:S02]  /*5c90*/  HADD2.F32 R14, -RZ, R14.H0_H0 ;  /* 0x2000000eff0e7230 */ /* 0x000fe40000004100 */
[----:B------:R-:W-:Y:S01]  /*5ca0*/  FMUL.FTZ R49, R12, R139 ;  /* 0x0000008b0c317220 */ /* 0x000fe20000410000 */
[----:B------:R-:W-:Y:S02]  /*5cb0*/  HADD2.F32 R13, -RZ, R138.H1_H1 ;  /* 0x3000008aff0d7230 */ /* 0x000fe40000004100 */
[-C--:B------:R-:W-:Y:S01]  /*5cc0*/  FFMA.FTZ R47, R48, R11.reuse, -R47 ;  /* 0x0000000b302f7223 */ /* 0x080fe2000001082f */
[----:B------:R-:W-:Y:S01]  /*5cd0*/  FFMA.FTZ R46, R46, R11, R43 ;  /* 0x0000000b2e2e7223 */ /* 0x000fe2000001002b */
[C---:B------:R-:W-:Y:S01]  /*5ce0*/  FMUL.FTZ R139, R14.reuse, R139 ;  /* 0x0000008b0e8b7220 */ /* 0x040fe20000410000 */
[----:B------:R-:W-:-:S03]  /*5cf0*/  FFMA.FTZ R49, R14, R13, -R49 ;  /* 0x0000000d0e317223 */ /* 0x000fc60000010831 */
[----:B------:R-:W-:Y:S01]  /*5d00*/  FFMA.FTZ R12, R12, R13, R139 ;  /* 0x0000000d0c0c7223 */ /* 0x000fe2000001008b */
[----:B------:R-:W-:Y:S02]  /*5d10*/  F2FP.F16.F32.PACK_AB R46, R46, R47 ;  /* 0x0000002f2e2e723e */ /* 0x000fe400000000ff */
[----:B------:R-:W-:Y:S02]  /*5d20*/  F2FP.F16.F32.PACK_AB R13, R42, R15 ;  /* 0x0000000f2a0d723e */ /* 0x000fe400000000ff */
[----:B------:R-:W-:Y:S01]  /*5d30*/  F2FP.F16.F32.PACK_AB R14, R12, R49 ;  /* 0x000000310c0e723e */ /* 0x000fe200000000ff */
[----:B------:R-:W-:Y:S01]  /*5d40*/  IMAD.MOV.U32 R12, RZ, RZ, R46 ;  /* 0x000000ffff0c7224 */ /* 0x000fe200078e002e */
[----:B------:R-:W-:-:S07]  /*5d50*/  F2FP.F16.F32.PACK_AB R15, R40, R41 ;  /* 0x00000029280f723e */ /* 0x000fce00000000ff */
.L_x_505:
[----:B------:R-:W-:Y:S05]  /*5d60*/  BSYNC B2 ;  /* 0x0000000000027941 */ /* 0x000fea0003800000 */
.L_x_504:
[----:B----4-:R0:W-:Y:S02]  /*5d70*/  ST.E.128 desc[UR48][R44.64], R12 ;  /* 0x0000000c2c007985 */ /* 0x0101e4000c101d30 */
.L_x_503:
[----:B------:R-:W-:Y:S05]  /*5d80*/  BSYNC B1 ;  /* 0x0000000000017941 */ /* 0x000fea0003800000 */
.L_x_502:
        /* <DEDUP_REMOVED lines=9> */
[----:B------:R-:W-:Y:S02]  /*5e20*/  SHF.R.U64 R36, R36, 0x10, R37 ;  /* 0x0000001024247819 */ /* 0x000fe40000001225 */
[--C-:B---3--:R-:W-:Y:S01]  /*5e30*/  SHF.R.U64 R11, R38, 0x10, R39.reuse ;  /* 0x00000010260b7819 */ /* 0x108fe20000001227 */
[----:B----4-:R-:W-:Y:S01]  /*5e40*/  HADD2.F32 R38, -RZ, R15.H1_H1 ;  /* 0x3000000fff267230 */ /* 0x010fe20000004100 */
[----:B------:R-:W-:Y:S02]  /*5e50*/  SHF.R.U32.HI R42, RZ, 0x10, R39 ;  /* 0x00000010ff2a7819 */ /* 0x000fe40000011627 */
[----:B------:R-:W-:Y:S01]  /*5e60*/  SHF.R.U32.HI R43, RZ, 0x10, R37 ;  /* 0x00000010ff2b7819 */ /* 0x000fe20000011625 */
[----:B------:R-:W-:Y:S02]  /*5e70*/  HADD2.F32 R37, -RZ, R36.H0_H0 ;  /* 0x20000024ff257230 */ /* 0x000fe40000004100 */
[----:B------:R-:W-:Y:S02]  /*5e80*/  HADD2.F32 R39, -RZ, R11.H0_H0 ;  /* 0x2000000bff277230 */ /* 0x000fe40000004100 */
[----:B------:R-:W-:-:S02]  /*5e90*/  HADD2.F32 R36, -RZ, R13.H1_H1 ;  /* 0x3000000dff247230 */ /* 0x000fc40000004100 */
[----:B------:R-:W-:Y:S02]  /*5ea0*/  HADD2.F32 R11, -RZ, R13.H0_H0 ;  /* 0x2000000dff0b7230 */ /* 0x000fe40000004100 */
[----:B------:R-:W-:Y:S02]  /*5eb0*/  HADD2.F32 R42, -RZ, R42.H0_H0 ;  /* 0x2000002aff2a7230 */ /* 0x000fe40000004100 */
[-C--:B------:R-:W-:Y:S01]  /*5ec0*/  FMUL.FTZ R44, R36, R39.reuse ;  /* 0x00000027242c7220 */ /* 0x080fe20000410000 */
[----:B------:R-:W-:Y:S02]  /*5ed0*/  HADD2.F32 R13, -RZ, R15.H0_H0 ;  /* 0x2000000fff0d7230 */ /* 0x000fe40000004100 */
[C---:B------:R-:W-:Y:S01]  /*5ee0*/  FMUL.FTZ R39, R11.reuse, R39 ;  /* 0x000000270b277220 */ /* 0x040fe20000410000 */
[----:B------:R-:W-:Y:S02]  /*5ef0*/  HADD2.F32 R15, -RZ, R43.H0_H0 ;  /* 0x2000002bff0f7230 */ /* 0x000fe40000004100 */
[-C--:B------:R-:W-:Y:S01]  /*5f00*/  FMUL.FTZ R46, R38, R42.reuse ;  /* 0x0000002a262e7220 */ /* 0x080fe20000410000 */
[-C--:B------:R-:W-:Y:S01]  /*5f10*/  FFMA.FTZ R11, R11, R37.reuse, -R44 ;  /* 0x000000250b0b7223 */ /* 0x080fe2000001082c */
[C---:B------:R-:W-:Y:S01]  /*5f20*/  FMUL.FTZ R43, R13.reuse, R42 ;  /* 0x0000002a0d2b7220 */ /* 0x040fe20000410000 */
[----:B------:R-:W-:Y:S01]  /*5f30*/  FFMA.FTZ R36, R36, R37, R39 ;  /* 0x0000002524247223 */ /* 0x000fe20000010027 */
[----:B------:R-:W-:Y:S01]  /*5f40*/  FFMA.FTZ R13, R13, R15, -R46 ;  /* 0x0000000f0d0d7223 */ /* 0x000fe2000001082e */
[----:B------:R-:W-:-:S02]  /*5f50*/  HADD2.F32 R42, -RZ, R132.H0_H0 ;  /* 0x20000084ff2a7230 */ /* 0x000fc40000004100 */
[----:B------:R-:W-:Y:S01]  /*5f60*/  FFMA.FTZ R38, R38, R15, R43 ;  /* 0x0000000f26267223 */ /* 0x000fe2000001002b */
[----:B------:R-:W-:Y:S01]  /*5f70*/  HADD2.F32 R132, -RZ, R132.H1_H1 ;  /* 0x30000084ff847230 */ /* 0x000fe20000004100 */
[----:B------:R-:W-:Y:S01]  /*5f80*/  F2FP.F16.F32.PACK_AB R11, R36, R11 ;  /* 0x0000000b240b723e */ /* 0x000fe200000000ff */
[----:B------:R-:W-:Y:S02]  /*5f90*/  HADD2.F32 R15, -RZ, R12.H1_H1 ;  /* 0x3000000cff0f7230 */ /* 0x000fe40000004100 */
[----:B------:R-:W-:Y:S02]  /*5fa0*/  HADD2.F32 R37, -RZ, R14.H1_H1 ;  /* 0x3000000eff257230 */ /* 0x000fe40000004100 */
[----:B------:R-:W-:Y:S02]  /*5fb0*/  HADD2.F32 R12, -RZ, R12.H0_H0 ;  /* 0x2000000cff0c7230 */ /* 0x000fe40000004100 */
[----:B------:R-:W-:Y:S01]  /*5fc0*/  FMUL.FTZ R43, R15, R42 ;  /* 0x0000002a0f2b7220 */ /* 0x000fe20000410000 */
[----:B------:R-:W-:-:S02]  /*5fd0*/  HADD2.F32 R14, -RZ, R14.H0_H0 ;  /* 0x2000000eff0e7230 */ /* 0x000fc40000004100 */
[----:B------:R-:W-:Y:S01]  /*5fe0*/  FMUL.FTZ R45, R37, R132 ;  /* 0x00000084252d7220 */ /* 0x000fe20000410000 */
[--C-:B------:R-:W-:Y:S02]  /*5ff0*/  HADD2.F32 R39, -RZ, R115.reuse.H0_H0 ;  /* 0x20000073ff277230 */ /* 0x100fe40000004100 */
[----:B------:R-:W-:Y:S01]  /*6000*/  FMUL.FTZ R42, R12, R42 ;  /* 0x0000002a0c2a7220 */ /* 0x000fe20000410000 */
        /* <DEDUP_REMOVED lines=10> */
.L_x_509:
[----:B------:R-:W-:Y:S05]  /*60b0*/  BSYNC B2 ;  /* 0x0000000000027941 */ /* 0x000fea0003800000 */
.L_x_508:
[----:B----4-:R0:W-:Y:S02]  /*60c0*/  ST.E.128 desc[UR48][R40.64], R12 ;  /* 0x0000000c28007985 */ /* 0x0101e4000c101d30 */
.L_x_507:
[----:B------:R-:W-:Y:S05]  /*60d0*/  BSYNC B1 ;  /* 0x0000000000017941 */ /* 0x000fea0003800000 */
.L_x_506:
        /* <DEDUP_REMOVED lines=9> */
[----:B---3--:R-:W-:Y:S01]  /*6170*/  SHF.R.U64 R11, R32, 0x10, R33 ;  /* 0x00000010200b7819 */ /* 0x008fe20000001221 */
[--C-:B----4-:R-:W-:Y:S01]  /*6180*/  HADD2.F32 R32, -RZ, R15.reuse.H1_H1 ;  /* 0x3000000fff207230 */ /* 0x110fe20000004100 */
[--C-:B------:R-:W-:Y:S01]  /*6190*/  SHF.R.U64 R38, R34, 0x10, R35.reuse ;  /* 0x0000001022267819 */ /* 0x100fe20000001223 */
[----:B------:R-:W-:Y:S01]  /*61a0*/  HADD2.F32 R15, -RZ, R15.H0_H0 ;  /* 0x2000000fff0f7230 */ /* 0x000fe20000004100 */
[----:B------:R-:W-:Y:S01]  /*61b0*/  SHF.R.U32.HI R35, RZ, 0x10, R35 ;  /* 0x00000010ff237819 */ /* 0x000fe20000011623 */
[----:B------:R-:W-:Y:S01]  /*61c0*/  HADD2.F32 R34, -RZ, R11.H0_H0 ;  /* 0x2000000bff227230 */ /* 0x000fe20000004100 */
[----:B------:R-:W-:Y:S01]  /*61d0*/  SHF.R.U32.HI R33, RZ, 0x10, R33 ;  /* 0x00000010ff217819 */ /* 0x000fe20000011621 */
[----:B------:R-:W-:Y:S02]  /*61e0*/  HADD2.F32 R38, -RZ, R38.H0_H0 ;  /* 0x20000026ff267230 */ /* 0x000fe40000004100 */
[----:B------:R-:W-:Y:S02]  /*61f0*/  HADD2.F32 R35, -RZ, R35.H0_H0 ;  /* 0x20000023ff237230 */ /* 0x000fe40000004100 */
[----:B------:R-:W-:-:S02]  /*6200*/  HADD2.F32 R11, -RZ, R13.H1_H1 ;  /* 0x3000000dff0b7230 */ /* 0x000fc40000004100 */
[----:B------:R-:W-:Y:S02]  /*6210*/  HADD2.F32 R13, -RZ, R13.H0_H0 ;  /* 0x2000000dff0d7230 */ /* 0x000fe40000004100 */
[-C--:B------:R-:W-:Y:S01]  /*6220*/  FMUL.FTZ R39, R15, R35.reuse ;  /* 0x000000230f277220 */ /* 0x080fe20000410000 */
[----:B------:R-:W-:Y:S02]  /*6230*/  HADD2.F32 R33, -RZ, R33.H0_H0 ;  /* 0x20000021ff217230 */ /* 0x000fe40000004100 */
[-C--:B------:R-:W-:Y:S01]  /*6240*/  FMUL.FTZ R40, R11, R38.reuse ;  /* 0x000000260b287220 */ /* 0x080fe20000410000 */
[C---:B------:R-:W-:Y:S01]  /*6250*/  FMUL.FTZ R42, R32.reuse, R35 ;  /* 0x00000023202a7220 */ /* 0x040fe20000410000 */
[C---:B------:R-:W-:Y:S01]  /*6260*/  FMUL.FTZ R38, R13.reuse, R38 ;  /* 0x000000260d267220 */ /* 0x040fe20000410000 */
[----:B------:R-:W-:Y:S01]  /*6270*/  FFMA.FTZ R41, R32, R33, R39 ;  /* 0x0000002120297223 */ /* 0x000fe20000010027 */
[-C--:B------:R-:W-:Y:S02]  /*6280*/  FFMA.FTZ R40, R13, R34.reuse, -R40 ;  /* 0x000000220d287223 */ /* 0x080fe40000010828 */
[----:B------:R-:W-:Y:S01]  /*6290*/  FFMA.FTZ R35, R11, R34, R38 ;  /* 0x000000220b237223 */ /* 0x000fe20000010026 */
[----:B------:R-:W-:-:S02]  /*62a0*/  HADD2.F32 R32, -RZ, R114.H0_H0 ;  /* 0x20000072ff207230 */ /* 0x000fc40000004100 */
[----:B------:R-:W-:Y:S01]  /*62b0*/  FFMA.FTZ R42, R15, R33, -R42 ;  /* 0x000000210f2a7223 */ /* 0x000fe2000001082a */
[----:B------:R-:W-:Y:S02]  /*62c0*/  HADD2.F32 R114, -RZ, R114.H1_H1 ;  /* 0x30000072ff727230 */ /* 0x000fe40000004100 */
[----:B------:R-:W-:Y:S02]  /*62d0*/  HADD2.F32 R11, -RZ, R12.H1_H1 ;  /* 0x3000000cff0b7230 */ /* 0x000fe40000004100 */
[----:B------:R-:W-:Y:S02]  /*62e0*/  HADD2.F32 R13, -RZ, R14.H1_H1 ;  /* 0x3000000eff0d7230 */ /* 0x000fe40000004100 */
[----:B------:R-:W-:Y:S02]  /*62f0*/  HADD2.F32 R12, -RZ, R12.H0_H0 ;  /* 0x2000000cff0c7230 */ /* 0x000fe40000004100 */
[----:B------:R-:W-:Y:S01]  /*6300*/  FMUL.FTZ R33, R11, R32 ;  /* 0x000000200b217220 */ /* 0x000fe20000410000 */
[----:B------:R-:W-:-:S02]  /*6310*/  HADD2.F32 R14, -RZ, R14.H0_H0 ;  /* 0x2000000eff0e7230 */ /* 0x000fc40000004100 */
[----:B------:R-:W-:Y:S01]  /*6320*/  FMUL.FTZ R39, R13, R114 ;  /* 0x000000720d277220 */ /* 0x000fe20000410000 */
[--C-:B------:R-:W-:Y:S02]  /*6330*/  HADD2.F32 R15, -RZ, R79.reuse.H1_H1 ;  /* 0x3000004fff0f7230 */ /* 0x100fe40000004100 */
[----:B------:R-:W-:Y:S01]  /*6340*/  FMUL.FTZ R32, R12, R32 ;  /* 0x000000200c207220 */ /* 0x000fe20000410000 */
[----:B------:R-:W-:Y:S02]  /*6350*/  HADD2.F32 R79, -RZ, R79.H0_H0 ;  /* 0x2000004fff4f7230 */ /* 0x000fe40000004100 */
        /* <DEDUP_REMOVED lines=8> */
[----:B------:R-:W-:-:S07]  /*63e0*/  F2FP.F16.F32.PACK_AB R14, R114, R39 ;  /* 0x00000027720e723e */ /* 0x000fce00000000ff */
.L_x_513:
[----:B------:R-:W-:Y:S05]  /*63f0*/  BSYNC B2 ;  /* 0x0000000000027941 */ /* 0x000fea0003800000 */
.L_x_512:
[----:B----4-:R0:W-:Y:S02]  /*6400*/  ST.E.128 desc[UR48][R36.64], R12 ;  /* 0x0000000c24007985 */ /* 0x0101e4000c101d30 */
.L_x_511:
[----:B------:R-:W-:Y:S05]  /*6410*/  BSYNC B1 ;  /* 0x0000000000017941 */ /* 0x000fea0003800000 */
.L_x_510:
[----:B------:R-:W-:-:S13]  /*6420*/  ISETP.NE.AND P3, PT, R20, RZ, PT ;  /* 0x000000ff1400720c */ /* 0x000fda0003f65270 */
        /* <DEDUP_REMOVED lines=15> */
[----:B------:R-:W-:Y:S02]  /*6520*/  HADD2.F32 R11, -RZ, R13.H1_H1 ;  /* 0x3000000dff0b7230 */ /* 0x000fe40000004100 */
[----:B------:R-:W-:-:S02]  /*6530*/  HADD2.F32 R31, -RZ, R31.H0_H0 ;  /* 0x2000001fff1f7230 */ /* 0x000fc40000004100 */
[----:B------:R-:W-:Y:S02]  /*6540*/  HADD2.F32 R13, -RZ, R13.H0_H0 ;  /* 0x2000000dff0d7230 */ /* 0x000fe40000004100 */
[-C--:B------:R-:W-:Y:S01]  /*6550*/  FMUL.FTZ R36, R11, R34.reuse ;  /* 0x000000220b247220 */ /* 0x080fe20000410000 */
[----:B------:R-:W-:Y:S02]  /*6560*/  HADD2.F32 R29, -RZ, R29.H0_H0 ;  /* 0x2000001dff1d7230 */ /* 0x000fe40000004100 */
[-C--:B------:R-:W-:Y:S01]  /*6570*/  FMUL.FTZ R35, R15, R31.reuse ;  /* 0x0000001f0f237220 */ /* 0x080fe20000410000 */
[C---:B------:R-:W-:Y:S01]  /*6580*/  FMUL.FTZ R38, R28.reuse, R31 ;  /* 0x0000001f1c267220 */ /* 0x040fe20000410000 */
[C---:B------:R-:W-:Y:S01]  /*6590*/  FMUL.FTZ R34, R13.reuse, R34 ;  /* 0x000000220d227220 */ /* 0x040fe20000410000 */
[----:B------:R-:W-:Y:S01]  /*65a0*/  FFMA.FTZ R36, R13, R30, -R36 ;  /* 0x0000001e0d247223 */ /* 0x000fe20000010824 */
[----:B------:R-:W-:Y:S01]  /*65b0*/  FFMA.FTZ R37, R28, R29, R35 ;  /* 0x0000001d1c257223 */ /* 0x000fe20000010023 */
[----:B------:R-:W-:-:S02]  /*65c0*/  HADD2.F32 R28, -RZ, R77.H1_H1 ;  /* 0x3000004dff1c7230 */ /* 0x000fc40000004100 */
[----:B------:R-:W-:Y:S01]  /*65d0*/  FFMA.FTZ R31, R11, R30, R34 ;  /* 0x0000001e0b1f7223 */ /* 0x000fe20000010022 */
[----:B------:R-:W-:Y:S02]  /*65e0*/  HADD2.F32 R11, -RZ, R12.H1_H1 ;  /* 0x3000000cff0b7230 */ /* 0x000fe40000004100 */
[----:B------:R-:W-:Y:S01]  /*65f0*/  FFMA.FTZ R38, R15, R29, -R38 ;  /* 0x0000001d0f267223 */ /* 0x000fe20000010826 */
[----:B------:R-:W-:Y:S02]  /*6600*/  HADD2.F32 R13, -RZ, R14.H1_H1 ;  /* 0x3000000eff0d7230 */ /* 0x000fe40000004100 */
[----:B------:R-:W-:Y:S02]  /*6610*/  HADD2.F32 R77, -RZ, R77.H0_H0 ;  /* 0x2000004dff4d7230 */ /* 0x000fe40000004100 */
[----:B------:R-:W-:Y:S01]  /*6620*/  FMUL.FTZ R29, R11, R28 ;  /* 0x0000001c0b1d7220 */ /* 0x000fe20000410000 */
[----:B------:R-:W-:Y:S02]  /*6630*/  HADD2.F32 R12, -RZ, R12.H0_H0 ;  /* 0x2000000cff0c7230 */ /* 0x000fe40000004100 */
[----:B------:R-:W-:-:S02]  /*6640*/  HADD2.F32 R14, -RZ, R14.H0_H0 ;  /* 0x2000000eff0e7230 */ /* 0x000fc40000004100 */
[-C--:B------:R-:W-:Y:S01]  /*6650*/  FMUL.FTZ R35, R13, R77.reuse ;  /* 0x0000004d0d237220 */ /* 0x080fe20000410000 */
        /* <DEDUP_REMOVED lines=12> */
.L_x_515:
[----:B------:R-:W-:Y:S05]  /*6720*/  BSYNC B1 ;  /* 0x0000000000017941 */ /* 0x000fea0003800000 */
.L_x_514:
[----:B----4-:R0:W-:Y:S01]  /*6730*/  ST.E.128 desc[UR48][R32.64], R12 ;  /* 0x0000000c20007985 */ /* 0x0101e2000c101d30 */
[----:B------:R-:W-:Y:S05]  /*6740*/  BRA `(.L_x_493) ;  /* 0x0000004000347947 */ /* 0x000fea0003800000 */
.L_x_459:
        /* <DEDUP_REMOVED lines=20> */
[----:B------:R-:W-:Y:S01]  /*6890*/  CS2R R60, SRZ ;  /* 0x00000000003c7805 */ /* 0x000fe2000001ff00 */
[----:B------:R-:W-:Y:S06]  /*68a0*/  @P3 BRA `(.L_x_517) ;  /* 0x00000000007c3947 */ /* 0x000fec0003800000 */
[----:B------:R-:W-:Y:S01]  /*68b0*/  IADD3 R30, P2, R94, R14, RZ ;  /* 0x0000000e5e1e7210 */ /* 0x000fe20007f5e0ff */
[----:B------:R-:W-:Y:S01]  /*68c0*/  ULDC.64 UR4, c[0x0][0x3e8] ;  /* 0x0000fa0000047ab9 */ /* 0x000fe20000000a00 */
[----:B------:R-:W-:Y:S02]  /*68d0*/  CS2R R38, SRZ ;  /* 0x0000000000267805 */ /* 0x000fe4000001ff00 */
[----:B------:R-:W-:Y:S02]  /*68e0*/  CS2R R36, SRZ ;  /* 0x0000000000247805 */ /* 0x000fe4000001ff00 */
[----:B------:R-:W-:Y:S01]  /*68f0*/  CS2R R62, SRZ ;  /* 0x00000000003e7805 */ /* 0x000fe2000001ff00 */
[----:B------:R-:W-:Y:S01]  /*6900*/  IMAD.X R31, R11, 0x1, R98, P2 ;  /* 0x000000010b1f7824 */ /* 0x000fe200010e0662 */
[----:B------:R-:W-:Y:S02]  /*6910*/  IADD3 R28, P2, R88, R12, RZ ;  /* 0x0000000c581c7210 */ /* 0x000fe40007f5e0ff */
[----:B------:R-:W-:-:S03]  /*6920*/  CS2R R60, SRZ ;  /* 0x00000000003c7805 */ /* 0x000fc6000001ff00 */
[----:B------:R-:W-:Y:S01]  /*6930*/  IMAD.X R29, R78, 0x1, R85, P2 ;  /* 0x000000014e1d7824 */ /* 0x000fe200010e0655 */
[----:B------:R-:W-:-:S04]  /*6940*/  LEA R40, P2, R30, UR4, 0x1 ;  /* 0x000000041e287c11 */ /* 0x000fc8000f8408ff */
[----:B------:R-:W-:Y:S01]  /*6950*/  LEA.HI.X R41, R30, UR5, R31, 0x1, P2 ;  /* 0x000000051e297c11 */ /* 0x000fe200090f0c1f */
[----:B------:R-:W-:Y:S02]  /*6960*/  ULDC.64 UR4, c[0x0][0x400] ;  /* 0x0001000000047ab9 */ /* 0x000fe40000000a00 */
[----:B------:R-:W-:-:S04]  /*6970*/  LEA R64, P2, R28, UR4, 0x1 ;  /* 0x000000041c407c11 */ /* 0x000fc8000f8408ff */
[----:B------:R-:W-:Y:S02]  /*6980*/  LEA.HI.X R65, R28, UR5, R29, 0x1, P2 ;  /* 0x000000051c417c11 */ /* 0x000fe400090f0c1d */
[----:B------:R-:W-:Y:S02]  /*6990*/  ISETP.GE.AND P2, PT, R16, R117, PT ;  /* 0x000000751000720c */ /* 0x000fe40003f46270 */
[----:B------:R-:W-:Y:S02]  /*69a0*/  CS2R R34, SRZ ;  /* 0x0000000000227805 */ /* 0x000fe4000001ff00 */
[----:B------:R-:W-:Y:S02]  /*69b0*/  CS2R R32, SRZ ;  /* 0x0000000000207805 */ /* 0x000fe4000001ff00 */
[----:B------:R-:W-:Y:S02]  /*69c0*/  CS2R R46, SRZ ;  /* 0x00000000002e7805 */ /* 0x000fe4000001ff00 */
[----:B------:R-:W-:-:S05]  /*69d0*/  CS2R R44, SRZ ;  /* 0x00000000002c7805 */ /* 0x000fca000001ff00 */
[----:B------:R-:W5:Y:S04]  /*69e0*/  @!P2 LDG.E.128 R36, desc[UR48][R40.64] ;  /* 0x000000302824a981 */ /* 0x000f68000c1e1d00 */
[----:B------:R-:W5:Y:S01]  /*69f0*/  @!P2 LDG.E.128 R60, desc[UR48][R64.64] ;  /* 0x00000030403ca981 */ /* 0x000f62000c1e1d00 */
[----:B------:R-:W-:Y:S02]  /*6a00*/  ISETP.GE.AND P2, PT, R194, R117, PT ;  /* 0x00000075c200720c */ /* 0x000fe40003f46270 */
[----:B------:R-:W-:Y:S02]  /*6a10*/  CS2R R30, SRZ ;  /* 0x00000000001e7805 */ /* 0x000fe4000001ff00 */
[----:B------:R-:W-:-:S09]  /*6a20*/  CS2R R28, SRZ ;  /* 0x00000000001c7805 */ /* 0x000fd2000001ff00 */
[----:B------:R-:W5:Y:S04]  /*6a30*/  @!P2 LDG.E.128 R32, desc[UR48][R40.64+0x40] ;  /* 0x000040302820a981 */ /* 0x000f68000c1e1d00 */
[----:B------:R-:W5:Y:S01]  /*6a40*/  @!P2 LDG.E.128 R44, desc[UR48][R64.64+0x40] ;  /* 0x00004030402ca981 */ /* 0x000f62000c1e1d00 */
[----:B------:R-:W-:Y:S02]  /*6a50*/  ISETP.GE.AND P2, PT, R193, R117, PT ;  /* 0x00000075c100720c */ /* 0x000fe40003f46270 */
[----:B------:R-:W-:-:S11]  /*6a60*/  CS2R R42, SRZ ;  /* 0x00000000002a7805 */ /* 0x000fd6000001ff00 */
[----:B------:R0:W5:Y:S02]  /*6a70*/  @!P2 LDG.E.128 R28, desc[UR48][R40.64+0x80] ;  /* 0x00008030281ca981 */ /* 0x000164000c1e1d00 */
[----:B0-----:R-:W-:-:S06]  /*6a80*/  CS2R R40, SRZ ;  /* 0x0000000000287805 */ /* 0x001fcc000001ff00 */
[----:B------:R0:W5:Y:S02]  /*6a90*/  @!P2 LDG.E.128 R40, desc[UR48][R64.64+0x80] ;  /* 0x000080304028a981 */ /* 0x000164000c1e1d00 */
.L_x_517:
[----:B------:R-:W-:Y:S05]  /*6aa0*/  BSYNC B1 ;  /* 0x0000000000017941 */ /* 0x000fea0003800000 */
.L_x_516:
[----:B------:R-:W-:Y:S01]  /*6ab0*/  IADD3 R76, R203, 0x40, RZ ;  /* 0x00000040cb4c7810 */ /* 0x000fe20007ffe0ff */
[----:B------:R-:W-:Y:S01]  /*6ac0*/  BSSY B1, `(.L_x_518) ;  /* 0x0000027000017945 */ /* 0x000fe20003800000 */
[----:B0-----:R-:W-:Y:S02]  /*6ad0*/  CS2R R64, SRZ ;  /* 0x0000000000407805 */ /* 0x001fe4000001ff00 */
[----:B------:R-:W-:Y:S02]  /*6ae0*/  CS2R R70, SRZ ;  /* 0x0000000000467805 */ /* 0x000fe4000001ff00 */
[----:B------:R-:W-:Y:S02]  /*6af0*/  ISETP.GE.AND P4, PT, R76, R82, PT ;  /* 0x000000524c00720c */ /* 0x000fe40003f86270 */
[----:B------:R-:W-:Y:S02]  /*6b00*/  CS2R R68, SRZ ;  /* 0x0000000000447805 */ /* 0x000fe4000001ff00 */
[----:B------:R-:W-:-:S02]  /*6b10*/  CS2R R74, SRZ ;  /* 0x00000000004a7805 */ /* 0x000fc4000001ff00 */
[----:B------:R-:W-:-:S07]  /*6b20*/  CS2R R72, SRZ ;  /* 0x0000000000487805 */ /* 0x000fce000001ff00 */
[----:B------:R-:W-:Y:S05]  /*6b30*/  @P4 BRA `(.L_x_519) ;  /* 0x00000000007c4947 */ /* 0x000fea0003800000 */
[----:B------:R-:W-:Y:S01]  /*6b40*/  IADD3 R15, P2, P5, R94, R14, R102 ;  /* 0x0000000e5e0f7210 */ /* 0x000fe20007d5e066 */
[----:B------:R-:W-:Y:S01]  /*6b50*/  ULDC.64 UR4, c[0x0][0x3e8] ;  /* 0x0000fa0000047ab9 */ /* 0x000fe20000000a00 */
[----:B------:R-:W-:Y:S02]  /*6b60*/  CS2R R58, SRZ ;  /* 0x00000000003a7805 */ /* 0x000fe4000001ff00 */
[----:B------:R-:W-:Y:S02]  /*6b70*/  CS2R R56, SRZ ;  /* 0x0000000000387805 */ /* 0x000fe4000001ff00 */
[----:B------:R-:W-:Y:S02]  /*6b80*/  IADD3.X R48, R98, R11, R101, P2, P5 ;  /* 0x0000000b62307210 */ /* 0x000fe400017ea465 */
[----:B------:R-:W-:Y:S02]  /*6b90*/  CS2R R74, SRZ ;  /* 0x00000000004a7805 */ /* 0x000fe4000001ff00 */
[----:B------:R-:W-:-:S02]  /*6ba0*/  IADD3 R13, P2, P5, R88, R12, R104 ;  /* 0x0000000c580d7210 */ /* 0x000fc40007d5e068 */
[----:B------:R-:W-:Y:S02]  /*6bb0*/  CS2R R72, SRZ ;  /* 0x0000000000487805 */ /* 0x000fe4000001ff00 */
        /* <DEDUP_REMOVED lines=11> */
[----:B------:R0:W5:Y:S04]  /*6c70*/  @!P2 LDG.E.128 R56, desc[UR48][R14.64] ;  /* 0x000000300e38a981 */ /* 0x000168000c1e1d00 */
[----:B------:R0:W5:Y:S01]  /*6c80*/  @!P2 LDG.E.128 R72, desc[UR48][R12.64] ;  /* 0x000000300c48a981 */ /* 0x000162000c1e1d00 */
[----:B------:R-:W-:Y:S02]  /*6c90*/  ISETP.GE.AND P2, PT, R194, R117, PT ;  /* 0x00000075c200720c */ /* 0x000fe40003f46270 */
[----:B------:R-:W-:Y:S02]  /*6ca0*/  CS2R R50, SRZ ;  /* 0x0000000000327805 */ /* 0x000fe4000001ff00 */
[----:B------:R-:W-:Y:S02]  /*6cb0*/  CS2R R48, SRZ ;  /* 0x0000000000307805 */ /* 0x000fe4000001ff00 */
[----:B------:R-:W-:-:S02]  /*6cc0*/  CS2R R66, SRZ ;  /* 0x0000000000427805 */ /* 0x000fc4000001ff00 */
[----:B------:R-:W-:-:S05]  /*6cd0*/  CS2R R64, SRZ ;  /* 0x0000000000407805 */ /* 0x000fca000001ff00 */
[----:B------:R0:W5:Y:S04]  /*6ce0*/  @!P2 LDG.E.128 R52, desc[UR48][R14.64+0x40] ;  /* 0x000040300e34a981 */ /* 0x000168000c1e1d00 */
[----:B------:R0:W5:Y:S01]  /*6cf0*/  @!P2 LDG.E.128 R68, desc[UR48][R12.64+0x40] ;  /* 0x000040300c44a981 */ /* 0x000162000c1e1d00 */
[----:B------:R-:W-:-:S13]  /*6d00*/  ISETP.GE.AND P2, PT, R193, R117, PT ;  /* 0x00000075c100720c */ /* 0x000fda0003f46270 */
[----:B------:R0:W5:Y:S04]  /*6d10*/  @!P2 LDG.E.128 R48, desc[UR48][R14.64+0x80] ;  /* 0x000080300e30a981 */ /* 0x000168000c1e1d00 */
[----:B------:R0:W5:Y:S02]  /*6d20*/  @!P2 LDG.E.128 R64, desc[UR48][R12.64+0x80] ;  /* 0x000080300c40a981 */ /* 0x000164000c1e1d00 */
.L_x_519:
[----:B------:R-:W-:Y:S05]  /*6d30*/  BSYNC B1 ;  /* 0x0000000000017941 */ /* 0x000fea0003800000 */
.L_x_518:
[----:B0----5:R-:W-:Y:S01]  /*6d40*/  IMAD.MOV.U32 R12, RZ, RZ, R30 ;  /* 0x000000ffff0c7224 */ /* 0x021fe200078e001e */
[----:B------:R-:W-:Y:S01]  /*6d50*/  MOV R14, R28 ;  /* 0x0000001c000e7202 */ /* 0x000fe20000000f00 */
[----:B------:R-:W-:Y:S01]  /*6d60*/  IMAD.MOV.U32 R11, RZ, RZ, R31 ;  /* 0x000000ffff0b7224 */ /* 0x000fe200078e001f */
[----:B------:R-:W-:Y:S01]  /*6d70*/  UISETP.NE.AND UP0, UPT, UR51, 0x3, UPT ;  /* 0x000000033300788c */ /* 0x000fe2000bf05270 */
[----:B------:R-:W-:-:S03]  /*6d80*/  IMAD.MOV.U32 R13, RZ, RZ, R29 ;  /* 0x000000ffff0d7224 */ /* 0x000fc600078e001d */
[----:B------:R-:W-:Y:S01]  /*6d90*/  PRMT R156, R12, 0x5410, R11 ;  /* 0x000054100c9c7816 */ /* 0x000fe2000000000b */
[----:B------:R-:W-:Y:S01]  /*6da0*/  IMAD.MOV.U32 R12, RZ, RZ, R34 ;  /* 0x000000ffff0c7224 */ /* 0x000fe200078e0022 */
[----:B------:R-:W-:Y:S02]  /*6db0*/  MOV R11, R35 ;  /* 0x00000023000b7202 */ /* 0x000fe40000000f00 */
[----:B------:R-:W-:Y:S01]  /*6dc0*/  PRMT R157, R14, 0x5410, R13 ;  /* 0x000054100e9d7816 */ /* 0x000fe2000000000d */
[----:B------:R-:W-:Y:S01]  /*6dd0*/  IMAD.MOV.U32 R13, RZ, RZ, R39 ;  /* 0x000000ffff0d7224 */ /* 0x000fe200078e0027 */
[----:B------:R-:W-:Y:S01]  /*6de0*/  PRMT R163, R11, 0x7610, R163 ;  /* 0x000076100ba37816 */ /* 0x000fe200000000a3 */
[----:B------:R-:W-:Y:S01]  /*6df0*/  IMAD.MOV.U32 R11, RZ, RZ, R33 ;  /* 0x000000ffff0b7224 */ /* 0x000fe200078e0021 */
[----:B------:R-:W-:Y:S01]  /*6e00*/  PRMT R161, R12, 0x7610, R161 ;  /* 0x000076100ca17816 */ /* 0x000fe200000000a1 */
[----:B------:R-:W-:Y:S01]  /*6e10*/  IMAD.MOV.U32 R14, RZ, RZ, R32 ;  /* 0x000000ffff0e7224 */ /* 0x000fe200078e0020 */
[----:B------:R-:W-:-:S02]  /*6e20*/  MOV R12, R38 ;  /* 0x00000026000c7202 */ /* 0x000fc40000000f00 */
[----:B------:R-:W-:Y:S01]  /*6e30*/  PRMT R164, R11, 0x7610, R164 ;  /* 0x000076100ba47816 */ /* 0x000fe200000000a4 */
[----:B------:R-:W-:Y:S01]  /*6e40*/  IMAD.MOV.U32 R11, RZ, RZ, R36 ;  /* 0x000000ffff0b7224 */ /* 0x000fe200078e0024 */
[----:B------:R-:W-:Y:S02]  /*6e50*/  PRMT R165, R12, 0x5410, R13 ;  /* 0x000054100ca57816 */ /* 0x000fe4000000000d */
[----:B------:R-:W-:Y:S02]  /*6e60*/  MOV R12, R37 ;  /* 0x00000025000c7202 */ /* 0x000fe40000000f00 */
[----:B------:R-:W-:Y:S01]  /*6e70*/  PRMT R166, R11, 0x7610, R166 ;  /* 0x000076100ba67816 */ /* 0x000fe200000000a6 */
[----:B------:R-:W-:Y:S01]  /*6e80*/  IMAD.MOV.U32 R11, RZ, RZ, R43 ;  /* 0x000000ffff0b7224 */ /* 0x000fe200078e002b */
[----:B------:R-:W-:Y:S01]  /*6e90*/  PRMT R146, R12, 0x7610, R146 ;  /* 0x000076100c927816 */ /* 0x000fe20000000092 */
[----:B------:R-:W-:Y:S01]  /*6ea0*/  IMAD.MOV.U32 R12, RZ, RZ, R42 ;  /* 0x000000ffff0c7224 */ /* 0x000fe200078e002a */
[----:B------:R-:W-:-:S02]  /*6eb0*/  PRMT R162, R14, 0x7610, R162 ;  /* 0x000076100ea27816 */ /* 0x000fc400000000a2 */
[----:B------:R-:W-:Y:S02]  /*6ec0*/  PLOP3.LUT P2, PT, PT, PT, UP0, 0x80, 0x0 ;  /* 0x000000000000781c */ /* 0x000fe40003f4f008 */
[----:B------:R-:W-:Y:S01]  /*6ed0*/  PRMT R158, R12, 0x5410, R11 ;  /* 0x000054100c9e7816 */ /* 0x000fe2000000000b */
[----:B------:R-:W-:Y:S01]  /*6ee0*/  IMAD.MOV.U32 R11, RZ, RZ, R41 ;  /* 0x000000ffff0b7224 */ /* 0x000fe200078e0029 */
[----:B------:R-:W-:-:S04]  /*6ef0*/  MOV R12, R40 ;  /* 0x00000028000c7202 */ /* 0x000fc80000000f00 */
[----:B------:R-:W-:Y:S01]  /*6f00*/  PRMT R159, R12, 0x5410, R11 ;  /* 0x000054100c9f7816 */ /* 0x000fe2000000000b */
[----:B------:R-:W-:Y:S01]  /*6f10*/  IMAD.MOV.U32 R12, RZ, RZ, R46 ;  /* 0x000000ffff0c7224 */ /* 0x000fe200078e002e */
[----:B------:R-:W-:-:S04]  /*6f20*/  MOV R11, R47 ;  /* 0x0000002f000b7202 */ /* 0x000fc80000000f00 */
[----:B------:R-:W-:Y:S01]  /*6f30*/  PRMT R161, R161, 0x5410, R12 ;  /* 0x00005410a1a17816 */ /* 0x000fe2000000000c */
[----:B------:R-:W-:Y:S01]  /*6f40*/  IMAD.MOV.U32 R12, RZ, RZ, R44 ;  /* 0x000000ffff0c7224 */ /* 0x000fe200078e002c */
[----:B------:R-:W-:Y:S01]  /*6f50*/  PRMT R163, R163, 0x5410, R11 ;  /* 0x00005410a3a37816 */ /* 0x000fe2000000000b */
[----:B------:R-:W-:-:S03]  /*6f60*/  IMAD.MOV.U32 R11, RZ, RZ, R45 ;  /* 0x000000ffff0b7224 */ /* 0x000fc600078e002d */
[----:B------:R-:W-:Y:S01]  /*6f70*/  PRMT R162, R162, 0x5410, R12 ;  /* 0x00005410a2a27816 */ /* 0x000fe2000000000c */
[----:B------:R-:W-:Y:S01]  /*6f80*/  IMAD.MOV.U32 R12, RZ, RZ, R63 ;  /* 0x000000ffff0c7224 */ /* 0x000fe200078e003f */
[----:B------:R-:W-:Y:S02]  /*6f90*/  PRMT R164, R164, 0x5410, R11 ;  /* 0x00005410a4a47816 */ /* 0x000fe4000000000b */
[----:B------:R-:W-:Y:S02]  /*6fa0*/  MOV R11, R62 ;  /* 0x0000003e000b7202 */ /* 0x000fe40000000f00 */
[----:B------:R-:W-:Y:S02]  /*6fb0*/  PRMT R167, R12, 0x7610, R167 ;  /* 0x000076100ca77816 */ /* 0x000fe400000000a7 */
[----:B------:R-:W-:Y:S01]  /*6fc0*/  PRMT R166, R166, 0x5410, R11 ;  /* 0x00005410a6a67816 */ /* 0x000fe2000000000b */
[----:B------:R-:W-:Y:S01]  /*6fd0*/  IMAD.MOV.U32 R11, RZ, RZ, R60 ;  /* 0x000000ffff0b7224 */ /* 0x000fe200078e003c */
[----:B------:R-:W-:-:S04]  /*6fe0*/  MOV R12, R61 ;  /* 0x0000003d000c7202 */ /* 0x000fc80000000f00 */
[----:B------:R-:W-:Y:S01]  /*6ff0*/  PRMT R167, R167, 0x5410, R11 ;  /* 0x00005410a7a77816 */ /* 0x000fe2000000000b */
[----:B------:R-:W-:Y:S01]  /*7000*/  IMAD.MOV.U32 R11, RZ, RZ, R51 ;  /* 0x000000ffff0b7224 */ /* 0x000fe200078e0033 */
[----:B------:R-:W-:Y:S01]  /*7010*/  PRMT R145, R12, 0x7610, R145 ;  /* 0x000076100c917816 */ /* 0x000fe20000000091 */
[----:B------:R-:W-:-:S05]  /*7020*/  IMAD.MOV.U32 R12, RZ, RZ, R50 ;  /* 0x000000ffff0c7224 */ /* 0x000fca00078e0032 */
[----:B------:R-:W-:Y:S01]  /*7030*/  PRMT R139, R12, 0x5410, R11 ;  /* 0x000054100c8b7816 */ /* 0x000fe2000000000b */
[----:B------:R-:W-:Y:S01]  /*7040*/  IMAD.MOV.U32 R11, RZ, RZ, R49 ;  /* 0x000000ffff0b7224 */ /* 0x000fe200078e0031 */
[----:B------:R-:W-:-:S04]  /*7050*/  MOV R12, R48 ;  /* 0x00000030000c7202 */ /* 0x000fc80000000f00 */
        /* <DEDUP_REMOVED lines=34> */
[----:B------:R-:W-:Y:S06]  /*7280*/  @!P2 BRA `(.L_x_520) ;  /* 0x000000000004a947 */ /* 0x000fec0003800000 */
[----:B------:R-:W-:Y:S01]  /*7290*/  BPT.TRAP 0x1 ;  /* 0x000000040000795c */ /* 0x000fe20000300000 */
.L_x_520:
[----:B------:R-:W-:Y:S01]  /*72a0*/  IMAD R83, R19, 0x8, R18 ;  /* 0x0000000813537824 */ /* 0x000fe200078e0212 */
[----:B------:R-:W-:Y:S01]  /*72b0*/  SHF.L.U32 R84, R204, 0x1f, RZ ;  /* 0x0000001fcc547819 */ /* 0x000fe200000006ff */
[----:B------:R-:W-:Y:S03]  /*72c0*/  BSSY B1, `(.L_x_521) ;  /* 0x0000003000017945 */ /* 0x000fe60003800000 */
[----:B------:R-:W0:Y:S02]  /*72d0*/  SYNCS.PHASECHK.TRANS64.TRYWAIT P5, [R83+URZ+0x30890], R84 ;  /* 0x03089054530075a7 */ /* 0x000e2400080a017f */
[----:B0-----:R-:W-:Y:S05]  /*72e0*/  @!P5 BRA `(.L_x_522) ;  /* 0x000001b00020d947 */ /* 0x001fea0003800000 */
.L_x_802:
[----:B------:R-:W-:Y:S05]  /*72f0*/  BSYNC B1 ;  /* 0x0000000000017941 */ /* 0x000fea0003800000 */
.L_x_521:
[----:B------:R-:W1:Y:S01]  /*7300*/  LDC R132, c[0x0][0x2f4] ;  /* 0x0000bd00ff847b82 */ /* 0x000e620000000800 */
[----:B------:R-:W-:Y:S01]  /*7310*/  UMOV UR4, 0xffffffff ;  /* 0xffffffff00047882 */ /* 0x000fe20000000000 */
[----:B-1----:R-:W-:Y:S02]  /*7320*/  IMAD.IADD R134, R132, 0x1, -R118 ;  /* 0x0000000184867824 */ /* 0x002fe400078e0a76 */
[----:B------:R-:W-:Y:S05]  /*7330*/  BRA.DIV UR4, `(.L_x_523) ;  /* 0x000001b204207947 */ /* 0x000fea000b800000 */
[----:B------:R1:W2:Y:S04]  /*7340*/  SHFL.IDX PT, R115, R113, RZ, 0x1c1f ;  /* 0x001c1fff71737589 */ /* 0x0002a800000e0000 */
[----:B------:R1:W3:Y:S02]  /*7350*/  SHFL.IDX PT, R11, R116, RZ, 0x1c1f ;  /* 0x001c1fff740b7589 */ /* 0x0002e400000e0000 */
.L_x_806:
[----:B------:R-:W-:Y:S04]  /*7360*/  BSSY B1, `(.L_x_524) ;  /* 0x000016d000017945 */ /* 0x000fe80003800000 */
[----:B------:R-:W-:Y:S05]  /*7370*/  @P3 BRA `(.L_x_525) ;  /* 0x0000001400ac3947 */ /* 0x000fea0003800000 */
[----:B------:R-:W-:Y:S01]  /*7380*/  ISETP.NE.AND P3, PT, R6, RZ, PT ;  /* 0x000000ff0600720c */ /* 0x000fe20003f65270 */
[----:B------:R-:W-:Y:S01]  /*7390*/  BSSY B2, `(.L_x_526) ;  /* 0x0000079000027945 */ /* 0x000fe20003800000 */
[----:B---3--:R-:W-:-:S11]  /*73a0*/  MOV R114, R11 ;  /* 0x0000000b00727202 */ /* 0x008fd60000000f00 */
[----:B------:R-:W-:Y:S05]  /*73b0*/  @!P3 BRA `(.L_x_527) ;  /* 0x0000000400d8b947 */ /* 0x000fea0003800000 */
[----:B------:R-:W-:Y:S01]  /*73c0*/  SEL R12, R118, R134, !P0 ;  /* 0x00000086760c7207 */ /* 0x000fe20004000000 */
[----:B------:R-:W-:Y:S01]  /*73d0*/  BSSY B3, `(.L_x_528) ;  /* 0x000006e000037945 */ /* 0x000fe20003800000 */
[----:B------:R-:W-:Y:S02]  /*73e0*/  ISETP.GE.AND P3, PT, R16, R117, PT ;  /* 0x000000751000720c */ /* 0x000fe40003f66270 */
[----:B------:R-:W-:-:S04]  /*73f0*/  SHF.R.S32.HI R13, RZ, 0x1f, R12 ;  /* 0x0000001fff0d7819 */ /* 0x000fc8000001140c */
[----:B------:R-:W-:-:S04]  /*7400*/  LEA.HI R13, R13, R12, RZ, 0x4 ;  /* 0x0000000c0d0d7211 */ /* 0x000fc800078f20ff */
[----:B------:R-:W-:-:S04]  /*7410*/  LEA.HI.SX32 R138, R13, R111, 0x1c ;  /* 0x0000006f0d8a7211 */ /* 0x000fc800078fe2ff */
[----:B------:R-:W-:-:S04]  /*7420*/  SHF.R.S32.HI R13, RZ, 0x1f, R138 ;  /* 0x0000001fff0d7819 */ /* 0x000fc8000001148a */
[----:B------:R-:W-:Y:S01]  /*7430*/  LEA.HI R13, R13, R138, RZ, 0x3 ;  /* 0x0000008a0d0d7211 */ /* 0x000fe200078f18ff */
[----:B------:R-:W-:-:S03]  /*7440*/  IMAD.SHL.U32 R138, R138, 0x8, RZ ;  /* 0x000000088a8a7824 */ /* 0x000fc600078e00ff */
[----:B------:R-:W-:Y:S02]  /*7450*/  SHF.R.S32.HI R13, RZ, 0x3, R13 ;  /* 0x00000003ff0d7819 */ /* 0x000fe4000001140d */
[----:B------:R-:W-:-:S03]  /*7460*/  LOP3.LUT R12, R216, 0x38, R138, 0xf8, !PT ;  /* 0x00000038d80c7812 */ /* 0x000fc600078ef88a */
[----:B------:R-:W-:Y:S01]  /*7470*/  IMAD R13, R13, 0x1800, R218 ;  /* 0x000018000d0d7824 */ /* 0x000fe200078e02da */
[----:B------:R-:W-:-:S05]  /*7480*/  LOP3.LUT R12, R12, R217, RZ, 0x3c, !PT ;  /* 0x000000d90c0c7212 */ /* 0x000fca00078e3cff */
[----:B------:R-:W-:-:S04]  /*7490*/  IMAD.IADD R12, R13, 0x1, R12 ;  /* 0x000000010d0c7824 */ /* 0x000fc800078e020c */
[C---:B------:R-:W-:Y:S02]  /*74a0*/  IMAD R76, R19.reuse, 0x4800, R12 ;  /* 0x00004800134c7824 */ /* 0x040fe400078e020c */
[----:B------:R-:W-:Y:S02]  /*74b0*/  IMAD R12, R19, 0x4800, R130 ;  /* 0x00004800130c7824 */ /* 0x000fe400078e0282 */
[----:B------:R-:W-:-:S03]  /*74c0*/  IMAD R76, R76, 0x2, R18 ;  /* 0x000000024c4c7824 */ /* 0x000fc600078e0212 */
[----:B------:R-:W-:-:S03]  /*74d0*/  LEA R12, R12, R18, 0x1 ;  /* 0x000000120c0c7211 */ /* 0x000fc600078e08ff */
[----:B------:R-:W3:Y:S04]  /*74e0*/  LDS.128 R76, [R76+0x1e400] ;  /* 0x01e400004c4c7984 */ /* 0x000ee80000000c00 */
[----:B------:R-:W4:Y:S01]  /*74f0*/  LDS.128 R12, [R12+0x1e400] ;  /* 0x01e400000c0c7984 */ /* 0x000f220000000c00 */
[----:B------:R-:W-:Y:S05]  /*7500*/  @P3 BRA `(.L_x_529) ;  /* 0x0000000400683947 */ /* 0x000fea0003800000 */
[----:B---3--:R-:W-:Y:S01]  /*7510*/  IMAD.MOV.U32 R144, RZ, RZ, R77 ;  /* 0x000000ffff907224 */ /* 0x008fe200078e004d */
[----:B----4-:R-:W-:Y:S01]  /*7520*/  MOV R143, R13 ;  /* 0x0000000d008f7202 */ /* 0x010fe20000000f00 */
[----:B------:R-:W-:Y:S01]  /*7530*/  HADD2.F32 R145, -RZ, R145.H0_H0 ;  /* 0x20000091ff917230 */ /* 0x000fe20000004100 */
[--C-:B------:R-:W-:Y:S01]  /*7540*/  SHF.R.U64 R36, R36, 0x10, R37.reuse ;  /* 0x0000001024247819 */ /* 0x100fe20000001225 */
[----:B------:R-:W-:Y:S01]  /*7550*/  HADD2.F32 R146, -RZ, R146.H0_H0 ;  /* 0x20000092ff927230 */ /* 0x000fe20000004100 */
[----:B------:R-:W-:Y:S01]  /*7560*/  SHF.R.U32.HI R37, RZ, 0x10, R37 ;  /* 0x00000010ff257819 */ /* 0x000fe20000011625 */
[--C-:B------:R-:W-:Y:S01]  /*7570*/  HADD2.F32 R13, -RZ, R144.reuse.H0_H0 ;  /* 0x20000090ff0d7230 */ /* 0x100fe20000004100 */
[----:B------:R-:W-:Y:S01]  /*7580*/  SHF.R.U64 R38, R38, 0x10, R39 ;  /* 0x0000001026267819 */ /* 0x000fe20000001227 */
[----:B------:R-:W-:Y:S02]  /*7590*/  HADD2.F32 R147, -RZ, R143.H0_H0 ;  /* 0x2000008fff937230 */ /* 0x000fe40000004100 */
[----:B------:R-:W-:-:S02]  /*75a0*/  HADD2.F32 R144, -RZ, R144.H1_H1 ;  /* 0x30000090ff907230 */ /* 0x000fc40000004100 */
[-C--:B------:R-:W-:Y:S01]  /*75b0*/  FMUL.FTZ R77, R13, R145.reuse ;  /* 0x000000910d4d7220 */ /* 0x080fe20000410000 */
[----:B------:R-:W-:Y:S02]  /*75c0*/  HADD2.F32 R37, -RZ, R37.H0_H0 ;  /* 0x20000025ff257230 */ /* 0x000fe40000004100 */
[C---:B------:R-:W-:Y:S01]  /*75d0*/  FMUL.FTZ R145, R147.reuse, R145 ;  /* 0x0000009193917220 */ /* 0x040fe20000410000 */
[----:B------:R-:W-:Y:S02]  /*75e0*/  HADD2.F32 R36, -RZ, R36.H0_H0 ;  /* 0x20000024ff247230 */ /* 0x000fe40000004100 */
[-C--:B------:R-:W-:Y:S01]  /*75f0*/  FFMA.FTZ R77, R147, R146.reuse, -R77 ;  /* 0x00000092934d7223 */ /* 0x080fe2000001084d */
[----:B------:R-:W-:Y:S02]  /*7600*/  HADD2.F32 R147, -RZ, R15.H0_H0 ;  /* 0x2000000fff937230 */ /* 0x000fe40000004100 */
[----:B------:R-:W-:Y:S01]  /*7610*/  FFMA.FTZ R13, R13, R146, R145 ;  /* 0x000000920d0d7223 */ /* 0x000fe20000010091 */
[--C-:B------:R-:W-:Y:S01]  /*7620*/  SHF.R.U32.HI R145, RZ, 0x10, R61.reuse ;  /* 0x00000010ff917819 */ /* 0x100fe2000001163d */
[----:B------:R-:W-:Y:S01]  /*7630*/  HADD2.F32 R146, -RZ, R167.H0_H0 ;  /* 0x200000a7ff927230 */ /* 0x000fe20000004100 */
[----:B------:R-:W-:Y:S01]  /*7640*/  SHF.R.U64 R61, R60, 0x10, R61 ;  /* 0x000000103c3d7819 */ /* 0x000fe2000000123d */
[----:B------:R-:W-:-:S02]  /*7650*/  HADD2.F32 R60, -RZ, R143.H1_H1 ;  /* 0x3000008fff3c7230 */ /* 0x000fc40000004100 */
[----:B------:R-:W-:Y:S02]  /*7660*/  HADD2.F32 R145, -RZ, R145.H0_H0 ;  /* 0x20000091ff917230 */ /* 0x000fe40000004100 */
[----:B------:R-:W-:Y:S02]  /*7670*/  HADD2.F32 R15, -RZ, R15.H1_H1 ;  /* 0x3000000fff0f7230 */ /* 0x000fe40000004100 */
[----:B------:R-:W-:Y:S02]  /*7680*/  HADD2.F32 R61, -RZ, R61.H0_H0 ;  /* 0x2000003dff3d7230 */ /* 0x000fe40000004100 */
[-C--:B------:R-:W-:Y:S01]  /*7690*/  FMUL.FTZ R143, R144, R145.reuse ;  /* 0x00000091908f7220 */ /* 0x080fe20000410000 */
[C---:B------:R-:W-:Y:S01]  /*76a0*/  FMUL.FTZ R145, R60.reuse, R145 ;  /* 0x000000913c917220 */ /* 0x040fe20000410000 */
[----:B------:R-:W-:Y:S02]  /*76b0*/  HADD2.F32 R38, -RZ, R38.H0_H0 ;  /* 0x20000026ff267230 */ /* 0x000fe40000004100 */
[----:B------:R-:W-:Y:S01]  /*76c0*/  FFMA.FTZ R60, R60, R37, -R143 ;  /* 0x000000253c3c7223 */ /* 0x000fe2000001088f */
[----:B------:R-:W-:-:S02]  /*76d0*/  IMAD.MOV.U32 R143, RZ, RZ, R79 ;  /* 0x000000ffff8f7224 */ /* 0x000fc400078e004f */
[----:B------:R-:W-:Y:S01]  /*76e0*/  FFMA.FTZ R37, R144, R37, R145 ;  /* 0x0000002590257223 */ /* 0x000fe20000010091 */
[----:B------:R-:W-:Y:S01]  /*76f0*/  HADD2.F32 R145, -RZ, R165.H1_H1 ;  /* 0x300000a5ff917230 */ /* 0x000fe20000004100 */
[----:B------:R-:W-:Y:S01]  /*7700*/  F2FP.F16.F32.PACK_AB R60, R60, R77 ;  /* 0x0000004d3c3c723e */ /* 0x000fe200000000ff */
[----:B------:R-:W-:Y:S02]  /*7710*/  HADD2.F32 R144, -RZ, R143.H0_H0 ;  /* 0x2000008fff907230 */ /* 0x000fe40000004100 */
[----:B------:R-:W-:Y:S02]  /*7720*/  F2FP.F16.F32.PACK_AB R37, R37, R13 ;  /* 0x0000000d2525723e */ /* 0x000fe400000000ff */
[----:B------:R-:W-:Y:S02]  /*7730*/  IMAD.MOV.U32 R13, RZ, RZ, R60 ;  /* 0x000000ffff0d7224 */ /* 0x000fe400078e003c */
[-C--:B------:R-:W-:Y:S01]  /*7740*/  FMUL.FTZ R79, R144, R146.reuse ;  /* 0x00000092904f7220 */ /* 0x080fe20000410000 */
[----:B------:R-:W-:Y:S01]  /*7750*/  FMUL.FTZ R146, R147, R146 ;  /* 0x0000009293927220 */ /* 0x000fe20000410000 */
[----:B------:R-:W-:-:S02]  /*7760*/  IMAD.MOV.U32 R77, RZ, RZ, R37 ;  /* 0x000000ffff4d7224 */ /* 0x000fc400078e0025 */
[-C--:B------:R-:W-:Y:S01]  /*7770*/  FFMA.FTZ R79, R147, R145.reuse, -R79 ;  /* 0x00000091934f7223 */ /* 0x080fe2000001084f */
[----:B------:R-:W-:Y:S01]  /*7780*/  FFMA.FTZ R144, R144, R145, R146 ;  /* 0x0000009190907223 */ /* 0x000fe20000010092 */
[----:B------:R-:W-:Y:S01]  /*7790*/  SHF.R.U32.HI R145, RZ, 0x10, R39 ;  /* 0x00000010ff917819 */ /* 0x000fe20000011627 */
[----:B------:R-:W-:Y:S01]  /*77a0*/  HADD2.F32 R147, -RZ, R167.H1_H1 ;  /* 0x300000a7ff937230 */ /* 0x000fe20000004100 */
[--C-:B------:R-:W-:Y:S01]  /*77b0*/  SHF.R.U64 R39, R62, 0x10, R63.reuse ;  /* 0x000000103e277819 */ /* 0x100fe2000000123f */
[----:B------:R-:W-:Y:S01]  /*77c0*/  HADD2.F32 R62, -RZ, R143.H1_H1 ;  /* 0x3000008fff3e7230 */ /* 0x000fe20000004100 */
[----:B------:R-:W-:Y:S01]  /*77d0*/  SHF.R.U32.HI R63, RZ, 0x10, R63 ;  /* 0x00000010ff3f7819 */ /* 0x000fe2000001163f */
[----:B------:R-:W-:Y:S02]  /*77e0*/  HADD2.F32 R145, -RZ, R145.H0_H0 ;  /* 0x20000091ff917230 */ /* 0x000fe40000004100 */
[----:B------:R-:W-:Y:S02]  /*77f0*/  HADD2.F32 R39, -RZ, R39.H0_H0 ;  /* 0x20000027ff277230 */ /* 0x000fe40000004100 */
[----:B------:R-:W-:-:S05]  /*7800*/  HADD2.F32 R63, -RZ, R63.H0_H0 ;  /* 0x2000003fff3f7230 */ /* 0x000fca0000004100 */
[----:B------:R-:W-:-:S04]  /*7810*/  FMUL.FTZ R143, R62, R63 ;  /* 0x0000003f3e8f7220 */ /* 0x000fc80000410000 */
[C---:B------:R-:W-:Y:S01]  /*7820*/  FFMA.FTZ R143, R15.reuse, R145, -R143 ;  /* 0x000000910f8f7223 */ /* 0x040fe2000001088f */
[----:B------:R-:W-:Y:S01]  /*7830*/  FMUL.FTZ R15, R15, R63 ;  /* 0x0000003f0f0f7220 */ /* 0x000fe20000410000 */
[----:B------:R-:W-:-:S03]  /*7840*/  HADD2.F32 R63, -RZ, R166.H0_H0 ;  /* 0x200000a6ff3f7230 */ /* 0x000fc60000004100 */
[----:B------:R-:W-:Y:S01]  /*7850*/  FFMA.FTZ R15, R62, R145, R15 ;  /* 0x000000913e0f7223 */ /* 0x000fe2000001000f */
[----:B------:R-:W-:Y:S01]  /*7860*/  HADD2.F32 R62, -RZ, R76.H0_H0 ;  /* 0x2000004cff3e7230 */ /* 0x000fe20000004100 */
[----:B------:R-:W-:Y:S01]  /*7870*/  F2FP.F16.F32.PACK_AB R79, R143, R79 ;  /* 0x0000004f8f4f723e */ /* 0x000fe200000000ff */
[----:B------:R-:W-:Y:S02]  /*7880*/  HADD2.F32 R145, -RZ, R12.H0_H0 ;  /* 0x2000000cff917230 */ /* 0x000fe40000004100 */
[----:B------:R-:W-:Y:S02]  /*7890*/  HADD2.F32 R76, -RZ, R76.H1_H1 ;  /* 0x3000004cff4c7230 */ /* 0x000fe40000004100 */
[-C--:B------:R-:W-:Y:S01]  /*78a0*/  FMUL.FTZ R146, R62, R147.reuse ;  /* 0x000000933e927220 */ /* 0x080fe20000410000 */
[----:B------:R-:W-:Y:S02]  /*78b0*/  HADD2.F32 R12, -RZ, R12.H1_H1 ;  /* 0x3000000cff0c7230 */ /* 0x000fe40000004100 */
[----:B------:R-:W-:Y:S01]  /*78c0*/  FMUL.FTZ R147, R145, R147 ;  /* 0x0000009391937220 */ /* 0x000fe20000410000 */
[----:B------:R-:W-:Y:S01]  /*78d0*/  F2FP.F16.F32.PACK_AB R144, R15, R144 ;  /* 0x000000900f90723e */ /* 0x000fe200000000ff */
[----:B------:R-:W-:Y:S01]  /*78e0*/  FFMA.FTZ R146, R145, R63, -R146 ;  /* 0x0000003f91927223 */ /* 0x000fe20000010892 */
[----:B------:R-:W-:-:S02]  /*78f0*/  HADD2.F32 R145, -RZ, R166.H1_H1 ;  /* 0x300000a6ff917230 */ /* 0x000fc40000004100 */
[----:B------:R-:W-:Y:S01]  /*7900*/  FFMA.FTZ R147, R62, R63, R147 ;  /* 0x0000003f3e937223 */ /* 0x000fe20000010093 */
[-C--:B------:R-:W-:Y:S01]  /*7910*/  FMUL.FTZ R62, R76, R61.reuse ;  /* 0x0000003d4c3e7220 */ /* 0x080fe20000410000 */
[C---:B------:R-:W-:Y:S01]  /*7920*/  FMUL.FTZ R61, R12.reuse, R61 ;  /* 0x0000003d0c3d7220 */ /* 0x040fe20000410000 */
[----:B------:R-:W-:Y:S01]  /*7930*/  HADD2.F32 R63, -RZ, R14.H0_H0 ;  /* 0x2000000eff3f7230 */ /* 0x000fe20000004100 */
[----:B------:R-:W-:Y:S01]  /*7940*/  MOV R15, R79 ;  /* 0x0000004f000f7202 */ /* 0x000fe20000000f00 */
[-C--:B------:R-:W-:Y:S01]  /*7950*/  FFMA.FTZ R12, R12, R36.reuse, -R62 ;  /* 0x000000240c0c7223 */ /* 0x080fe2000001083e */
[----:B------:R-:W-:Y:S01]  /*7960*/  FFMA.FTZ R36, R76, R36, R61 ;  /* 0x000000244c247223 */ /* 0x000fe2000001003d */
[--C-:B------:R-:W-:Y:S02]  /*7970*/  HADD2.F32 R61, -RZ, R78.reuse.H0_H0 ;  /* 0x2000004eff3d7230 */ /* 0x100fe40000004100 */
[----:B------:R-:W-:Y:S01]  /*7980*/  HADD2.F32 R62, -RZ, R165.H0_H0 ;  /* 0x200000a5ff3e7230 */ /* 0x000fe20000004100 */
[----:B------:R-:W-:Y:S01]  /*7990*/  F2FP.F16.F32.PACK_AB R12, R12, R146 ;  /* 0x000000920c0c723e */ /* 0x000fe200000000ff */
[----:B------:R-:W-:-:S02]  /*79a0*/  HADD2.F32 R78, -RZ, R78.H1_H1 ;  /* 0x3000004eff4e7230 */ /* 0x000fc40000004100 */
[-C--:B------:R-:W-:Y:S01]  /*79b0*/  FMUL.FTZ R76, R61, R145.reuse ;  /* 0x000000913d4c7220 */ /* 0x080fe20000410000 */
[C---:B------:R-:W-:Y:S01]  /*79c0*/  FMUL.FTZ R145, R63.reuse, R145 ;  /* 0x000000913f917220 */ /* 0x040fe20000410000 */
[----:B------:R-:W-:Y:S01]  /*79d0*/  HADD2.F32 R14, -RZ, R14.H1_H1 ;  /* 0x3000000eff0e7230 */ /* 0x000fe20000004100 */
[----:B------:R-:W-:Y:S01]  /*79e0*/  F2FP.F16.F32.PACK_AB R36, R36, R147 ;  /* 0x000000932424723e */ /* 0x000fe200000000ff */
[-C--:B------:R-:W-:Y:S01]  /*79f0*/  FFMA.FTZ R76, R63, R62.reuse, -R76 ;  /* 0x0000003e3f4c7223 */ /* 0x080fe2000001084c */
[----:B------:R-:W-:Y:S01]  /*7a00*/  FFMA.FTZ R145, R61, R62, R145 ;  /* 0x0000003e3d917223 */ /* 0x000fe20000010091 */
[-C--:B------:R-:W-:Y:S01]  /*7a10*/  FMUL.FTZ R61, R78, R39.reuse ;  /* 0x000000274e3d7220 */ /* 0x080fe20000410000 */
[C---:B------:R-:W-:Y:S01]  /*7a20*/  FMUL.FTZ R39, R14.reuse, R39 ;  /* 0x000000270e277220 */ /* 0x040fe20000410000 */
[----:B------:R-:W-:Y:S02]  /*7a30*/  IMAD.MOV.U32 R79, RZ, RZ, R144 ;  /* 0x000000ffff4f7224 */ /* 0x000fe400078e0090 */
[-C--:B------:R-:W-:Y:S01]  /*7a40*/  FFMA.FTZ R61, R14, R38.reuse, -R61 ;  /* 0x000000260e3d7223 */ /* 0x080fe2000001083d */
[----:B------:R-:W-:-:S04]  /*7a50*/  FFMA.FTZ R39, R78, R38, R39 ;  /* 0x000000264e277223 */ /* 0x000fc80000010027 */
[----:B------:R-:W-:Y:S02]  /*7a60*/  F2FP.F16.F32.PACK_AB R61, R61, R76 ;  /* 0x0000004c3d3d723e */ /* 0x000fe400000000ff */
[----:B------:R-:W-:Y:S02]  /*7a70*/  F2FP.F16.F32.PACK_AB R39, R39, R145 ;  /* 0x000000912727723e */ /* 0x000fe400000000ff */
[----:B------:R-:W-:Y:S01]  /*7a80*/  MOV R76, R36 ;  /* 0x00000024004c7202 */ /* 0x000fe20000000f00 */
[----:B------:R-:W-:Y:S02]  /*7a90*/  IMAD.MOV.U32 R14, RZ, RZ, R61 ;  /* 0x000000ffff0e7224 */ /* 0x000fe400078e003d */
[----:B------:R-:W-:-:S07]  /*7aa0*/  IMAD.MOV.U32 R78, RZ, RZ, R39 ;  /* 0x000000ffff4e7224 */ /* 0x000fce00078e0027 */
.L_x_529:
[----:B------:R-:W-:Y:S05]  /*7ab0*/  BSYNC B3 ;  /* 0x0000000000037941 */ /* 0x000fea0003800000 */
.L_x_528:
[----:B------:R-:W-:-:S04]  /*7ac0*/  LEA R36, P3, R3, R11, 0x1 ;  /* 0x0000000b03247211 */ /* 0x000fc800078608ff */
[----:B--2---:R-:W-:Y:S02]  /*7ad0*/  LEA.HI.X R37, R3, R115, R107, 0x1, P3 ;  /* 0x0000007303257211 */ /* 0x004fe400018f0c6b */
[----:B------:R-:W-:-:S03]  /*7ae0*/  ISETP.GE.AND P3, PT, R138, R132, PT ;  /* 0x000000848a00720c */ /* 0x000fc60003f66270 */
[----:B----4-:R2:W-:Y:S10]  /*7af0*/  ST.E.128 desc[UR48][R36.64], R12 ;  /* 0x0000000c24007985 */ /* 0x0105f4000c101d30 */
[----:B--2---:R-:W-:-:S05]  /*7b00*/  @!P3 IMAD.WIDE R12, R138, 0x2, R114 ;  /* 0x000000028a0cb825 */ /* 0x004fca00078e0272 */
[----:B---3--:R3:W-:Y:S02]  /*7b10*/  @!P3 ST.E.128 desc[UR48][R12.64], R76 ;  /* 0x0000004c0c00b985 */ /* 0x0087e4000c101d30 */
.L_x_527:
[----:B------:R-:W-:Y:S05]  /*7b20*/  BSYNC B2 ;  /* 0x0000000000027941 */ /* 0x000fea0003800000 */
.L_x_526:
[----:B------:R-:W-:Y:S01]  /*7b30*/  ISETP.NE.AND P3, PT, R7, RZ, PT ;  /* 0x000000ff0700720c */ /* 0x000fe20003f65270 */
[----:B------:R-:W-:-:S12]  /*7b40*/  BSSY B2, `(.L_x_530) ;  /* 0x0000077000027945 */ /* 0x000fd80003800000 */
[----:B------:R-:W-:Y:S05]  /*7b50*/  @!P3 BRA `(.L_x_531) ;  /* 0x0000000400d4b947 */ /* 0x000fea0003800000 */
[----:B---3--:R-:W-:Y:S01]  /*7b60*/  SEL R12, R118, R134, !P1 ;  /* 0x00000086760c7207 */ /* 0x008fe20004800000 */
[----:B------:R-:W-:Y:S01]  /*7b70*/  BSSY B3, `(.L_x_532) ;  /* 0x000006d000037945 */ /* 0x000fe20003800000 */
[----:B------:R-:W-:Y:S02]  /*7b80*/  ISETP.GE.AND P3, PT, R194, R117, PT ;  /* 0x00000075c200720c */ /* 0x000fe40003f66270 */
[----:B------:R-:W-:-:S04]  /*7b90*/  SHF.R.S32.HI R13, RZ, 0x1f, R12 ;  /* 0x0000001fff0d7819 */ /* 0x000fc8000001140c */
[----:B------:R-:W-:-:S04]  /*7ba0*/  LEA.HI R13, R13, R12, RZ, 0x4 ;  /* 0x0000000c0d0d7211 */ /* 0x000fc800078f20ff */
[----:B------:R-:W-:-:S04]  /*7bb0*/  LEA.HI.SX32 R60, R13, R110, 0x1c ;  /* 0x0000006e0d3c7211 */ /* 0x000fc800078fe2ff */
[----:B------:R-:W-:-:S04]  /*7bc0*/  SHF.R.S32.HI R13, RZ, 0x1f, R60 ;  /* 0x0000001fff0d7819 */ /* 0x000fc8000001143c */
[----:B------:R-:W-:Y:S02]  /*7bd0*/  LEA.HI R13, R13, R60, RZ, 0x3 ;  /* 0x0000003c0d0d7211 */ /* 0x000fe400078f18ff */
[----:B------:R-:W-:Y:S02]  /*7be0*/  SHF.L.U32 R60, R60, 0x3, RZ ;  /* 0x000000033c3c7819 */ /* 0x000fe400000006ff */
[----:B------:R-:W-:Y:S02]  /*7bf0*/  SHF.R.S32.HI R13, RZ, 0x3, R13 ;  /* 0x00000003ff0d7819 */ /* 0x000fe4000001140d */
[----:B------:R-:W-:-:S03]  /*7c00*/  LOP3.LUT R12, R216, 0x38, R60, 0xf8, !PT ;  /* 0x00000038d80c7812 */ /* 0x000fc600078ef83c */
[----:B------:R-:W-:Y:S01]  /*7c10*/  IMAD R13, R13, 0x1800, R218 ;  /* 0x000018000d0d7824 */ /* 0x000fe200078e02da */
[----:B------:R-:W-:-:S05]  /*7c20*/  LOP3.LUT R12, R12, R217, RZ, 0x3c, !PT ;  /* 0x000000d90c0c7212 */ /* 0x000fca00078e3cff */
[----:B------:R-:W-:-:S04]  /*7c30*/  IMAD.IADD R12, R13, 0x1, R12 ;  /* 0x000000010d0c7824 */ /* 0x000fc800078e020c */
[C---:B------:R-:W-:Y:S02]  /*7c40*/  IMAD R36, R19.reuse, 0x4800, R12 ;  /* 0x0000480013247824 */ /* 0x040fe400078e020c */
[----:B------:R-:W-:-:S03]  /*7c50*/  IMAD R12, R19, 0x4800, R129 ;  /* 0x00004800130c7824 */ /* 0x000fc600078e0281 */
[----:B------:R-:W-:Y:S01]  /*7c60*/  LEA R36, R36, R18, 0x1 ;  /* 0x0000001224247211 */ /* 0x000fe200078e08ff */
[----:B------:R-:W-:-:S05]  /*7c70*/  IMAD R12, R12, 0x2, R18 ;  /* 0x000000020c0c7824 */ /* 0x000fca00078e0212 */
[----:B------:R-:W3:Y:S04]  /*7c80*/  LDS.128 R36, [R36+0x1e400] ;  /* 0x01e4000024247984 */ /* 0x000ee80000000c00 */
[----:B------:R-:W4:Y:S01]  /*7c90*/  LDS.128 R12, [R12+0x1e400] ;  /* 0x01e400000c0c7984 */ /* 0x000f220000000c00 */
[----:B------:R-:W-:Y:S05]  /*7ca0*/  @P3 BRA `(.L_x_533) ;  /* 0x0000000400643947 */ /* 0x000fea0003800000 */
[----:B---3--:R-:W-:Y:S01]  /*7cb0*/  IMAD.MOV.U32 R62, RZ, RZ, R37 ;  /* 0x000000ffff3e7224 */ /* 0x008fe200078e0025 */
[----:B------:R-:W-:Y:S01]  /*7cc0*/  SHF.R.U64 R32, R32, 0x10, R33 ;  /* 0x0000001020207819 */ /* 0x000fe20000001221 */
[----:B----4-:R-:W-:Y:S01]  /*7cd0*/  IMAD.MOV.U32 R61, RZ, RZ, R13 ;  /* 0x000000ffff3d7224 */ /* 0x010fe200078e000d */
[----:B------:R-:W-:Y:S01]  /*7ce0*/  SHF.R.U32.HI R33, RZ, 0x10, R33 ;  /* 0x00000010ff217819 */ /* 0x000fe20000011621 */
[----:B------:R-:W-:Y:S01]  /*7cf0*/  HADD2.F32 R63, -RZ, R164.H1_H1 ;  /* 0x300000a4ff3f7230 */ /* 0x000fe20000004100 */
[----:B------:R-:W-:Y:S01]  /*7d00*/  SHF.R.U64 R34, R34, 0x10, R35 ;  /* 0x0000001022227819 */ /* 0x000fe20000001223 */
[----:B------:R-:W-:Y:S02]  /*7d10*/  HADD2.F32 R13, -RZ, R62.H0_H0 ;  /* 0x2000003eff0d7230 */ /* 0x000fe40000004100 */
[----:B------:R-:W-:Y:S02]  /*7d20*/  HADD2.F32 R77, -RZ, R61.H0_H0 ;  /* 0x2000003dff4d7230 */ /* 0x000fe40000004100 */
[----:B------:R-:W-:-:S02]  /*7d30*/  HADD2.F32 R76, -RZ, R164.H0_H0 ;  /* 0x200000a4ff4c7230 */ /* 0x000fc40000004100 */
[-C--:B------:R-:W-:Y:S01]  /*7d40*/  FMUL.FTZ R37, R13, R63.reuse ;  /* 0x0000003f0d257220 */ /* 0x080fe20000410000 */
[----:B------:R-:W-:Y:S02]  /*7d50*/  HADD2.F32 R62, -RZ, R62.H1_H1 ;  /* 0x3000003eff3e7230 */ /* 0x000fe40000004100 */
[C---:B------:R-:W-:Y:S01]  /*7d60*/  FMUL.FTZ R63, R77.reuse, R63 ;  /* 0x0000003f4d3f7220 */ /* 0x040fe20000410000 */
[----:B------:R-:W-:Y:S02]  /*7d70*/  HADD2.F32 R33, -RZ, R33.H0_H0 ;  /* 0x20000021ff217230 */ /* 0x000fe40000004100 */
[-C--:B------:R-:W-:Y:S01]  /*7d80*/  FFMA.FTZ R37, R77, R76.reuse, -R37 ;  /* 0x0000004c4d257223 */ /* 0x080fe20000010825 */
[----:B------:R-:W-:Y:S02]  /*7d90*/  HADD2.F32 R32, -RZ, R32.H0_H0 ;  /* 0x20000020ff207230 */ /* 0x000fe40000004100 */
[----:B------:R-:W-:Y:S01]  /*7da0*/  FFMA.FTZ R13, R13, R76, R63 ;  /* 0x0000004c0d0d7223 */ /* 0x000fe2000001003f */
[--C-:B------:R-:W-:Y:S01]  /*7db0*/  SHF.R.U32.HI R63, RZ, 0x10, R45.reuse ;  /* 0x00000010ff3f7819 */ /* 0x100fe2000001162d */
[----:B------:R-:W-:Y:S01]  /*7dc0*/  HADD2.F32 R76, -RZ, R163.H1_H1 ;  /* 0x300000a3ff4c7230 */ /* 0x000fe20000004100 */
[----:B------:R-:W-:Y:S01]  /*7dd0*/  SHF.R.U64 R45, R44, 0x10, R45 ;  /* 0x000000102c2d7819 */ /* 0x000fe2000000122d */
[----:B------:R-:W-:-:S02]  /*7de0*/  HADD2.F32 R44, -RZ, R61.H1_H1 ;  /* 0x3000003dff2c7230 */ /* 0x000fc40000004100 */
[----:B------:R-:W-:Y:S02]  /*7df0*/  HADD2.F32 R63, -RZ, R63.H0_H0 ;  /* 0x2000003fff3f7230 */ /* 0x000fe40000004100 */
[----:B------:R-:W-:Y:S02]  /*7e00*/  HADD2.F32 R45, -RZ, R45.H0_H0 ;  /* 0x2000002dff2d7230 */ /* 0x000fe40000004100 */
[----:B------:R-:W-:Y:S02]  /*7e10*/  HADD2.F32 R34, -RZ, R34.H0_H0 ;  /* 0x20000022ff227230 */ /* 0x000fe40000004100 */
[-C--:B------:R-:W-:Y:S01]  /*7e20*/  FMUL.FTZ R61, R62, R63.reuse ;  /* 0x0000003f3e3d7220 */ /* 0x080fe20000410000 */
[----:B------:R-:W-:-:S03]  /*7e30*/  FMUL.FTZ R63, R44, R63 ;  /* 0x0000003f2c3f7220 */ /* 0x000fc60000410000 */
[-C--:B------:R-:W-:Y:S01]  /*7e40*/  FFMA.FTZ R44, R44, R33.reuse, -R61 ;  /* 0x000000212c2c7223 */ /* 0x080fe2000001083d */
[----:B------:R-:W-:Y:S02]  /*7e50*/  HADD2.F32 R61, -RZ, R39.H0_H0 ;  /* 0x20000027ff3d7230 */ /* 0x000fe40000004100 */
[----:B------:R-:W-:Y:S01]  /*7e60*/  FFMA.FTZ R33, R62, R33, R63 ;  /* 0x000000213e217223 */ /* 0x000fe2000001003f */
[----:B------:R-:W-:Y:S02]  /*7e70*/  HADD2.F32 R62, -RZ, R163.H0_H0 ;  /* 0x200000a3ff3e7230 */ /* 0x000fe40000004100 */
[----:B------:R-:W-:Y:S02]  /*7e80*/  HADD2.F32 R63, -RZ, R15.H0_H0 ;  /* 0x2000000fff3f7230 */ /* 0x000fe40000004100 */
[----:B------:R-:W-:Y:S01]  /*7e90*/  FMUL.FTZ R77, R61, R76 ;  /* 0x0000004c3d4d7220 */ /* 0x000fe20000410000 */
[----:B------:R-:W-:Y:S01]  /*7ea0*/  HADD2.F32 R39, -RZ, R39.H1_H1 ;  /* 0x30000027ff277230 */ /* 0x000fe20000004100 */
[----:B------:R-:W-:Y:S01]  /*7eb0*/  F2FP.F16.F32.PACK_AB R37, R44, R37 ;  /* 0x000000252c25723e */ /* 0x000fe200000000ff */
[----:B------:R-:W-:-:S02]  /*7ec0*/  HADD2.F32 R15, -RZ, R15.H1_H1 ;  /* 0x3000000fff0f7230 */ /* 0x000fc40000004100 */
[C---:B------:R-:W-:Y:S01]  /*7ed0*/  FFMA.FTZ R77, R63.reuse, R62, -R77 ;  /* 0x0000003e3f4d7223 */ /* 0x040fe2000001084d */
[----:B------:R-:W-:Y:S01]  /*7ee0*/  FMUL.FTZ R63, R63, R76 ;  /* 0x0000004c3f3f7220 */ /* 0x000fe20000410000 */
[----:B------:R-:W-:Y:S01]  /*7ef0*/  HADD2.F32 R76, -RZ, R162.H1_H1 ;  /* 0x300000a2ff4c7230 */ /* 0x000fe20000004100 */
[----:B------:R-:W-:Y:S02]  /*7f00*/  F2FP.F16.F32.PACK_AB R33, R33, R13 ;  /* 0x0000000d2121723e */ /* 0x000fe400000000ff */
[----:B------:R-:W-:Y:S01]  /*7f10*/  FFMA.FTZ R63, R61, R62, R63 ;  /* 0x0000003e3d3f7223 */ /* 0x000fe2000001003f */
[----:B------:R-:W-:Y:S02]  /*7f20*/  SHF.R.U32.HI R61, RZ, 0x10, R35 ;  /* 0x00000010ff3d7819 */ /* 0x000fe40000011623 */
[--C-:B------:R-:W-:Y:S02]  /*7f30*/  SHF.R.U64 R35, R46, 0x10, R47.reuse ;  /* 0x000000102e237819 */ /* 0x100fe4000000122f */
[----:B------:R-:W-:Y:S01]  /*7f40*/  SHF.R.U32.HI R46, RZ, 0x10, R47 ;  /* 0x00000010ff2e7819 */ /* 0x000fe2000001162f */
[----:B------:R-:W-:Y:S01]  /*7f50*/  HADD2.F32 R61, -RZ, R61.H0_H0 ;  /* 0x2000003dff3d7230 */ /* 0x000fe20000004100 */
[----:B------:R-:W-:Y:S01]  /*7f60*/  MOV R13, R37 ;  /* 0x00000025000d7202 */ /* 0x000fe20000000f00 */
[----:B------:R-:W-:-:S02]  /*7f70*/  HADD2.F32 R35, -RZ, R35.H0_H0 ;  /* 0x20000023ff237230 */ /* 0x000fc40000004100 */
[----:B------:R-:W-:Y:S02]  /*7f80*/  HADD2.F32 R46, -RZ, R46.H0_H0 ;  /* 0x2000002eff2e7230 */ /* 0x000fe40000004100 */
[----:B------:R-:W-:-:S03]  /*7f90*/  IMAD.MOV.U32 R37, RZ, RZ, R33 ;  /* 0x000000ffff257224 */ /* 0x000fc600078e0021 */
        /* <DEDUP_REMOVED lines=18> */
[----:B------:R-:W-:Y:S02]  /*80c0*/  IMAD.MOV.U32 R15, RZ, RZ, R47 ;  /* 0x000000ffff0f7224 */ /* 0x000fe400078e002f */
[-C--:B------:R-:W-:Y:S01]  /*80d0*/  FFMA.FTZ R12, R12, R32.reuse, -R39 ;  /* 0x000000200c0c7223 */ /* 0x080fe20000010827 */
[----:B------:R-:W-:Y:S01]  /*80e0*/  FFMA.FTZ R32, R36, R32, R45 ;  /* 0x0000002024207223 */ /* 0x000fe2000001002d */
[----:B------:R-:W-:Y:S02]  /*80f0*/  HADD2.F32 R36, -RZ, R38.H0_H0 ;  /* 0x20000026ff247230 */ /* 0x000fe40000004100 */
[----:B------:R-:W-:Y:S01]  /*8100*/  HADD2.F32 R45, -RZ, R14.H0_H0 ;  /* 0x2000000eff2d7230 */ /* 0x000fe20000004100 */
[----:B------:R-:W-:Y:S01]  /*8110*/  F2FP.F16.F32.PACK_AB R12, R12, R62 ;  /* 0x0000003e0c0c723e */ /* 0x000fe200000000ff */
[----:B------:R-:W-:-:S02]  /*8120*/  HADD2.F32 R39, -RZ, R161.H0_H0 ;  /* 0x200000a1ff277230 */ /* 0x000fc40000004100 */
[-C--:B------:R-:W-:Y:S01]  /*8130*/  FMUL.FTZ R46, R36, R61.reuse ;  /* 0x0000003d242e7220 */ /* 0x080fe20000410000 */
[----:B------:R-:W-:Y:S02]  /*8140*/  HADD2.F32 R38, -RZ, R38.H1_H1 ;  /* 0x30000026ff267230 */ /* 0x000fe40000004100 */
[C---:B------:R-:W-:Y:S01]  /*8150*/  FMUL.FTZ R61, R45.reuse, R61 ;  /* 0x0000003d2d3d7220 */ /* 0x040fe20000410000 */
[----:B------:R-:W-:Y:S02]  /*8160*/  HADD2.F32 R14, -RZ, R14.H1_H1 ;  /* 0x3000000eff0e7230 */ /* 0x000fe40000004100 */
[-C--:B------:R-:W-:Y:S01]  /*8170*/  FFMA.FTZ R46, R45, R39.reuse, -R46 ;  /* 0x000000272d2e7223 */ /* 0x080fe2000001082e */
[----:B------:R-:W-:Y:S01]  /*8180*/  F2FP.F16.F32.PACK_AB R32, R32, R76 ;  /* 0x0000004c2020723e */ /* 0x000fe200000000ff */
[----:B------:R-:W-:Y:S01]  /*8190*/  FFMA.FTZ R61, R36, R39, R61 ;  /* 0x00000027243d7223 */ /* 0x000fe2000001003d */
[-C--:B------:R-:W-:Y:S01]  /*81a0*/  FMUL.FTZ R36, R38, R35.reuse ;  /* 0x0000002326247220 */ /* 0x080fe20000410000 */
[----:B------:R-:W-:Y:S01]  /*81b0*/  FMUL.FTZ R35, R14, R35 ;  /* 0x000000230e237220 */ /* 0x000fe20000410000 */
[----:B------:R-:W-:-:S02]  /*81c0*/  MOV R39, R63 ;  /* 0x0000003f00277202 */ /* 0x000fc40000000f00 */
[-C--:B------:R-:W-:Y:S01]  /*81d0*/  FFMA.FTZ R36, R14, R34.reuse, -R36 ;  /* 0x000000220e247223 */ /* 0x080fe20000010824 */
[----:B------:R-:W-:-:S04]  /*81e0*/  FFMA.FTZ R35, R38, R34, R35 ;  /* 0x0000002226237223 */ /* 0x000fc80000010023 */
[----:B------:R-:W-:Y:S01]  /*81f0*/  F2FP.F16.F32.PACK_AB R46, R36, R46 ;  /* 0x0000002e242e723e */ /* 0x000fe200000000ff */
[----:B------:R-:W-:Y:S01]  /*8200*/  IMAD.MOV.U32 R36, RZ, RZ, R32 ;  /* 0x000000ffff247224 */ /* 0x000fe200078e0020 */
[----:B------:R-:W-:Y:S02]  /*8210*/  F2FP.F16.F32.PACK_AB R35, R35, R61 ;  /* 0x0000003d2323723e */ /* 0x000fe400000000ff */
[----:B------:R-:W-:-:S03]  /*8220*/  MOV R14, R46 ;  /* 0x0000002e000e7202 */ /* 0x000fc60000000f00 */
[----:B------:R-:W-:-:S07]  /*8230*/  IMAD.MOV.U32 R38, RZ, RZ, R35 ;  /* 0x000000ffff267224 */ /* 0x000fce00078e0023 */
.L_x_533:
[----:B------:R-:W-:Y:S05]  /*8240*/  BSYNC B3 ;  /* 0x0000000000037941 */ /* 0x000fea0003800000 */
.L_x_532:
[----:B------:R-:W-:-:S04]  /*8250*/  LEA R32, P3, R4, R11, 0x1 ;  /* 0x0000000b04207211 */ /* 0x000fc800078608ff */
[----:B--2---:R-:W-:Y:S02]  /*8260*/  LEA.HI.X R33, R4, R115, R106, 0x1, P3 ;  /* 0x0000007304217211 */ /* 0x004fe400018f0c6a */
[----:B------:R-:W-:-:S03]  /*8270*/  ISETP.GE.AND P3, PT, R60, R132, PT ;  /* 0x000000843c00720c */ /* 0x000fc60003f66270 */
[----:B----4-:R2:W-:Y:S10]  /*8280*/  ST.E.128 desc[UR48][R32.64], R12 ;  /* 0x0000000c20007985 */ /* 0x0105f4000c101d30 */
[----:B--2---:R-:W-:-:S05]  /*8290*/  @!P3 IMAD.WIDE R12, R60, 0x2, R114 ;  /* 0x000000023c0cb825 */ /* 0x004fca00078e0272 */
[----:B---3--:R4:W-:Y:S02]  /*82a0*/  @!P3 ST.E.128 desc[UR48][R12.64], R36 ;  /* 0x000000240c00b985 */ /* 0x0089e4000c101d30 */
.L_x_531:
[----:B------:R-:W-:Y:S05]  /*82b0*/  BSYNC B2 ;  /* 0x0000000000027941 */ /* 0x000fea0003800000 */
.L_x_530:
[----:B------:R-:W-:-:S13]  /*82c0*/  ISETP.NE.AND P3, PT, R8, RZ, PT ;  /* 0x000000ff0800720c */ /* 0x000fda0003f65270 */
[----:B------:R-:W-:Y:S05]  /*82d0*/  @!P3 BRA `(.L_x_525) ;  /* 0x0000000400d4b947 */ /* 0x000fea0003800000 */
[----:B---34-:R-:W3:Y:S01]  /*82e0*/  LDL R12, [R1] ;  /* 0x00000000010c7983 */ /* 0x018ee20000100800 */
[----:B------:R-:W-:Y:S01]  /*82f0*/  ISETP.GE.AND P3, PT, R193, R117, PT ;  /* 0x00000075c100720c */ /* 0x000fe20003f66270 */
[----:B------:R-:W-:Y:S01]  /*8300*/  BSSY B2, `(.L_x_534) ;  /* 0x000006c000027945 */ /* 0x000fe20003800000 */
[----:B---3--:R-:W-:-:S04]  /*8310*/  LOP3.LUT P5, RZ, R12, 0x1, RZ, 0xc0, !PT ;  /* 0x000000010cff7812 */ /* 0x008fc800078ac0ff */
[----:B------:R-:W-:-:S04]  /*8320*/  SEL R12, R118, R134, !P5 ;  /* 0x00000086760c7207 */ /* 0x000fc80006800000 */
        /* <DEDUP_REMOVED lines=18> */
[----:B------:R-:W-:Y:S01]  /*8450*/  HADD2.F32 R38, -RZ, R159.H1_H1 ;  /* 0x3000009fff267230 */ /* 0x000fe20000004100 */
[--C-:B------:R-:W-:Y:S01]  /*8460*/  SHF.R.U64 R28, R28, 0x10, R29.reuse ;  /* 0x000000101c1c7819 */ /* 0x100fe2000000121d */
[----:B---3--:R-:W-:Y:S01]  /*8470*/  HADD2.F32 R37, -RZ, R33.H0_H0 ;  /* 0x20000021ff257230 */ /* 0x008fe20000004100 */
[----:B------:R-:W-:Y:S01]  /*8480*/  SHF.R.U32.HI R29, RZ, 0x10, R29 ;  /* 0x00000010ff1d7819 */ /* 0x000fe2000001161d */
[----:B----4-:R-:W-:Y:S01]  /*8490*/  HADD2.F32 R44, -RZ, R13.H0_H0 ;  /* 0x2000000dff2c7230 */ /* 0x010fe20000004100 */
[----:B------:R-:W-:Y:S01]  /*84a0*/  SHF.R.U64 R40, R40, 0x10, R41 ;  /* 0x0000001028287819 */ /* 0x000fe20000001229 */
[----:B------:R-:W-:Y:S02]  /*84b0*/  HADD2.F32 R39, -RZ, R157.H1_H1 ;  /* 0x3000009dff277230 */ /* 0x000fe40000004100 */
[-C--:B------:R-:W-:Y:S01]  /*84c0*/  FMUL.FTZ R45, R37, R38.reuse ;  /* 0x00000026252d7220 */ /* 0x080fe20000410000 */
[----:B------:R-:W-:Y:S02]  /*84d0*/  HADD2.F32 R33, -RZ, R33.H1_H1 ;  /* 0x30000021ff217230 */ /* 0x000fe40000004100 */
[----:B------:R-:W-:Y:S01]  /*84e0*/  FMUL.FTZ R38, R44, R38 ;  /* 0x000000262c267220 */ /* 0x000fe20000410000 */
[----:B------:R-:W-:Y:S01]  /*84f0*/  SHF.R.U64 R30, R30, 0x10, R31 ;  /* 0x000000101e1e7819 */ /* 0x000fe2000000121f */
[----:B------:R-:W-:Y:S01]  /*8500*/  FFMA.FTZ R45, R44, R39, -R45 ;  /* 0x000000272c2d7223 */ /* 0x000fe2000001082d */
[----:B------:R-:W-:-:S02]  /*8510*/  HADD2.F32 R159, -RZ, R159.H0_H0 ;  /* 0x2000009fff9f7230 */ /* 0x000fc40000004100 */
[----:B------:R-:W-:Y:S01]  /*8520*/  FFMA.FTZ R37, R37, R39, R38 ;  /* 0x0000002725257223 */ /* 0x000fe20000010026 */
[----:B------:R-:W-:Y:S01]  /*8530*/  SHF.R.U32.HI R38, RZ, 0x10, R41 ;  /* 0x00000010ff267819 */ /* 0x000fe20000011629 */
[----:B------:R-:W-:Y:S02]  /*8540*/  HADD2.F32 R39, -RZ, R13.H1_H1 ;  /* 0x3000000dff277230 */ /* 0x000fe40000004100 */
[----:B------:R-:W-:Y:S02]  /*8550*/  HADD2.F32 R13, -RZ, R29.H0_H0 ;  /* 0x2000001dff0d7230 */ /* 0x000fe40000004100 */
[----:B------:R-:W-:Y:S02]  /*8560*/  HADD2.F32 R38, -RZ, R38.H0_H0 ;  /* 0x20000026ff267230 */ /* 0x000fe40000004100 */
[--C-:B------:R-:W-:Y:S02]  /*8570*/  HADD2.F32 R41, -RZ, R15.reuse.H0_H0 ;  /* 0x2000000fff297230 */ /* 0x100fe40000004100 */
[----:B------:R-:W-:-:S02]  /*8580*/  HADD2.F32 R15, -RZ, R15.H1_H1 ;  /* 0x3000000fff0f7230 */ /* 0x000fc40000004100 */
[-C--:B------:R-:W-:Y:S01]  /*8590*/  FMUL.FTZ R29, R33, R38.reuse ;  /* 0x00000026211d7220 */ /* 0x080fe20000410000 */
[C---:B------:R-:W-:Y:S01]  /*85a0*/  FMUL.FTZ R38, R39.reuse, R38 ;  /* 0x0000002627267220 */ /* 0x040fe20000410000 */
[----:B------:R-:W-:Y:S02]  /*85b0*/  HADD2.F32 R157, -RZ, R157.H0_H0 ;  /* 0x2000009dff9d7230 */ /* 0x000fe40000004100 */
[-C--:B------:R-:W-:Y:S01]  /*85c0*/  FFMA.FTZ R29, R39, R13.reuse, -R29 ;  /* 0x0000000d271d7223 */ /* 0x080fe2000001081d */
[----:B------:R-:W-:Y:S01]  /*85d0*/  FFMA.FTZ R13, R33, R13, R38 ;  /* 0x0000000d210d7223 */ /* 0x000fe20000010026 */
[----:B------:R-:W-:Y:S02]  /*85e0*/  IMAD.MOV.U32 R33, RZ, RZ, R35 ;  /* 0x000000ffff217224 */ /* 0x000fe400078e0023 */
[----:B------:R-:W-:Y:S01]  /*85f0*/  HADD2.F32 R35, -RZ, R158.H1_H1 ;  /* 0x3000009eff237230 */ /* 0x000fe20000004100 */
[----:B------:R-:W-:Y:S01]  /*8600*/  F2FP.F16.F32.PACK_AB R29, R29, R45 ;  /* 0x0000002d1d1d723e */ /* 0x000fe200000000ff */
[----:B------:R-:W-:Y:S01]  /*8610*/  HADD2.F32 R39, -RZ, R156.H1_H1 ;  /* 0x3000009cff277230 */ /* 0x000fe20000004100 */
[----:B------:R-:W-:Y:S01]  /*8620*/  F2FP.F16.F32.PACK_AB R37, R13, R37 ;  /* 0x000000250d25723e */ /* 0x000fe200000000ff */
[----:B------:R-:W-:-:S02]  /*8630*/  HADD2.F32 R38, -RZ, R33.H0_H0 ;  /* 0x20000021ff267230 */ /* 0x000fc40000004100 */
[----:B------:R-:W-:Y:S02]  /*8640*/  HADD2.F32 R33, -RZ, R33.H1_H1 ;  /* 0x30000021ff217230 */ /* 0x000fe40000004100 */
[----:B------:R-:W-:Y:S02]  /*8650*/  HADD2.F32 R40, -RZ, R40.H0_H0 ;  /* 0x20000028ff287230 */ /* 0x000fe40000004100 */
[CC--:B------:R-:W-:Y:S01]  /*8660*/  FMUL.FTZ R44, R38.reuse, R35.reuse ;  /* 0x00000023262c7220 */ /* 0x0c0fe20000410000 */
[C---:B------:R-:W-:Y:S01]  /*8670*/  FMUL.FTZ R35, R41.reuse, R35 ;  /* 0x0000002329237220 */ /* 0x040fe20000410000 */
[----:B------:R-:W-:Y:S02]  /*8680*/  HADD2.F32 R28, -RZ, R28.H0_H0 ;  /* 0x2000001cff1c7230 */ /* 0x000fe40000004100 */
[-C--:B------:R-:W-:Y:S01]  /*8690*/  FFMA.FTZ R44, R41, R39.reuse, -R44 ;  /* 0x00000027292c7223 */ /* 0x080fe2000001082c */
[----:B------:R-:W-:Y:S01]  /*86a0*/  FFMA.FTZ R35, R38, R39, R35 ;  /* 0x0000002726237223 */ /* 0x000fe20000010023 */
[----:B------:R-:W-:Y:S01]  /*86b0*/  SHF.R.U32.HI R38, RZ, 0x10, R31 ;  /* 0x00000010ff267819 */ /* 0x000fe2000001161f */
[----:B------:R-:W-:Y:S01]  /*86c0*/  HADD2.F32 R158, -RZ, R158.H0_H0 ;  /* 0x2000009eff9e7230 */ /* 0x000fe20000004100 */
[--C-:B------:R-:W-:Y:S01]  /*86d0*/  SHF.R.U64 R31, R42, 0x10, R43.reuse ;  /* 0x000000102a1f7819 */ /* 0x100fe2000000122b */
[----:B------:R-:W-:Y:S01]  /*86e0*/  HADD2.F32 R156, -RZ, R156.H0_H0 ;  /* 0x2000009cff9c7230 */ /* 0x000fe20000004100 */
[----:B------:R-:W-:Y:S01]  /*86f0*/  SHF.R.U32.HI R42, RZ, 0x10, R43 ;  /* 0x00000010ff2a7819 */ /* 0x000fe2000001162b */
[----:B------:R-:W-:-:S02]  /*8700*/  HADD2.F32 R38, -RZ, R38.H0_H0 ;  /* 0x20000026ff267230 */ /* 0x000fc40000004100 */
[----:B------:R-:W-:Y:S02]  /*8710*/  HADD2.F32 R31, -RZ, R31.H0_H0 ;  /* 0x2000001fff1f7230 */ /* 0x000fe40000004100 */
[----:B------:R-:W-:Y:S02]  /*8720*/  HADD2.F32 R42, -RZ, R42.H0_H0 ;  /* 0x2000002aff2a7230 */ /* 0x000fe40000004100 */
[----:B------:R-:W-:Y:S02]  /*8730*/  HADD2.F32 R30, -RZ, R30.H0_H0 ;  /* 0x2000001eff1e7230 */ /* 0x000fe40000004100 */
[----:B------:R-:W-:Y:S02]  /*8740*/  IMAD.MOV.U32 R13, RZ, RZ, R29 ;  /* 0x000000ffff0d7224 */ /* 0x000fe400078e001d */
[----:B------:R-:W-:-:S04]  /*8750*/  FMUL.FTZ R39, R33, R42 ;  /* 0x0000002a21277220 */ /* 0x000fc80000410000 */
[C---:B------:R-:W-:Y:S01]  /*8760*/  FFMA.FTZ R39, R15.reuse, R38, -R39 ;  /* 0x000000260f277223 */ /* 0x040fe20000010827 */
[----:B------:R-:W-:-:S04]  /*8770*/  FMUL.FTZ R15, R15, R42 ;  /* 0x0000002a0f0f7220 */ /* 0x000fc80000410000 */
[----:B------:R-:W-:Y:S01]  /*8780*/  FFMA.FTZ R15, R33, R38, R15 ;  /* 0x00000026210f7223 */ /* 0x000fe2000001000f */
[----:B------:R-:W-:Y:S01]  /*8790*/  HADD2.F32 R33, -RZ, R32.H0_H0 ;  /* 0x20000020ff217230 */ /* 0x000fe20000004100 */
[----:B------:R-:W-:Y:S01]  /*87a0*/  F2FP.F16.F32.PACK_AB R39, R39, R44 ;  /* 0x0000002c2727723e */ /* 0x000fe200000000ff */
[----:B------:R-:W-:Y:S02]  /*87b0*/  HADD2.F32 R38, -RZ, R12.H0_H0 ;  /* 0x2000000cff267230 */ /* 0x000fe40000004100 */
[----:B------:R-:W-:Y:S02]  /*87c0*/  HADD2.F32 R32, -RZ, R32.H1_H1 ;  /* 0x30000020ff207230 */ /* 0x000fe40000004100 */
[-C--:B------:R-:W-:Y:S01]  /*87d0*/  FMUL.FTZ R41, R33, R159.reuse ;  /* 0x0000009f21297220 */ /* 0x080fe20000410000 */
[----:B------:R-:W-:Y:S02]  /*87e0*/  HADD2.F32 R12, -RZ, R12.H1_H1 ;  /* 0x3000000cff0c7230 */ /* 0x000fe40000004100 */
[C---:B------:R-:W-:Y:S01]  /*87f0*/  FMUL.FTZ R159, R38.reuse, R159 ;  /* 0x0000009f269f7220 */ /* 0x040fe20000410000 */
[----:B------:R-:W-:Y:S01]  /*8800*/  F2FP.F16.F32.PACK_AB R35, R15, R35 ;  /* 0x000000230f23723e */ /* 0x000fe200000000ff */
[----:B------:R-:W-:Y:S01]  /*8810*/  FFMA.FTZ R41, R38, R157, -R41 ;  /* 0x0000009d26297223 */ /* 0x000fe20000010829 */
[----:B------:R-:W-:-:S02]  /*8820*/  IMAD.MOV.U32 R15, RZ, RZ, R39 ;  /* 0x000000ffff0f7224 */ /* 0x000fc400078e0027 */
[----:B------:R-:W-:Y:S01]  /*8830*/  FFMA.FTZ R159, R33, R157, R159 ;  /* 0x0000009d219f7223 */ /* 0x000fe2000001009f */
[-C--:B------:R-:W-:Y:S01]  /*8840*/  FMUL.FTZ R33, R32, R40.reuse ;  /* 0x0000002820217220 */ /* 0x080fe20000410000 */
[----:B------:R-:W-:-:S03]  /*8850*/  FMUL.FTZ R40, R12, R40 ;  /* 0x000000280c287220 */ /* 0x000fc60000410000 */
[-C--:B------:R-:W-:Y:S01]  /*8860*/  FFMA.FTZ R33, R12, R28.reuse, -R33 ;  /* 0x0000001c0c217223 */ /* 0x080fe20000010821 */
[----:B------:R-:W-:Y:S01]  /*8870*/  FFMA.FTZ R40, R32, R28, R40 ;  /* 0x0000001c20287223 */ /* 0x000fe20000010028 */
[----:B------:R-:W-:Y:S02]  /*8880*/  HADD2.F32 R12, -RZ, R34.H0_H0 ;  /* 0x20000022ff0c7230 */ /* 0x000fe40000004100 */
[----:B------:R-:W-:Y:S01]  /*8890*/  HADD2.F32 R28, -RZ, R14.H0_H0 ;  /* 0x2000000eff1c7230 */ /* 0x000fe20000004100 */
[----:B------:R-:W-:Y:S01]  /*88a0*/  F2FP.F16.F32.PACK_AB R33, R33, R41 ;  /* 0x000000292121723e */ /* 0x000fe200000000ff */
[----:B------:R-:W-:Y:S02]  /*88b0*/  HADD2.F32 R34, -RZ, R34.H1_H1 ;  /* 0x30000022ff227230 */ /* 0x000fe40000004100 */
[-C--:B------:R-:W-:Y:S01]  /*88c0*/  FMUL.FTZ R32, R12, R158.reuse ;  /* 0x0000009e0c207220 */ /* 0x080fe20000410000 */
[----:B------:R-:W-:Y:S02]  /*88d0*/  HADD2.F32 R14, -RZ, R14.H1_H1 ;  /* 0x3000000eff0e7230 */ /* 0x000fe40000004100 */
[----:B------:R-:W-:Y:S01]  /*88e0*/  FMUL.FTZ R158, R28, R158 ;  /* 0x0000009e1c9e7220 */ /* 0x000fe20000410000 */
[----:B------:R-:W-:Y:S01]  /*88f0*/  F2FP.F16.F32.PACK_AB R40, R40, R159 ;  /* 0x0000009f2828723e */ /* 0x000fe200000000ff */
[----:B------:R-:W-:-:S02]  /*8900*/  FFMA.FTZ R32, R28, R156, -R32 ;  /* 0x0000009c1c207223 */ /* 0x000fc40000010820 */
[----:B------:R-:W-:Y:S01]  /*8910*/  FFMA.FTZ R158, R12, R156, R158 ;  /* 0x0000009c0c9e7223 */ /* 0x000fe2000001009e */
[-C--:B------:R-:W-:Y:S01]  /*8920*/  FMUL.FTZ R12, R34, R31.reuse ;  /* 0x0000001f220c7220 */ /* 0x080fe20000410000 */
[----:B------:R-:W-:-:S03]  /*8930*/  FMUL.FTZ R31, R14, R31 ;  /* 0x0000001f0e1f7220 */ /* 0x000fc60000410000 */
[-C--:B------:R-:W-:Y:S01]  /*8940*/  FFMA.FTZ R12, R14, R30.reuse, -R12 ;  /* 0x0000001e0e0c7223 */ /* 0x080fe2000001080c */
[----:B------:R-:W-:-:S04]  /*8950*/  FFMA.FTZ R31, R34, R30, R31 ;  /* 0x0000001e221f7223 */ /* 0x000fc8000001001f */
[----:B------:R-:W-:Y:S01]  /*8960*/  F2FP.F16.F32.PACK_AB R14, R12, R32 ;  /* 0x000000200c0e723e */ /* 0x000fe200000000ff */
[----:B------:R-:W-:Y:S01]  /*8970*/  IMAD.MOV.U32 R32, RZ, RZ, R40 ;  /* 0x000000ffff207224 */ /* 0x000fe200078e0028 */
[----:B------:R-:W-:Y:S02]  /*8980*/  F2FP.F16.F32.PACK_AB R31, R31, R158 ;  /* 0x0000009e1f1f723e */ /* 0x000fe400000000ff */
[----:B------:R-:W-:Y:S02]  /*8990*/  MOV R12, R33 ;  /* 0x00000021000c7202 */ /* 0x000fe40000000f00 */
[----:B------:R-:W-:Y:S01]  /*89a0*/  MOV R33, R37 ;  /* 0x0000002500217202 */ /* 0x000fe20000000f00 */
[----:B------:R-:W-:-:S07]  /*89b0*/  IMAD.MOV.U32 R34, RZ, RZ, R31 ;  /* 0x000000ffff227224 */ /* 0x000fce00078e001f */
.L_x_535:
[----:B------:R-:W-:Y:S05]  /*89c0*/  BSYNC B2 ;  /* 0x0000000000027941 */ /* 0x000fea0003800000 */
.L_x_534:
[----:B------:R-:W-:-:S04]  /*89d0*/  LEA R28, P3, R5, R11, 0x1 ;  /* 0x0000000b051c7211 */ /* 0x000fc800078608ff */
[----:B--2---:R-:W-:Y:S02]  /*89e0*/  LEA.HI.X R29, R5, R115, R105, 0x1, P3 ;  /* 0x00000073051d7211 */ /* 0x004fe400018f0c69 */
[----:B------:R-:W-:-:S03]  /*89f0*/  ISETP.GE.AND P3, PT, R36, R132, PT ;  /* 0x000000842400720c */ /* 0x000fc60003f66270 */
[----:B----4-:R2:W-:Y:S10]  /*8a00*/  ST.E.128 desc[UR48][R28.64], R12 ;  /* 0x0000000c1c007985 */ /* 0x0105f4000c101d30 */
[----:B------:R-:W-:-:S05]  /*8a10*/  @!P3 IMAD.WIDE R114, R36, 0x2, R114 ;  /* 0x000000022472b825 */ /* 0x000fca00078e0272 */
[----:B---3--:R2:W-:Y:S02]  /*8a20*/  @!P3 ST.E.128 desc[UR48][R114.64], R32 ;  /* 0x000000207200b985 */ /* 0x0085e4000c101d30 */
.L_x_525:
[----:B------:R-:W-:Y:S05]  /*8a30*/  BSYNC B1 ;  /* 0x0000000000017941 */ /* 0x000fea0003800000 */
.L_x_524:
[----:B------:R-:W-:-:S03]  /*8a40*/  UMOV UR4, 0xffffffff ;  /* 0xffffffff00047882 */ /* 0x000fc60000000000 */
[----:B------:R-:W-:Y:S05]  /*8a50*/  BRA.DIV UR4, `(.L_x_536) ;  /* 0x0000019a04a47947 */ /* 0x000fea000b800000 */
[----:B-1----:R-:W1:Y:S04]  /*8a60*/  SHFL.IDX PT, R113, R113, 0x1, 0x1c1f ;  /* 0x003c1f0071717f89 */ /* 0x002e6800000e0000 */
[----:B------:R-:W0:Y:S02]  /*8a70*/  SHFL.IDX PT, R116, R116, 0x1, 0x1c1f ;  /* 0x003c1f0074747f89 */ /* 0x000e2400000e0000 */
.L_x_810:
[----:B------:R-:W-:Y:S05]  /*8a80*/  @P4 BRA `(.L_x_493) ;  /* 0x0000001c00644947 */ /* 0x000fea0003800000 */
[----:B------:R-:W-:Y:S01]  /*8a90*/  ISETP.NE.AND P3, PT, R6, RZ, PT ;  /* 0x000000ff0600720c */ /* 0x000fe20003f65270 */
[----:B------:R-:W-:Y:S01]  /*8aa0*/  BSSY B1, `(.L_x_537) ;  /* 0x0000079000017945 */ /* 0x000fe20003800000 */
[----:B0-2---:R-:W-:Y:S01]  /*8ab0*/  MOV R32, R116 ;  /* 0x0000007400207202 */ /* 0x005fe20000000f00 */
[----:B-1----:R-:W-:-:S10]  /*8ac0*/  IMAD.MOV.U32 R33, RZ, RZ, R113 ;  /* 0x000000ffff217224 */ /* 0x002fd400078e0071 */
[----:B------:R-:W-:Y:S05]  /*8ad0*/  @!P3 BRA `(.L_x_538) ;  /* 0x0000000400d4b947 */ /* 0x000fea0003800000 */
[----:B---3--:R-:W-:Y:S01]  /*8ae0*/  SEL R11, R118, R134, !P0 ;  /* 0x00000086760b7207 */ /* 0x008fe20004000000 */
[----:B------:R-:W-:Y:S01]  /*8af0*/  BSSY B2, `(.L_x_539) ;  /* 0x000006d000027945 */ /* 0x000fe20003800000 */
[----:B----4-:R-:W-:Y:S02]  /*8b00*/  SHF.R.U32.HI R13, RZ, 0x3, R205 ;  /* 0x00000003ff0d7819 */ /* 0x010fe400000116cd */
[----:B------:R-:W-:Y:S02]  /*8b10*/  SHF.R.S32.HI R12, RZ, 0x1f, R11 ;  /* 0x0000001fff0c7819 */ /* 0x000fe4000001140b */
[----:B------:R-:W-:Y:S02]  /*8b20*/  ISETP.GE.AND P3, PT, R16, R117, PT ;  /* 0x000000751000720c */ /* 0x000fe40003f66270 */
        /* <DEDUP_REMOVED lines=8> */
[----:B------:R-:W-:-:S04]  /*8bb0*/  LOP3.LUT R11, R11, R13, RZ, 0x3c, !PT ;  /* 0x0000000d0b0b7212 */ /* 0x000fc800078e3cff */
[----:B------:R-:W-:Y:S01]  /*8bc0*/  IADD3 R11, R12, R11, RZ ;  /* 0x0000000b0c0b7210 */ /* 0x000fe20007ffe0ff */
[----:B------:R-:W-:-:S04]  /*8bd0*/  IMAD R12, R19, 0x4800, R128 ;  /* 0x00004800130c7824 */ /* 0x000fc800078e0280 */
[----:B------:R-:W-:Y:S02]  /*8be0*/  IMAD R28, R19, 0x4800, R11 ;  /* 0x00004800131c7824 */ /* 0x000fe400078e020b */
[--C-:B------:R-:W-:Y:S02]  /*8bf0*/  IMAD R12, R12, 0x2, R18.reuse ;  /* 0x000000020c0c7824 */ /* 0x100fe400078e0212 */
[----:B------:R-:W-:-:S04]  /*8c00*/  IMAD R28, R28, 0x2, R18 ;  /* 0x000000021c1c7824 */ /* 0x000fc800078e0212 */
[----:B------:R-:W0:Y:S04]  /*8c10*/  LDS.128 R12, [R12+0x1e400] ;  /* 0x01e400000c0c7984 */ /* 0x000e280000000c00 */
[----:B------:R-:W1:Y:S01]  /*8c20*/  LDS.128 R28, [R28+0x1e400] ;  /* 0x01e400001c1c7984 */ /* 0x000e620000000c00 */
[----:B------:R-:W-:Y:S05]  /*8c30*/  @P3 BRA `(.L_x_540) ;  /* 0x0000000400603947 */ /* 0x000fea0003800000 */
[----:B-1----:R-:W-:Y:S01]  /*8c40*/  MOV R35, R29 ;  /* 0x0000001d00237202 */ /* 0x002fe20000000f00 */
[----:B0-----:R-:W-:Y:S01]  /*8c50*/  IMAD.MOV.U32 R11, RZ, RZ, R13 ;  /* 0x000000ffff0b7224 */ /* 0x001fe200078e000d */
[----:B------:R-:W-:Y:S01]  /*8c60*/  SHF.R.U64 R72, R72, 0x10, R73 ;  /* 0x0000001048487819 */ /* 0x000fe20000001249 */
[----:B------:R-:W-:Y:S01]  /*8c70*/  HADD2.F32 R37, -RZ, R155.H1_H1 ;  /* 0x3000009bff257230 */ /* 0x000fe20000004100 */
[----:B------:R-:W-:Y:S01]  /*8c80*/  SHF.R.U64 R56, R56, 0x10, R57 ;  /* 0x0000001038387819 */ /* 0x000fe20000001239 */
[----:B------:R-:W-:Y:S01]  /*8c90*/  HADD2.F32 R29, -RZ, R35.H0_H0 ;  /* 0x20000023ff1d7230 */ /* 0x000fe20000004100 */
[----:B------:R-:W-:Y:S01]  /*8ca0*/  SHF.R.U64 R74, R74, 0x10, R75 ;  /* 0x000000104a4a7819 */ /* 0x000fe2000000124b */
[----:B------:R-:W-:Y:S01]  /*8cb0*/  HADD2.F32 R34, -RZ, R11.H0_H0 ;  /* 0x2000000bff227230 */ /* 0x000fe20000004100 */
[----:B------:R-:W-:Y:S01]  /*8cc0*/  SHF.R.U64 R58, R58, 0x10, R59 ;  /* 0x000000103a3a7819 */ /* 0x000fe2000000123b */
[----:B------:R-:W-:Y:S02]  /*8cd0*/  HADD2.F32 R13, -RZ, R153.H1_H1 ;  /* 0x30000099ff0d7230 */ /* 0x000fe40000004100 */
[----:B------:R-:W-:Y:S01]  /*8ce0*/  FMUL.FTZ R38, R29, R37 ;  /* 0x000000251d267220 */ /* 0x000fe20000410000 */
[----:B------:R-:W-:-:S02]  /*8cf0*/  HADD2.F32 R35, -RZ, R35.H1_H1 ;  /* 0x30000023ff237230 */ /* 0x000fc40000004100 */
[C---:B------:R-:W-:Y:S01]  /*8d00*/  FMUL.FTZ R37, R34.reuse, R37 ;  /* 0x0000002522257220 */ /* 0x040fe20000410000 */
[----:B------:R-:W-:Y:S02]  /*8d10*/  HADD2.F32 R155, -RZ, R155.H0_H0 ;  /* 0x2000009bff9b7230 */ /* 0x000fe40000004100 */
[-C--:B------:R-:W-:Y:S01]  /*8d20*/  FFMA.FTZ R34, R34, R13.reuse, -R38 ;  /* 0x0000000d22227223 */ /* 0x080fe20000010826 */
[----:B------:R-:W-:Y:S01]  /*8d30*/  SHF.R.U32.HI R38, RZ, 0x10, R57 ;  /* 0x00000010ff267819 */ /* 0x000fe20000011639 */
[----:B------:R-:W-:Y:S01]  /*8d40*/  FFMA.FTZ R29, R29, R13, R37 ;  /* 0x0000000d1d1d7223 */ /* 0x000fe20000010025 */
[----:B------:R-:W-:Y:S01]  /*8d50*/  SHF.R.U32.HI R13, RZ, 0x10, R73 ;  /* 0x00000010ff0d7819 */ /* 0x000fe20000011649 */
[----:B------:R-:W-:Y:S02]  /*8d60*/  HADD2.F32 R37, -RZ, R11.H1_H1 ;  /* 0x3000000bff257230 */ /* 0x000fe40000004100 */
[----:B------:R-:W-:Y:S02]  /*8d70*/  HADD2.F32 R11, -RZ, R38.H0_H0 ;  /* 0x20000026ff0b7230 */ /* 0x000fe40000004100 */
[----:B------:R-:W-:-:S02]  /*8d80*/  HADD2.F32 R13, -RZ, R13.H0_H0 ;  /* 0x2000000dff0d7230 */ /* 0x000fc40000004100 */
[----:B------:R-:W-:Y:S02]  /*8d90*/  HADD2.F32 R153, -RZ, R153.H0_H0 ;  /* 0x20000099ff997230 */ /* 0x000fe40000004100 */
[----:B------:R-:W-:Y:S02]  /*8da0*/  HADD2.F32 R72, -RZ, R72.H0_H0 ;  /* 0x20000048ff487230 */ /* 0x000fe40000004100 */
[-C--:B------:R-:W-:Y:S01]  /*8db0*/  FMUL.FTZ R38, R35, R13.reuse ;  /* 0x0000000d23267220 */ /* 0x080fe20000410000 */
[C---:B------:R-:W-:Y:S01]  /*8dc0*/  FMUL.FTZ R39, R37.reuse, R13 ;  /* 0x0000000d25277220 */ /* 0x040fe20000410000 */
[----:B------:R-:W-:Y:S02]  /*8dd0*/  HADD2.F32 R56, -RZ, R56.H0_H0 ;  /* 0x20000038ff387230 */ /* 0x000fe40000004100 */
[-C--:B------:R-:W-:Y:S01]  /*8de0*/  FFMA.FTZ R13, R37, R11.reuse, -R38 ;  /* 0x0000000b250d7223 */ /* 0x080fe20000010826 */
[----:B------:R-:W-:Y:S01]  /*8df0*/  FFMA.FTZ R11, R35, R11, R39 ;  /* 0x0000000b230b7223 */ /* 0x000fe20000010027 */
[----:B------:R-:W-:-:S02]  /*8e00*/  HADD2.F32 R38, -RZ, R154.H1_H1 ;  /* 0x3000009aff267230 */ /* 0x000fc40000004100 */
[----:B------:R-:W-:Y:S01]  /*8e10*/  HADD2.F32 R35, -RZ, R31.H0_H0 ;  /* 0x2000001fff237230 */ /* 0x000fe20000004100 */
[----:B------:R-:W-:Y:S01]  /*8e20*/  F2FP.F16.F32.PACK_AB R13, R13, R34 ;  /* 0x000000220d0d723e */ /* 0x000fe200000000ff */
[----:B------:R-:W-:Y:S01]  /*8e30*/  HADD2.F32 R37, -RZ, R15.H0_H0 ;  /* 0x2000000fff257230 */ /* 0x000fe20000004100 */
[----:B------:R-:W-:Y:S01]  /*8e40*/  F2FP.F16.F32.PACK_AB R29, R11, R29 ;  /* 0x0000001d0b1d723e */ /* 0x000fe200000000ff */
[----:B------:R-:W-:Y:S02]  /*8e50*/  HADD2.F32 R39, -RZ, R152.H1_H1 ;  /* 0x30000098ff277230 */ /* 0x000fe40000004100 */
[-C--:B------:R-:W-:Y:S01]  /*8e60*/  FMUL.FTZ R40, R35, R38.reuse ;  /* 0x0000002623287220 */ /* 0x080fe20000410000 */
[----:B------:R-:W-:Y:S02]  /*8e70*/  HADD2.F32 R31, -RZ, R31.H1_H1 ;  /* 0x3000001fff1f7230 */ /* 0x000fe40000004100 */
[----:B------:R-:W-:Y:S01]  /*8e80*/  FMUL.FTZ R38, R37, R38 ;  /* 0x0000002625267220 */ /* 0x000fe20000410000 */
[----:B------:R-:W-:-:S02]  /*8e90*/  HADD2.F32 R154, -RZ, R154.H0_H0 ;  /* 0x2000009aff9a7230 */ /* 0x000fc40000004100 */
[-C--:B------:R-:W-:Y:S01]  /*8ea0*/  FFMA.FTZ R40, R37, R39.reuse, -R40 ;  /* 0x0000002725287223 */ /* 0x080fe20000010828 */
[----:B------:R-:W-:Y:S02]  /*8eb0*/  HADD2.F32 R37, -RZ, R15.H1_H1 ;  /* 0x3000000fff257230 */ /* 0x000fe40000004100 */
[----:B------:R-:W-:Y:S01]  /*8ec0*/  FFMA.FTZ R38, R35, R39, R38 ;  /* 0x0000002723267223 */ /* 0x000fe20000010026 */
[----:B------:R-:W-:Y:S01]  /*8ed0*/  SHF.R.U32.HI R35, RZ, 0x10, R75 ;  /* 0x00000010ff237819 */ /* 0x000fe2000001164b */
[----:B------:R-:W-:Y:S01]  /*8ee0*/  HADD2.F32 R152, -RZ, R152.H0_H0 ;  /* 0x20000098ff987230 */ /* 0x000fe20000004100 */
[----:B------:R-:W-:Y:S01]  /*8ef0*/  SHF.R.U32.HI R39, RZ, 0x10, R59 ;  /* 0x00000010ff277819 */ /* 0x000fe2000001163b */
[----:B------:R-:W-:Y:S02]  /*8f00*/  HADD2.F32 R74, -RZ, R74.H0_H0 ;  /* 0x2000004aff4a7230 */ /* 0x000fe40000004100 */
[----:B------:R-:W-:Y:S02]  /*8f10*/  HADD2.F32 R35, -RZ, R35.H0_H0 ;  /* 0x20000023ff237230 */ /* 0x000fe40000004100 */
[----:B------:R-:W-:-:S02]  /*8f20*/  HADD2.F32 R15, -RZ, R39.H0_H0 ;  /* 0x20000027ff0f7230 */ /* 0x000fc40000004100 */
[----:B------:R-:W-:Y:S02]  /*8f30*/  HADD2.F32 R58, -RZ, R58.H0_H0 ;  /* 0x2000003aff3a7230 */ /* 0x000fe40000004100 */
        /* <DEDUP_REMOVED lines=29> */
[C---:B------:R-:W-:Y:S01]  /*9110*/  FMUL.FTZ R74, R14.reuse, R74 ;  /* 0x0000004a0e4a7220 */ /* 0x040fe20000410000 */
[----:B------:R-:W-:Y:S02]  /*9120*/  MOV R28, R72 ;  /* 0x00000048001c7202 */ /* 0x000fe40000000f00 */
[-C--:B------:R-:W-:Y:S01]  /*9130*/  FFMA.FTZ R12, R14, R58.reuse, -R12 ;  /* 0x0000003a0e0c7223 */ /* 0x080fe2000001080c */
[----:B------:R-:W-:-:S04]  /*9140*/  FFMA.FTZ R74, R30, R58, R74 ;  /* 0x0000003a1e4a7223 */ /* 0x000fc8000001004a */
[----:B------:R-:W-:Y:S01]  /*9150*/  F2FP.F16.F32.PACK_AB R31, R12, R31 ;  /* 0x0000001f0c1f723e */ /* 0x000fe200000000ff */
[----:B------:R-:W-:Y:S01]  /*9160*/  IMAD.MOV.U32 R12, RZ, RZ, R15 ;  /* 0x000000ffff0c7224 */ /* 0x000fe200078e000f */
[----:B------:R-:W-:Y:S01]  /*9170*/  F2FP.F16.F32.PACK_AB R74, R74, R154 ;  /* 0x0000009a4a4a723e */ /* 0x000fe200000000ff */
[----:B------:R-:W-:Y:S02]  /*9180*/  IMAD.MOV.U32 R15, RZ, RZ, R39 ;  /* 0x000000ffff0f7224 */ /* 0x000fe400078e0027 */
[----:B------:R-:W-:Y:S01]  /*9190*/  IMAD.MOV.U32 R14, RZ, RZ, R31 ;  /* 0x000000ffff0e7224 */ /* 0x000fe200078e001f */
[----:B------:R-:W-:Y:S01]  /*91a0*/  MOV R30, R74 ;  /* 0x0000004a001e7202 */ /* 0x000fe20000000f00 */
[----:B------:R-:W-:-:S07]  /*91b0*/  IMAD.MOV.U32 R31, RZ, RZ, R35 ;  /* 0x000000ffff1f7224 */ /* 0x000fce00078e0023 */
.L_x_540:
[----:B------:R-:W-:Y:S05]  /*91c0*/  BSYNC B2 ;  /* 0x0000000000027941 */ /* 0x000fea0003800000 */
.L_x_539:
[----:B------:R-:W-:-:S04]  /*91d0*/  LEA R34, P3, R3, R116, 0x1 ;  /* 0x0000007403227211 */ /* 0x000fc800078608ff */
[----:B------:R-:W-:Y:S02]  /*91e0*/  LEA.HI.X R35, R3, R113, R107, 0x1, P3 ;  /* 0x0000007103237211 */ /* 0x000fe400018f0c6b */
[----:B------:R-:W-:-:S03]  /*91f0*/  ISETP.GE.AND P3, PT, R36, R132, PT ;  /* 0x000000842400720c */ /* 0x000fc60003f66270 */
[----:B0-----:R0:W-:Y:S10]  /*9200*/  ST.E.128 desc[UR48][R34.64], R12 ;  /* 0x0000000c22007985 */ /* 0x0011f4000c101d30 */
[----:B------:R-:W-:-:S05]  /*9210*/  @!P3 IMAD.WIDE R36, R36, 0x2, R32 ;  /* 0x000000022424b825 */ /* 0x000fca00078e0220 */
[----:B-1----:R0:W-:Y:S02]  /*9220*/  @!P3 ST.E.128 desc[UR48][R36.64], R28 ;  /* 0x0000001c2400b985 */ /* 0x0021e4000c101d30 */
.L_x_538:
[----:B------:R-:W-:Y:S05]  /*9230*/  BSYNC B1 ;  /* 0x0000000000017941 */ /* 0x000fea0003800000 */
.L_x_537:
[----:B------:R-:W-:Y:S01]  /*9240*/  ISETP.NE.AND P3, PT, R7, RZ, PT ;  /* 0x000000ff0700720c */ /* 0x000fe20003f65270 */
[----:B------:R-:W-:-:S12]  /*9250*/  BSSY B1, `(.L_x_541) ;  /* 0x0000073000017945 */ /* 0x000fd80003800000 */
[----:B------:R-:W-:Y:S05]  /*9260*/  @!P3 BRA `(.L_x_542) ;  /* 0x0000000400c4b947 */ /* 0x000fea0003800000 */
[----:B---3--:R-:W-:Y:S01]  /*9270*/  SEL R11, R118, R134, !P1 ;  /* 0x00000086760b7207 */ /* 0x008fe20004800000 */
[----:B------:R-:W-:Y:S01]  /*9280*/  BSSY B2, `(.L_x_543) ;  /* 0x000006b000027945 */ /* 0x000fe20003800000 */
[----:B0---4-:R-:W-:Y:S02]  /*9290*/  SHF.R.U32.HI R13, RZ, 0x3, R205 ;  /* 0x00000003ff0d7819 */ /* 0x011fe400000116cd */
[----:B------:R-:W-:Y:S02]  /*92a0*/  SHF.R.S32.HI R12, RZ, 0x1f, R11 ;  /* 0x0000001fff0c7819 */ /* 0x000fe4000001140b */
[----:B------:R-:W-:Y:S02]  /*92b0*/  LEA R34, P3, R4, R116, 0x1 ;  /* 0x0000007404227211 */ /* 0x000fe400078608ff */
[----:B------:R-:W-:Y:S02]  /*92c0*/  LEA.HI R11, R12, R11, RZ, 0x4 ;  /* 0x0000000b0c0b7211 */ /* 0x000fe400078f20ff */
[----:B------:R-:W-:-:S02]  /*92d0*/  LEA.HI.X R35, R4, R113, R106, 0x1, P3 ;  /* 0x0000007104237211 */ /* 0x000fc400018f0c6a */
[----:B------:R-:W-:Y:S02]  /*92e0*/  LEA.HI.SX32 R11, R11, R110, 0x1c ;  /* 0x0000006e0b0b7211 */ /* 0x000fe400078fe2ff */
[----:B------:R-:W-:Y:S02]  /*92f0*/  ISETP.GE.AND P3, PT, R194, R117, PT ;  /* 0x00000075c200720c */ /* 0x000fe40003f66270 */
[----:B------:R-:W-:Y:S01]  /*9300*/  SHF.R.S32.HI R12, RZ, 0x1f, R11 ;  /* 0x0000001fff0c7819 */ /* 0x000fe2000001140b */
[----:B------:R-:W-:-:S03]  /*9310*/  IMAD.SHL.U32 R36, R11, 0x8, RZ ;  /* 0x000000080b247824 */ /* 0x000fc600078e00ff */
[----:B------:R-:W-:Y:S02]  /*9320*/  LEA.HI R12, R12, R11, RZ, 0x3 ;  /* 0x0000000b0c0c7211 */ /* 0x000fe400078f18ff */
[----:B------:R-:W-:Y:S02]  /*9330*/  LOP3.LUT R11, R205, 0x38, R36, 0xf8, !PT ;  /* 0x00000038cd0b7812 */ /* 0x000fe400078ef824 */
[----:B------:R-:W-:Y:S02]  /*9340*/  SHF.R.S32.HI R12, RZ, 0x3, R12 ;  /* 0x00000003ff0c7819 */ /* 0x000fe4000001140c */
[----:B------:R-:W-:-:S03]  /*9350*/  LOP3.LUT R11, R11, R13, RZ, 0x3c, !PT ;  /* 0x0000000d0b0b7212 */ /* 0x000fc600078e3cff */
[----:B------:R-:W-:-:S05]  /*9360*/  IMAD R12, R12, 0x1800, R219 ;  /* 0x000018000c0c7824 */ /* 0x000fca00078e02db */
[----:B------:R-:W-:Y:S01]  /*9370*/  IADD3 R12, R12, R11, RZ ;  /* 0x0000000b0c0c7210 */ /* 0x000fe20007ffe0ff */
[----:B------:R-:W-:-:S04]  /*9380*/  IMAD R11, R19, 0x4800, R126 ;  /* 0x00004800130b7824 */ /* 0x000fc800078e027e */
[----:B------:R-:W-:Y:S02]  /*9390*/  IMAD R13, R19, 0x4800, R12 ;  /* 0x00004800130d7824 */ /* 0x000fe400078e020c */
[--C-:B------:R-:W-:Y:S02]  /*93a0*/  IMAD R11, R11, 0x2, R18.reuse ;  /* 0x000000020b0b7824 */ /* 0x100fe400078e0212 */
[----:B------:R-:W-:-:S03]  /*93b0*/  IMAD R28, R13, 0x2, R18 ;  /* 0x000000020d1c7824 */ /* 0x000fc600078e0212 */
[----:B------:R0:W1:Y:S04]  /*93c0*/  LDS.128 R12, [R11+0x1e400] ;  /* 0x01e400000b0c7984 */ /* 0x0000680000000c00 */
[----:B------:R-:W2:Y:S01]  /*93d0*/  LDS.128 R28, [R28+0x1e400] ;  /* 0x01e400001c1c7984 */ /* 0x000ea20000000c00 */
[----:B------:R-:W-:Y:S05]  /*93e0*/  @P3 BRA `(.L_x_544) ;  /* 0x0000000400503947 */ /* 0x000fea0003800000 */
[--C-:B------:R-:W-:Y:S01]  /*93f0*/  SHF.R.U64 R37, R68, 0x10, R69.reuse ;  /* 0x0000001044257819 */ /* 0x100fe20000001245 */
[----:B------:R-:W-:Y:S01]  /*9400*/  HADD2.F32 R40, -RZ, R151.H1_H1 ;  /* 0x30000097ff287230 */ /* 0x000fe20000004100 */
[----:B------:R-:W-:Y:S01]  /*9410*/  SHF.R.U32.HI R68, RZ, 0x10, R69 ;  /* 0x00000010ff447819 */ /* 0x000fe20000011645 */
[----:B--2---:R-:W-:Y:S01]  /*9420*/  HADD2.F32 R41, -RZ, R29.H0_H0 ;  /* 0x2000001dff297230 */ /* 0x004fe20000004100 */
[--C-:B0-----:R-:W-:Y:S01]  /*9430*/  SHF.R.U64 R11, R52, 0x10, R53.reuse ;  /* 0x00000010340b7819 */ /* 0x101fe20000001235 */
[----:B-1----:R-:W-:Y:S01]  /*9440*/  HADD2.F32 R42, -RZ, R13.H0_H0 ;  /* 0x2000000dff2a7230 */ /* 0x002fe20000004100 */
[----:B------:R-:W-:Y:S01]  /*9450*/  SHF.R.U32.HI R52, RZ, 0x10, R53 ;  /* 0x00000010ff347819 */ /* 0x000fe20000011635 */
[----:B------:R-:W-:Y:S02]  /*9460*/  HADD2.F32 R43, -RZ, R149.H1_H1 ;  /* 0x30000095ff2b7230 */ /* 0x000fe40000004100 */
[----:B------:R-:W-:Y:S01]  /*9470*/  FMUL.FTZ R44, R41, R40 ;  /* 0x00000028292c7220 */ /* 0x000fe20000410000 */
[----:B------:R-:W-:-:S02]  /*9480*/  HADD2.F32 R29, -RZ, R29.H1_H1 ;  /* 0x3000001dff1d7230 */ /* 0x000fc40000004100 */
[----:B------:R-:W-:Y:S01]  /*9490*/  FMUL.FTZ R40, R42, R40 ;  /* 0x000000282a287220 */ /* 0x000fe20000410000 */
[----:B------:R-:W-:Y:S01]  /*94a0*/  HADD2.F32 R68, -RZ, R68.H0_H0 ;  /* 0x20000044ff447230 */ /* 0x000fe20000004100 */
[--C-:B------:R-:W-:Y:S01]  /*94b0*/  SHF.R.U64 R39, R70, 0x10, R71.reuse ;  /* 0x0000001046277819 */ /* 0x100fe20000001247 */
[----:B------:R-:W-:Y:S02]  /*94c0*/  HADD2.F32 R13, -RZ, R13.H1_H1 ;  /* 0x3000000dff0d7230 */ /* 0x000fe40000004100 */
[-C--:B------:R-:W-:Y:S01]  /*94d0*/  FFMA.FTZ R40, R41, R43.reuse, R40 ;  /* 0x0000002b29287223 */ /* 0x080fe20000010028 */
[----:B------:R-:W-:Y:S02]  /*94e0*/  HADD2.F32 R52, -RZ, R52.H0_H0 ;  /* 0x20000034ff347230 */ /* 0x000fe40000004100 */
[-C--:B------:R-:W-:Y:S01]  /*94f0*/  FMUL.FTZ R41, R29, R68.reuse ;  /* 0x000000441d297220 */ /* 0x080fe20000410000 */
[----:B------:R-:W-:Y:S01]  /*9500*/  FFMA.FTZ R44, R42, R43, -R44 ;  /* 0x0000002b2a2c7223 */ /* 0x000fe2000001082c */
[C---:B------:R-:W-:Y:S01]  /*9510*/  FMUL.FTZ R68, R13.reuse, R68 ;  /* 0x000000440d447220 */ /* 0x040fe20000410000 */
[----:B------:R-:W-:Y:S01]  /*9520*/  SHF.R.U32.HI R70, RZ, 0x10, R71 ;  /* 0x00000010ff467819 */ /* 0x000fe20000011647 */
[----:B------:R-:W-:Y:S01]  /*9530*/  FFMA.FTZ R41, R13, R52, -R41 ;  /* 0x000000340d297223 */ /* 0x000fe20000010829 */
[----:B------:R-:W-:Y:S01]  /*9540*/  HADD2.F32 R42, -RZ, R150.H1_H1 ;  /* 0x30000096ff2a7230 */ /* 0x000fe20000004100 */
[----:B------:R-:W-:Y:S01]  /*9550*/  SHF.R.U64 R38, R54, 0x10, R55 ;  /* 0x0000001036267819 */ /* 0x000fe20000001237 */
[----:B------:R-:W-:-:S02]  /*9560*/  HADD2.F32 R13, -RZ, R31.H0_H0 ;  /* 0x2000001fff0d7230 */ /* 0x000fc40000004100 */
[----:B------:R-:W-:Y:S01]  /*9570*/  FFMA.FTZ R68, R29, R52, R68 ;  /* 0x000000341d447223 */ /* 0x000fe20000010044 */
[----:B------:R-:W-:Y:S01]  /*9580*/  SHF.R.U32.HI R54, RZ, 0x10, R55 ;  /* 0x00000010ff367819 */ /* 0x000fe20000011637 */
[----:B------:R-:W-:Y:S02]  /*9590*/  HADD2.F32 R29, -RZ, R148.H1_H1 ;  /* 0x30000094ff1d7230 */ /* 0x000fe40000004100 */
[----:B------:R-:W-:Y:S02]  /*95a0*/  HADD2.F32 R43, -RZ, R15.H0_H0 ;  /* 0x2000000fff2b7230 */ /* 0x000fe40000004100 */
[----:B------:R-:W-:Y:S02]  /*95b0*/  HADD2.F32 R45, -RZ, R31.H1_H1 ;  /* 0x3000001fff2d7230 */ /* 0x000fe40000004100 */
[-C--:B------:R-:W-:Y:S01]  /*95c0*/  FMUL.FTZ R31, R13, R42.reuse ;  /* 0x0000002a0d1f7220 */ /* 0x080fe20000410000 */
[----:B------:R-:W-:Y:S02]  /*95d0*/  HADD2.F32 R70, -RZ, R70.H0_H0 ;  /* 0x20000046ff467230 */ /* 0x000fe40000004100 */
[----:B------:R-:W-:Y:S01]  /*95e0*/  FMUL.FTZ R42, R43, R42 ;  /* 0x0000002a2b2a7220 */ /* 0x000fe20000410000 */
[----:B------:R-:W-:-:S02]  /*95f0*/  HADD2.F32 R15, -RZ, R15.H1_H1 ;  /* 0x3000000fff0f7230 */ /* 0x000fc40000004100 */
[----:B------:R-:W-:Y:S01]  /*9600*/  FFMA.FTZ R31, R43, R29, -R31 ;  /* 0x0000001d2b1f7223 */ /* 0x000fe2000001081f */
[----:B------:R-:W-:Y:S02]  /*9610*/  HADD2.F32 R54, -RZ, R54.H0_H0 ;  /* 0x20000036ff367230 */ /* 0x000fe40000004100 */
[-C--:B------:R-:W-:Y:S01]  /*9620*/  FMUL.FTZ R43, R45, R70.reuse ;  /* 0x000000462d2b7220 */ /* 0x080fe20000410000 */
[----:B------:R-:W-:Y:S02]  /*9630*/  HADD2.F32 R151, -RZ, R151.H0_H0 ;  /* 0x20000097ff977230 */ /* 0x000fe40000004100 */
[C---:B------:R-:W-:Y:S01]  /*9640*/  FMUL.FTZ R70, R15.reuse, R70 ;  /* 0x000000460f467220 */ /* 0x040fe20000410000 */
[----:B------:R-:W-:Y:S02]  /*9650*/  HADD2.F32 R37, -RZ, R37.H0_H0 ;  /* 0x20000025ff257230 */ /* 0x000fe40000004100 */
[----:B------:R-:W-:Y:S01]  /*9660*/  FFMA.FTZ R43, R15, R54, -R43 ;  /* 0x000000360f2b7223 */ /* 0x000fe2000001082b */
[----:B------:R-:W-:-:S02]  /*9670*/  HADD2.F32 R15, -RZ, R28.H0_H0 ;  /* 0x2000001cff0f7230 */ /* 0x000fc40000004100 */
[----:B------:R-:W-:Y:S01]  /*9680*/  FFMA.FTZ R42, R13, R29, R42 ;  /* 0x0000001d0d2a7223 */ /* 0x000fe2000001002a */
[----:B------:R-:W-:Y:S02]  /*9690*/  HADD2.F32 R28, -RZ, R28.H1_H1 ;  /* 0x3000001cff1c7230 */ /* 0x000fe40000004100 */
[----:B------:R-:W-:Y:S01]  /*96a0*/  FFMA.FTZ R70, R45, R54, R70 ;  /* 0x000000362d467223 */ /* 0x000fe20000010046 */
[----:B------:R-:W-:Y:S01]  /*96b0*/  HADD2.F32 R149, -RZ, R149.H0_H0 ;  /* 0x20000095ff957230 */ /* 0x000fe20000004100 */
[----:B------:R-:W-:Y:S01]  /*96c0*/  F2FP.F16.F32.PACK_AB R31, R43, R31 ;  /* 0x0000001f2b1f723e */ /* 0x000fe200000000ff */
[--C-:B------:R-:W-:Y:S02]  /*96d0*/  HADD2.F32 R13, -RZ, R12.reuse.H0_H0 ;  /* 0x2000000cff0d7230 */ /* 0x100fe40000004100 */
[----:B------:R-:W-:Y:S01]  /*96e0*/  FMUL.FTZ R45, R28, R37 ;  /* 0x000000251c2d7220 */ /* 0x000fe20000410000 */
[----:B------:R-:W-:Y:S02]  /*96f0*/  HADD2.F32 R29, -RZ, R11.H0_H0 ;  /* 0x2000000bff1d7230 */ /* 0x000fe40000004100 */
[----:B------:R-:W-:Y:S01]  /*9700*/  FMUL.FTZ R11, R15, R151 ;  /* 0x000000970f0b7220 */ /* 0x000fe20000410000 */
[----:B------:R-:W-:-:S02]  /*9710*/  HADD2.F32 R12, -RZ, R12.H1_H1 ;  /* 0x3000000cff0c7230 */ /* 0x000fc40000004100 */
[C---:B------:R-:W-:Y:S01]  /*9720*/  FMUL.FTZ R151, R13.reuse, R151 ;  /* 0x000000970d977220 */ /* 0x040fe20000410000 */
[----:B------:R-:W-:Y:S02]  /*9730*/  HADD2.F32 R150, -RZ, R150.H0_H0 ;  /* 0x20000096ff967230 */ /* 0x000fe40000004100 */
[----:B------:R-:W-:Y:S01]  /*9740*/  FFMA.FTZ R11, R13, R149, -R11 ;  /* 0x000000950d0b7223 */ /* 0x000fe2000001080b */
[----:B------:R-:W-:Y:S02]  /*9750*/  HADD2.F32 R13, -RZ, R30.H0_H0 ;  /* 0x2000001eff0d7230 */ /* 0x000fe40000004100 */
[C---:B------:R-:W-:Y:S01]  /*9760*/  FMUL.FTZ R37, R12.reuse, R37 ;  /* 0x000000250c257220 */ /* 0x040fe20000410000 */
[----:B------:R-:W-:Y:S01]  /*9770*/  FFMA.FTZ R45, R12, R29, -R45 ;  /* 0x0000001d0c2d7223 */ /* 0x000fe2000001082d */
[----:B------:R-:W-:Y:S02]  /*9780*/  HADD2.F32 R39, -RZ, R39.H0_H0 ;  /* 0x20000027ff277230 */ /* 0x000fe40000004100 */
[----:B------:R-:W-:Y:S01]  /*9790*/  FFMA.FTZ R151, R15, R149, R151 ;  /* 0x000000950f977223 */ /* 0x000fe20000010097 */
[----:B------:R-:W-:-:S02]  /*97a0*/  HADD2.F32 R12, -RZ, R14.H0_H0 ;  /* 0x2000000eff0c7230 */ /* 0x000fc40000004100 */
[----:B------:R-:W-:Y:S01]  /*97b0*/  FFMA.FTZ R37, R28, R29, R37 ;  /* 0x0000001d1c257223 */ /* 0x000fe20000010025 */
[----:B------:R-:W-:Y:S02]  /*97c0*/  HADD2.F32 R30, -RZ, R30.H1_H1 ;  /* 0x3000001eff1e7230 */ /* 0x000fe40000004100 */
[-C--:B------:R-:W-:Y:S01]  /*97d0*/  FMUL.FTZ R15, R13, R150.reuse ;  /* 0x000000960d0f7220 */ /* 0x080fe20000410000 */
[----:B------:R-:W-:Y:S02]  /*97e0*/  HADD2.F32 R14, -RZ, R14.H1_H1 ;  /* 0x3000000eff0e7230 */ /* 0x000fe40000004100 */
[----:B------:R-:W-:Y:S01]  /*97f0*/  FMUL.FTZ R150, R12, R150 ;  /* 0x000000960c967220 */ /* 0x000fe20000410000 */
[----:B------:R-:W-:Y:S02]  /*9800*/  HADD2.F32 R148, -RZ, R148.H0_H0 ;  /* 0x20000094ff947230 */ /* 0x000fe40000004100 */
[----:B------:R-:W-:Y:S01]  /*9810*/  FMUL.FTZ R28, R30, R39 ;  /* 0x000000271e1c7220 */ /* 0x000fe20000410000 */
[----:B------:R-:W-:-:S02]  /*9820*/  HADD2.F32 R38, -RZ, R38.H0_H0 ;  /* 0x20000026ff267230 */ /* 0x000fc40000004100 */
[----:B------:R-:W-:Y:S01]  /*9830*/  FMUL.FTZ R39, R14, R39 ;  /* 0x000000270e277220 */ /* 0x000fe20000410000 */
[----:B------:R-:W-:Y:S01]  /*9840*/  F2FP.F16.F32.PACK_AB R42, R70, R42 ;  /* 0x0000002a462a723e */ /* 0x000fe200000000ff */
[-C--:B------:R-:W-:Y:S01]  /*9850*/  FFMA.FTZ R150, R13, R148.reuse, R150 ;  /* 0x000000940d967223 */ /* 0x080fe20000010096 */
[----:B------:R-:W-:Y:S01]  /*9860*/  FFMA.FTZ R15, R12, R148, -R15 ;  /* 0x000000940c0f7223 */ /* 0x000fe2000001080f */
[-C--:B------:R-:W-:Y:S01]  /*9870*/  FFMA.FTZ R39, R30, R38.reuse, R39 ;  /* 0x000000261e277223 */ /* 0x080fe20000010027 */
[----:B------:R-:W-:Y:S01]  /*9880*/  FFMA.FTZ R28, R14, R38, -R28 ;  /* 0x000000260e1c7223 */ /* 0x000fe2000001081c */
[----:B------:R-:W-:Y:S02]  /*9890*/  F2FP.F16.F32.PACK_AB R30, R37, R151 ;  /* 0x00000097251e723e */ /* 0x000fe400000000ff */
[----:B------:R-:W-:Y:S02]  /*98a0*/  F2FP.F16.F32.PACK_AB R13, R41, R44 ;  /* 0x0000002c290d723e */ /* 0x000fe400000000ff */
[----:B------:R-:W-:-:S02]  /*98b0*/  F2FP.F16.F32.PACK_AB R39, R39, R150 ;  /* 0x000000962727723e */ /* 0x000fc400000000ff */
[----:B------:R-:W-:Y:S01]  /*98c0*/  F2FP.F16.F32.PACK_AB R14, R28, R15 ;  /* 0x0000000f1c0e723e */ /* 0x000fe200000000ff */
[----:B------:R-:W-:Y:S01]  /*98d0*/  IMAD.MOV.U32 R15, RZ, RZ, R31 ;  /* 0x000000ffff0f7224 */ /* 0x000fe200078e001f */
[----:B------:R-:W-:Y:S01]  /*98e0*/  MOV R28, R30 ;  /* 0x0000001e001c7202 */ /* 0x000fe20000000f00 */
[----:B------:R-:W-:Y:S01]  /*98f0*/  IMAD.MOV.U32 R30, RZ, RZ, R39 ;  /* 0x000000ffff1e7224 */ /* 0x000fe200078e0027 */
[----:B------:R-:W-:Y:S02]  /*9900*/  F2FP.F16.F32.PACK_AB R29, R68, R40 ;  /* 0x00000028441d723e */ /* 0x000fe400000000ff */
[----:B------:R-:W-:Y:S02]  /*9910*/  F2FP.F16.F32.PACK_AB R12, R45, R11 ;  /* 0x0000000b2d0c723e */ /* 0x000fe400000000ff */
[----:B------:R-:W-:-:S07]  /*9920*/  MOV R31, R42 ;  /* 0x0000002a001f7202 */ /* 0x000fce0000000f00 */
.L_x_544:
[----:B------:R-:W-:Y:S05]  /*9930*/  BSYNC B2 ;  /* 0x0000000000027941 */ /* 0x000fea0003800000 */
.L_x_543:
[----:B------:R-:W-:Y:S01]  /*9940*/  ISETP.GE.AND P3, PT, R36, R132, PT ;  /* 0x000000842400720c */ /* 0x000fe20003f66270 */
[----:B-1----:R1:W-:-:S12]  /*9950*/  ST.E.128 desc[UR48][R34.64], R12 ;  /* 0x0000000c22007985 */ /* 0x0023d8000c101d30 */
[----:B------:R-:W-:-:S05]  /*9960*/  @!P3 IMAD.WIDE R36, R36, 0x2, R32 ;  /* 0x000000022424b825 */ /* 0x000fca00078e0220 */
[----:B--2---:R1:W-:Y:S02]  /*9970*/  @!P3 ST.E.128 desc[UR48][R36.64], R28 ;  /* 0x0000001c2400b985 */ /* 0x0043e4000c101d30 */
.L_x_542:
[----:B------:R-:W-:Y:S05]  /*9980*/  BSYNC B1 ;  /* 0x0000000000017941 */ /* 0x000fea0003800000 */
.L_x_541:
[----:B------:R-:W-:-:S13]  /*9990*/  ISETP.NE.AND P3, PT, R8, RZ, PT ;  /* 0x000000ff0800720c */ /* 0x000fda0003f65270 */
[----:B------:R-:W-:Y:S05]  /*99a0*/  @!P3 BRA `(.L_x_493) ;  /* 0x0000000c009cb947 */ /* 0x000fea0003800000 */
[----:B0--3--:R-:W2:Y:S01]  /*99b0*/  LDL R11, [R1] ;  /* 0x00000000010b7983 */ /* 0x009ea20000100800 */
[----:B-1----:R-:W-:Y:S01]  /*99c0*/  SHF.R.U32.HI R15, RZ, 0x3, R205 ;  /* 0x00000003ff0f7819 */ /* 0x002fe200000116cd */
[----:B------:R-:W-:Y:S01]  /*99d0*/  BSSY B1, `(.L_x_545) ;  /* 0x000006b000017945 */ /* 0x000fe20003800000 */
[----:B------:R-:W-:-:S04]  /*99e0*/  LEA R34, P3, R5, R116, 0x1 ;  /* 0x0000007405227211 */ /* 0x000fc800078608ff */
[----:B------:R-:W-:Y:S02]  /*99f0*/  LEA.HI.X R35, R5, R113, R105, 0x1, P3 ;  /* 0x0000007105237211 */ /* 0x000fe400018f0c69 */
[----:B------:R-:W-:Y:S02]  /*9a00*/  ISETP.GE.AND P3, PT, R193, R117, PT ;  /* 0x00000075c100720c */ /* 0x000fe40003f66270 */
[----:B--2---:R-:W-:-:S04]  /*9a10*/  LOP3.LUT P4, RZ, R11, 0x1, RZ, 0xc0, !PT ;  /* 0x000000010bff7812 */ /* 0x004fc8000788c0ff */
[----:B------:R-:W-:-:S04]  /*9a20*/  SEL R134, R118, R134, !P4 ;  /* 0x0000008676867207 */ /* 0x000fc80006000000 */
[----:B------:R-:W-:-:S04]  /*9a30*/  SHF.R.S32.HI R11, RZ, 0x1f, R134 ;  /* 0x0000001fff0b7819 */ /* 0x000fc80000011486 */
[----:B------:R-:W-:-:S04]  /*9a40*/  LEA.HI R134, R11, R134, RZ, 0x4 ;  /* 0x000000860b867211 */ /* 0x000fc800078f20ff */
[----:B------:R-:W-:-:S04]  /*9a50*/  LEA.HI.SX32 R134, R134, R109, 0x1c ;  /* 0x0000006d86867211 */ /* 0x000fc800078fe2ff */
[----:B------:R-:W-:-:S04]  /*9a60*/  SHF.R.S32.HI R11, RZ, 0x1f, R134 ;  /* 0x0000001fff0b7819 */ /* 0x000fc80000011486 */
[----:B----4-:R-:W-:Y:S01]  /*9a70*/  LEA.HI R12, R11, R134, RZ, 0x3 ;  /* 0x000000860b0c7211 */ /* 0x010fe200078f18ff */
[----:B------:R-:W-:-:S03]  /*9a80*/  IMAD.SHL.U32 R11, R134, 0x8, RZ ;  /* 0x00000008860b7824 */ /* 0x000fc600078e00ff */
[----:B------:R-:W-:Y:S02]  /*9a90*/  SHF.R.S32.HI R14, RZ, 0x3, R12 ;  /* 0x00000003ff0e7819 */ /* 0x000fe4000001140c */
[----:B------:R-:W-:-:S03]  /*9aa0*/  LOP3.LUT R12, R205, 0x38, R11, 0xf8, !PT ;  /* 0x00000038cd0c7812 */ /* 0x000fc600078ef80b */
[----:B------:R-:W-:Y:S01]  /*9ab0*/  IMAD R13, R14, 0x1800, R219 ;  /* 0x000018000e0d7824 */ /* 0x000fe200078e02db */
[----:B------:R-:W-:-:S05]  /*9ac0*/  LOP3.LUT R12, R12, R15, RZ, 0x3c, !PT ;  /* 0x0000000f0c0c7212 */ /* 0x000fca00078e3cff */
[----:B------:R-:W-:Y:S02]  /*9ad0*/  IMAD.IADD R12, R13, 0x1, R12 ;  /* 0x000000010d0c7824 */ /* 0x000fe400078e020c */
[C---:B------:R-:W-:Y:S02]  /*9ae0*/  IMAD R13, R19.reuse, 0x4800, R125 ;  /* 0x00004800130d7824 */ /* 0x040fe400078e027d */
[----:B------:R-:W-:-:S03]  /*9af0*/  IMAD R15, R19, 0x4800, R12 ;  /* 0x00004800130f7824 */ /* 0x000fc600078e020c */
[----:B------:R-:W-:Y:S01]  /*9b00*/  LEA R13, R13, R18, 0x1 ;  /* 0x000000120d0d7211 */ /* 0x000fe200078e08ff */
[----:B------:R-:W-:-:S05]  /*9b10*/  IMAD R28, R15, 0x2, R18 ;  /* 0x000000020f1c7824 */ /* 0x000fca00078e0212 */
[----:B------:R-:W0:Y:S04]  /*9b20*/  LDS.128 R12, [R13+0x1e400] ;  /* 0x01e400000d0c7984 */ /* 0x000e280000000c00 */
[----:B------:R-:W1:Y:S01]  /*9b30*/  LDS.128 R28, [R28+0x1e400] ;  /* 0x01e400001c1c7984 */ /* 0x000e620000000c00 */
[----:B------:R-:W-:Y:S05]  /*9b40*/  @P3 BRA `(.L_x_546) ;  /* 0x00000004004c3947 */ /* 0x000fea0003800000 */
[----:B-1----:R-:W-:Y:S01]  /*9b50*/  IMAD.MOV.U32 R40, RZ, RZ, R29 ;  /* 0x000000ffff287224 */ /* 0x002fe200078e001d */
[----:B------:R-:W-:Y:S01]  /*9b60*/  SHF.R.U32.HI R45, RZ, 0x10, R65 ;  /* 0x00000010ff2d7819 */ /* 0x000fe20000011641 */
[----:B------:R-:W-:Y:S01]  /*9b70*/  HADD2.F32 R46, -RZ, R142.H1_H1 ;  /* 0x3000008eff2e7230 */ /* 0x000fe20000004100 */
[--C-:B------:R-:W-:Y:S01]  /*9b80*/  SHF.R.U64 R36, R48, 0x10, R49.reuse ;  /* 0x0000001030247819 */ /* 0x100fe20000001231 */
[----:B------:R-:W-:Y:S01]  /*9b90*/  HADD2.F32 R44, -RZ, R140.H1_H1 ;  /* 0x3000008cff2c7230 */ /* 0x000fe20000004100 */
[----:B------:R-:W-:Y:S01]  /*9ba0*/  SHF.R.U32.HI R48, RZ, 0x10, R49 ;  /* 0x00000010ff307819 */ /* 0x000fe20000011631 */
[--C-:B------:R-:W-:Y:S01]  /*9bb0*/  HADD2.F32 R41, -RZ, R40.reuse.H0_H0 ;  /* 0x20000028ff297230 */ /* 0x100fe20000004100 */
[----:B0-----:R-:W-:Y:S01]  /*9bc0*/  MOV R29, R15 ;  /* 0x0000000f001d7202 */ /* 0x001fe20000000f00 */
[----:B------:R-:W-:Y:S01]  /*9bd0*/  HADD2.F32 R42, -RZ, R40.H1_H1 ;  /* 0x30000028ff2a7230 */ /* 0x000fe20000004100 */
[--C-:B------:R-:W-:Y:S01]  /*9be0*/  SHF.R.U64 R39, R66, 0x10, R67.reuse ;  /* 0x0000001042277819 */ /* 0x100fe20000001243 */
[----:B------:R-:W-:Y:S01]  /*9bf0*/  HADD2.F32 R15, -RZ, R13.H0_H0 ;  /* 0x2000000dff0f7230 */ /* 0x000fe20000004100 */
[----:B------:R-:W-:Y:S01]  /*9c00*/  SHF.R.U32.HI R66, RZ, 0x10, R67 ;  /* 0x00000010ff427819 */ /* 0x000fe20000011643 */
[----:B------:R-:W-:Y:S01]  /*9c10*/  HADD2.F32 R45, -RZ, R45.H0_H0 ;  /* 0x2000002dff2d7230 */ /* 0x000fe20000004100 */
[--C-:B------:R-:W-:Y:S01]  /*9c20*/  SHF.R.U64 R38, R50, 0x10, R51.reuse ;  /* 0x0000001032267819 */ /* 0x100fe20000001233 */
[----:B------:R-:W-:Y:S01]  /*9c30*/  HADD2.F32 R40, -RZ, R13.H1_H1 ;  /* 0x3000000dff287230 */ /* 0x000fe20000004100 */
[----:B------:R-:W-:Y:S01]  /*9c40*/  SHF.R.U32.HI R50, RZ, 0x10, R51 ;  /* 0x00000010ff327819 */ /* 0x000fe20000011633 */
[----:B------:R-:W-:-:S02]  /*9c50*/  HADD2.F32 R43, -RZ, R48.H0_H0 ;  /* 0x20000030ff2b7230 */ /* 0x000fc40000004100 */
[-C--:B------:R-:W-:Y:S01]  /*9c60*/  FMUL.FTZ R48, R41, R46.reuse ;  /* 0x0000002e29307220 */ /* 0x080fe20000410000 */
[C---:B------:R-:W-:Y:S01]  /*9c70*/  FMUL.FTZ R46, R15.reuse, R46 ;  /* 0x0000002e0f2e7220 */ /* 0x040fe20000410000 */
[-C--:B------:R-:W-:Y:S01]  /*9c80*/  FMUL.FTZ R47, R42, R45.reuse ;  /* 0x0000002d2a2f7220 */ /* 0x080fe20000410000 */
[----:B------:R-:W-:Y:S01]  /*9c90*/  FMUL.FTZ R45, R40, R45 ;  /* 0x0000002d282d7220 */ /* 0x000fe20000410000 */
[-C--:B------:R-:W-:Y:S01]  /*9ca0*/  FFMA.FTZ R13, R15, R44.reuse, -R48 ;  /* 0x0000002c0f0d7223 */ /* 0x080fe20000010830 */
[----:B------:R-:W-:Y:S01]  /*9cb0*/  FFMA.FTZ R15, R41, R44, R46 ;  /* 0x0000002c290f7223 */ /* 0x000fe2000001002e */
[----:B------:R-:W-:Y:S02]  /*9cc0*/  HADD2.F32 R52, -RZ, R141.H1_H1 ;  /* 0x3000008dff347230 */ /* 0x000fe40000004100 */
[-C--:B------:R-:W-:Y:S01]  /*9cd0*/  FFMA.FTZ R42, R42, R43.reuse, R45 ;  /* 0x0000002b2a2a7223 */ /* 0x080fe2000001002d */
[--C-:B------:R-:W-:Y:S02]  /*9ce0*/  HADD2.F32 R41, -RZ, R31.reuse.H0_H0 ;  /* 0x2000001fff297230 */ /* 0x100fe40000004100 */
[----:B------:R-:W-:Y:S01]  /*9cf0*/  FFMA.FTZ R40, R40, R43, -R47 ;  /* 0x0000002b28287223 */ /* 0x000fe2000001082f */
[----:B------:R-:W-:Y:S01]  /*9d00*/  HADD2.F32 R46, -RZ, R31.H1_H1 ;  /* 0x3000001fff2e7230 */ /* 0x000fe20000004100 */
[----:B------:R-:W-:Y:S01]  /*9d10*/  SHF.R.U64 R37, R64, 0x10, R65 ;  /* 0x0000001040257819 */ /* 0x000fe20000001241 */
[----:B------:R-:W-:-:S02]  /*9d20*/  HADD2.F32 R31, -RZ, R29.H0_H0 ;  /* 0x2000001dff1f7230 */ /* 0x000fc40000004100 */
[----:B------:R-:W-:Y:S01]  /*9d30*/  HADD2.F32 R45, -RZ, R66.H0_H0 ;  /* 0x20000042ff2d7230 */ /* 0x000fe20000004100 */
[----:B------:R-:W-:Y:S01]  /*9d40*/  F2FP.F16.F32.PACK_AB R13, R40, R13 ;  /* 0x0000000d280d723e */ /* 0x000fe200000000ff */
[----:B------:R-:W-:Y:S02]  /*9d50*/  HADD2.F32 R44, -RZ, R29.H1_H1 ;  /* 0x3000001dff2c7230 */ /* 0x000fe40000004100 */
[----:B------:R-:W-:Y:S02]  /*9d60*/  HADD2.F32 R48, -RZ, R139.H1_H1 ;  /* 0x3000008bff307230 */ /* 0x000fe40000004100 */
[-C--:B------:R-:W-:Y:S01]  /*9d70*/  FMUL.FTZ R47, R46, R45.reuse ;  /* 0x0000002d2e2f7220 */ /* 0x080fe20000410000 */
[----:B------:R-:W-:Y:S02]  /*9d80*/  HADD2.F32 R43, -RZ, R50.H0_H0 ;  /* 0x20000032ff2b7230 */ /* 0x000fe40000004100 */
[-C--:B------:R-:W-:Y:S01]  /*9d90*/  FMUL.FTZ R50, R41, R52.reuse ;  /* 0x0000003429327220 */ /* 0x080fe20000410000 */
[----:B------:R-:W-:Y:S01]  /*9da0*/  FMUL.FTZ R52, R31, R52 ;  /* 0x000000341f347220 */ /* 0x000fe20000410000 */
[----:B------:R-:W-:Y:S01]  /*9db0*/  FMUL.FTZ R45, R44, R45 ;  /* 0x0000002d2c2d7220 */ /* 0x000fe20000410000 */
[----:B------:R-:W-:-:S02]  /*9dc0*/  HADD2.F32 R142, -RZ, R142.H0_H0 ;  /* 0x2000008eff8e7230 */ /* 0x000fc40000004100 */
[-C--:B------:R-:W-:Y:S01]  /*9dd0*/  FFMA.FTZ R29, R31, R48.reuse, -R50 ;  /* 0x000000301f1d7223 */ /* 0x080fe20000010832 */
[----:B------:R-:W-:Y:S01]  /*9de0*/  FFMA.FTZ R31, R41, R48, R52 ;  /* 0x00000030291f7223 */ /* 0x000fe20000010034 */
[-C--:B------:R-:W-:Y:S01]  /*9df0*/  FFMA.FTZ R44, R44, R43.reuse, -R47 ;  /* 0x0000002b2c2c7223 */ /* 0x080fe2000001082f */
[----:B------:R-:W-:Y:S01]  /*9e00*/  FFMA.FTZ R46, R46, R43, R45 ;  /* 0x0000002b2e2e7223 */ /* 0x000fe2000001002d */
[----:B------:R-:W-:Y:S02]  /*9e10*/  HADD2.F32 R48, -RZ, R37.H0_H0 ;  /* 0x20000025ff307230 */ /* 0x000fe40000004100 */
[----:B------:R-:W-:Y:S01]  /*9e20*/  HADD2.F32 R43, -RZ, R28.H0_H0 ;  /* 0x2000001cff2b7230 */ /* 0x000fe20000004100 */
[----:B------:R-:W-:Y:S01]  /*9e30*/  F2FP.F16.F32.PACK_AB R44, R44, R29 ;  /* 0x0000001d2c2c723e */ /* 0x000fe200000000ff */
[----:B------:R-:W-:Y:S01]  /*9e40*/  HADD2.F32 R37, -RZ, R12.H0_H0 ;  /* 0x2000000cff257230 */ /* 0x000fe20000004100 */
[----:B------:R-:W-:Y:S01]  /*9e50*/  F2FP.F16.F32.PACK_AB R29, R42, R15 ;  /* 0x0000000f2a1d723e */ /* 0x000fe200000000ff */
[----:B------:R-:W-:Y:S01]  /*9e60*/  HADD2.F32 R45, -RZ, R28.H1_H1 ;  /* 0x3000001cff2d7230 */ /* 0x000fe20000004100 */
[----:B------:R-:W-:Y:S01]  /*9e70*/  F2FP.F16.F32.PACK_AB R31, R46, R31 ;  /* 0x0000001f2e1f723e */ /* 0x000fe200000000ff */
[----:B------:R-:W-:-:S02]  /*9e80*/  HADD2.F32 R41, -RZ, R12.H1_H1 ;  /* 0x3000000cff297230 */ /* 0x000fc40000004100 */
[-C--:B------:R-:W-:Y:S01]  /*9e90*/  FMUL.FTZ R12, R43, R142.reuse ;  /* 0x0000008e2b0c7220 */ /* 0x080fe20000410000 */
[----:B------:R-:W-:Y:S02]  /*9ea0*/  HADD2.F32 R140, -RZ, R140.H0_H0 ;  /* 0x2000008cff8c7230 */ /* 0x000fe40000004100 */
[----:B------:R-:W-:Y:S01]  /*9eb0*/  FMUL.FTZ R28, R37, R142 ;  /* 0x0000008e251c7220 */ /* 0x000fe20000410000 */
[----:B------:R-:W-:Y:S02]  /*9ec0*/  HADD2.F32 R36, -RZ, R36.H0_H0 ;  /* 0x20000024ff247230 */ /* 0x000fe40000004100 */
[-C--:B------:R-:W-:Y:S01]  /*9ed0*/  FMUL.FTZ R50, R45, R48.reuse ;  /* 0x000000302d327220 */ /* 0x080fe20000410000 */
[----:B------:R-:W-:Y:S01]  /*9ee0*/  FMUL.FTZ R48, R41, R48 ;  /* 0x0000003029307220 */ /* 0x000fe20000410000 */
[-C--:B------:R-:W-:Y:S01]  /*9ef0*/  FFMA.FTZ R12, R37, R140.reuse, -R12 ;  /* 0x0000008c250c7223 */ /* 0x080fe2000001080c */
[----:B------:R-:W-:Y:S01]  /*9f00*/  FFMA.FTZ R28, R43, R140, R28 ;  /* 0x0000008c2b1c7223 */ /* 0x000fe2000001001c */
[-C--:B------:R-:W-:Y:S01]  /*9f10*/  FFMA.FTZ R43, R41, R36.reuse, -R50 ;  /* 0x00000024292b7223 */ /* 0x080fe20000010832 */
[----:B------:R-:W-:Y:S01]  /*9f20*/  FFMA.FTZ R45, R45, R36, R48 ;  /* 0x000000242d2d7223 */ /* 0x000fe20000010030 */
[----:B------:R-:W-:-:S02]  /*9f30*/  HADD2.F32 R37, -RZ, R30.H0_H0 ;  /* 0x2000001eff257230 */ /* 0x000fc40000004100 */
[----:B------:R-:W-:Y:S01]  /*9f40*/  HADD2.F32 R41, -RZ, R39.H0_H0 ;  /* 0x20000027ff297230 */ /* 0x000fe20000004100 */
[----:B------:R-:W-:Y:S01]  /*9f50*/  F2FP.F16.F32.PACK_AB R12, R43, R12 ;  /* 0x0000000c2b0c723e */ /* 0x000fe200000000ff */
[----:B------:R-:W-:Y:S01]  /*9f60*/  HADD2.F32 R36, -RZ, R14.H0_H0 ;  /* 0x2000000eff247230 */ /* 0x000fe20000004100 */
[----:B------:R-:W-:Y:S01]  /*9f70*/  F2FP.F16.F32.PACK_AB R28, R45, R28 ;  /* 0x0000001c2d1c723e */ /* 0x000fe200000000ff */
[----:B------:R-:W-:Y:S02]  /*9f80*/  HADD2.F32 R30, -RZ, R30.H1_H1 ;  /* 0x3000001eff1e7230 */ /* 0x000fe40000004100 */
[----:B------:R-:W-:Y:S02]  /*9f90*/  HADD2.F32 R141, -RZ, R141.H0_H0 ;  /* 0x2000008dff8d7230 */ /* 0x000fe40000004100 */
[----:B------:R-:W-:Y:S02]  /*9fa0*/  HADD2.F32 R14, -RZ, R14.H1_H1 ;  /* 0x3000000eff0e7230 */ /* 0x000fe40000004100 */
[----:B------:R-:W-:Y:S01]  /*9fb0*/  FMUL.FTZ R49, R30, R41 ;  /* 0x000000291e317220 */ /* 0x000fe20000410000 */
[----:B------:R-:W-:-:S02]  /*9fc0*/  HADD2.F32 R139, -RZ, R139.H0_H0 ;  /* 0x2000008bff8b7230 */ /* 0x000fc40000004100 */
[CC--:B------:R-:W-:Y:S01]  /*9fd0*/  FMUL.FTZ R47, R37.reuse, R141.reuse ;  /* 0x0000008d252f7220 */ /* 0x0c0fe20000410000 */
[----:B------:R-:W-:Y:S02]  /*9fe0*/  HADD2.F32 R39, -RZ, R38.H0_H0 ;  /* 0x20000026ff277230 */ /* 0x000fe40000004100 */
[----:B------:R-:W-:Y:S01]  /*9ff0*/  FMUL.FTZ R38, R36, R141 ;  /* 0x0000008d24267220 */ /* 0x000fe20000410000 */
[----:B------:R-:W-:Y:S01]  /*a000*/  FMUL.FTZ R41, R14, R41 ;  /* 0x000000290e297220 */ /* 0x000fe20000410000 */
[-C--:B------:R-:W-:Y:S01]  /*a010*/  FFMA.FTZ R47, R36, R139.reuse, -R47 ;  /* 0x0000008b242f7223 */ /* 0x080fe2000001082f */
[----:B------:R-:W-:Y:S02]  /*a020*/  IMAD.MOV.U32 R15, RZ, RZ, R44 ;  /* 0x000000ffff0f7224 */ /* 0x000fe400078e002c */
[----:B------:R-:W-:Y:S01]  /*a030*/  FFMA.FTZ R38, R37, R139, R38 ;  /* 0x0000008b25267223 */ /* 0x000fe20000010026 */
[-C--:B------:R-:W-:Y:S01]  /*a040*/  FFMA.FTZ R14, R14, R39.reuse, -R49 ;  /* 0x000000270e0e7223 */ /* 0x080fe20000010831 */
[----:B------:R-:W-:-:S04]  /*a050*/  FFMA.FTZ R41, R30, R39, R41 ;  /* 0x000000271e297223 */ /* 0x000fc80000010029 */
[----:B------:R-:W-:Y:S02]  /*a060*/  F2FP.F16.F32.PACK_AB R14, R14, R47 ;  /* 0x0000002f0e0e723e */ /* 0x000fe400000000ff */
[----:B------:R-:W-:-:S07]  /*a070*/  F2FP.F16.F32.PACK_AB R30, R41, R38 ;  /* 0x00000026291e723e */ /* 0x000fce00000000ff */
.L_x_546:
[----:B------:R-:W-:Y:S05]  /*a080*/  BSYNC B1 ;  /* 0x0000000000017941 */ /* 0x000fea0003800000 */
.L_x_545:
[----:B0-----:R0:W-:Y:S01]  /*a090*/  ST.E.128 desc[UR48][R34.64], R12 ;  /* 0x0000000c22007985 */ /* 0x0011e2000c101d30 */
[----:B------:R-:W-:-:S13]  /*a0a0*/  ISETP.GE.AND P3, PT, R11, R132, PT ;  /* 0x000000840b00720c */ /* 0x000fda0003f66270 */
[----:B------:R-:W-:Y:S05]  /*a0b0*/  @P3 BRA `(.L_x_493) ;  /* 0x0000000400d83947 */ /* 0x000fea0003800000 */
[----:B------:R-:W-:-:S05]  /*a0c0*/  IMAD.WIDE R32, R11, 0x2, R32 ;  /* 0x000000020b207825 */ /* 0x000fca00078e0220 */
[----:B-1----:R1:W-:Y:S01]  /*a0d0*/  ST.E.128 desc[UR48][R32.64], R28 ;  /* 0x0000001c20007985 */ /* 0x0023e2000c101d30 */
[----:B------:R-:W-:Y:S05]  /*a0e0*/  BRA `(.L_x_493) ;  /* 0x0000000400cc7947 */ /* 0x000fea0003800000 */
.L_x_458:
[----:B------:R-:W-:-:S06]  /*a0f0*/  UISETP.NE.AND UP0, UPT, UR51, 0x3, UPT ;  /* 0x000000033300788c */ /* 0x000fcc000bf05270 */
[----:B------:R-:W-:-:S13]  /*a100*/  PLOP3.LUT P2, PT, PT, PT, UP0, 0x80, 0x0 ;  /* 0x000000000000781c */ /* 0x000fda0003f4f008 */
[----:B------:R-:W-:Y:S05]  /*a110*/  @!P2 BRA `(.L_x_547) ;  /* 0x000000000004a947 */ /* 0x000fea0003800000 */
[----:B------:R-:W-:Y:S01]  /*a120*/  BPT.TRAP 0x1 ;  /* 0x000000040000795c */ /* 0x000fe20000300000 */
.L_x_547:
[----:B------:R-:W-:Y:S01]  /*a130*/  IMAD R83, R19, 0x8, R18 ;  /* 0x0000000813537824 */ /* 0x000fe200078e0212 */
[----:B------:R-:W-:Y:S01]  /*a140*/  SHF.L.U32 R84, R204, 0x1f, RZ ;  /* 0x0000001fcc547819 */ /* 0x000fe200000006ff */
[----:B------:R-:W-:Y:S01]  /*a150*/  BSSY B1, `(.L_x_548) ;  /* 0x0000004000017945 */ /* 0x000fe20003800000 */
[----:B------:R-:W-:Y:S02]  /*a160*/  SHF.R.S32.HI R80, RZ, 0x1f, R25 ;  /* 0x0000001fff507819 */ /* 0x000fe40000011419 */
[----:B------:R-:W0:Y:S02]  /*a170*/  SYNCS.PHASECHK.TRANS64.TRYWAIT P3, [R83+URZ+0x30890], R84 ;  /* 0x03089054530075a7 */ /* 0x000e24000806017f */
[----:B0-----:R-:W-:Y:S05]  /*a180*/  @!P3 BRA `(.L_x_549) ;  /* 0x000001840024b947 */ /* 0x001fea0003800000 */
.L_x_811:
[----:B------:R-:W-:Y:S05]  /*a190*/  BSYNC B1 ;  /* 0x0000000000017941 */ /* 0x000fea0003800000 */
.L_x_548:
[----:B------:R-:W-:Y:S01]  /*a1a0*/  ULDC.64 UR4, c[0x0][0x300] ;  /* 0x0000c00000047ab9 */ /* 0x000fe20000000a00 */
[----:B-----5:R-:W-:Y:S01]  /*a1b0*/  SHF.R.S32.HI R81, RZ, 0x1f, R21 ;  /* 0x0000001fff517819 */ /* 0x020fe20000011415 */
[----:B------:R-:W-:Y:S01]  /*a1c0*/  IMAD R14, R80, UR4, RZ ;  /* 0x00000004500e7c24 */ /* 0x000fe2000f8e02ff */
[----:B------:R-:W-:Y:S01]  /*a1d0*/  ULDC.64 UR6, c[0x0][0x2e8] ;  /* 0x0000ba0000067ab9 */ /* 0x000fe20000000a00 */
[----:B------:R-:W-:-:S04]  /*a1e0*/  IMAD.WIDE.U32 R12, R25, UR4, RZ ;  /* 0x00000004190c7c25 */ /* 0x000fc8000f8e00ff */
[----:B------:R-:W-:Y:S01]  /*a1f0*/  IMAD R11, R25, UR5, R14 ;  /* 0x00000005190b7c24 */ /* 0x000fe2000f8e020e */
[----:B------:R-:W-:Y:S01]  /*a200*/  ULDC.64 UR4, c[0x0][0x310] ;  /* 0x0000c40000047ab9 */ /* 0x000fe20000000a00 */
[----:B------:R-:W-:Y:S02]  /*a210*/  IMAD R82, R2, -0x60, R24 ;  /* 0xffffffa002527824 */ /* 0x000fe400078e0218 */
[----:B------:R-:W-:Y:S01]  /*a220*/  IMAD R14, R81, UR4, RZ ;  /* 0x00000004510e7c24 */ /* 0x000fe2000f8e02ff */
[----:B------:R-:W-:Y:S02]  /*a230*/  IADD3 R13, R13, R11, RZ ;  /* 0x0000000b0d0d7210 */ /* 0x000fe40007ffe0ff */
[----:B------:R-:W-:Y:S01]  /*a240*/  VIMNMX R82, R82, 0x60, PT ;  /* 0x0000006052527848 */ /* 0x000fe20003fe0100 */
[C---:B------:R-:W-:Y:S02]  /*a250*/  IMAD R11, R21.reuse, UR5, R14 ;  /* 0x00000005150b7c24 */ /* 0x040fe4000f8e020e */
[----:B------:R-:W-:Y:S01]  /*a260*/  IMAD.WIDE.U32 R12, R21, UR4, R12 ;  /* 0x00000004150c7c25 */ /* 0x000fe2000f8e000c */
[----:B------:R-:W-:-:S03]  /*a270*/  ULDC.64 UR4, c[0x0][0x308] ;  /* 0x0000c20000047ab9 */ /* 0x000fc60000000a00 */
[----:B------:R-:W-:Y:S02]  /*a280*/  IMAD.IADD R13, R13, 0x1, R11 ;  /* 0x000000010d0d7824 */ /* 0x000fe400078e020b */
[----:B------:R-:W-:Y:S02]  /*a290*/  IMAD.IADD R36, R82, 0x1, -R203 ;  /* 0x0000000152247824 */ /* 0x000fe400078e0acb */
[----:B------:R-:W-:Y:S01]  /*a2a0*/  IMAD.WIDE.U32 R12, R195, UR4, R12 ;  /* 0x00000004c30c7c25 */ /* 0x000fe2000f8e000c */
[----:B------:R-:W-:-:S03]  /*a2b0*/  UMOV UR4, 0xffffffff ;  /* 0xffffffff00047882 */ /* 0x000fc60000000000 */
[----:B------:R-:W-:Y:S01]  /*a2c0*/  IMAD R35, R195, UR5, R13 ;  /* 0x00000005c3237c24 */ /* 0x000fe2000f8e020d */
[----:B------:R-:W-:-:S04]  /*a2d0*/  LEA R34, P3, R12, UR6, 0x1 ;  /* 0x000000060c227c11 */ /* 0x000fc8000f8608ff */
[----:B------:R-:W-:Y:S02]  /*a2e0*/  LEA.HI.X R35, R12, UR7, R35, 0x1, P3 ;  /* 0x000000070c237c11 */ /* 0x000fe400098f0c23 */
[----:B------:R-:W-:Y:S01]  /*a2f0*/  ISETP.GE.AND P3, PT, R36, 0x1, PT ;  /* 0x000000012400780c */ /* 0x000fe20003f66270 */
[----:B------:R-:W-:-:S12]  /*a300*/  BRA.DIV UR4, `(.L_x_550) ;  /* 0x0000018204d87947 */ /* 0x000fd8000b800000 */
[----:B------:R1:W2:Y:S04]  /*a310*/  SHFL.IDX PT, R37, R35, RZ, 0x1c1f ;  /* 0x001c1fff23257589 */ /* 0x0002a800000e0000 */
[----:B------:R1:W3:Y:S02]  /*a320*/  SHFL.IDX PT, R38, R34, RZ, 0x1c1f ;  /* 0x001c1fff22267589 */ /* 0x0002e400000e0000 */
.L_x_815:
[----:B------:R-:W-:Y:S04]  /*a330*/  BSSY B1, `(.L_x_551) ;  /* 0x0000025000017945 */ /* 0x000fe80003800000 */
[----:B------:R-:W-:Y:S05]  /*a340*/  @!P3 BRA `(.L_x_552) ;  /* 0x00000000008cb947 */ /* 0x000fea0003800000 */
[----:B------:R-:W-:Y:S02]  /*a350*/  ULDC UR4, c[0x0][0x2f4] ;  /* 0x0000bd0000047ab9 */ /* 0x000fe40000000800 */
[----:B------:R-:W-:Y:S02]  /*a360*/  ISETP.GE.AND P5, PT, R16, UR4, PT ;  /* 0x0000000410007c0c */ /* 0x000fe4000bfa6270 */
[----:B------:R-:W-:-:S11]  /*a370*/  ISETP.GE.AND P4, PT, R23, UR4, PT ;  /* 0x0000000417007c0c */ /* 0x000fd6000bf86270 */
[----:B------:R-:W4:Y:S01]  /*a380*/  @!P5 LDS.128 R12, [R26+0x1e000] ;  /* 0x01e000001a0cd984 */ /* 0x000f220000000c00 */
[----:B---3--:R-:W-:-:S04]  /*a390*/  @!P5 LEA R32, P3, R16, R38, 0x1 ;  /* 0x000000261020d211 */ /* 0x008fc800078608ff */
[----:B--2---:R-:W-:Y:S02]  /*a3a0*/  @!P5 LEA.HI.X R33, R16, R37, R17, 0x1, P3 ;  /* 0x000000251021d211 */ /* 0x004fe400018f0c11 */
[----:B------:R-:W-:-:S04]  /*a3b0*/  @!P4 LEA R30, P3, R23, R38, 0x1 ;  /* 0x00000026171ec211 */ /* 0x000fc800078608ff */
[----:B------:R-:W-:Y:S02]  /*a3c0*/  @!P4 LEA.HI.X R31, R23, R37, R202, 0x1, P3 ;  /* 0x00000025171fc211 */ /* 0x000fe400018f0cca */
[----:B------:R-:W-:-:S13]  /*a3d0*/  ISETP.GE.AND P3, PT, R22, UR4, PT ;  /* 0x0000000416007c0c */ /* 0x000fda000bf66270 */
[----:B------:R-:W-:-:S04]  /*a3e0*/  @!P3 LEA R28, P6, R22, R38, 0x1 ;  /* 0x00000026161cb211 */ /* 0x000fc800078c08ff */
[----:B------:R-:W-:Y:S01]  /*a3f0*/  @!P3 LEA.HI.X R29, R22, R37, R201, 0x1, P6 ;  /* 0x00000025161db211 */ /* 0x000fe200030f0cc9 */
[----:B----4-:R2:W-:Y:S01]  /*a400*/  @!P5 ST.E.128 desc[UR48][R32.64], R12 ;  /* 0x0000000c2000d985 */ /* 0x0105e2000c101d30 */
[----:B------:R-:W-:-:S13]  /*a410*/  ISETP.GE.AND P5, PT, R194, UR4, PT ;  /* 0x00000004c2007c0c */ /* 0x000fda000bfa6270 */
[----:B------:R-:W3:Y:S01]  /*a420*/  @!P5 LDS.128 R12, [R27+0x1e000] ;  /* 0x01e000001b0cd984 */ /* 0x000ee20000000c00 */
[----:B------:R-:W-:Y:S01]  /*a430*/  @!P5 SHF.L.U32 R11, R198, 0x3, RZ ;  /* 0x00000003c60bd819 */ /* 0x000fe200000006ff */
[----:B--2---:R-:W-:Y:S02]  /*a440*/  @!P5 IMAD.MOV.U32 R32, RZ, RZ, R38 ;  /* 0x000000ffff20d224 */ /* 0x004fe400078e0026 */
[----:B------:R-:W-:Y:S02]  /*a450*/  @!P5 IMAD.MOV.U32 R33, RZ, RZ, R37 ;  /* 0x000000ffff21d224 */ /* 0x000fe400078e0025 */
[----:B------:R-:W-:-:S05]  /*a460*/  @!P5 IMAD.WIDE R32, R11, 0x2, R32 ;  /* 0x000000020b20d825 */ /* 0x000fca00078e0220 */
[----:B---3--:R2:W-:Y:S01]  /*a470*/  @!P5 ST.E.128 desc[UR48][R32.64], R12 ;  /* 0x0000000c2000d985 */ /* 0x0085e2000c101d30 */
[----:B------:R-:W-:-:S13]  /*a480*/  ISETP.GE.AND P5, PT, R193, UR4, PT ;  /* 0x00000004c1007c0c */ /* 0x000fda000bfa6270 */
[----:B------:R-:W3:Y:S01]  /*a490*/  @!P5 LDS.128 R12, [R26+0x21000] ;  /* 0x021000001a0cd984 */ /* 0x000ee20000000c00 */
[----:B------:R-:W-:Y:S01]  /*a4a0*/  @!P5 SHF.L.U32 R11, R199, 0x3, RZ ;  /* 0x00000003c70bd819 */ /* 0x000fe200000006ff */
[----:B--2---:R-:W-:Y:S02]  /*a4b0*/  @!P5 IMAD.MOV.U32 R32, RZ, RZ, R38 ;  /* 0x000000ffff20d224 */ /* 0x004fe400078e0026 */
[----:B------:R-:W-:Y:S02]  /*a4c0*/  @!P5 IMAD.MOV.U32 R33, RZ, RZ, R37 ;  /* 0x000000ffff21d224 */ /* 0x000fe400078e0025 */
[----:B------:R-:W-:-:S05]  /*a4d0*/  @!P5 IMAD.WIDE R32, R11, 0x2, R32 ;  /* 0x000000020b20d825 */ /* 0x000fca00078e0220 */
[----:B---3--:R2:W-:Y:S01]  /*a4e0*/  @!P5 ST.E.128 desc[UR48][R32.64], R12 ;  /* 0x0000000c2000d985 */ /* 0x0085e2000c101d30 */
[----:B------:R-:W-:-:S03]  /*a4f0*/  ISETP.GE.AND P5, PT, R192, UR4, PT ;  /* 0x00000004c0007c0c */ /* 0x000fc6000bfa6270 */
[----:B------:R-:W3:Y:S10]  /*a500*/  @!P4 LDS.128 R12, [R27+0x21000] ;  /* 0x021000001b0cc984 */ /* 0x000ef40000000c00 */
[----:B--2---:R-:W-:-:S04]  /*a510*/  @!P5 LEA R32, P6, R192, R38, 0x1 ;  /* 0x00000026c020d211 */ /* 0x004fc800078c08ff */
[----:B------:R-:W-:Y:S01]  /*a520*/  @!P5 LEA.HI.X R33, R192, R37, R200, 0x1, P6 ;  /* 0x00000025c021d211 */ /* 0x000fe200030f0cc8 */
[----:B---3--:R-:W-:Y:S04]  /*a530*/  @!P4 ST.E.128 desc[UR48][R30.64], R12 ;  /* 0x0000000c1e00c985 */ /* 0x008fe8000c101d30 */
[----:B------:R-:W2:Y:S04]  /*a540*/  @!P3 LDS.128 R12, [R26+0x24000] ;  /* 0x024000001a0cb984 */ /* 0x000ea80000000c00 */
[----:B--2---:R-:W-:Y:S04]  /*a550*/  @!P3 ST.E.128 desc[UR48][R28.64], R12 ;  /* 0x0000000c1c00b985 */ /* 0x004fe8000c101d30 */
[----:B------:R-:W2:Y:S04]  /*a560*/  @!P5 LDS.128 R12, [R27+0x24000] ;  /* 0x024000001b0cd984 */ /* 0x000ea80000000c00 */
[----:B--2---:R4:W-:Y:S02]  /*a570*/  @!P5 ST.E.128 desc[UR48][R32.64], R12 ;  /* 0x0000000c2000d985 */ /* 0x0049e4000c101d30 */
.L_x_552:
[----:B------:R-:W-:Y:S05]  /*a580*/  BSYNC B1 ;  /* 0x0000000000017941 */ /* 0x000fea0003800000 */
.L_x_551:
[----:B------:R-:W-:-:S03]  /*a590*/  UMOV UR4, 0xffffffff ;  /* 0xffffffff00047882 */ /* 0x000fc60000000000 */
[----:B------:R-:W-:Y:S05]  /*a5a0*/  BRA.DIV UR4, `(.L_x_553) ;  /* 0x00000182047c7947 */ /* 0x000fea000b800000 */
[----:B-1----:R-:W1:Y:S04]  /*a5b0*/  SHFL.IDX PT, R35, R35, 0x1, 0x1c1f ;  /* 0x003c1f0023237f89 */ /* 0x002e6800000e0000 */
[----:B------:R-:W0:Y:S02]  /*a5c0*/  SHFL.IDX PT, R34, R34, 0x1, 0x1c1f ;  /* 0x003c1f0022227f89 */ /* 0x000e2400000e0000 */
.L_x_819:
[----:B------:R-:W-:-:S13]  /*a5d0*/  ISETP.GE.AND P3, PT, R36, 0x41, PT ;  /* 0x000000412400780c */ /* 0x000fda0003f66270 */
[----:B------:R-:W-:Y:S05]  /*a5e0*/  @!P3 BRA `(.L_x_493) ;  /* 0x00000000008cb947 */ /* 0x000fea0003800000 */
[----:B------:R-:W-:Y:S02]  /*a5f0*/  ULDC UR4, c[0x0][0x2f4] ;  /* 0x0000bd0000047ab9 */ /* 0x000fe40000000800 */
[----:B------:R-:W-:Y:S02]  /*a600*/  ISETP.GE.AND P5, PT, R16, UR4, PT ;  /* 0x0000000410007c0c */ /* 0x000fe4000bfa6270 */
[----:B------:R-:W-:-:S11]  /*a610*/  ISETP.GE.AND P4, PT, R23, UR4, PT ;  /* 0x0000000417007c0c */ /* 0x000fd6000bf86270 */
[----:B----4-:R-:W4:Y:S01]  /*a620*/  @!P5 LDS.128 R12, [R26+0x20000] ;  /* 0x020000001a0cd984 */ /* 0x010f220000000c00 */
[----:B0-----:R-:W-:-:S04]  /*a630*/  @!P5 LEA R32, P3, R16, R34, 0x1 ;  /* 0x000000221020d211 */ /* 0x001fc800078608ff */
[----:B-1----:R-:W-:Y:S02]  /*a640*/  @!P5 LEA.HI.X R33, R16, R35, R17, 0x1, P3 ;  /* 0x000000231021d211 */ /* 0x002fe400018f0c11 */
[----:B------:R-:W-:-:S04]  /*a650*/  @!P4 LEA R30, P3, R23, R34, 0x1 ;  /* 0x00000022171ec211 */ /* 0x000fc800078608ff */
[----:B------:R-:W-:Y:S02]  /*a660*/  @!P4 LEA.HI.X R31, R23, R35, R202, 0x1, P3 ;  /* 0x00000023171fc211 */ /* 0x000fe400018f0cca */
[----:B------:R-:W-:-:S13]  /*a670*/  ISETP.GE.AND P3, PT, R22, UR4, PT ;  /* 0x0000000416007c0c */ /* 0x000fda000bf66270 */
[----:B------:R-:W-:-:S04]  /*a680*/  @!P3 LEA R28, P6, R22, R34, 0x1 ;  /* 0x00000022161cb211 */ /* 0x000fc800078c08ff */
[----:B------:R-:W-:Y:S01]  /*a690*/  @!P3 LEA.HI.X R29, R22, R35, R201, 0x1, P6 ;  /* 0x00000023161db211 */ /* 0x000fe200030f0cc9 */
[----:B----4-:R0:W-:Y:S01]  /*a6a0*/  @!P5 ST.E.128 desc[UR48][R32.64], R12 ;  /* 0x0000000c2000d985 */ /* 0x0101e2000c101d30 */
[----:B------:R-:W-:-:S13]  /*a6b0*/  ISETP.GE.AND P5, PT, R194, UR4, PT ;  /* 0x00000004c2007c0c */ /* 0x000fda000bfa6270 */
[----:B------:R-:W1:Y:S01]  /*a6c0*/  @!P5 LDS.128 R12, [R27+0x20000] ;  /* 0x020000001b0cd984 */ /* 0x000e620000000c00 */
[----:B------:R-:W-:Y:S01]  /*a6d0*/  @!P5 SHF.L.U32 R11, R198, 0x3, RZ ;  /* 0x00000003c60bd819 */ /* 0x000fe200000006ff */
[----:B0-----:R-:W-:Y:S02]  /*a6e0*/  @!P5 IMAD.MOV.U32 R32, RZ, RZ, R34 ;  /* 0x000000ffff20d224 */ /* 0x001fe400078e0022 */
[----:B------:R-:W-:Y:S02]  /*a6f0*/  @!P5 IMAD.MOV.U32 R33, RZ, RZ, R35 ;  /* 0x000000ffff21d224 */ /* 0x000fe400078e0023 */
[----:B------:R-:W-:-:S05]  /*a700*/  @!P5 IMAD.WIDE R32, R11, 0x2, R32 ;  /* 0x000000020b20d825 */ /* 0x000fca00078e0220 */
[----:B-1----:R0:W-:Y:S01]  /*a710*/  @!P5 ST.E.128 desc[UR48][R32.64], R12 ;  /* 0x0000000c2000d985 */ /* 0x0021e2000c101d30 */
[----:B------:R-:W-:-:S13]  /*a720*/  ISETP.GE.AND P5, PT, R193, UR4, PT ;  /* 0x00000004c1007c0c */ /* 0x000fda000bfa6270 */
[----:B------:R-:W1:Y:S01]  /*a730*/  @!P5 LDS.128 R12, [R26+0x23000] ;  /* 0x023000001a0cd984 */ /* 0x000e620000000c00 */
[----:B------:R-:W-:Y:S01]  /*a740*/  @!P5 SHF.L.U32 R11, R199, 0x3, RZ ;  /* 0x00000003c70bd819 */ /* 0x000fe200000006ff */
[----:B0-----:R-:W-:Y:S02]  /*a750*/  @!P5 IMAD.MOV.U32 R32, RZ, RZ, R34 ;  /* 0x000000ffff20d224 */ /* 0x001fe400078e0022 */
[----:B------:R-:W-:Y:S02]  /*a760*/  @!P5 IMAD.MOV.U32 R33, RZ, RZ, R35 ;  /* 0x000000ffff21d224 */ /* 0x000fe400078e0023 */
[----:B------:R-:W-:-:S05]  /*a770*/  @!P5 IMAD.WIDE R32, R11, 0x2, R32 ;  /* 0x000000020b20d825 */ /* 0x000fca00078e0220 */
[----:B-1----:R0:W-:Y:S01]  /*a780*/  @!P5 ST.E.128 desc[UR48][R32.64], R12 ;  /* 0x0000000c2000d985 */ /* 0x0021e2000c101d30 */
[----:B------:R-:W-:-:S03]  /*a790*/  ISETP.GE.AND P5, PT, R192, UR4, PT ;  /* 0x00000004c0007c0c */ /* 0x000fc6000bfa6270 */
[----:B------:R-:W1:Y:S10]  /*a7a0*/  @!P4 LDS.128 R12, [R27+0x23000] ;  /* 0x023000001b0cc984 */ /* 0x000e740000000c00 */
[----:B0-----:R-:W-:-:S04]  /*a7b0*/  @!P5 LEA R32, P6, R192, R34, 0x1 ;  /* 0x00000022c020d211 */ /* 0x001fc800078c08ff */
[----:B------:R-:W-:Y:S01]  /*a7c0*/  @!P5 LEA.HI.X R33, R192, R35, R200, 0x1, P6 ;  /* 0x00000023c021d211 */ /* 0x000fe200030f0cc8 */
[----:B-1----:R-:W-:Y:S04]  /*a7d0*/  @!P4 ST.E.128 desc[UR48][R30.64], R12 ;  /* 0x0000000c1e00c985 */ /* 0x002fe8000c101d30 */
[----:B------:R-:W0:Y:S04]  /*a7e0*/  @!P3 LDS.128 R12, [R26+0x26000] ;  /* 0x026000001a0cb984 */ /* 0x000e280000000c00 */
[----:B0-----:R-:W-:Y:S04]  /*a7f0*/  @!P3 ST.E.128 desc[UR48][R28.64], R12 ;  /* 0x0000000c1c00b985 */ /* 0x001fe8000c101d30 */
[----:B------:R-:W0:Y:S04]  /*a800*/  @!P5 LDS.128 R12, [R27+0x26000] ;  /* 0x026000001b0cd984 */ /* 0x000e280000000c00 */
[----:B0-----:R0:W-:Y:S02]  /*a810*/  @!P5 ST.E.128 desc[UR48][R32.64], R12 ;  /* 0x0000000c2000d985 */ /* 0x0011e4000c101d30 */
.L_x_493:
[----:B------:R-:W-:Y:S05]  /*a820*/  BSYNC B0 ;  /* 0x0000000000007941 */ /* 0x000fea0003800000 */
.L_x_457:
[----:B0--3--:R-:W0:Y:S01]  /*a830*/  S2R R11, SR_TID.X ;  /* 0x00000000000b7919 */ /* 0x009e220000002100 */
[----:B------:R-:W-:Y:S01]  /*a840*/  @!PT LDS RZ, [RZ] ;  /* 0x00000000fffff984 */ /* 0x000fe20000000800 */
[----:B------:R-:W-:Y:S01]  /*a850*/  @!PT LDS RZ, [RZ] ;  /* 0x00000000fffff984 */ /* 0x000fe20000000800 */
[----:B------:R-:W-:Y:S01]  /*a860*/  @!PT LDS RZ, [RZ] ;  /* 0x00000000fffff984 */ /* 0x000fe20000000800 */
[----:B------:R-:W-:Y:S01]  /*a870*/  @!PT LDS RZ, [RZ] ;  /* 0x00000000fffff984 */ /* 0x000fe20000000800 */
[----:B------:R3:W-:Y:S06]  /*a880*/  MEMBAR.ALL.CTA ;  /* 0x0000000000007992 */ /* 0x0007ec0000008000 */
[----:B---3--:R-:W3:Y:S01]  /*a890*/  FENCE.VIEW.ASYNC.S ;  /* 0x00000000000073c6 */ /* 0x008ee20000000000 */
[----:B------:R-:W-:Y:S05]  /*a8a0*/  WARPSYNC.ALL ;  /* 0x0000000000007948 */ /* 0x000fea0003800000 */
[----:B------:R-:W-:Y:S01]  /*a8b0*/  BSSY B0, `(.L_x_554) ;  /* 0x0000009000007945 */ /* 0x000fe20003800000 */
[----:B0-----:R-:W-:Y:S01]  /*a8c0*/  LOP3.LUT R11, R11, 0x7f, RZ, 0xc0, !PT ;  /* 0x0000007f0b0b7812 */ /* 0x001fe200078ec0ff */
[----:B---3--:R0:W-:Y:S03]  /*a8d0*/  BAR.SYNC.DEFER_BLOCKING R160, 0x80 ;  /* 0x000200a00000751d */ /* 0x0081e60000010000 */
[----:B------:R-:W-:-:S13]  /*a8e0*/  ISETP.NE.AND P3, PT, R11, RZ, PT ;  /* 0x000000ff0b00720c */ /* 0x000fda0003f65270 */
[----:B------:R-:W-:-:S04]  /*a8f0*/  @!P3 IADD3 R11, R83, 0x308a0, RZ ;  /* 0x000308a0530bb810 */ /* 0x000fc80007ffe0ff */
[----:B------:R-:W-:-:S04]  /*a900*/  @!P3 PRMT R11, RZ, 0x654, R11 ;  /* 0x00000654ff0bb816 */ /* 0x000fc8000000000b */
[----:B------:R0:W-:Y:S01]  /*a910*/  @!P3 SYNCS.ARRIVE.TRANS64.RED.A1T0 RZ, [R11+URZ], RZ ;  /* 0x000000ff0bffb9a7 */ /* 0x0001e2000810043f */
[----:B------:R-:W-:Y:S05]  /*a920*/  @!P2 BRA `(.L_x_555) ;  /* 0x000000000004a947 */ /* 0x000fea0003800000 */
[----:B------:R-:W-:Y:S01]  /*a930*/  BPT.TRAP 0x1 ;  /* 0x000000040000795c */ /* 0x000fe20000300000 */
.L_x_555:
[----:B------:R-:W-:Y:S05]  /*a940*/  BSYNC B0 ;  /* 0x0000000000007941 */ /* 0x000fea0003800000 */
.L_x_554:
[----:B------:R-:W3:Y:S01]  /*a950*/  SYNCS.PHASECHK.TRANS64.TRYWAIT P2, [R83+URZ+0x308b0], R84 ;  /* 0x0308b054530075a7 */ /* 0x000ee2000804017f */
[----:B------:R-:W-:Y:S01]  /*a960*/  ULDC UR50, c[0x0][0x2f4] ;  /* 0x0000bd0000327ab9 */ /* 0x000fe20000000800 */
[----:B------:R-:W-:Y:S04]  /*a970*/  BSSY B0, `(.L_x_556) ;  /* 0x0000002000007945 */ /* 0x000fe80003800000 */
[----:B---3--:R-:W-:Y:S05]  /*a980*/  @!P2 BRA `(.L_x_557) ;  /* 0x0000017c00d0a947 */ /* 0x008fea0003800000 */
.L_x_820:
[----:B------:R-:W-:Y:S05]  /*a990*/  BSYNC B0 ;  /* 0x0000000000007941 */ /* 0x000fea0003800000 */
.L_x_556:
[----:B------:R-:W-:Y:S01]  /*a9a0*/  ULDC.64 UR4, c[0x0][0x328] ;  /* 0x0000ca0000047ab9 */ /* 0x000fe20000000a00 */
[----:B------:R-:W-:Y:S01]  /*a9b0*/  ULDC.64 UR6, c[0x0][0x318] ;  /* 0x0000c60000067ab9 */ /* 0x000fe20000000a00 */
[----:B------:R-:W-:Y:S01]  /*a9c0*/  IMAD R80, R80, UR4, RZ ;  /* 0x0000000450507c24 */ /* 0x000fe2000f8e02ff */
[----:B------:R-:W-:Y:S01]  /*a9d0*/  IADD3 R82, -R203, R82, RZ ;  /* 0x00000052cb527210 */ /* 0x000fe20007ffe1ff */
[C---:B-12-4-:R-:W-:Y:S01]  /*a9e0*/  IMAD.WIDE.U32 R12, R25.reuse, UR4, RZ ;  /* 0x00000004190c7c25 */ /* 0x056fe2000f8e00ff */
[----:B------:R-:W-:Y:S03]  /*a9f0*/  BSSY B0, `(.L_x_558) ;  /* 0x0000031000007945 */ /* 0x000fe60003800000 */
[----:B------:R-:W-:Y:S01]  /*aa00*/  IMAD R25, R25, UR5, R80 ;  /* 0x0000000519197c24 */ /* 0x000fe2000f8e0250 */
[----:B------:R-:W-:Y:S02]  /*aa10*/  ULDC.64 UR4, c[0x0][0x338] ;  /* 0x0000ce0000047ab9 */ /* 0x000fe40000000a00 */
[----:B------:R-:W-:-:S02]  /*aa20*/  IMAD R14, R81, UR4, RZ ;  /* 0x00000004510e7c24 */ /* 0x000fc4000f8e02ff */
[----:B------:R-:W-:Y:S02]  /*aa30*/  IMAD.IADD R13, R13, 0x1, R25 ;  /* 0x000000010d0d7824 */ /* 0x000fe400078e0219 */
[C---:B0-----:R-:W-:Y:S02]  /*aa40*/  IMAD R11, R21.reuse, UR5, R14 ;  /* 0x00000005150b7c24 */ /* 0x041fe4000f8e020e */
[----:B------:R-:W-:Y:S01]  /*aa50*/  IMAD.WIDE.U32 R12, R21, UR4, R12 ;  /* 0x00000004150c7c25 */ /* 0x000fe2000f8e000c */
[----:B------:R-:W-:-:S03]  /*aa60*/  ULDC.64 UR4, c[0x0][0x330] ;  /* 0x0000cc0000047ab9 */ /* 0x000fc60000000a00 */
[----:B------:R-:W-:Y:S02]  /*aa70*/  IMAD.IADD R13, R13, 0x1, R11 ;  /* 0x000000010d0d7824 */ /* 0x000fe400078e020b */
[----:B------:R-:W-:-:S04]  /*aa80*/  IMAD.WIDE.U32 R12, R195, UR4, R12 ;  /* 0x00000004c30c7c25 */ /* 0x000fc8000f8e000c */
[----:B------:R-:W-:Y:S01]  /*aa90*/  IMAD R11, R195, UR5, R13 ;  /* 0x00000005c30b7c24 */ /* 0x000fe2000f8e020d */
[----:B------:R-:W-:-:S04]  /*aaa0*/  LEA R21, P2, R12, UR6, 0x1 ;  /* 0x000000060c157c11 */ /* 0x000fc8000f8408ff */
[----:B------:R-:W-:Y:S01]  /*aab0*/  LEA.HI.X R11, R12, UR7, R11, 0x1, P2 ;  /* 0x000000070c0b7c11 */ /* 0x000fe200090f0c0b */
[----:B------:R0:W1:Y:S01]  /*aac0*/  SHFL.IDX PT, R32, R21, RZ, 0x1c1f ;  /* 0x001c1fff15207589 */ /* 0x00006200000e0000 */
[----:B------:R-:W-:-:S03]  /*aad0*/  ISETP.GE.AND P2, PT, R82, 0x1, PT ;  /* 0x000000015200780c */ /* 0x000fc60003f46270 */
[----:B------:R0:W2:Y:S10]  /*aae0*/  SHFL.IDX PT, R33, R11, RZ, 0x1c1f ;  /* 0x001c1fff0b217589 */ /* 0x0000b400000e0000 */
[----:B0-----:R-:W-:Y:S05]  /*aaf0*/  @!P2 BRA `(.L_x_559) ;  /* 0x000000000080a947 */ /* 0x001fea0003800000 */
[----:B------:R-:W-:Y:S02]  /*ab00*/  ISETP.GE.AND P5, PT, R16, UR50, PT ;  /* 0x0000003210007c0c */ /* 0x000fe4000bfa6270 */
[----:B------:R-:W-:-:S11]  /*ab10*/  ISETP.GE.AND P4, PT, R23, UR50, PT ;  /* 0x0000003217007c0c */ /* 0x000fd6000bf86270 */
[----:B------:R-:W0:Y:S01]  /*ab20*/  @!P5 LDS.128 R12, [R26] ;  /* 0x000000001a0cd984 */ /* 0x000e220000000c00 */
[----:B-1----:R-:W-:-:S04]  /*ab30*/  @!P5 LEA R34, P2, R16, R32, 0x1 ;  /* 0x000000201022d211 */ /* 0x002fc800078408ff */
[----:B--2---:R-:W-:Y:S02]  /*ab40*/  @!P5 LEA.HI.X R35, R16, R33, R17, 0x1, P2 ;  /* 0x000000211023d211 */ /* 0x004fe400010f0c11 */
[----:B------:R-:W-:-:S04]  /*ab50*/  @!P4 LEA R30, P2, R23, R32, 0x1 ;  /* 0x00000020171ec211 */ /* 0x000fc800078408ff */
[----:B------:R-:W-:Y:S02]  /*ab60*/  @!P4 LEA.HI.X R31, R23, R33, R202, 0x1, P2 ;  /* 0x00000021171fc211 */ /* 0x000fe400010f0cca */
[----:B------:R-:W-:-:S13]  /*ab70*/  ISETP.GE.AND P2, PT, R22, UR50, PT ;  /* 0x0000003216007c0c */ /* 0x000fda000bf46270 */
[----:B------:R-:W-:-:S04]  /*ab80*/  @!P2 LEA R28, P6, R22, R32, 0x1 ;  /* 0x00000020161ca211 */ /* 0x000fc800078c08ff */
[----:B------:R-:W-:Y:S01]  /*ab90*/  @!P2 LEA.HI.X R29, R22, R33, R201, 0x1, P6 ;  /* 0x00000021161da211 */ /* 0x000fe200030f0cc9 */
[----:B0-----:R0:W-:Y:S01]  /*aba0*/  @!P5 ST.E.128 desc[UR48][R34.64], R12 ;  /* 0x0000000c2200d985 */ /* 0x0011e2000c101d30 */
[----:B------:R-:W-:-:S13]  /*abb0*/  ISETP.GE.AND P5, PT, R194, UR50, PT ;  /* 0x00000032c2007c0c */ /* 0x000fda000bfa6270 */
[----:B------:R-:W1:Y:S01]  /*abc0*/  @!P5 LDS.128 R12, [R27] ;  /* 0x000000001b0cd984 */ /* 0x000e620000000c00 */
[----:B------:R-:W-:-:S04]  /*abd0*/  @!P5 IMAD.SHL.U32 R25, R198, 0x8, RZ ;  /* 0x00000008c619d824 */ /* 0x000fc800078e00ff */
[----:B0-----:R-:W-:-:S05]  /*abe0*/  @!P5 IMAD.WIDE R34, R25, 0x2, R32 ;  /* 0x000000021922d825 */ /* 0x001fca00078e0220 */
[----:B-1----:R0:W-:Y:S01]  /*abf0*/  @!P5 ST.E.128 desc[UR48][R34.64], R12 ;  /* 0x0000000c2200d985 */ /* 0x0021e2000c101d30 */
[----:B------:R-:W-:-:S13]  /*ac00*/  ISETP.GE.AND P5, PT, R193, UR50, PT ;  /* 0x00000032c1007c0c */ /* 0x000fda000bfa6270 */
[----:B------:R-:W1:Y:S01]  /*ac10*/  @!P5 LDS.128 R12, [R26+0x3000] ;  /* 0x003000001a0cd984 */ /* 0x000e620000000c00 */
[----:B------:R-:W-:Y:S01]  /*ac20*/  @!P5 IMAD.SHL.U32 R25, R199, 0x8, RZ ;  /* 0x00000008c719d824 */ /* 0x000fe200078e00ff */
[----:B0-----:R-:W-:Y:S01]  /*ac30*/  @!P5 MOV R34, R32 ;  /* 0x000000200022d202 */ /* 0x001fe20000000f00 */
[----:B------:R-:W-:-:S04]  /*ac40*/  @!P5 IMAD.MOV.U32 R35, RZ, RZ, R33 ;  /* 0x000000ffff23d224 */ /* 0x000fc800078e0021 */
[----:B------:R-:W-:-:S05]  /*ac50*/  @!P5 IMAD.WIDE R34, R25, 0x2, R34 ;  /* 0x000000021922d825 */ /* 0x000fca00078e0222 */
[----:B-1----:R-:W-:Y:S01]  /*ac60*/  @!P5 ST.E.128 desc[UR48][R34.64], R12 ;  /* 0x0000000c2200d985 */ /* 0x002fe2000c101d30 */
[----:B------:R-:W-:-:S03]  /*ac70*/  ISETP.GE.AND P5, PT, R192, UR50, PT ;  /* 0x00000032c0007c0c */ /* 0x000fc6000bfa6270 */
[----:B------:R-:W0:Y:S10]  /*ac80*/  @!P4 LDS.128 R12, [R27+0x3000] ;  /* 0x003000001b0cc984 */ /* 0x000e340000000c00 */
[----:B------:R-:W-:-:S04]  /*ac90*/  @!P5 LEA R32, P6, R192, R32, 0x1 ;  /* 0x00000020c020d211 */ /* 0x000fc800078c08ff */
[----:B------:R-:W-:Y:S01]  /*aca0*/  @!P5 LEA.HI.X R33, R192, R33, R200, 0x1, P6 ;  /* 0x00000021c021d211 */ /* 0x000fe200030f0cc8 */
[----:B0-----:R-:W-:Y:S04]  /*acb0*/  @!P4 ST.E.128 desc[UR48][R30.64], R12 ;  /* 0x0000000c1e00c985 */ /* 0x001fe8000c101d30 */
[----:B------:R-:W0:Y:S04]  /*acc0*/  @!P2 LDS.128 R12, [R26+0x6000] ;  /* 0x006000001a0ca984 */ /* 0x000e280000000c00 */
[----:B0-----:R-:W-:Y:S04]  /*acd0*/  @!P2 ST.E.128 desc[UR48][R28.64], R12 ;  /* 0x0000000c1c00a985 */ /* 0x001fe8000c101d30 */
[----:B------:R-:W0:Y:S04]  /*ace0*/  @!P5 LDS.128 R12, [R27+0x6000] ;  /* 0x006000001b0cd984 */ /* 0x000e280000000c00 */
[----:B0-----:R0:W-:Y:S02]  /*acf0*/  @!P5 ST.E.128 desc[UR48][R32.64], R12 ;  /* 0x0000000c2000d985 */ /* 0x0011e4000c101d30 */
.L_x_559:
[----:B------:R-:W-:Y:S05]  /*ad00*/  BSYNC B0 ;  /* 0x0000000000007941 */ /* 0x000fea0003800000 */
.L_x_558:
[----:B------:R-:W-:Y:S01]  /*ad10*/  ISETP.GE.AND P2, PT, R82, 0x41, PT ;  /* 0x000000415200780c */ /* 0x000fe20003f46270 */
[----:B0-2---:R0:W2:Y:S01]  /*ad20*/  SHFL.IDX PT, R33, R11, 0x1, 0x1c1f ;  /* 0x003c1f000b217f89 */ /* 0x0050a200000e0000 */
[----:B------:R-:W-:Y:S03]  /*ad30*/  BSSY B0, `(.L_x_560) ;  /* 0x0000023000007945 */ /* 0x000fe60003800000 */
[----:B-1----:R0:W1:Y:S08]  /*ad40*/  SHFL.IDX PT, R32, R21, 0x1, 0x1c1f ;  /* 0x003c1f0015207f89 */ /* 0x00207000000e0000 */
[----:B0-----:R-:W-:Y:S05]  /*ad50*/  @!P2 BRA `(.L_x_561) ;  /* 0x000000000080a947 */ /* 0x001fea0003800000 */
[----:B------:R-:W-:Y:S02]  /*ad60*/  ISETP.GE.AND P5, PT, R16, UR50, PT ;  /* 0x0000003210007c0c */ /* 0x000fe4000bfa6270 */
[----:B------:R-:W-:-:S11]  /*ad70*/  ISETP.GE.AND P4, PT, R23, UR50, PT ;  /* 0x0000003217007c0c */ /* 0x000fd6000bf86270 */
[----:B------:R-:W0:Y:S01]  /*ad80*/  @!P5 LDS.128 R12, [R26+0x2000] ;  /* 0x002000001a0cd984 */ /* 0x000e220000000c00 */
        /* <DEDUP_REMOVED lines=9> */
[----:B------:R-:W1:Y:S01]  /*ae20*/  @!P5 LDS.128 R12, [R27+0x2000] ;  /* 0x002000001b0cd984 */ /* 0x000e620000000c00 */
[----:B------:R-:W-:-:S04]  /*ae30*/  @!P5 IMAD.SHL.U32 R11, R198, 0x8, RZ ;  /* 0x00000008c60bd824 */ /* 0x000fc800078e00ff */
[----:B0-----:R-:W-:-:S05]  /*ae40*/  @!P5 IMAD.WIDE R34, R11, 0x2, R32 ;  /* 0x000000020b22d825 */ /* 0x001fca00078e0220 */
[----:B-1----:R0:W-:Y:S01]  /*ae50*/  @!P5 ST.E.128 desc[UR48][R34.64], R12 ;  /* 0x0000000c2200d985 */ /* 0x0021e2000c101d30 */
[----:B------:R-:W-:-:S13]  /*ae60*/  ISETP.GE.AND P5, PT, R193, UR50, PT ;  /* 0x00000032c1007c0c */ /* 0x000fda000bfa6270 */
[----:B------:R-:W1:Y:S01]  /*ae70*/  @!P5 LDS.128 R12, [R26+0x5000] ;  /* 0x005000001a0cd984 */ /* 0x000e620000000c00 */
[----:B------:R-:W-:Y:S01]  /*ae80*/  @!P5 SHF.L.U32 R11, R199, 0x3, RZ ;  /* 0x00000003c70bd819 */ /* 0x000fe200000006ff */
[----:B0-----:R-:W-:Y:S02]  /*ae90*/  @!P5 IMAD.MOV.U32 R34, RZ, RZ, R32 ;  /* 0x000000ffff22d224 */ /* 0x001fe400078e0020 */
[----:B------:R-:W-:Y:S02]  /*aea0*/  @!P5 IMAD.MOV.U32 R35, RZ, RZ, R33 ;  /* 0x000000ffff23d224 */ /* 0x000fe400078e0021 */
        /* <DEDUP_REMOVED lines=11> */
.L_x_561:
[----:B------:R-:W-:Y:S05]  /*af60*/  BSYNC B0 ;  /* 0x0000000000007941 */ /* 0x000fea0003800000 */
.L_x_560:
[----:B------:R-:W4:Y:S01]  /*af70*/  LDL R11, [R1] ;  /* 0x00000000010b7983 */ /* 0x000f220000100800 */
[----:B------:R-:W-:Y:S01]  /*af80*/  VIADD R19, R19, 0x1 ;  /* 0x0000000113137836 */ /* 0x000fe20000000000 */
[----:B---3--:R-:W-:Y:S01]  /*af90*/  @!P3 IADD3 R83, R83, 0x308c0, RZ ;  /* 0x000308c05353b810 */ /* 0x008fe20007ffe0ff */
[----:B------:R-:W-:Y:S01]  /*afa0*/  @!PT LDS RZ, [RZ] ;  /* 0x00000000fffff984 */ /* 0x000fe20000000800 */
[----:B------:R-:W-:Y:S01]  /*afb0*/  @!PT LDS RZ, [RZ] ;  /* 0x00000000fffff984 */ /* 0x000fe20000000800 */
[----:B------:R-:W-:Y:S01]  /*afc0*/  @!PT LDS RZ, [RZ] ;  /* 0x00000000fffff984 */ /* 0x000fe20000000800 */
[----:B------:R-:W-:Y:S01]  /*afd0*/  @!PT LDS RZ, [RZ] ;  /* 0x00000000fffff984 */ /* 0x000fe20000000800 */
[----:B------:R3:W-:Y:S06]  /*afe0*/  MEMBAR.ALL.CTA ;  /* 0x0000000000007992 */ /* 0x0007ec0000008000 */
[----:B---3--:R-:W3:Y:S02]  /*aff0*/  FENCE.VIEW.ASYNC.S ;  /* 0x00000000000073c6 */ /* 0x008ee40000000000 */
[----:B---3--:R3:W-:Y:S01]  /*b000*/  BAR.SYNC.DEFER_BLOCKING R160, 0x80 ;  /* 0x000200a00000751d */ /* 0x0087e20000010000 */
[----:B------:R-:W-:-:S02]  /*b010*/  ISETP.NE.AND P2, PT, R19, 0x2, PT ;  /* 0x000000021300780c */ /* 0x000fc40003f45270 */
[----:B------:R-:W-:Y:S02]  /*b020*/  @!P3 PRMT R83, RZ, 0x654, R83 ;  /* 0x00000654ff53b816 */ /* 0x000fe40000000053 */
[----:B------:R-:W-:Y:S02]  /*b030*/  SEL R19, R19, RZ, P2 ;  /* 0x000000ff13137207 */ /* 0x000fe40001000000 */
[----:B------:R3:W-:Y:S01]  /*b040*/  @!P3 SYNCS.ARRIVE.TRANS64.RED.A1T0 RZ, [R83+URZ], RZ ;  /* 0x000000ff53ffb9a7 */ /* 0x0007e2000810043f */
[----:B----4-:R-:W-:Y:S02]  /*b050*/  LOP3.LUT P4, RZ, R11, 0x2, RZ, 0xc0, !PT ;  /* 0x000000020bff7812 */ /* 0x010fe4000788c0ff */
[----:B------:R-:W-:Y:S02]  /*b060*/  SEL R11, RZ, 0x1, P2 ;  /* 0x00000001ff0b7807 */ /* 0x000fe40001000000 */
[----:B------:R-:W-:Y:S02]  /*b070*/  PLOP3.LUT P2, PT, PT, PT, PT, 0x8, 0x0 ;  /* 0x000000000000781c */ /* 0x000fe40003f4e170 */
[----:B------:R-:W-:-:S07]  /*b080*/  LOP3.LUT R204, R204, R11, RZ, 0x3c, !PT ;  /* 0x0000000bcccc7212 */ /* 0x000fce00078e3cff */
[----:B---3--:R-:W-:Y:S05]  /*b090*/  @P4 BRA `(.L_x_562) ;  /* 0xffffff7800e04947 */ /* 0x008fea000383ffff */
.L_x_452:
[----:B------:R-:W-:Y:S01]  /*b0a0*/  BSSY B0, `(.L_x_563) ;  /* 0x0000005000007945 */ /* 0x000fe20003800000 */
[----:B------:R-:W-:-:S03]  /*b0b0*/  IMAD.MOV.U32 R2, RZ, RZ, RZ ;  /* 0x000000ffff027224 */ /* 0x000fc600078e00ff */
[----:B------:R-:W-:Y:S05]  /*b0c0*/  @P2 BRA `(.L_x_564) ;  /* 0x0000000000082947 */ /* 0x000fea0003800000 */
[----:B------:R-:W3:Y:S02]  /*b0d0*/  FENCE.VIEW.ASYNC.G ;  /* 0x00000000000073c6 */ /* 0x000ee40000000100 */
[----:B---3--:R-:W-:Y:S06]  /*b0e0*/  BAR.ARV 0xc, 0x180 ;  /* 0x0306000000007b1d */ /* 0x008fec0000002000 */
.L_x_564:
[----:B------:R-:W-:Y:S05]  /*b0f0*/  BSYNC B0 ;  /* 0x0000000000007941 */ /* 0x000fea0003800000 */
.L_x_563:
[----:B------:R-:W3:Y:S01]  /*b100*/  LDL R0, [R1] ;  /* 0x0000000001007983 */ /* 0x000ee20000100800 */
[----:B------:R-:W-:Y:S01]  /*b110*/  BSSY B0, `(.L_x_565) ;  /* 0x0000021000007945 */ /* 0x000fe20003800000 */
[----:B---3--:R-:W-:-:S13]  /*b120*/  LOP3.LUT P0, RZ, R0, 0x8, RZ, 0xc0, !PT ;  /* 0x0000000800ff7812 */ /* 0x008fda000780c0ff */
[----:B------:R-:W-:Y:S05]  /*b130*/  @!P0 BRA `(.L_x_566) ;  /* 0x0000000000788947 */ /* 0x000fea0003800000 */
[----:B------:R-:W-:Y:S01]  /*b140*/  ISETP.NE.AND P0, PT, R225, RZ, PT ;  /* 0x000000ffe100720c */ /* 0x000fe20003f05270 */
[----:B------:R-:W-:-:S03]  /*b150*/  ULDC UR4, c[0x0][0x9f0] ;  /* 0x00027c0000047ab9 */ /* 0x000fc60000000800 */
[----:B------:R-:W-:-:S04]  /*b160*/  SEL R6, R225, UR4, P0 ;  /* 0x00000004e1067c07 */ /* 0x000fc80008000000 */
[-C--:B------:R-:W-:Y:S02]  /*b170*/  IABS R5, R6.reuse ;  /* 0x0000000600057213 */ /* 0x080fe40000000000 */
[----:B------:R-:W-:Y:S02]  /*b180*/  IADD3 R0, R135, -0x1, R6 ;  /* 0xffffffff87007810 */ /* 0x000fe40007ffe006 */
[----:B------:R-:W3:Y:S01]  /*b190*/  I2F.RP R4, R5 ;  /* 0x0000000500047306 */ /* 0x000ee20000209400 */
[----:B------:R-:W-:-:S05]  /*b1a0*/  IABS R9, R6 ;  /* 0x0000000600097213 */ /* 0x000fca0000000000 */
[----:B------:R-:W-:Y:S02]  /*b1b0*/  IMAD.MOV R9, RZ, RZ, -R9 ;  /* 0x000000ffff097224 */ /* 0x000fe400078e0a09 */
[----:B---3--:R-:W3:Y:S02]  /*b1c0*/  MUFU.RCP R4, R4 ;  /* 0x0000000400047308 */ /* 0x008ee40000001000 */
[----:B---3--:R-:W-:Y:S02]  /*b1d0*/  IADD3 R2, R4, 0xffffffe, RZ ;  /* 0x0ffffffe04027810 */ /* 0x008fe40007ffe0ff */
[----:B------:R-:W-:-:S04]  /*b1e0*/  IABS R4, R0 ;  /* 0x0000000000047213 */ /* 0x000fc80000000000 */
[----:B------:R3:W4:Y:S01]  /*b1f0*/  F2I.FTZ.U32.TRUNC.NTZ R3, R2 ;  /* 0x0000000200037305 */ /* 0x000722000021f000 */
[----:B------:R-:W-:-:S04]  /*b200*/  LOP3.LUT R0, R0, R6, RZ, 0x3c, !PT ;  /* 0x0000000600007212 */ /* 0x000fc800078e3cff */
[----:B------:R-:W-:Y:S02]  /*b210*/  ISETP.GE.AND P2, PT, R0, RZ, PT ;  /* 0x000000ff0000720c */ /* 0x000fe40003f46270 */
[----:B---3--:R-:W-:Y:S01]  /*b220*/  MOV R2, RZ ;  /* 0x000000ff00027202 */ /* 0x008fe20000000f00 */
[----:B----4-:R-:W-:-:S04]  /*b230*/  IMAD.MOV R8, RZ, RZ, -R3 ;  /* 0x000000ffff087224 */ /* 0x010fc800078e0a03 */
[----:B------:R-:W-:-:S04]  /*b240*/  IMAD R7, R8, R5, RZ ;  /* 0x0000000508077224 */ /* 0x000fc800078e02ff */
[----:B------:R-:W-:-:S04]  /*b250*/  IMAD.HI.U32 R3, R3, R7, R2 ;  /* 0x0000000703037227 */ /* 0x000fc800078e0002 */
[----:B------:R-:W-:Y:S02]  /*b260*/  IMAD.MOV.U32 R2, RZ, RZ, R9 ;  /* 0x000000ffff027224 */ /* 0x000fe400078e0009 */
[----:B------:R-:W-:-:S04]  /*b270*/  IMAD.HI.U32 R3, R3, R4, RZ ;  /* 0x0000000403037227 */ /* 0x000fc800078e00ff */
[----:B------:R-:W-:-:S05]  /*b280*/  IMAD R2, R3, R2, R4 ;  /* 0x0000000203027224 */ /* 0x000fca00078e0204 */
[----:B------:R-:W-:-:S13]  /*b290*/  ISETP.GT.U32.AND P1, PT, R5, R2, PT ;  /* 0x000000020500720c */ /* 0x000fda0003f24070 */
[----:B------:R-:W-:Y:S01]  /*b2a0*/  @!P1 IMAD.IADD R2, R2, 0x1, -R5 ;  /* 0x0000000102029824 */ /* 0x000fe200078e0a05 */
[----:B------:R-:W-:Y:S02]  /*b2b0*/  @!P1 IADD3 R3, R3, 0x1, RZ ;  /* 0x0000000103039810 */ /* 0x000fe40007ffe0ff */
[----:B------:R-:W-:Y:S02]  /*b2c0*/  ISETP.NE.AND P1, PT, R6, RZ, PT ;  /* 0x000000ff0600720c */ /* 0x000fe40003f25270 */
[----:B------:R-:W-:-:S13]  /*b2d0*/  ISETP.GE.U32.AND P0, PT, R2, R5, PT ;  /* 0x000000050200720c */ /* 0x000fda0003f06070 */
[----:B------:R-:W-:-:S04]  /*b2e0*/  @P0 VIADD R3, R3, 0x1 ;  /* 0x0000000103030836 */ /* 0x000fc80000000000 */
[----:B------:R-:W-:-:S05]  /*b2f0*/  IMAD.MOV.U32 R2, RZ, RZ, R3 ;  /* 0x000000ffff027224 */ /* 0x000fca00078e0003 */
[----:B------:R-:W-:Y:S02]  /*b300*/  @!P2 IADD3 R2, -R2, RZ, RZ ;  /* 0x000000ff0202a210 */ /* 0x000fe40007ffe1ff */
[----:B------:R-:W-:-:S07]  /*b310*/  @!P1 LOP3.LUT R2, RZ, R6, RZ, 0x33, !PT ;  /* 0x00000006ff029212 */ /* 0x000fce00078e33ff */
.L_x_566:
[----:B------:R-:W-:Y:S05]  /*b320*/  BSYNC B0 ;  /* 0x0000000000007941 */ /* 0x000fea0003800000 */
.L_x_565:
[----:B------:R-:W3:Y:S01]  /*b330*/  LDL R0, [R1+0x40] ;  /* 0x0000400001007983 */ /* 0x000ee20000100800 */
[----:B------:R-:W-:Y:S02]  /*b340*/  PLOP3.LUT P0, PT, PT, PT, PT, 0x80, 0x0 ;  /* 0x000000000000781c */ /* 0x000fe40003f0f070 */
        /* <DEDUP_REMOVED lines=30> */
[----:B012---:R-:W-:Y:S02]  /*b530*/  CS2R R32, SRZ ;  /* 0x0000000000207805 */ /* 0x007fe4000001ff00 */
        /* <DEDUP_REMOVED lines=18> */
[----:B---3--:R-:W-:-:S05]  /*b660*/  IMAD R221, R0, R2, RZ ;  /* 0x0000000200dd7224 */ /* 0x008fca00078e02ff */
[----:B------:R-:W-:-:S04]  /*b670*/  VIADDMNMX R2, R221, R2, R135, PT ;  /* 0x00000002dd027246 */ /* 0x000fc80003800187 */
[----:B------:R-:W-:-:S13]  /*b680*/  ISETP.GT.AND P1, PT, R2, R221, PT ;  /* 0x000000dd0200720c */ /* 0x000fda0003f24270 */
[----:B------:R-:W-:Y:S05]  /*b690*/  @!P1 BRA `(.L_x_567) ;  /* 0x000000b8007c9947 */ /* 0x000fea0003800000 */
[----:B------:R-:W0:Y:S01]  /*b6a0*/  S2R R0, SR_TID.X ;  /* 0x0000000000007919 */ /* 0x000e220000002100 */
[----:B------:R-:W-:-:S06]  /*b6b0*/  ULOP3.LUT UP0, URZ, UR60, 0x1bf, URZ, 0xc0, !UPT ;  /* 0x000001bf3c3f7892 */ /* 0x000fcc000f80c03f */
[----:B------:R-:W-:Y:S01]  /*b6c0*/  PLOP3.LUT P0, PT, PT, PT, UP0, 0x80, 0x0 ;  /* 0x000000000000781c */ /* 0x000fe20003f0f008 */
[----:B0-----:R-:W-:-:S05]  /*b6d0*/  VIADD R0, R0, 0xffffff80 ;  /* 0xffffff8000007836 */ /* 0x001fca0000000000 */
[----:B------:R-:W-:-:S04]  /*b6e0*/  SHF.R.S32.HI R3, RZ, 0x1f, R0 ;  /* 0x0000001fff037819 */ /* 0x000fc80000011400 */
[----:B------:R-:W-:-:S04]  /*b6f0*/  LEA.HI R3, R3, R0, RZ, 0x7 ;  /* 0x0000000003037211 */ /* 0x000fc800078f38ff */
[----:B------:R-:W-:-:S06]  /*b700*/  SHF.R.S32.HI R0, RZ, 0x7, R3 ;  /* 0x00000007ff007819 */ /* 0x000fcc0000011403 */
[----:B------:R-:W0:Y:S02]  /*b710*/  SHFL.IDX PT, R0, R0, RZ, 0x1f ;  /* 0x00001fff00007589 */ /* 0x000e2400000e0000 */
[----:B0-----:R-:W-:-:S04]  /*b720*/  LEA.HI R3, R0, R0, RZ, 0x1 ;  /* 0x0000000000037211 */ /* 0x001fc800078f08ff */
[----:B------:R-:W-:-:S05]  /*b730*/  LOP3.LUT R3, R3, 0x1e, RZ, 0xc0, !PT ;  /* 0x0000001e03037812 */ /* 0x000fca00078ec0ff */
[----:B------:R-:W-:-:S05]  /*b740*/  IMAD.IADD R3, R0, 0x1, -R3 ;  /* 0x0000000100037824 */ /* 0x000fca00078e0a03 */
[----:B------:R-:W-:-:S04]  /*b750*/  LEA R3, R3, UR60, 0xd ;  /* 0x0000003c03037c11 */ /* 0x000fc8000f8e68ff */
[----:B------:R-:W-:-:S04]  /*b760*/  SHF.R.U32.HI R3, RZ, 0x4, R3 ;  /* 0x00000004ff037819 */ /* 0x000fc80000011603 */
[----:B------:R-:W-:Y:S01]  /*b770*/  LOP3.LUT R36, R3, 0x3fff, RZ, 0xc0, !PT ;  /* 0x00003fff03247812 */ /* 0x000fe200078ec0ff */
[----:B------:R-:W-:Y:S06]  /*b780*/  @!P0 BRA `(.L_x_568) ;  /* 0x0000000000408947 */ /* 0x000fec0003800000 */
[----:B------:R-:W-:Y:S01]  /*b790*/  MOV R14, 0x0 ;  /* 0x00000000000e7802 */ /* 0x000fe20000000f00 */
[----:B------:R-:W-:Y:S01]  /*b7a0*/  ULDC.64 UR4, c[0x4][0x88] ;  /* 0x0100220000047ab9 */ /* 0x000fe20000000a00 */
[----:B------:R-:W-:Y:S01]  /*b7b0*/  ULDC.64 UR6, c[0x4][0x90] ;  /* 0x0100240000067ab9 */ /* 0x000fe20000000a00 */
[----:B------:R-:W-:Y:S01]  /*b7c0*/  MOV R4, UR4 ;  /* 0x0000000400047c02 */ /* 0x000fe20008000f00 */
[----:B------:R-:W-:Y:S01]  /*b7d0*/  IMAD.U32 R5, RZ, RZ, UR5 ;  /* 0x00000005ff057e24 */ /* 0x000fe2000f8e00ff */
[----:B------:R-:W-:Y:S01]  /*b7e0*/  ULDC.64 UR4, c[0x4][0x28] ;  /* 0x01000a0000047ab9 */ /* 0x000fe20000000a00 */
[----:B------:R-:W0:Y:S01]  /*b7f0*/  LDC.64 R14, c[0x4][R14] ;  /* 0x010000000e0e7b82 */ /* 0x000e220000000a00 */
[----:B------:R-:W-:Y:S01]  /*b800*/  IMAD.U32 R6, RZ, RZ, UR6 ;  /* 0x00000006ff067e24 */ /* 0x000fe2000f8e00ff */
[----:B------:R-:W-:Y:S01]  /*b810*/  MOV R7, UR7 ;  /* 0x0000000700077c02 */ /* 0x000fe20008000f00 */
[----:B------:R-:W-:Y:S01]  /*b820*/  IMAD.U32 R10, RZ, RZ, UR4 ;  /* 0x00000004ff0a7e24 */ /* 0x000fe2000f8e00ff */
[----:B------:R-:W-:Y:S01]  /*b830*/  MOV R8, 0x70 ;  /* 0x0000007000087802 */ /* 0x000fe20000000f00 */
[----:B------:R-:W-:-:S02]  /*b840*/  IMAD.U32 R11, RZ, RZ, UR5 ;  /* 0x00000005ff0b7e24 */ /* 0x000fc4000f8e00ff */
[----:B------:R-:W-:Y:S02]  /*b850*/  IMAD.MOV.U32 R12, RZ, RZ, 0x1 ;  /* 0x00000001ff0c7424 */ /* 0x000fe400078e00ff */
[----:B------:R-:W-:-:S07]  /*b860*/  IMAD.MOV.U32 R13, RZ, RZ, RZ ;  /* 0x000000ffff0d7224 */ /* 0x000fce00078e00ff */
[----:B------:R-:W-:-:S07]  /*b870*/  LEPC R20, `(.L_x_568) ;  /* 0x000000001014794e */ /* 0x000fce0000000000 */
[----:B0----5:R-:W-:Y:S05]  /*b880*/  CALL.ABS.NOINC R14 ;  /* 0x000000000e007343 */ /* 0x021fea0003c00000 */
.L_x_568:
[----:B------:R-:W-:Y:S02]  /*b890*/  ULDC UR4, c[0x0][0x3f4] ;  /* 0x0000fd0000047ab9 */ /* 0x000fe40000000800 */
[----:B------:R-:W-:-:S13]  /*b8a0*/  ISETP.LT.AND P0, PT, RZ, UR4, PT ;  /* 0x00000004ff007c0c */ /* 0x000fda000bf01270 */
[----:B------:R-:W-:Y:S05]  /*b8b0*/  @P0 BRA `(.L_x_569) ;  /* 0x00000000003c0947 */ /* 0x000fea0003800000 */
[----:B------:R-:W-:-:S04]  /*b8c0*/  LEA.HI R0, R229, R229, RZ, 0x1 ;  /* 0x000000e5e5007211 */ /* 0x000fc800078f08ff */
[----:B------:R-:W-:-:S04]  /*b8d0*/  LOP3.LUT R0, R0, 0xfffffffe, RZ, 0xc0, !PT ;  /* 0xfffffffe00007812 */ /* 0x000fc800078ec0ff */
[----:B------:R-:W-:-:S04]  /*b8e0*/  IADD3 R0, R229, -R0, RZ ;  /* 0x80000000e5007210 */ /* 0x000fc80007ffe0ff */
[----:B------:R-:W-:-:S04]  /*b8f0*/  SHF.L.U32 R3, R0, 0x1f, RZ ;  /* 0x0000001f00037819 */ /* 0x000fc800000006ff */
[----:B------:R0:W1:Y:S03]  /*b900*/  SYNCS.PHASECHK.TRANS64.TRYWAIT P0, [R18+URZ+0x30800], R3 ;  /* 0x03080003120075a7 */ /* 0x000066000800017f */
[----:B-1----:R-:W-:Y:S05]  /*b910*/  @!P0 NANOSLEEP.SYNCS 0x989680 ;  /* 0x009896800000895d */ /* 0x002fea0003900000 */
[----:B------:R-:W1:Y:S01]  /*b920*/  @!P0 SYNCS.PHASECHK.TRANS64 P0, [R18+URZ+0x30800], R3 ;  /* 0x03080003120085a7 */ /* 0x000e62000800007f */
[----:B------:R-:W-:Y:S04]  /*b930*/  BSSY B0, `(.L_x_570) ;  /* 0x0000006000007945 */ /* 0x000fe80003800000 */
[----:B-1----:R-:W-:Y:S05]  /*b940*/  @P0 BRA `(.L_x_571) ;  /* 0x0000000000100947 */ /* 0x002fea0003800000 */
.L_x_572:
[----:B-1----:R1:W2:Y:S02]  /*b950*/  SYNCS.PHASECHK.TRANS64.TRYWAIT P0, [R18+URZ+0x30800], R3 ;  /* 0x03080003120075a7 */ /* 0x0022a4000800017f */
[----:B--2---:R-:W-:Y:S05]  /*b960*/  @!P0 NANOSLEEP.SYNCS 0x989680 ;  /* 0x009896800000895d */ /* 0x004fea0003900000 */
[----:B------:R-:W2:Y:S02]  /*b970*/  @!P0 SYNCS.PHASECHK.TRANS64 P0, [R18+URZ+0x30800], R3 ;  /* 0x03080003120085a7 */ /* 0x000ea4000800007f */
[----:B--2---:R-:W-:Y:S05]  /*b980*/  @!P0 BRA `(.L_x_572) ;  /* 0xfffffffc00f08947 */ /* 0x004fea000383ffff */
.L_x_571:
[----:B------:R-:W-:Y:S05]  /*b990*/  BSYNC B0 ;  /* 0x0000000000007941 */ /* 0x000fea0003800000 */
.L_x_570:
[----:B------:R-:W-:Y:S05]  /*b9a0*/  BRA `(.L_x_573) ;  /* 0x0000005800dc7947 */ /* 0x000fea0003800000 */
.L_x_569:
[----:B-----5:R-:W-:Y:S01]  /*b9b0*/  SHF.R.S32.HI R0, RZ, 0x1f, R131 ;  /* 0x0000001fff007819 */ /* 0x020fe20000011483 */
[----:B------:R-:W-:Y:S01]  /*b9c0*/  ULOP3.LUT UP0, URZ, UR60, 0x3ff, URZ, 0xc0, !UPT ;  /* 0x000003ff3c3f7892 */ /* 0x000fe2000f80c03f */
[----:B------:R-:W-:Y:S01]  /*b9d0*/  ULDC.64 UR4, c[0x0][0x3f8] ;  /* 0x0000fe0000047ab9 */ /* 0x000fe20000000a00 */
[----:B------:R-:W-:Y:S02]  /*b9e0*/  ULDC.64 UR6, c[0x0][0x408] ;  /* 0x0001020000067ab9 */ /* 0x000fe40000000a00 */
[C---:B------:R-:W-:Y:S02]  /*b9f0*/  IMAD R6, R0.reuse, UR4, RZ ;  /* 0x0000000400067c24 */ /* 0x040fe4000f8e02ff */
[----:B------:R-:W-:Y:S01]  /*ba00*/  IMAD R0, R0, UR6, RZ ;  /* 0x0000000600007c24 */ /* 0x000fe2000f8e02ff */
[----:B------:R-:W-:Y:S01]  /*ba10*/  PLOP3.LUT P2, PT, PT, PT, UP0, 0x80, 0x0 ;  /* 0x000000000000781c */ /* 0x000fe20003f4f008 */
[C---:B------:R-:W-:Y:S02]  /*ba20*/  IMAD R3, R131.reuse, UR5, R6 ;  /* 0x0000000583037c24 */ /* 0x040fe4000f8e0206 */
[----:B------:R-:W-:Y:S01]  /*ba30*/  IMAD.WIDE.U32 R4, R131, UR4, RZ ;  /* 0x0000000483047c25 */ /* 0x000fe2000f8e00ff */
[----:B------:R-:W-:-:S03]  /*ba40*/  ULDC.64 UR4, c[0x0][0x3e8] ;  /* 0x0000fa0000047ab9 */ /* 0x000fc60000000a00 */
[C---:B------:R-:W-:Y:S01]  /*ba50*/  IMAD R41, R131.reuse, UR7, R0 ;  /* 0x0000000783297c24 */ /* 0x040fe2000f8e0200 */
[----:B------:R-:W-:Y:S01]  /*ba60*/  LEA R38, P0, R4, UR4, 0x1 ;  /* 0x0000000404267c11 */ /* 0x000fe2000f8008ff */
[----:B------:R-:W-:Y:S01]  /*ba70*/  IMAD.WIDE.U32 R6, R131, UR6, RZ ;  /* 0x0000000683067c25 */ /* 0x000fe2000f8e00ff */
[----:B------:R-:W-:-:S03]  /*ba80*/  ULDC.64 UR6, c[0x0][0x400] ;  /* 0x0001000000067ab9 */ /* 0x000fc60000000a00 */
[----:B------:R-:W-:Y:S01]  /*ba90*/  IMAD.IADD R3, R3, 0x1, R5 ;  /* 0x0000000103037824 */ /* 0x000fe200078e0205 */
[----:B------:R-:W-:Y:S01]  /*baa0*/  LEA R40, P1, R6, UR6, 0x1 ;  /* 0x0000000606287c11 */ /* 0x000fe2000f8208ff */
[----:B------:R-:W-:-:S03]  /*bab0*/  IMAD.IADD R41, R41, 0x1, R7 ;  /* 0x0000000129297824 */ /* 0x000fc600078e0207 */
[----:B------:R-:W-:Y:S02]  /*bac0*/  LEA.HI.X R24, R4, UR5, R3, 0x1, P0 ;  /* 0x0000000504187c11 */ /* 0x000fe400080f0c03 */
[----:B------:R-:W-:Y:S01]  /*bad0*/  LEA.HI.X R41, R6, UR7, R41, 0x1, P1 ;  /* 0x0000000706297c11 */ /* 0x000fe200088f0c29 */
        /* <DEDUP_REMOVED lines=16> */
[----:B0-----:R-:W-:Y:S05]  /*bbe0*/  CALL.ABS.NOINC R14 ;  /* 0x000000000e007343 */ /* 0x001fea0003c00000 */
.L_x_574:
[----:B------:R-:W-:Y:S01]  /*bbf0*/  ULDC.U8 UR4, c[0x0][0x410] ;  /* 0x0001040000047ab9 */ /* 0x000fe20000000000 */
[----:B------:R-:W-:Y:S01]  /*bc00*/  BSSY B0, `(.L_x_575) ;  /* 0x0000589000007945 */ /* 0x000fe20003800000 */
[----:B------:R-:W-:Y:S02]  /*bc10*/  ISETP.NE.AND P0, PT, RZ, UR4, PT ;  /* 0x00000004ff007c0c */ /* 0x000fe4000bf05270 */
[----:B------:R-:W-:-:S11]  /*bc20*/  LEA R6, R133, R203, 0x7 ;  /* 0x000000cb85067211 */ /* 0x000fd600078e38ff */
[----:B------:R-:W-:Y:S05]  /*bc30*/  @!P0 BRA `(.L_x_576) ;  /* 0x0000002800e08947 */ /* 0x000fea0003800000 */
[----:B------:R-:W-:-:S03]  /*bc40*/  UMOV UR4, 0xffffffff ;  /* 0xffffffff00047882 */ /* 0x000fc60000000000 */
[----:B------:R-:W-:Y:S05]  /*bc50*/  BRA.DIV UR4, `(.L_x_577) ;  /* 0x0000016e04307947 */ /* 0x000fea000b800000 */
[----:B------:R0:W1:Y:S04]  /*bc60*/  SHFL.IDX PT, R37, R24, RZ, 0x1c1f ;  /* 0x001c1fff18257589 */ /* 0x00006800000e0000 */
[----:B------:R-:W2:Y:S04]  /*bc70*/  SHFL.IDX PT, R38, R38, RZ, 0x1c1f ;  /* 0x001c1fff26267589 */ /* 0x000ea800000e0000 */
[----:B------:R-:W3:Y:S04]  /*bc80*/  SHFL.IDX PT, R41, R41, RZ, 0x1c1f ;  /* 0x001c1fff29297589 */ /* 0x000ee800000e0000 */
[----:B0-----:R-:W4:Y:S02]  /*bc90*/  SHFL.IDX PT, R40, R40, RZ, 0x1c1f ;  /* 0x001c1fff28287589 */ /* 0x001f2400000e0000 */
.L_x_826:
[----:B------:R-:W-:Y:S01]  /*bca0*/  ULDC UR4, c[0x0][0x448] ;  /* 0x0001120000047ab9 */ /* 0x000fe20000000800 */
[----:B------:R-:W-:Y:S01]  /*bcb0*/  LOP3.LUT R0, R216, 0x18, R16, 0xf8, !PT ;  /* 0x00000018d8007812 */ /* 0x000fe200078ef810 */
[----:B------:R-:W-:Y:S01]  /*bcc0*/  IMAD R42, R136, UR4, RZ ;  /* 0x00000004882a7c24 */ /* 0x000fe2000f8e02ff */
[----:B------:R-:W-:Y:S01]  /*bcd0*/  BSSY B1, `(.L_x_578) ;  /* 0x000005e000017945 */ /* 0x000fe20003800000 */
[----:B------:R-:W-:Y:S02]  /*bce0*/  LOP3.LUT P0, RZ, R224, 0x4, RZ, 0xc0, !PT ;  /* 0x00000004e0ff7812 */ /* 0x000fe4000780c0ff */
[----:B------:R-:W-:Y:S02]  /*bcf0*/  CS2R R24, SRZ ;  /* 0x0000000000187805 */ /* 0x000fe4000001ff00 */
[----:B------:R-:W-:Y:S02]  /*bd00*/  LOP3.LUT R3, R0, R217, RZ, 0x3c, !PT ;  /* 0x000000d900037212 */ /* 0x000fe400078e3cff */
[----:B------:R-:W-:-:S02]  /*bd10*/  CS2R R20, SRZ ;  /* 0x0000000000147805 */ /* 0x000fc4000001ff00 */
[----:B------:R-:W-:Y:S01]  /*bd20*/  ISETP.GE.AND P1, PT, R6, R42, PT ;  /* 0x0000002a0600720c */ /* 0x000fe20003f26270 */
[----:B------:R-:W-:Y:S01]  /*bd30*/  IMAD R42, R133, -0x80, R42 ;  /* 0xffffff80852a7824 */ /* 0x000fe200078e022a */
[----:B------:R-:W-:Y:S01]  /*bd40*/  CS2R R14, SRZ ;  /* 0x00000000000e7805 */ /* 0x000fe2000001ff00 */
[----:B------:R-:W-:Y:S01]  /*bd50*/  IMAD.IADD R3, R218, 0x1, R3 ;  /* 0x00000001da037824 */ /* 0x000fe200078e0203 */
[----:B------:R-:W-:Y:S02]  /*bd60*/  CS2R R12, SRZ ;  /* 0x00000000000c7805 */ /* 0x000fe4000001ff00 */
[----:B------:R-:W-:Y:S02]  /*bd70*/  CS2R R10, SRZ ;  /* 0x00000000000a7805 */ /* 0x000fe4000001ff00 */
[----:B------:R-:W-:Y:S01]  /*bd80*/  CS2R R8, SRZ ;  /* 0x0000000000087805 */ /* 0x000fe2000001ff00 */
[----:B------:R-:W-:Y:S01]  /*bd90*/  IMAD R3, R3, 0x2, R18 ;  /* 0x0000000203037824 */ /* 0x000fe200078e0212 */
[----:B------:R-:W-:-:S02]  /*bda0*/  CS2R R6, SRZ ;  /* 0x0000000000067805 */ /* 0x000fc4000001ff00 */
[----:B------:R-:W-:Y:S02]  /*bdb0*/  CS2R R4, SRZ ;  /* 0x0000000000047805 */ /* 0x000fe4000001ff00 */
[----:B------:R-:W-:Y:S02]  /*bdc0*/  CS2R R26, SRZ ;  /* 0x00000000001a7805 */ /* 0x000fe4000001ff00 */
[----:B------:R-:W-:Y:S02]  /*bdd0*/  CS2R R28, SRZ ;  /* 0x00000000001c7805 */ /* 0x000fe4000001ff00 */
[----:B------:R-:W-:Y:S02]  /*bde0*/  CS2R R30, SRZ ;  /* 0x00000000001e7805 */ /* 0x000fe4000001ff00 */
[C---:B------:R-:W-:Y:S01]  /*bdf0*/  IADD3 R43, R3.reuse, 0x12400, RZ ;  /* 0x00012400032b7810 */ /* 0x040fe20007ffe0ff */
[----:B------:R-:W-:Y:S01]  /*be00*/  VIADD R0, R3, 0x12440 ;  /* 0x0001244003007836 */ /* 0x000fe20000000000 */
[----:B------:R-:W-:Y:S01]  /*be10*/  CS2R R32, SRZ ;  /* 0x0000000000207805 */ /* 0x000fe2000001ff00 */
[----:B------:R-:W-:Y:S06]  /*be20*/  @P1 BRA `(.L_x_579) ;  /* 0x0000000400201947 */ /* 0x000fec0003800000 */
[----:B------:R-:W-:Y:S01]  /*be30*/  ULDC UR4, c[0x0][0x3f4] ;  /* 0x0000fd0000047ab9 */ /* 0x000fe20000000800 */
[C---:B------:R-:W-:Y:S01]  /*be40*/  IMAD.SHL.U32 R15, R209.reuse, 0x2, RZ ;  /* 0x00000002d10f7824 */ /* 0x040fe200078e00ff */
[----:B------:R-:W-:Y:S01]  /*be50*/  ISETP.GE.AND P4, PT, R209, UR4, PT ;  /* 0x00000004d1007c0c */ /* 0x000fe2000bf86270 */
[----:B------:R-:W-:Y:S01]  /*be60*/  IMAD.SHL.U32 R11, R208, 0x2, RZ ;  /* 0x00000002d00b7824 */ /* 0x000fe200078e00ff */
[----:B------:R-:W-:Y:S01]  /*be70*/  ISETP.GE.AND P3, PT, R207, UR4, PT ;  /* 0x00000004cf007c0c */ /* 0x000fe2000bf66270 */
[----:B------:R-:W-:Y:S01]  /*be80*/  IMAD.SHL.U32 R35, R206, 0x2, RZ ;  /* 0x00000002ce237824 */ /* 0x000fe200078e00ff */
[----:B------:R-:W-:Y:S02]  /*be90*/  SHF.R.S32.HI R4, RZ, 0x1f, R209 ;  /* 0x0000001fff047819 */ /* 0x000fe400000114d1 */
[----:B------:R-:W-:Y:S02]  /*bea0*/  CS2R R24, SRZ ;  /* 0x0000000000187805 */ /* 0x000fe4000001ff00 */
[----:B------:R-:W-:-:S02]  /*beb0*/  ISETP.GE.AND P2, PT, R208, UR4, PT ;  /* 0x00000004d0007c0c */ /* 0x000fc4000bf46270 */
[----:B------:R-:W-:Y:S02]  /*bec0*/  SHF.L.U64.HI R4, R209, 0x1, R4 ;  /* 0x00000001d1047819 */ /* 0x000fe40000010204 */
[----:B------:R-:W-:Y:S02]  /*bed0*/  SHF.R.S32.HI R6, RZ, 0x1f, R207 ;  /* 0x0000001fff067819 */ /* 0x000fe400000114cf */
[C---:B------:R-:W-:Y:S02]  /*bee0*/  SHF.L.U32 R13, R207.reuse, 0x1, RZ ;  /* 0x00000001cf0d7819 */ /* 0x040fe400000006ff */
[----:B--2---:R-:W-:Y:S02]  /*bef0*/  @!P4 IADD3 R26, P5, R38, R15, RZ ;  /* 0x0000000f261ac210 */ /* 0x004fe40007fbe0ff */
[----:B------:R-:W-:Y:S02]  /*bf00*/  SHF.L.U64.HI R6, R207, 0x1, R6 ;  /* 0x00000001cf067819 */ /* 0x000fe40000010206 */
[----:B-1----:R-:W-:-:S02]  /*bf10*/  @!P4 IADD3.X R27, R37, R4, RZ, P5, !PT ;  /* 0x00000004251bc210 */ /* 0x002fc40002ffe4ff */
[----:B----4-:R-:W-:Y:S02]  /*bf20*/  @!P4 IADD3 R14, P6, R40, R15, RZ ;  /* 0x0000000f280ec210 */ /* 0x010fe40007fde0ff */
[----:B------:R-:W-:Y:S02]  /*bf30*/  @!P3 IADD3 R28, P5, R38, R13, RZ ;  /* 0x0000000d261cb210 */ /* 0x000fe40007fbe0ff */
[----:B------:R-:W-:Y:S01]  /*bf40*/  SHF.R.S32.HI R5, RZ, 0x1f, R208 ;  /* 0x0000001fff057819 */ /* 0x000fe200000114d0 */
[----:B---3--:R-:W-:Y:S01]  /*bf50*/  @!P4 IMAD.X R15, R41, 0x1, R4, P6 ;  /* 0x00000001290fc824 */ /* 0x008fe200030e0604 */
[----:B------:R-:W-:Y:S01]  /*bf60*/  ISETP.GE.AND P1, PT, R206, UR4, PT ;  /* 0x00000004ce007c0c */ /* 0x000fe2000bf26270 */
[----:B------:R-:W-:Y:S01]  /*bf70*/  @!P3 IMAD.X R29, R37, 0x1, R6, P5 ;  /* 0x00000001251db824 */ /* 0x000fe200028e0606 */
[----:B------:R-:W-:Y:S02]  /*bf80*/  SHF.L.U64.HI R4, R208, 0x1, R5 ;  /* 0x00000001d0047819 */ /* 0x000fe40000010205 */
[----:B------:R-:W-:-:S02]  /*bf90*/  @!P2 IADD3 R30, P5, R38, R11, RZ ;  /* 0x0000000b261ea210 */ /* 0x000fc40007fbe0ff */
[----:B------:R-:W-:Y:S02]  /*bfa0*/  @!P3 IADD3 R12, P6, R40, R13, RZ ;  /* 0x0000000d280cb210 */ /* 0x000fe40007fde0ff */
[----:B------:R-:W-:Y:S01]  /*bfb0*/  SHF.R.S32.HI R7, RZ, 0x1f, R206 ;  /* 0x0000001fff077819 */ /* 0x000fe200000114ce */
[----:B------:R-:W-:Y:S01]  /*bfc0*/  @!P2 IMAD.X R31, R37, 0x1, R4, P5 ;  /* 0x00000001251fa824 */ /* 0x000fe200028e0604 */
[----:B------:R-:W-:Y:S02]  /*bfd0*/  ISETP.GE.AND P5, PT, R196, UR4, PT ;  /* 0x00000004c4007c0c */ /* 0x000fe4000bfa6270 */
[----:B------:R-:W-:Y:S02]  /*bfe0*/  @!P3 IADD3.X R13, R41, R6, RZ, P6, !PT ;  /* 0x00000006290db210 */ /* 0x000fe400037fe4ff */
[----:B------:R-:W-:Y:S02]  /*bff0*/  @!P2 IADD3 R10, P6, R40, R11, RZ ;  /* 0x0000000b280aa210 */ /* 0x000fe40007fde0ff */
[----:B------:R-:W-:-:S02]  /*c000*/  SHF.L.U64.HI R6, R206, 0x1, R7 ;  /* 0x00000001ce067819 */ /* 0x000fc40000010207 */
[----:B------:R-:W-:Y:S01]  /*c010*/  SHF.R.S32.HI R39, RZ, 0x1f, R210 ;  /* 0x0000001fff277819 */ /* 0x000fe200000114d2 */
[----:B------:R-:W-:Y:S01]  /*c020*/  @!P2 IMAD.X R11, R41, 0x1, R4, P6 ;  /* 0x00000001290ba824 */ /* 0x000fe200030e0604 */
[-C--:B------:R-:W-:Y:S02]  /*c030*/  @!P1 IADD3 R8, P6, R38, R35.reuse, RZ ;  /* 0x0000002326089210 */ /* 0x080fe40007fde0ff */
[----:B------:R-:W-:Y:S01]  /*c040*/  SHF.L.U32 R33, R210, 0x1, RZ ;  /* 0x00000001d2217819 */ /* 0x000fe200000006ff */
[----:B------:R-:W-:Y:S01]  /*c050*/  @!P5 IMAD.MOV.U32 R4, RZ, RZ, R40 ;  /* 0x000000ffff04d224 */ /* 0x000fe200078e0028 */
[----:B------:R-:W-:Y:S01]  /*c060*/  @!P1 IADD3.X R9, R37, R6, RZ, P6, !PT ;  /* 0x0000000625099210 */ /* 0x000fe200037fe4ff */
[----:B------:R-:W-:Y:S01]  /*c070*/  @!P5 IMAD.MOV.U32 R5, RZ, RZ, R41 ;  /* 0x000000ffff05d224 */ /* 0x000fe200078e0029 */
[----:B------:R-:W-:Y:S01]  /*c080*/  @!P1 IADD3 R34, P6, R40, R35, RZ ;  /* 0x0000002328229210 */ /* 0x000fe20007fde0ff */
[----:B------:R-:W-:Y:S01]  /*c090*/  @!P5 IMAD.MOV.U32 R20, RZ, RZ, R38 ;  /* 0x000000ffff14d224 */ /* 0x000fe200078e0026 */
[----:B------:R-:W-:Y:S01]  /*c0a0*/  @!P5 MOV R21, R37 ;  /* 0x000000250015d202 */ /* 0x000fe20000000f00 */
[----:B------:R-:W-:-:S04]  /*c0b0*/  @!P5 IMAD.WIDE R4, R196, 0x2, R4 ;  /* 0x00000002c404d825 */ /* 0x000fc800078e0204 */
[----:B------:R-:W-:Y:S01]  /*c0c0*/  @!P1 IMAD.X R35, R41, 0x1, R6, P6 ;  /* 0x0000000129239824 */ /* 0x000fe200030e0606 */
[----:B------:R0:W5:Y:S01]  /*c0d0*/  @!P5 LD.E.64 R24, desc[UR48][R4.64] ;  /* 0x000000300418d980 */ /* 0x000162000c101b00 */
[----:B------:R-:W-:Y:S01]  /*c0e0*/  CS2R R6, SRZ ;  /* 0x0000000000067805 */ /* 0x000fe2000001ff00 */
[----:B------:R-:W-:Y:S01]  /*c0f0*/  @!P5 IMAD.WIDE R20, R196, 0x2, R20 ;  /* 0x00000002c414d825 */ /* 0x000fe200078e0214 */
[----:B------:R-:W-:-:S04]  /*c100*/  ISETP.GE.AND P6, PT, R210, UR4, PT ;  /* 0x00000004d2007c0c */ /* 0x000fc8000bfc6270 */
[----:B------:R1:W5:Y:S01]  /*c110*/  @!P5 LD.E.64 R6, desc[UR48][R20.64] ;  /* 0x000000301406d980 */ /* 0x000362000c101b00 */
[----:B0-----:R-:W-:-:S06]  /*c120*/  CS2R R4, SRZ ;  /* 0x0000000000047805 */ /* 0x001fcc000001ff00 */
[----:B------:R0:W5:Y:S01]  /*c130*/  @!P4 LD.E.64 R4, desc[UR48][R26.64] ;  /* 0x000000301a04c980 */ /* 0x000162000c101b00 */
[----:B-1----:R-:W-:Y:S02]  /*c140*/  CS2R R20, SRZ ;  /* 0x0000000000147805 */ /* 0x002fe4000001ff00 */
[----:B------:R-:W-:Y:S02]  /*c150*/  SHF.L.U64.HI R32, R210, 0x1, R39 ;  /* 0x00000001d2207819 */ /* 0x000fe40000010227 */
[----:B------:R-:W-:Y:S02]  /*c160*/  @!P6 IADD3 R38, P5, R38, R33, RZ ;  /* 0x000000212626e210 */ /* 0x000fe40007fbe0ff */
[----:B------:R1:W5:Y:S01]  /*c170*/  @!P4 LD.E.64 R20, desc[UR48][R14.64] ;  /* 0x000000300e14c980 */ /* 0x000362000c101b00 */
[----:B0-----:R-:W-:-:S06]  /*c180*/  CS2R R26, SRZ ;  /* 0x00000000001a7805 */ /* 0x001fcc000001ff00 */
[----:B------:R0:W5:Y:S01]  /*c190*/  @!P3 LD.E.64 R26, desc[UR48][R28.64] ;  /* 0x000000301c1ab980 */ /* 0x000162000c101b00 */
[----:B-1----:R-:W-:Y:S01]  /*c1a0*/  CS2R R14, SRZ ;  /* 0x00000000000e7805 */ /* 0x002fe2000001ff00 */
[----:B------:R-:W-:Y:S01]  /*c1b0*/  @!P6 IMAD.X R39, R37, 0x1, R32, P5 ;  /* 0x000000012527e824 */ /* 0x000fe200028e0620 */
[----:B0-----:R-:W-:-:S04]  /*c1c0*/  CS2R R28, SRZ ;  /* 0x00000000001c7805 */ /* 0x001fc8000001ff00 */
[----:B------:R0:W5:Y:S01]  /*c1d0*/  @!P3 LD.E.64 R14, desc[UR48][R12.64] ;  /* 0x000000300c0eb980 */ /* 0x000162000c101b00 */
[----:B------:R-:W-:-:S03]  /*c1e0*/  @!P6 IADD3 R40, P5, R40, R33, RZ ;  /* 0x000000212828e210 */ /* 0x000fc60007fbe0ff */
[----:B------:R1:W5:Y:S01]  /*c1f0*/  @!P2 LD.E.64 R28, desc[UR48][R30.64] ;  /* 0x000000301e1ca980 */ /* 0x000362000c101b00 */
[----:B0-----:R-:W-:Y:S02]  /*c200*/  CS2R R12, SRZ ;  /* 0x00000000000c7805 */ /* 0x001fe4000001ff00 */
[----:B-1----:R-:W-:Y:S01]  /*c210*/  CS2R R30, SRZ ;  /* 0x00000000001e7805 */ /* 0x002fe2000001ff00 */
[----:B------:R-:W-:-:S03]  /*c220*/  @!P6 IMAD.X R41, R41, 0x1, R32, P5 ;  /* 0x000000012929e824 */ /* 0x000fc600028e0620 */
[----:B------:R0:W5:Y:S01]  /*c230*/  @!P2 LD.E.64 R12, desc[UR48][R10.64] ;  /* 0x000000300a0ca980 */ /* 0x000162000c101b00 */
[----:B------:R-:W-:-:S03]  /*c240*/  CS2R R32, SRZ ;  /* 0x0000000000207805 */ /* 0x000fc6000001ff00 */
[----:B------:R1:W5:Y:S04]  /*c250*/  @!P1 LD.E.64 R30, desc[UR48][R8.64] ;  /* 0x00000030081e9980 */ /* 0x000368000c101b00 */
[----:B------:R2:W5:Y:S01]  /*c260*/  @!P6 LD.E.64 R32, desc[UR48][R38.64] ;  /* 0x000000302620e980 */ /* 0x000562000c101b00 */
[----:B0-----:R-:W-:Y:S02]  /*c270*/  CS2R R10, SRZ ;  /* 0x00000000000a7805 */ /* 0x001fe4000001ff00 */
[----:B-1----:R-:W-:-:S04]  /*c280*/  CS2R R8, SRZ ;  /* 0x0000000000087805 */ /* 0x002fc8000001ff00 */
[----:B------:R2:W5:Y:S04]  /*c290*/  @!P1 LD.E.64 R10, desc[UR48][R34.64] ;  /* 0x00000030220a9980 */ /* 0x000568000c101b00 */
[----:B------:R2:W5:Y:S02]  /*c2a0*/  @!P6 LD.E.64 R8, desc[UR48][R40.64] ;  /* 0x000000302808e980 */ /* 0x000564000c101b00 */
.L_x_579:
[----:B------:R-:W-:Y:S05]  /*c2b0*/  BSYNC B1 ;  /* 0x0000000000017941 */ /* 0x000fea0003800000 */
.L_x_578:
[----:B--2--5:R-:W-:Y:S01]  /*c2c0*/  MOV R39, R4 ;  /* 0x0000000400277202 */ /* 0x024fe20000000f00 */
[----:B------:R-:W-:Y:S01]  /*c2d0*/  IMAD.MOV.U32 R35, RZ, RZ, R6 ;  /* 0x000000ffff237224 */ /* 0x000fe200078e0006 */
[----:B------:R-:W-:Y:S01]  /*c2e0*/  SHF.R.U64 R50, R4, 0x10, R5 ;  /* 0x0000001004327819 */ /* 0x000fe20000001205 */
[----:B------:R-:W-:Y:S01]  /*c2f0*/  IMAD.MOV.U32 R45, RZ, RZ, R29 ;  /* 0x000000ffff2d7224 */ /* 0x000fe200078e001d */
[----:B------:R-:W-:Y:S01]  /*c300*/  LEA.HI R4, R229, R229, RZ, 0x1 ;  /* 0x000000e5e5047211 */ /* 0x000fe200078f08ff */
[----:B------:R-:W-:Y:S01]  /*c310*/  IMAD.MOV.U32 R34, RZ, RZ, R7 ;  /* 0x000000ffff227224 */ /* 0x000fe200078e0007 */
[----:B------:R-:W-:Y:S01]  /*c320*/  @P0 IADD3 R0, R43, -0x40, RZ ;  /* 0xffffffc02b000810 */ /* 0x000fe20007ffe0ff */
[----:B------:R-:W-:Y:S01]  /*c330*/  IMAD.MOV.U32 R43, RZ, RZ, R5 ;  /* 0x000000ffff2b7224 */ /* 0x000fe200078e0005 */
[----:B------:R-:W-:Y:S01]  /*c340*/  LOP3.LUT R4, R4, 0xfffffffe, RZ, 0xc0, !PT ;  /* 0xfffffffe04047812 */ /* 0x000fe200078ec0ff */
[----:B----4-:R-:W-:Y:S01]  /*c350*/  IMAD.MOV.U32 R40, RZ, RZ, R11 ;  /* 0x000000ffff287224 */ /* 0x010fe200078e000b */
[----:B------:R-:W-:Y:S01]  /*c360*/  SHF.R.U32.HI R51, RZ, 0x10, R5 ;  /* 0x00000010ff337819 */ /* 0x000fe20000011605 */
[----:B------:R-:W-:Y:S01]  /*c370*/  IMAD.MOV.U32 R5, RZ, RZ, R26 ;  /* 0x000000ffff057224 */ /* 0x000fe200078e001a */
[----:B------:R-:W-:Y:S01]  /*c380*/  MOV R44, R27 ;  /* 0x0000001b002c7202 */ /* 0x000fe20000000f00 */
[----:B------:R-:W-:Y:S01]  /*c390*/  IMAD.IADD R4, R229, 0x1, -R4 ;  /* 0x00000001e5047824 */ /* 0x000fe200078e0a04 */
[--C-:B------:R-:W-:Y:S01]  /*c3a0*/  SHF.R.U64 R52, R26, 0x10, R27.reuse ;  /* 0x000000101a347819 */ /* 0x100fe2000000121b */
[----:B------:R-:W-:Y:S01]  /*c3b0*/  IMAD.MOV.U32 R26, RZ, RZ, R28 ;  /* 0x000000ffff1a7224 */ /* 0x000fe200078e001c */
[----:B------:R-:W-:Y:S01]  /*c3c0*/  SHF.R.U32.HI R53, RZ, 0x10, R27 ;  /* 0x00000010ff357819 */ /* 0x000fe2000001161b */
[----:B------:R-:W-:Y:S01]  /*c3d0*/  IMAD.MOV.U32 R47, RZ, RZ, R31 ;  /* 0x000000ffff2f7224 */ /* 0x000fe200078e001f */
[----:B------:R-:W-:Y:S01]  /*c3e0*/  PRMT R27, R5, 0x5410, R44 ;  /* 0x00005410051b7816 */ /* 0x000fe2000000002c */
[----:B------:R-:W-:Y:S01]  /*c3f0*/  IMAD.MOV.U32 R38, RZ, RZ, R24 ;  /* 0x000000ffff267224 */ /* 0x000fe200078e0018 */
[----:B------:R-:W-:Y:S01]  /*c400*/  SHF.L.U32 R5, R4, 0x1f, RZ ;  /* 0x0000001f04057819 */ /* 0x000fe200000006ff */
[----:B------:R-:W-:Y:S01]  /*c410*/  BSSY B1, `(.L_x_580) ;  /* 0x000003c000017945 */ /* 0x000fe20003800000 */
[----:B------:R-:W-:-:S02]  /*c420*/  MOV R48, R33 ;  /* 0x0000002100307202 */ /* 0x000fc40000000f00 */
[----:B------:R-:W0:Y:S01]  /*c430*/  SYNCS.PHASECHK.TRANS64.TRYWAIT P0, [R18+URZ+0x30800], R5 ;  /* 0x03080005120075a7 */ /* 0x000e22000800017f */
[--C-:B------:R-:W-:Y:S02]  /*c440*/  SHF.R.U64 R58, R32, 0x10, R33.reuse ;  /* 0x00000010203a7819 */ /* 0x100fe40000001221 */
[----:B------:R-:W-:Y:S02]  /*c450*/  SHF.R.U32.HI R59, RZ, 0x10, R33 ;  /* 0x00000010ff3b7819 */ /* 0x000fe40000011621 */
[----:B-1----:R-:W-:Y:S01]  /*c460*/  SHF.R.U64 R37, R6, 0x10, R7 ;  /* 0x0000001006257819 */ /* 0x002fe20000001207 */
[----:B------:R-:W-:Y:S01]  /*c470*/  IMAD.MOV.U32 R6, RZ, RZ, R25 ;  /* 0x000000ffff067224 */ /* 0x000fe200078e0019 */
[----:B------:R-:W-:Y:S02]  /*c480*/  MOV R33, R20 ;  /* 0x0000001400217202 */ /* 0x000fe40000000f00 */
[----:B------:R-:W-:Y:S02]  /*c490*/  SHF.R.U64 R62, R20, 0x10, R21 ;  /* 0x00000010143e7819 */ /* 0x000fe40000001215 */
[----:B------:R-:W-:-:S02]  /*c4a0*/  SHF.R.U64 R54, R28, 0x10, R29 ;  /* 0x000000101c367819 */ /* 0x000fc4000000121d */
[----:B------:R-:W-:Y:S01]  /*c4b0*/  SHF.R.U32.HI R55, RZ, 0x10, R29 ;  /* 0x00000010ff377819 */ /* 0x000fe2000001161d */
[----:B------:R-:W-:Y:S01]  /*c4c0*/  IMAD.MOV.U32 R29, RZ, RZ, R14 ;  /* 0x000000ffff1d7224 */ /* 0x000fe200078e000e */
[----:B------:R-:W-:Y:S02]  /*c4d0*/  MOV R46, R30 ;  /* 0x0000001e002e7202 */ /* 0x000fe40000000f00 */
[----:B------:R-:W-:Y:S01]  /*c4e0*/  SHF.R.U64 R56, R30, 0x10, R31 ;  /* 0x000000101e387819 */ /* 0x000fe2000000121f */
[----:B------:R-:W-:Y:S01]  /*c4f0*/  IMAD.MOV.U32 R30, RZ, RZ, R32 ;  /* 0x000000ffff1e7224 */ /* 0x000fe200078e0020 */
[--C-:B------:R-:W-:Y:S02]  /*c500*/  SHF.R.U64 R60, R24, 0x10, R25.reuse ;  /* 0x00000010183c7819 */ /* 0x100fe40000001219 */
[----:B------:R-:W-:Y:S01]  /*c510*/  SHF.R.U32.HI R61, RZ, 0x10, R25 ;  /* 0x00000010ff3d7819 */ /* 0x000fe20000011619 */
[----:B------:R-:W-:Y:S01]  /*c520*/  IMAD.MOV.U32 R25, RZ, RZ, R12 ;  /* 0x000000ffff197224 */ /* 0x000fe200078e000c */
[----:B------:R-:W-:-:S02]  /*c530*/  MOV R20, R15 ;  /* 0x0000000f00147202 */ /* 0x000fc40000000f00 */
[--C-:B------:R-:W-:Y:S02]  /*c540*/  SHF.R.U64 R64, R14, 0x10, R15.reuse ;  /* 0x000000100e407819 */ /* 0x100fe4000000120f */
[----:B------:R-:W-:Y:S01]  /*c550*/  SHF.R.U32.HI R65, RZ, 0x10, R15 ;  /* 0x00000010ff417819 */ /* 0x000fe2000001160f */
[----:B------:R-:W-:Y:S01]  /*c560*/  IMAD.MOV.U32 R15, RZ, RZ, R13 ;  /* 0x000000ffff0f7224 */ /* 0x000fe200078e000d */
[----:B------:R-:W-:Y:S01]  /*c570*/  SHF.R.U32.HI R49, RZ, 0x10, R7 ;  /* 0x00000010ff317819 */ /* 0x000fe20000011607 */
[----:B------:R-:W-:Y:S01]  /*c580*/  IMAD.MOV.U32 R7, RZ, RZ, R21 ;  /* 0x000000ffff077224 */ /* 0x000fe200078e0015 */
[--C-:B------:R-:W-:Y:S02]  /*c590*/  SHF.R.U64 R68, R10, 0x10, R11.reuse ;  /* 0x000000100a447819 */ /* 0x100fe4000000120b */
[----:B------:R-:W-:Y:S01]  /*c5a0*/  SHF.R.U32.HI R69, RZ, 0x10, R11 ;  /* 0x00000010ff457819 */ /* 0x000fe2000001160b */
[----:B------:R-:W-:Y:S01]  /*c5b0*/  IMAD.MOV.U32 R11, RZ, RZ, R8 ;  /* 0x000000ffff0b7224 */ /* 0x000fe200078e0008 */
[----:B------:R-:W-:-:S02]  /*c5c0*/  SHF.R.U64 R66, R12, 0x10, R13 ;  /* 0x000000100c427819 */ /* 0x000fc4000000120d */
[----:B------:R-:W-:Y:S02]  /*c5d0*/  SHF.R.U64 R70, R8, 0x10, R9 ;  /* 0x0000001008467819 */ /* 0x000fe40000001209 */
[----:B------:R-:W-:Y:S02]  /*c5e0*/  SHF.R.U32.HI R57, RZ, 0x10, R31 ;  /* 0x00000010ff397819 */ /* 0x000fe4000001161f */
[----:B------:R-:W-:Y:S02]  /*c5f0*/  SHF.R.U32.HI R63, RZ, 0x10, R21 ;  /* 0x00000010ff3f7819 */ /* 0x000fe40000011615 */
[----:B------:R-:W-:Y:S02]  /*c600*/  SHF.R.U32.HI R67, RZ, 0x10, R13 ;  /* 0x00000010ff437819 */ /* 0x000fe4000001160d */
[----:B------:R-:W-:Y:S02]  /*c610*/  MOV R12, R10 ;  /* 0x0000000a000c7202 */ /* 0x000fe40000000f00 */
[----:B---3--:R-:W-:-:S02]  /*c620*/  MOV R41, R9 ;  /* 0x0000000900297202 */ /* 0x008fc40000000f00 */
[----:B------:R-:W-:Y:S02]  /*c630*/  VIMNMX R8, R42, 0x80, PT ;  /* 0x000000802a087848 */ /* 0x000fe40003fe0100 */
[----:B------:R-:W-:Y:S02]  /*c640*/  SHF.R.U32.HI R71, RZ, 0x10, R9 ;  /* 0x00000010ff477819 */ /* 0x000fe40000011609 */
[----:B------:R-:W-:Y:S02]  /*c650*/  PRMT R35, R35, 0x5410, R34 ;  /* 0x0000541023237816 */ /* 0x000fe40000000022 */
[----:B------:R-:W-:Y:S02]  /*c660*/  PRMT R31, R39, 0x5410, R43 ;  /* 0x00005410271f7816 */ /* 0x000fe4000000002b */
[----:B------:R-:W-:Y:S02]  /*c670*/  PRMT R21, R26, 0x5410, R45 ;  /* 0x000054101a157816 */ /* 0x000fe4000000002d */
[----:B------:R-:W-:-:S02]  /*c680*/  PRMT R9, R30, 0x5410, R48 ;  /* 0x000054101e097816 */ /* 0x000fc40000000030 */
[----:B------:R-:W-:Y:S02]  /*c690*/  PRMT R29, R29, 0x5410, R20 ;  /* 0x000054101d1d7816 */ /* 0x000fe40000000014 */
[----:B------:R-:W-:Y:S02]  /*c6a0*/  PRMT R25, R25, 0x5410, R15 ;  /* 0x0000541019197816 */ /* 0x000fe4000000000f */
        /* <DEDUP_REMOVED lines=13> */
[----:B------:R-:W-:Y:S02]  /*c780*/  ISETP.GE.AND P1, PT, R203, R8, PT ;  /* 0x00000008cb00720c */ /* 0x000fe40003f26270 */
[----:B------:R-:W-:Y:S02]  /*c790*/  PRMT R15, R12, 0x5410, R40 ;  /* 0x000054100c0f7816 */ /* 0x000fe40000000028 */
[----:B------:R-:W-:-:S02]  /*c7a0*/  PRMT R20, R68, 0x5410, R69 ;  /* 0x0000541044147816 */ /* 0x000fc40000000045 */
[----:B------:R-:W-:Y:S01]  /*c7b0*/  PRMT R11, R11, 0x5410, R41 ;  /* 0x000054100b0b7816 */ /* 0x000fe20000000029 */
[----:B0-----:R-:W-:Y:S06]  /*c7c0*/  @!P0 BRA `(.L_x_581) ;  /* 0x0000016000c88947 */ /* 0x001fec0003800000 */
.L_x_827:
[----:B------:R-:W-:Y:S05]  /*c7d0*/  BSYNC B1 ;  /* 0x0000000000017941 */ /* 0x000fea0003800000 */
.L_x_580:
[----:B------:R-:W-:Y:S01]  /*c7e0*/  BSSY B1, `(.L_x_582) ;  /* 0x00000fe000017945 */ /* 0x000fe20003800000 */
[----:B------:R-:W-:-:S03]  /*c7f0*/  PRMT R12, R70, 0x5410, R71 ;  /* 0x00005410460c7816 */ /* 0x000fc60000000047 */
[----:B------:R-:W-:Y:S05]  /*c800*/  @P1 BRA `(.L_x_583) ;  /* 0x0000000c00ec1947 */ /* 0x000fea0003800000 */
[----:B0-----:R-:W0:Y:S01]  /*c810*/  LDC R5, c[0x0][0x3f4] ;  /* 0x0000fd00ff057b82 */ /* 0x001e220000000800 */
[----:B------:R-:W-:Y:S01]  /*c820*/  BSSY B2, `(.L_x_584) ;  /* 0x000002e000027945 */ /* 0x000fe20003800000 */
[-C--:B0-----:R-:W-:Y:S02]  /*c830*/  ISETP.GE.AND P0, PT, R196, R5.reuse, PT ;  /* 0x00000005c400720c */ /* 0x081fe40003f06270 */
[-C--:B------:R-:W-:Y:S02]  /*c840*/  ISETP.GE.AND P1, PT, R209, R5.reuse, PT ;  /* 0x00000005d100720c */ /* 0x080fe40003f26270 */
[-C--:B------:R-:W-:Y:S02]  /*c850*/  ISETP.GE.AND P2, PT, R207, R5.reuse, PT ;  /* 0x00000005cf00720c */ /* 0x080fe40003f46270 */
[-C--:B------:R-:W-:Y:S02]  /*c860*/  ISETP.GE.AND P3, PT, R208, R5.reuse, PT ;  /* 0x00000005d000720c */ /* 0x080fe40003f66270 */
[----:B------:R-:W-:-:S02]  /*c870*/  ISETP.GE.AND P4, PT, R206, R5, PT ;  /* 0x00000005ce00720c */ /* 0x000fc40003f86270 */
[----:B------:R-:W-:-:S03]  /*c880*/  ISETP.GE.AND P5, PT, R210, R5, PT ;  /* 0x00000005d200720c */ /* 0x000fc60003fa6270 */
[----:B------:R-:W-:Y:S10]  /*c890*/  @P0 BRA `(.L_x_585) ;  /* 0x0000000000980947 */ /* 0x000ff40003800000 */
[----:B------:R-:W0:Y:S01]  /*c8a0*/  LDS.128 R4, [R3+0x12400] ;  /* 0x0124000003047984 */ /* 0x000e220000000c00 */
[----:B------:R-:W-:Y:S02]  /*c8b0*/  HADD2.F32 R47, -RZ, R38.H0_H0 ;  /* 0x20000026ff2f7230 */ /* 0x000fe40000004100 */
[----:B------:R-:W-:Y:S02]  /*c8c0*/  HADD2.F32 R45, -RZ, R35.H0_H0 ;  /* 0x20000023ff2d7230 */ /* 0x000fe40000004100 */
[----:B------:R-:W-:Y:S02]  /*c8d0*/  HADD2.F32 R44, -RZ, R37.H0_H0 ;  /* 0x20000025ff2c7230 */ /* 0x000fe40000004100 */
[----:B------:R-:W-:Y:S02]  /*c8e0*/  HADD2.F32 R46, -RZ, R39.H0_H0 ;  /* 0x20000027ff2e7230 */ /* 0x000fe40000004100 */
[--C-:B0-----:R-:W-:Y:S02]  /*c8f0*/  HADD2.F32 R40, -RZ, R4.reuse.H0_H0 ;  /* 0x20000004ff287230 */ /* 0x101fe40000004100 */
[----:B------:R-:W-:-:S02]  /*c900*/  HADD2.F32 R4, -RZ, R4.H1_H1 ;  /* 0x30000004ff047230 */ /* 0x000fc40000004100 */
[--C-:B------:R-:W-:Y:S02]  /*c910*/  HADD2.F32 R41, -RZ, R5.reuse.H0_H0 ;  /* 0x20000005ff297230 */ /* 0x100fe40000004100 */
[----:B------:R-:W-:Y:S02]  /*c920*/  HADD2.F32 R5, -RZ, R5.H1_H1 ;  /* 0x30000005ff057230 */ /* 0x000fe40000004100 */
[C---:B------:R-:W-:Y:S01]  /*c930*/  FMUL.FTZ R49, R4.reuse, R47 ;  /* 0x0000002f04317220 */ /* 0x040fe20000410000 */
[-C--:B------:R-:W-:Y:S01]  /*c940*/  FMUL.FTZ R4, R4, R45.reuse ;  /* 0x0000002d04047220 */ /* 0x080fe20000410000 */
[--C-:B------:R-:W-:Y:S02]  /*c950*/  HADD2.F32 R42, -RZ, R6.reuse.H0_H0 ;  /* 0x20000006ff2a7230 */ /* 0x100fe40000004100 */
[----:B------:R-:W-:Y:S02]  /*c960*/  HADD2.F32 R43, -RZ, R7.H0_H0 ;  /* 0x20000007ff2b7230 */ /* 0x000fe40000004100 */
[C---:B------:R-:W-:Y:S01]  /*c970*/  FMUL.FTZ R50, R5.reuse, R46 ;  /* 0x0000002e05327220 */ /* 0x040fe20000410000 */
[C---:B------:R-:W-:Y:S01]  /*c980*/  FFMA.FTZ R49, R40.reuse, R45, -R49 ;  /* 0x0000002d28317223 */ /* 0x040fe20000010831 */
[----:B------:R-:W-:Y:S01]  /*c990*/  FFMA.FTZ R48, R40, R47, R4 ;  /* 0x0000002f28307223 */ /* 0x000fe20000010004 */
[----:B------:R-:W-:Y:S01]  /*c9a0*/  FMUL.FTZ R52, R5, R44 ;  /* 0x0000002c05347220 */ /* 0x000fe20000410000 */
[----:B------:R-:W-:-:S02]  /*c9b0*/  HADD2.F32 R6, -RZ, R6.H1_H1 ;  /* 0x30000006ff067230 */ /* 0x000fc40000004100 */
[C---:B------:R-:W-:Y:S01]  /*c9c0*/  FFMA.FTZ R50, R41.reuse, R44, -R50 ;  /* 0x0000002c29327223 */ /* 0x040fe20000010832 */
[----:B------:R-:W-:Y:S02]  /*c9d0*/  HADD2.F32 R7, -RZ, R7.H1_H1 ;  /* 0x30000007ff077230 */ /* 0x000fe40000004100 */
[----:B------:R-:W-:Y:S01]  /*c9e0*/  FFMA.FTZ R41, R41, R46, R52 ;  /* 0x0000002e29297223 */ /* 0x000fe20000010034 */
[----:B------:R-:W-:Y:S02]  /*c9f0*/  HADD2.F32 R45, -RZ, R38.H1_H1 ;  /* 0x30000026ff2d7230 */ /* 0x000fe40000004100 */
[----:B------:R-:W-:Y:S02]  /*ca00*/  HADD2.F32 R5, -RZ, R35.H1_H1 ;  /* 0x30000023ff057230 */ /* 0x000fe40000004100 */
[----:B------:R-:W-:Y:S02]  /*ca10*/  HADD2.F32 R40, -RZ, R39.H1_H1 ;  /* 0x30000027ff287230 */ /* 0x000fe40000004100 */
[----:B------:R-:W-:Y:S01]  /*ca20*/  FMUL.FTZ R47, R6, R45 ;  /* 0x0000002d062f7220 */ /* 0x000fe20000410000 */
[----:B------:R-:W-:-:S02]  /*ca30*/  HADD2.F32 R4, -RZ, R37.H1_H1 ;  /* 0x30000025ff047230 */ /* 0x000fc40000004100 */
[-C--:B------:R-:W-:Y:S01]  /*ca40*/  FMUL.FTZ R44, R6, R5.reuse ;  /* 0x00000005062c7220 */ /* 0x080fe20000410000 */
[C---:B------:R-:W-:Y:S01]  /*ca50*/  FMUL.FTZ R46, R7.reuse, R40 ;  /* 0x00000028072e7220 */ /* 0x040fe20000410000 */
[C---:B------:R-:W-:Y:S01]  /*ca60*/  FFMA.FTZ R6, R42.reuse, R5, -R47 ;  /* 0x000000052a067223 */ /* 0x040fe2000001082f */
[-C--:B------:R-:W-:Y:S01]  /*ca70*/  FMUL.FTZ R51, R7, R4.reuse ;  /* 0x0000000407337220 */ /* 0x080fe20000410000 */
[----:B------:R-:W-:Y:S01]  /*ca80*/  FFMA.FTZ R45, R42, R45, R44 ;  /* 0x0000002d2a2d7223 */ /* 0x000fe2000001002c */
[C---:B------:R-:W-:Y:S01]  /*ca90*/  FFMA.FTZ R7, R43.reuse, R4, -R46 ;  /* 0x000000042b077223 */ /* 0x040fe2000001082e */
[----:B------:R-:W-:Y:S01]  /*caa0*/  F2FP.F16.F32.PACK_AB R4, R48, R49 ;  /* 0x000000313004723e */ /* 0x000fe200000000ff */
[----:B------:R-:W-:Y:S01]  /*cab0*/  FFMA.FTZ R40, R43, R40, R51 ;  /* 0x000000282b287223 */ /* 0x000fe20000010033 */
[----:B------:R-:W-:Y:S02]  /*cac0*/  F2FP.F16.F32.PACK_AB R5, R41, R50 ;  /* 0x000000322905723e */ /* 0x000fe400000000ff */
[----:B------:R-:W-:-:S02]  /*cad0*/  F2FP.F16.F32.PACK_AB R6, R45, R6 ;  /* 0x000000062d06723e */ /* 0x000fc400000000ff */
[----:B------:R-:W-:-:S05]  /*cae0*/  F2FP.F16.F32.PACK_AB R7, R40, R7 ;  /* 0x000000072807723e */ /* 0x000fca00000000ff */
[----:B------:R0:W-:Y:S02]  /*caf0*/  STS.128 [R3+0x12400], R4 ;  /* 0x0124000403007388 */ /* 0x0001e40000000c00 */
.L_x_585:
[----:B------:R-:W-:Y:S05]  /*cb00*/  BSYNC B2 ;  /* 0x0000000000027941 */ /* 0x000fea0003800000 */
.L_x_584:
[----:B------:R-:W-:Y:S04]  /*cb10*/  BSSY B2, `(.L_x_586) ;  /* 0x0000028000027945 */ /* 0x000fe80003800000 */
[----:B------:R-:W-:Y:S05]  /*cb20*/  @P1 BRA `(.L_x_587) ;  /* 0x0000000000981947 */ /* 0x000fea0003800000 */
[----:B0-----:R-:W0:Y:S01]  /*cb30*/  LDS.128 R4, [R0] ;  /* 0x0000000000047984 */ /* 0x001e220000000c00 */
        /* <DEDUP_REMOVED lines=36> */
[----:B------:R1:W-:Y:S02]  /*cd80*/  STS.128 [R0], R4 ;  /* 0x0000000400007388 */ /* 0x0003e40000000c00 */
.L_x_587:
[----:B------:R-:W-:Y:S05]  /*cd90*/  BSYNC B2 ;  /* 0x0000000000027941 */ /* 0x000fea0003800000 */
.L_x_586:
[----:B------:R-:W-:Y:S04]  /*cda0*/  BSSY B2, `(.L_x_588) ;  /* 0x0000028000027945 */ /* 0x000fe80003800000 */
[----:B------:R-:W-:Y:S05]  /*cdb0*/  @P2 BRA `(.L_x_589) ;  /* 0x0000000000982947 */ /* 0x000fea0003800000 */
[----:B01----:R-:W0:Y:S01]  /*cdc0*/  LDS.128 R4, [R3+0x16400] ;  /* 0x0164000003047984 */ /* 0x003e220000000c00 */
        /* <DEDUP_REMOVED lines=37> */
.L_x_589:
[----:B------:R-:W-:Y:S05]  /*d020*/  BSYNC B2 ;  /* 0x0000000000027941 */ /* 0x000fea0003800000 */
.L_x_588:
[----:B------:R-:W-:Y:S04]  /*d030*/  BSSY B2, `(.L_x_590) ;  /* 0x0000028000027945 */ /* 0x000fe80003800000 */
[----:B------:R-:W-:Y:S05]  /*d040*/  @P3 BRA `(.L_x_591) ;  /* 0x0000000000983947 */ /* 0x000fea0003800000 */
[----:B012---:R-:W0:Y:S01]  /*d050*/  LDS.128 R4, [R0+0x4000] ;  /* 0x0040000000047984 */ /* 0x007e220000000c00 */
        /* <DEDUP_REMOVED lines=37> */
.L_x_591:
[----:B------:R-:W-:Y:S05]  /*d2b0*/  BSYNC B2 ;  /* 0x0000000000027941 */ /* 0x000fea0003800000 */
.L_x_590:
[----:B------:R-:W-:Y:S04]  /*d2c0*/  BSSY B2, `(.L_x_592) ;  /* 0x0000028000027945 */ /* 0x000fe80003800000 */
[----:B------:R-:W-:Y:S05]  /*d2d0*/  @P4 BRA `(.L_x_593) ;  /* 0x0000000000984947 */ /* 0x000fea0003800000 */
[----:B0123--:R-:W0:Y:S01]  /*d2e0*/  LDS.128 R4, [R3+0x1a400] ;  /* 0x01a4000003047984 */ /* 0x00fe220000000c00 */
        /* <DEDUP_REMOVED lines=37> */
.L_x_593:
[----:B------:R-:W-:Y:S05]  /*d540*/  BSYNC B2 ;  /* 0x0000000000027941 */ /* 0x000fea0003800000 */
.L_x_592:
[----:B------:R-:W-:Y:S05]  /*d550*/  @P5 BRA `(.L_x_583) ;  /* 0x0000000000985947 */ /* 0x000fea0003800000 */
[----:B01234-:R-:W0:Y:S01]  /*d560*/  LDS.128 R4, [R0+0x8000] ;  /* 0x0080000000047984 */ /* 0x01fe220000000c00 */
        /* <DEDUP_REMOVED lines=37> */
.L_x_583:
[----:B------:R-:W-:Y:S05]  /*d7c0*/  BSYNC B1 ;  /* 0x0000000000017941 */ /* 0x000fea0003800000 */
.L_x_582:
[----:B01234-:R-:W-:-:S05]  /*d7d0*/  VIADD R4, R203, 0x40 ;  /* 0x00000040cb047836 */ /* 0x01ffca0000000000 */
[----:B------:R-:W-:-:S13]  /*d7e0*/  ISETP.GE.AND P0, PT, R4, R8, PT ;  /* 0x000000080400720c */ /* 0x000fda0003f06270 */
[----:B------:R-:W-:Y:S05]  /*d7f0*/  @P0 BRA `(.L_x_594) ;  /* 0x0000003c00240947 */ /* 0x000fea0003800000 */
[----:B------:R-:W0:Y:S01]  /*d800*/  LDC R5, c[0x0][0x3f4] ;  /* 0x0000fd00ff057b82 */ /* 0x000e220000000800 */
        /* <DEDUP_REMOVED lines=9> */
[--C-:B------:R-:W-:Y:S02]  /*d8a0*/  HADD2.F32 R48, -RZ, R38.reuse.H0_H0 ;  /* 0x20000026ff307230 */ /* 0x100fe40000004100 */
[----:B------:R-:W-:Y:S02]  /*d8b0*/  HADD2.F32 R50, -RZ, R39.H0_H0 ;  /* 0x20000027ff327230 */ /* 0x000fe40000004100 */
[----:B------:R-:W-:Y:S02]  /*d8c0*/  HADD2.F32 R44, -RZ, R35.H0_H0 ;  /* 0x20000023ff2c7230 */ /* 0x000fe40000004100 */
[----:B------:R-:W-:Y:S02]  /*d8d0*/  HADD2.F32 R46, -RZ, R37.H0_H0 ;  /* 0x20000025ff2e7230 */ /* 0x000fe40000004100 */
[----:B------:R-:W-:Y:S02]  /*d8e0*/  HADD2.F32 R49, -RZ, R38.H1_H1 ;  /* 0x30000026ff317230 */ /* 0x000fe40000004100 */
[----:B0-----:R-:W-:-:S02]  /*d8f0*/  HADD2.F32 R8, -RZ, R4.H0_H0 ;  /* 0x20000004ff087230 */ /* 0x001fc40000004100 */
[----:B------:R-:W-:Y:S02]  /*d900*/  HADD2.F32 R4, -RZ, R4.H1_H1 ;  /* 0x30000004ff047230 */ /* 0x000fe40000004100 */
[--C-:B------:R-:W-:Y:S02]  /*d910*/  HADD2.F32 R40, -RZ, R5.reuse.H0_H0 ;  /* 0x20000005ff287230 */ /* 0x100fe40000004100 */
[----:B------:R-:W-:Y:S02]  /*d920*/  HADD2.F32 R5, -RZ, R5.H1_H1 ;  /* 0x30000005ff057230 */ /* 0x000fe40000004100 */
[-C--:B------:R-:W-:Y:S01]  /*d930*/  FMUL.FTZ R43, R48, R4.reuse ;  /* 0x00000004302b7220 */ /* 0x080fe20000410000 */
[----:B------:R-:W-:Y:S01]  /*d940*/  FMUL.FTZ R45, R44, R4 ;  /* 0x000000042c2d7220 */ /* 0x000fe20000410000 */
[----:B------:R-:W-:Y:S02]  /*d950*/  HADD2.F32 R41, -RZ, R6.H0_H0 ;  /* 0x20000006ff297230 */ /* 0x000fe40000004100 */
[-C--:B------:R-:W-:Y:S01]  /*d960*/  FMUL.FTZ R47, R50, R5.reuse ;  /* 0x00000005322f7220 */ /* 0x080fe20000410000 */
[----:B------:R-:W-:Y:S01]  /*d970*/  FFMA.FTZ R4, R44, R8, -R43 ;  /* 0x000000082c047223 */ /* 0x000fe2000001082b */
[----:B------:R-:W-:Y:S01]  /*d980*/  FMUL.FTZ R43, R46, R5 ;  /* 0x000000052e2b7220 */ /* 0x000fe20000410000 */
[----:B------:R-:W-:-:S02]  /*d990*/  HADD2.F32 R42, -RZ, R7.H0_H0 ;  /* 0x20000007ff2a7230 */ /* 0x000fc40000004100 */
[----:B------:R-:W-:Y:S01]  /*d9a0*/  FFMA.FTZ R5, R46, R40, -R47 ;  /* 0x000000282e057223 */ /* 0x000fe2000001082f */
[----:B------:R-:W-:Y:S02]  /*d9b0*/  HADD2.F32 R6, -RZ, R6.H1_H1 ;  /* 0x30000006ff067230 */ /* 0x000fe40000004100 */
[----:B------:R-:W-:Y:S01]  /*d9c0*/  FFMA.FTZ R45, R48, R8, R45 ;  /* 0x00000008302d7223 */ /* 0x000fe2000001002d */
[----:B------:R-:W-:Y:S02]  /*d9d0*/  HADD2.F32 R7, -RZ, R7.H1_H1 ;  /* 0x30000007ff077230 */ /* 0x000fe40000004100 */
[----:B------:R-:W-:Y:S01]  /*d9e0*/  FFMA.FTZ R40, R50, R40, R43 ;  /* 0x0000002832287223 */ /* 0x000fe2000001002b */
[----:B------:R-:W-:Y:S02]  /*d9f0*/  HADD2.F32 R46, -RZ, R39.H1_H1 ;  /* 0x30000027ff2e7230 */ /* 0x000fe40000004100 */
[----:B------:R-:W-:Y:S01]  /*da00*/  FMUL.FTZ R8, R49, R6 ;  /* 0x0000000631087220 */ /* 0x000fe20000410000 */
[----:B------:R-:W-:Y:S01]  /*da10*/  HADD2.F32 R47, -RZ, R35.H1_H1 ;  /* 0x30000023ff2f7230 */ /* 0x000fe20000004100 */
[----:B------:R-:W-:Y:S01]  /*da20*/  F2FP.F16.F32.PACK_AB R4, R45, R4 ;  /* 0x000000042d04723e */ /* 0x000fe200000000ff */
[----:B------:R-:W-:-:S02]  /*da30*/  HADD2.F32 R44, -RZ, R37.H1_H1 ;  /* 0x30000025ff2c7230 */ /* 0x000fc40000004100 */
[----:B------:R-:W-:Y:S01]  /*da40*/  FMUL.FTZ R35, R46, R7 ;  /* 0x000000072e237220 */ /* 0x000fe20000410000 */
[----:B------:R-:W-:Y:S01]  /*da50*/  F2FP.F16.F32.PACK_AB R5, R40, R5 ;  /* 0x000000052805723e */ /* 0x000fe200000000ff */
[C---:B------:R-:W-:Y:S01]  /*da60*/  FMUL.FTZ R38, R47.reuse, R6 ;  /* 0x000000062f267220 */ /* 0x040fe20000410000 */
[----:B------:R-:W-:Y:S01]  /*da70*/  FFMA.FTZ R6, R47, R41, -R8 ;  /* 0x000000292f067223 */ /* 0x000fe20000010808 */
[C---:B------:R-:W-:Y:S01]  /*da80*/  FMUL.FTZ R37, R44.reuse, R7 ;  /* 0x000000072c257220 */ /* 0x040fe20000410000 */
[-C--:B------:R-:W-:Y:S01]  /*da90*/  FFMA.FTZ R7, R44, R42.reuse, -R35 ;  /* 0x0000002a2c077223 */ /* 0x080fe20000010823 */
[----:B------:R-:W-:Y:S02]  /*daa0*/  FFMA.FTZ R41, R49, R41, R38 ;  /* 0x0000002931297223 */ /* 0x000fe40000010026 */
[----:B------:R-:W-:-:S03]  /*dab0*/  FFMA.FTZ R42, R46, R42, R37 ;  /* 0x0000002a2e2a7223 */ /* 0x000fc60000010025 */
[----:B------:R-:W-:Y:S02]  /*dac0*/  F2FP.F16.F32.PACK_AB R6, R41, R6 ;  /* 0x000000062906723e */ /* 0x000fe400000000ff */
[----:B------:R-:W-:-:S05]  /*dad0*/  F2FP.F16.F32.PACK_AB R7, R42, R7 ;  /* 0x000000072a07723e */ /* 0x000fca00000000ff */
[----:B------:R0:W-:Y:S02]  /*dae0*/  STS.128 [R3+0x14400], R4 ;  /* 0x0144000403007388 */ /* 0x0001e40000000c00 */
.L_x_596:
[----:B------:R-:W-:Y:S05]  /*daf0*/  BSYNC B1 ;  /* 0x0000000000017941 */ /* 0x000fea0003800000 */
.L_x_595:
[----:B------:R-:W-:Y:S04]  /*db00*/  BSSY B1, `(.L_x_597) ;  /* 0x0000028000017945 */ /* 0x000fe80003800000 */
[----:B------:R-:W-:Y:S05]  /*db10*/  @P1 BRA `(.L_x_598) ;  /* 0x0000000000981947 */ /* 0x000fea0003800000 */
[----:B0-----:R-:W0:Y:S01]  /*db20*/  LDS.128 R4, [R0+0x2000] ;  /* 0x0020000000047984 */ /* 0x001e220000000c00 */
        /* <DEDUP_REMOVED lines=8> */
[-C--:B------:R-:W-:Y:S01]  /*dbb0*/  FMUL.FTZ R39, R44, R4.reuse ;  /* 0x000000042c277220 */ /* 0x080fe20000410000 */
[C---:B------:R-:W-:Y:S01]  /*dbc0*/  FMUL.FTZ R41, R42.reuse, R4 ;  /* 0x000000042a297220 */ /* 0x040fe20000410000 */
[----:B------:R-:W-:Y:S02]  /*dbd0*/  HADD2.F32 R37, -RZ, R6.H0_H0 ;  /* 0x20000006ff257230 */ /* 0x000fe40000004100 */
[-C--:B------:R-:W-:Y:S01]  /*dbe0*/  FMUL.FTZ R40, R45, R5.reuse ;  /* 0x000000052d287220 */ /* 0x080fe20000410000 */
[-C--:B------:R-:W-:Y:S01]  /*dbf0*/  FFMA.FTZ R4, R42, R8.reuse, -R39 ;  /* 0x000000082a047223 */ /* 0x080fe20000010827 */
[----:B------:R-:W-:Y:S01]  /*dc00*/  FFMA.FTZ R41, R44, R8, R41 ;  /* 0x000000082c297223 */ /* 0x000fe20000010029 */
[----:B------:R-:W-:Y:S01]  /*dc10*/  FMUL.FTZ R8, R43, R5 ;  /* 0x000000052b087220 */ /* 0x000fe20000410000 */
[----:B------:R-:W-:-:S02]  /*dc20*/  HADD2.F32 R38, -RZ, R7.H0_H0 ;  /* 0x20000007ff267230 */ /* 0x000fc40000004100 */
[-C--:B------:R-:W-:Y:S01]  /*dc30*/  FFMA.FTZ R5, R43, R35.reuse, -R40 ;  /* 0x000000232b057223 */ /* 0x080fe20000010828 */
[----:B------:R-:W-:Y:S02]  /*dc40*/  HADD2.F32 R6, -RZ, R6.H1_H1 ;  /* 0x30000006ff067230 */ /* 0x000fe40000004100 */
[----:B------:R-:W-:Y:S01]  /*dc50*/  FFMA.FTZ R8, R45, R35, R8 ;  /* 0x000000232d087223 */ /* 0x000fe20000010008 */
[----:B------:R-:W-:Y:S01]  /*dc60*/  HADD2.F32 R7, -RZ, R7.H1_H1 ;  /* 0x30000007ff077230 */ /* 0x000fe20000004100 */
[----:B------:R-:W-:Y:S01]  /*dc70*/  F2FP.F16.F32.PACK_AB R4, R41, R4 ;  /* 0x000000042904723e */ /* 0x000fe200000000ff */
[----:B------:R-:W-:Y:S02]  /*dc80*/  HADD2.F32 R43, -RZ, R33.H1_H1 ;  /* 0x30000021ff2b7230 */ /* 0x000fe40000004100 */
[----:B------:R-:W-:Y:S01]  /*dc90*/  HADD2.F32 R42, -RZ, R34.H1_H1 ;  /* 0x30000022ff2a7230 */ /* 0x000fe20000004100 */
[----:B------:R-:W-:Y:S01]  /*dca0*/  F2FP.F16.F32.PACK_AB R5, R8, R5 ;  /* 0x000000050805723e */ /* 0x000fe200000000ff */
[----:B------:R-:W-:-:S02]  /*dcb0*/  HADD2.F32 R39, -RZ, R31.H1_H1 ;  /* 0x3000001fff277230 */ /* 0x000fc40000004100 */
[----:B------:R-:W-:Y:S02]  /*dcc0*/  HADD2.F32 R40, -RZ, R32.H1_H1 ;  /* 0x30000020ff287230 */ /* 0x000fe40000004100 */
[-C--:B------:R-:W-:Y:S01]  /*dcd0*/  FMUL.FTZ R32, R43, R6.reuse ;  /* 0x000000062b207220 */ /* 0x080fe20000410000 */
[-C--:B------:R-:W-:Y:S01]  /*dce0*/  FMUL.FTZ R31, R42, R7.reuse ;  /* 0x000000072a1f7220 */ /* 0x080fe20000410000 */
[C---:B------:R-:W-:Y:S01]  /*dcf0*/  FMUL.FTZ R34, R39.reuse, R6 ;  /* 0x0000000627227220 */ /* 0x040fe20000410000 */
[C---:B------:R-:W-:Y:S01]  /*dd00*/  FMUL.FTZ R33, R40.reuse, R7 ;  /* 0x0000000728217220 */ /* 0x040fe20000410000 */
[-C--:B------:R-:W-:Y:S01]  /*dd10*/  FFMA.FTZ R6, R39, R37.reuse, -R32 ;  /* 0x0000002527067223 */ /* 0x080fe20000010820 */
[-C--:B------:R-:W-:Y:S01]  /*dd20*/  FFMA.FTZ R7, R40, R38.reuse, -R31 ;  /* 0x0000002628077223 */ /* 0x080fe2000001081f */
[----:B------:R-:W-:Y:S01]  /*dd30*/  FFMA.FTZ R37, R43, R37, R34 ;  /* 0x000000252b257223 */ /* 0x000fe20000010022 */
[----:B------:R-:W-:-:S04]  /*dd40*/  FFMA.FTZ R38, R42, R38, R33 ;  /* 0x000000262a267223 */ /* 0x000fc80000010021 */
[----:B------:R-:W-:Y:S02]  /*dd50*/  F2FP.F16.F32.PACK_AB R6, R37, R6 ;  /* 0x000000062506723e */ /* 0x000fe400000000ff */
[----:B------:R-:W-:-:S05]  /*dd60*/  F2FP.F16.F32.PACK_AB R7, R38, R7 ;  /* 0x000000072607723e */ /* 0x000fca00000000ff */
[----:B------:R1:W-:Y:S02]  /*dd70*/  STS.128 [R0+0x2000], R4 ;  /* 0x0020000400007388 */ /* 0x0003e40000000c00 */
.L_x_598:
[----:B------:R-:W-:Y:S05]  /*dd80*/  BSYNC B1 ;  /* 0x0000000000017941 */ /* 0x000fea0003800000 */
.L_x_597:
        /* <DEDUP_REMOVED lines=28> */
[-C--:B------:R-:W-:Y:S01]  /*df50*/  FMUL.FTZ R27, R38, R6.reuse ;  /* 0x00000006261b7220 */ /* 0x080fe20000410000 */
[----:B------:R-:W-:Y:S02]  /*df60*/  HADD2.F32 R35, -RZ, R28.H1_H1 ;  /* 0x3000001cff237230 */ /* 0x000fe40000004100 */
[C---:B------:R-:W-:Y:S01]  /*df70*/  FMUL.FTZ R29, R34.reuse, R6 ;  /* 0x00000006221d7220 */ /* 0x040fe20000410000 */
[-C--:B------:R-:W-:Y:S01]  /*df80*/  FMUL.FTZ R28, R39, R7.reuse ;  /* 0x00000007271c7220 */ /* 0x080fe20000410000 */
[-C--:B------:R-:W-:Y:S01]  /*df90*/  FFMA.FTZ R6, R34, R32.reuse, -R27 ;  /* 0x0000002022067223 */ /* 0x080fe2000001081b */
[C---:B------:R-:W-:Y:S01]  /*dfa0*/  FMUL.FTZ R30, R35.reuse, R7 ;  /* 0x00000007231e7220 */ /* 0x040fe20000410000 */
[----:B------:R-:W-:Y:S01]  /*dfb0*/  FFMA.FTZ R29, R38, R32, R29 ;  /* 0x00000020261d7223 */ /* 0x000fe2000001001d */
[-C--:B------:R-:W-:Y:S02]  /*dfc0*/  FFMA.FTZ R7, R35, R33.reuse, -R28 ;  /* 0x0000002123077223 */ /* 0x080fe4000001081c */
[----:B------:R-:W-:-:S02]  /*dfd0*/  FFMA.FTZ R30, R39, R33, R30 ;  /* 0x00000021271e7223 */ /* 0x000fc4000001001e */
[----:B------:R-:W-:-:S03]  /*dfe0*/  F2FP.F16.F32.PACK_AB R6, R29, R6 ;  /* 0x000000061d06723e */ /* 0x000fc600000000ff */
[----:B------:R-:W-:-:S05]  /*dff0*/  F2FP.F16.F32.PACK_AB R7, R30, R7 ;  /* 0x000000071e07723e */ /* 0x000fca00000000ff */
[----:B------:R2:W-:Y:S02]  /*e000*/  STS.128 [R3+0x18400], R4 ;  /* 0x0184000403007388 */ /* 0x0005e40000000c00 */
.L_x_600:
[----:B------:R-:W-:Y:S05]  /*e010*/  BSYNC B1 ;  /* 0x0000000000017941 */ /* 0x000fea0003800000 */
.L_x_599:
        /* <DEDUP_REMOVED lines=40> */
.L_x_602:
[----:B------:R-:W-:Y:S05]  /*e2a0*/  BSYNC B1 ;  /* 0x0000000000017941 */ /* 0x000fea0003800000 */
.L_x_601:
        /* <DEDUP_REMOVED lines=40> */
.L_x_604:
[----:B------:R-:W-:Y:S05]  /*e530*/  BSYNC B1 ;  /* 0x0000000000017941 */ /* 0x000fea0003800000 */
.L_x_603:
        /* <DEDUP_REMOVED lines=13> */
[----:B------:R-:W-:Y:S01]  /*e610*/  FMUL.FTZ R15, R28, R5 ;  /* 0x000000051c0f7220 */ /* 0x000fe20000410000 */
[----:B------:R-:W-:Y:S01]  /*e620*/  FFMA.FTZ R4, R21, R3, -R20 ;  /* 0x0000000315047223 */ /* 0x000fe20000010814 */
[----:B------:R-:W-:-:S02]  /*e630*/  HADD2.F32 R14, -RZ, R7.H0_H0 ;  /* 0x20000007ff0e7230 */ /* 0x000fc40000004100 */
[----:B------:R-:W-:Y:S01]  /*e640*/  FFMA.FTZ R3, R25, R3, R24 ;  /* 0x0000000319037223 */ /* 0x000fe20000010018 */
[C---:B------:R-:W-:Y:S01]  /*e650*/  FMUL.FTZ R21, R26.reuse, R5 ;  /* 0x000000051a157220 */ /* 0x040fe20000410000 */
[----:B------:R-:W-:Y:S02]  /*e660*/  HADD2.F32 R6, -RZ, R6.H1_H1 ;  /* 0x30000006ff067230 */ /* 0x000fe40000004100 */
[-C--:B------:R-:W-:Y:S01]  /*e670*/  FFMA.FTZ R5, R26, R8.reuse, -R15 ;  /* 0x000000081a057223 */ /* 0x080fe2000001080f */
[----:B------:R-:W-:Y:S02]  /*e680*/  HADD2.F32 R7, -RZ, R7.H1_H1 ;  /* 0x30000007ff077230 */ /* 0x000fe40000004100 */
[----:B------:R-:W-:Y:S01]  /*e690*/  FFMA.FTZ R8, R28, R8, R21 ;  /* 0x000000081c087223 */ /* 0x000fe20000010015 */
[----:B------:R-:W-:Y:S01]  /*e6a0*/  HADD2.F32 R25, -RZ, R11.H1_H1 ;  /* 0x3000000bff197230 */ /* 0x000fe20000004100 */
[----:B------:R-:W-:Y:S01]  /*e6b0*/  F2FP.F16.F32.PACK_AB R4, R3, R4 ;  /* 0x000000040304723e */ /* 0x000fe200000000ff */
[----:B------:R-:W-:-:S02]  /*e6c0*/  HADD2.F32 R24, -RZ, R12.H1_H1 ;  /* 0x3000000cff187230 */ /* 0x000fc40000004100 */
[----:B------:R-:W-:Y:S01]  /*e6d0*/  HADD2.F32 R15, -RZ, R9.H1_H1 ;  /* 0x30000009ff0f7230 */ /* 0x000fe20000004100 */
[----:B------:R-:W-:Y:S01]  /*e6e0*/  F2FP.F16.F32.PACK_AB R5, R8, R5 ;  /* 0x000000050805723e */ /* 0x000fe200000000ff */
        /* <DEDUP_REMOVED lines=11> */
[----:B------:R0:W-:Y:S01]  /*e7a0*/  STS.128 [R0+0xa000], R4 ;  /* 0x00a0000400007388 */ /* 0x0001e20000000c00 */
[----:B------:R-:W-:Y:S05]  /*e7b0*/  BRA `(.L_x_594) ;  /* 0x0000002c00347947 */ /* 0x000fea0003800000 */
.L_x_576:
[----:B------:R-:W-:-:S03]  /*e7c0*/  UMOV UR4, 0xffffffff ;  /* 0xffffffff00047882 */ /* 0x000fc60000000000 */
[----:B------:R-:W-:Y:S05]  /*e7d0*/  BRA.DIV UR4, `(.L_x_605) ;  /* 0x0000014204d87947 */ /* 0x000fea000b800000 */
[----:B------:R0:W1:Y:S04]  /*e7e0*/  SHFL.IDX PT, R0, R24, RZ, 0x1c1f ;  /* 0x001c1fff18007589 */ /* 0x00006800000e0000 */
[----:B------:R0:W2:Y:S04]  /*e7f0*/  SHFL.IDX PT, R3, R38, RZ, 0x1c1f ;  /* 0x001c1fff26037589 */ /* 0x0000a800000e0000 */
[----:B------:R0:W3:Y:S04]  /*e800*/  SHFL.IDX PT, R37, R41, RZ, 0x1c1f ;  /* 0x001c1fff29257589 */ /* 0x0000e800000e0000 */
[----:B------:R-:W4:Y:S02]  /*e810*/  SHFL.IDX PT, R40, R40, RZ, 0x1c1f ;  /* 0x001c1fff28287589 */ /* 0x000f2400000e0000 */
.L_x_833:
[----:B------:R-:W-:Y:S01]  /*e820*/  ULDC UR4, c[0x0][0x448] ;  /* 0x0001120000047ab9 */ /* 0x000fe20000000800 */
[----:B------:R-:W-:Y:S01]  /*e830*/  BSSY B1, `(.L_x_606) ;  /* 0x0000037000017945 */ /* 0x000fe20003800000 */
[----:B------:R-:W-:Y:S01]  /*e840*/  IMAD R45, R136, UR4, RZ ;  /* 0x00000004882d7c24 */ /* 0x000fe2000f8e02ff */
[----:B------:R-:W-:Y:S02]  /*e850*/  CS2R R4, SRZ ;  /* 0x0000000000047805 */ /* 0x000fe4000001ff00 */
[----:B------:R-:W-:Y:S02]  /*e860*/  CS2R R8, SRZ ;  /* 0x0000000000087805 */ /* 0x000fe4000001ff00 */
[----:B------:R-:W-:Y:S02]  /*e870*/  CS2R R10, SRZ ;  /* 0x00000000000a7805 */ /* 0x000fe4000001ff00 */
[----:B------:R-:W-:Y:S02]  /*e880*/  CS2R R12, SRZ ;  /* 0x00000000000c7805 */ /* 0x000fe4000001ff00 */
[----:B------:R-:W-:Y:S01]  /*e890*/  ISETP.GE.AND P0, PT, R6, R45, PT ;  /* 0x0000002d0600720c */ /* 0x000fe20003f06270 */
[----:B------:R-:W-:Y:S01]  /*e8a0*/  IMAD R45, R133, -0x80, R45 ;  /* 0xffffff80852d7824 */ /* 0x000fe200078e022d */
[----:B------:R-:W-:-:S02]  /*e8b0*/  CS2R R6, SRZ ;  /* 0x0000000000067805 */ /* 0x000fc4000001ff00 */
[----:B------:R-:W-:Y:S02]  /*e8c0*/  CS2R R14, SRZ ;  /* 0x00000000000e7805 */ /* 0x000fe4000001ff00 */
[----:B0-----:R-:W-:Y:S02]  /*e8d0*/  CS2R R24, SRZ ;  /* 0x0000000000187805 */ /* 0x001fe4000001ff00 */
[----:B------:R-:W-:Y:S02]  /*e8e0*/  CS2R R26, SRZ ;  /* 0x00000000001a7805 */ /* 0x000fe4000001ff00 */
[----:B------:R-:W-:Y:S02]  /*e8f0*/  CS2R R28, SRZ ;  /* 0x00000000001c7805 */ /* 0x000fe4000001ff00 */
[----:B------:R-:W-:Y:S02]  /*e900*/  CS2R R30, SRZ ;  /* 0x00000000001e7805 */ /* 0x000fe4000001ff00 */
[----:B------:R-:W-:-:S02]  /*e910*/  CS2R R32, SRZ ;  /* 0x0000000000207805 */ /* 0x000fc4000001ff00 */
[----:B------:R-:W-:Y:S01]  /*e920*/  CS2R R34, SRZ ;  /* 0x0000000000227805 */ /* 0x000fe2000001ff00 */
[----:B------:R-:W-:Y:S06]  /*e930*/  @P0 BRA `(.L_x_607) ;  /* 0x0000000000980947 */ /* 0x000fec0003800000 */
[----:B------:R-:W-:Y:S01]  /*e940*/  ULDC UR4, c[0x0][0x3f4] ;  /* 0x0000fd0000047ab9 */ /* 0x000fe20000000800 */
[----:B--2---:R-:W-:Y:S01]  /*e950*/  IMAD.MOV.U32 R6, RZ, RZ, R3 ;  /* 0x000000ffff067224 */ /* 0x004fe200078e0003 */
[----:B------:R-:W-:Y:S01]  /*e960*/  ISETP.GE.AND P3, PT, R194, UR4, PT ;  /* 0x00000004c2007c0c */ /* 0x000fe2000bf66270 */
[----:B-1----:R-:W-:Y:S01]  /*e970*/  IMAD.MOV.U32 R7, RZ, RZ, R0 ;  /* 0x000000ffff077224 */ /* 0x002fe200078e0000 */
[----:B------:R-:W-:Y:S01]  /*e980*/  ISETP.GE.AND P2, PT, R16, UR4, PT ;  /* 0x0000000410007c0c */ /* 0x000fe2000bf46270 */
[----:B----4-:R-:W-:Y:S01]  /*e990*/  IMAD.MOV.U32 R8, RZ, RZ, R40 ;  /* 0x000000ffff087224 */ /* 0x010fe200078e0028 */
[----:B------:R-:W-:Y:S02]  /*e9a0*/  ISETP.GE.AND P4, PT, R193, UR4, PT ;  /* 0x00000004c1007c0c */ /* 0x000fe4000bf86270 */
[----:B------:R-:W-:Y:S02]  /*e9b0*/  CS2R R28, SRZ ;  /* 0x00000000001c7805 */ /* 0x000fe4000001ff00 */
[----:B---3--:R-:W-:-:S02]  /*e9c0*/  MOV R9, R37 ;  /* 0x0000002500097202 */ /* 0x008fc40000000f00 */
[----:B------:R-:W-:Y:S02]  /*e9d0*/  CS2R R30, SRZ ;  /* 0x00000000001e7805 */ /* 0x000fe4000001ff00 */
[----:B------:R-:W-:Y:S02]  /*e9e0*/  CS2R R10, SRZ ;  /* 0x00000000000a7805 */ /* 0x000fe4000001ff00 */
[----:B------:R-:W-:Y:S02]  /*e9f0*/  CS2R R32, SRZ ;  /* 0x0000000000207805 */ /* 0x000fe4000001ff00 */
[----:B------:R-:W-:Y:S02]  /*ea00*/  CS2R R34, SRZ ;  /* 0x0000000000227805 */ /* 0x000fe4000001ff00 */
[----:B------:R-:W-:Y:S02]  /*ea10*/  @!P3 SHF.L.U32 R13, R198, 0x3, RZ ;  /* 0x00000003c60db819 */ /* 0x000fe400000006ff */
[----:B------:R-:W-:Y:S01]  /*ea20*/  @!P2 SHF.L.U32 R38, R16, 0x1, RZ ;  /* 0x000000011026a819 */ /* 0x000fe200000006ff */
[----:B------:R-:W-:-:S03]  /*ea30*/  @!P4 IMAD.SHL.U32 R41, R199, 0x8, RZ ;  /* 0x00000008c729c824 */ /* 0x000fc600078e00ff */
[-C--:B------:R-:W-:Y:S01]  /*ea40*/  @!P2 IADD3 R20, P0, R3, R38.reuse, RZ ;  /* 0x000000260314a210 */ /* 0x080fe20007f1e0ff */
[----:B------:R-:W-:Y:S01]  /*ea50*/  @!P3 IMAD.WIDE R4, R13, 0x2, R6 ;  /* 0x000000020d04b825 */ /* 0x000fe200078e0206 */
[----:B------:R-:W-:Y:S02]  /*ea60*/  @!P2 IADD3 R38, P1, R40, R38, RZ ;  /* 0x000000262826a210 */ /* 0x000fe40007f3e0ff */
[----:B------:R-:W-:Y:S01]  /*ea70*/  @!P2 SHF.L.U64.HI R3, R16, 0x1, R17 ;  /* 0x000000011003a819 */ /* 0x000fe20000010211 */
[----:B------:R-:W-:Y:S01]  /*ea80*/  @!P4 IMAD.WIDE R6, R41, 0x2, R6 ;  /* 0x000000022906c825 */ /* 0x000fe200078e0206 */
[----:B------:R0:W5:Y:S03]  /*ea90*/  @!P3 LD.E.128 R28, desc[UR48][R4.64] ;  /* 0x00000030041cb980 */ /* 0x000166000c101d00 */
[--C-:B------:R-:W-:Y:S01]  /*eaa0*/  @!P3 IMAD.WIDE R12, R13, 0x2, R8.reuse ;  /* 0x000000020d0cb825 */ /* 0x100fe200078e0208 */
[----:B------:R1:W5:Y:S03]  /*eab0*/  @!P4 LD.E.128 R32, desc[UR48][R6.64] ;  /* 0x000000300620c980 */ /* 0x000366000c101d00 */
[----:B------:R-:W-:Y:S01]  /*eac0*/  @!P4 IMAD.WIDE R40, R41, 0x2, R8 ;  /* 0x000000022928c825 */ /* 0x000fe200078e0208 */
[----:B------:R-:W-:-:S02]  /*ead0*/  CS2R R8, SRZ ;  /* 0x0000000000087805 */ /* 0x000fc4000001ff00 */
[----:B------:R-:W-:Y:S02]  /*eae0*/  CS2R R14, SRZ ;  /* 0x00000000000e7805 */ /* 0x000fe4000001ff00 */
[----:B------:R-:W-:Y:S02]  /*eaf0*/  CS2R R24, SRZ ;  /* 0x0000000000187805 */ /* 0x000fe4000001ff00 */
[----:B------:R-:W-:Y:S02]  /*eb00*/  CS2R R26, SRZ ;  /* 0x00000000001a7805 */ /* 0x000fe4000001ff00 */
[----:B0-----:R-:W-:Y:S01]  /*eb10*/  CS2R R4, SRZ ;  /* 0x0000000000047805 */ /* 0x001fe2000001ff00 */
[--C-:B------:R-:W-:Y:S01]  /*eb20*/  @!P2 IMAD.X R21, R0, 0x1, R3.reuse, P0 ;  /* 0x000000010015a824 */ /* 0x100fe200000e0603 */
[----:B------:R0:W5:Y:S01]  /*eb30*/  @!P3 LD.E.128 R8, desc[UR48][R12.64] ;  /* 0x000000300c08b980 */ /* 0x000162000c101d00 */
[----:B-1----:R-:W-:Y:S01]  /*eb40*/  CS2R R6, SRZ ;  /* 0x0000000000067805 */ /* 0x002fe2000001ff00 */
[----:B------:R-:W-:-:S02]  /*eb50*/  @!P2 IMAD.X R39, R37, 0x1, R3, P1 ;  /* 0x000000012527a824 */ /* 0x000fc400008e0603 */
[----:B------:R1:W5:Y:S04]  /*eb60*/  @!P2 LD.E.128 R24, desc[UR48][R20.64] ;  /* 0x000000301418a980 */ /* 0x000368000c101d00 */
[----:B------:R1:W5:Y:S01]  /*eb70*/  @!P2 LD.E.128 R4, desc[UR48][R38.64] ;  /* 0x000000302604a980 */ /* 0x000362000c101d00 */
[----:B0-----:R-:W-:-:S06]  /*eb80*/  CS2R R12, SRZ ;  /* 0x00000000000c7805 */ /* 0x001fcc000001ff00 */
[----:B------:R1:W5:Y:S02]  /*eb90*/  @!P4 LD.E.128 R12, desc[UR48][R40.64] ;  /* 0x00000030280cc980 */ /* 0x000364000c101d00 */
.L_x_607:
[----:B------:R-:W-:Y:S05]  /*eba0*/  BSYNC B1 ;  /* 0x0000000000017941 */ /* 0x000fea0003800000 */
.L_x_606:
[----:B-1---5:R-:W-:Y:S01]  /*ebb0*/  IMAD.MOV.U32 R0, RZ, RZ, R25 ;  /* 0x000000ffff007224 */ /* 0x022fe200078e0019 */
[----:B---3--:R-:W-:Y:S01]  /*ebc0*/  MOV R37, R24 ;  /* 0x0000001800257202 */ /* 0x008fe20000000f00 */
[----:B------:R-:W-:Y:S01]  /*ebd0*/  IMAD.MOV.U32 R39, RZ, RZ, R26 ;  /* 0x000000ffff277224 */ /* 0x000fe200078e001a */
[----:B--2---:R-:W-:Y:S01]  /*ebe0*/  MOV R3, R27 ;  /* 0x0000001b00037202 */ /* 0x004fe20000000f00 */
[----:B------:R-:W-:Y:S01]  /*ebf0*/  IMAD.MOV.U32 R20, RZ, RZ, R5 ;  /* 0x000000ffff147224 */ /* 0x000fe200078e0005 */
[----:B------:R-:W-:Y:S01]  /*ec00*/  PRMT R37, R37, 0x5410, R0 ;  /* 0x0000541025257816 */ /* 0x000fe20000000000 */
[----:B------:R-:W-:Y:S01]  /*ec10*/  IMAD.MOV.U32 R21, RZ, RZ, R29 ;  /* 0x000000ffff157224 */ /* 0x000fe200078e001d */
[----:B------:R-:W-:Y:S01]  /*ec20*/  LEA.HI R0, R229, R229, RZ, 0x1 ;  /* 0x000000e5e5007211 */ /* 0x000fe200078f08ff */
[----:B------:R-:W-:Y:S01]  /*ec30*/  IMAD.MOV.U32 R44, RZ, RZ, R35 ;  /* 0x000000ffff2c7224 */ /* 0x000fe200078e0023 */
[----:B------:R-:W-:Y:S01]  /*ec40*/  PRMT R39, R39, 0x5410, R3 ;  /* 0x0000541027277816 */ /* 0x000fe20000000003 */
[----:B------:R-:W-:Y:S01]  /*ec50*/  IMAD.MOV.U32 R43, RZ, RZ, R6 ;  /* 0x000000ffff2b7224 */ /* 0x000fe200078e0006 */
[----:B------:R-:W-:Y:S01]  /*ec60*/  LOP3.LUT R0, R0, 0xfffffffe, RZ, 0xc0, !PT ;  /* 0xfffffffe00007812 */ /* 0x000fe200078ec0ff */
[----:B------:R-:W-:Y:S01]  /*ec70*/  BSSY B1, `(.L_x_608) ;  /* 0x0000044000017945 */ /* 0x000fe20003800000 */
[----:B------:R-:W-:Y:S01]  /*ec80*/  SHF.R.U64 R38, R24, 0x10, R25 ;  /* 0x0000001018267819 */ /* 0x000fe20000001219 */
[----:B------:R-:W-:Y:S01]  /*ec90*/  IMAD.MOV.U32 R24, RZ, RZ, R14 ;  /* 0x000000ffff187224 */ /* 0x000fe200078e000e */
[----:B------:R-:W-:-:S02]  /*eca0*/  IADD3 R0, R229, -R0, RZ ;  /* 0x80000000e5007210 */ /* 0x000fc40007ffe0ff */
[----:B----4-:R-:W-:Y:S01]  /*ecb0*/  SHF.R.U32.HI R40, RZ, 0x10, R25 ;  /* 0x00000010ff287819 */ /* 0x010fe20000011619 */
[----:B------:R-:W-:Y:S01]  /*ecc0*/  IMAD.MOV.U32 R25, RZ, RZ, R31 ;  /* 0x000000ffff197224 */ /* 0x000fe200078e001f */
[----:B------:R-:W-:Y:S02]  /*ecd0*/  SHF.L.U32 R3, R0, 0x1f, RZ ;  /* 0x0000001f00037819 */ /* 0x000fe400000006ff */
[----:B------:R-:W-:Y:S01]  /*ece0*/  SHF.R.U64 R46, R26, 0x10, R27 ;  /* 0x000000101a2e7819 */ /* 0x000fe2000000121b */
[----:B------:R-:W-:Y:S01]  /*ecf0*/  IMAD.MOV.U32 R26, RZ, RZ, R28 ;  /* 0x000000ffff1a7224 */ /* 0x000fe200078e001c */
[----:B------:R-:W0:Y:S01]  /*ed00*/  SYNCS.PHASECHK.TRANS64.TRYWAIT P0, [R18+URZ+0x30800], R3 ;  /* 0x03080003120075a7 */ /* 0x000e22000800017f */
[--C-:B------:R-:W-:Y:S02]  /*ed10*/  SHF.R.U64 R48, R30, 0x10, R31.reuse ;  /* 0x000000101e307819 */ /* 0x100fe4000000121f */
[----:B------:R-:W-:Y:S01]  /*ed20*/  SHF.R.U32.HI R49, RZ, 0x10, R31 ;  /* 0x00000010ff317819 */ /* 0x000fe2000001161f */
[----:B------:R-:W-:Y:S01]  /*ed30*/  IMAD.MOV.U32 R31, RZ, RZ, R32 ;  /* 0x000000ffff1f7224 */ /* 0x000fe200078e0020 */
[----:B------:R-:W-:-:S02]  /*ed40*/  SHF.R.U64 R47, R28, 0x10, R29 ;  /* 0x000000101c2f7819 */ /* 0x000fc4000000121d */
[----:B------:R-:W-:Y:S02]  /*ed50*/  MOV R42, R33 ;  /* 0x00000021002a7202 */ /* 0x000fe40000000f00 */
[--C-:B------:R-:W-:Y:S02]  /*ed60*/  SHF.R.U64 R50, R32, 0x10, R33.reuse ;  /* 0x0000001020327819 */ /* 0x100fe40000001221 */
[----:B------:R-:W-:Y:S01]  /*ed70*/  SHF.R.U32.HI R51, RZ, 0x10, R33 ;  /* 0x00000010ff337819 */ /* 0x000fe20000011621 */
[----:B------:R-:W-:Y:S01]  /*ed80*/  IMAD.MOV.U32 R33, RZ, RZ, R34 ;  /* 0x000000ffff217224 */ /* 0x000fe200078e0022 */
[----:B------:R-:W-:Y:S02]  /*ed90*/  MOV R41, R4 ;  /* 0x0000000400297202 */ /* 0x000fe40000000f00 */
[--C-:B------:R-:W-:Y:S02]  /*eda0*/  SHF.R.U64 R52, R4, 0x10, R5.reuse ;  /* 0x0000001004347819 */ /* 0x100fe40000001205 */
[----:B------:R-:W-:Y:S01]  /*edb0*/  SHF.R.U32.HI R53, RZ, 0x10, R5 ;  /* 0x00000010ff357819 */ /* 0x000fe20000011605 */
[----:B------:R-:W-:Y:S01]  /*edc0*/  IMAD.MOV.U32 R5, RZ, RZ, R9 ;  /* 0x000000ffff057224 */ /* 0x000fe200078e0009 */
[----:B------:R-:W-:-:S02]  /*edd0*/  SHF.R.U32.HI R27, RZ, 0x10, R27 ;  /* 0x00000010ff1b7819 */ /* 0x000fc4000001161b */
[----:B------:R-:W-:Y:S01]  /*ede0*/  MOV R28, R30 ;  /* 0x0000001e001c7202 */ /* 0x000fe20000000f00 */
[----:B------:R-:W-:Y:S01]  /*edf0*/  IMAD.MOV.U32 R30, RZ, RZ, R8 ;  /* 0x000000ffff1e7224 */ /* 0x000fe200078e0008 */
[----:B------:R-:W-:Y:S02]  /*ee00*/  MOV R4, R7 ;  /* 0x0000000700047202 */ /* 0x000fe40000000f00 */
[----:B------:R-:W-:Y:S01]  /*ee10*/  SHF.R.U64 R54, R6, 0x10, R7 ;  /* 0x0000001006367819 */ /* 0x000fe20000001207 */
[----:B------:R-:W-:Y:S01]  /*ee20*/  IMAD.MOV.U32 R6, RZ, RZ, R11 ;  /* 0x000000ffff067224 */ /* 0x000fe200078e000b */
[----:B------:R-:W-:Y:S01]  /*ee30*/  SHF.R.U32.HI R55, RZ, 0x10, R7 ;  /* 0x00000010ff377819 */ /* 0x000fe20000011607 */
[----:B------:R-:W-:Y:S01]  /*ee40*/  IMAD.MOV.U32 R7, RZ, RZ, R12 ;  /* 0x000000ffff077224 */ /* 0x000fe200078e000c */
[--C-:B------:R-:W-:Y:S02]  /*ee50*/  SHF.R.U64 R56, R8, 0x10, R9.reuse ;  /* 0x0000001008387819 */ /* 0x100fe40000001209 */
[----:B------:R-:W-:Y:S01]  /*ee60*/  SHF.R.U32.HI R57, RZ, 0x10, R9 ;  /* 0x00000010ff397819 */ /* 0x000fe20000011609 */
[----:B------:R-:W-:Y:S01]  /*ee70*/  IMAD.MOV.U32 R9, RZ, RZ, R15 ;  /* 0x000000ffff097224 */ /* 0x000fe200078e000f */
[----:B------:R-:W-:-:S02]  /*ee80*/  MOV R32, R10 ;  /* 0x0000000a00207202 */ /* 0x000fc40000000f00 */
[----:B------:R-:W-:Y:S02]  /*ee90*/  SHF.R.U32.HI R29, RZ, 0x10, R29 ;  /* 0x00000010ff1d7819 */ /* 0x000fe4000001161d */
[----:B------:R-:W-:Y:S02]  /*eea0*/  SHF.R.U64 R34, R34, 0x10, R35 ;  /* 0x0000001022227819 */ /* 0x000fe40000001223 */
[----:B------:R-:W-:Y:S02]  /*eeb0*/  SHF.R.U64 R10, R10, 0x10, R11 ;  /* 0x000000100a0a7819 */ /* 0x000fe4000000120b */
[----:B------:R-:W-:Y:S02]  /*eec0*/  SHF.R.U32.HI R35, RZ, 0x10, R35 ;  /* 0x00000010ff237819 */ /* 0x000fe40000011623 */
[----:B------:R-:W-:Y:S02]  /*eed0*/  SHF.R.U32.HI R11, RZ, 0x10, R11 ;  /* 0x00000010ff0b7819 */ /* 0x000fe4000001160b */
[----:B------:R-:W-:-:S02]  /*eee0*/  MOV R8, R13 ;  /* 0x0000000d00087202 */ /* 0x000fc40000000f00 */
[--C-:B------:R-:W-:Y:S02]  /*eef0*/  SHF.R.U64 R58, R12, 0x10, R13.reuse ;  /* 0x000000100c3a7819 */ /* 0x100fe4000000120d */
[----:B------:R-:W-:Y:S02]  /*ef00*/  SHF.R.U32.HI R59, RZ, 0x10, R13 ;  /* 0x00000010ff3b7819 */ /* 0x000fe4000001160d */
[----:B------:R-:W-:Y:S02]  /*ef10*/  VIMNMX R0, R45, 0x80, PT ;  /* 0x000000802d007848 */ /* 0x000fe40003fe0100 */
[----:B------:R-:W-:Y:S02]  /*ef20*/  PRMT R38, R38, 0x5410, R40 ;  /* 0x0000541026267816 */ /* 0x000fe40000000028 */
[----:B------:R-:W-:Y:S02]  /*ef30*/  SHF.R.U64 R60, R14, 0x10, R15 ;  /* 0x000000100e3c7819 */ /* 0x000fe4000000120f */
[----:B------:R-:W-:-:S02]  /*ef40*/  PRMT R40, R46, 0x5410, R27 ;  /* 0x000054102e287816 */ /* 0x000fc4000000001b */
[----:B------:R-:W-:Y:S02]  /*ef50*/  SHF.R.U32.HI R61, RZ, 0x10, R15 ;  /* 0x00000010ff3d7819 */ /* 0x000fe4000001160f */
        /* <DEDUP_REMOVED lines=16> */
[----:B------:R-:W-:-:S02]  /*f060*/  ISETP.GE.AND P1, PT, R203, R0, PT ;  /* 0x00000000cb00720c */ /* 0x000fc40003f26270 */
[----:B------:R-:W-:Y:S02]  /*f070*/  PRMT R20, R7, 0x5410, R8 ;  /* 0x0000541007147816 */ /* 0x000fe40000000008 */
[----:B------:R-:W-:Y:S02]  /*f080*/  PRMT R21, R58, 0x5410, R59 ;  /* 0x000054103a157816 */ /* 0x000fe4000000003b */
[----:B------:R-:W-:Y:S01]  /*f090*/  PRMT R24, R24, 0x5410, R9 ;  /* 0x0000541018187816 */ /* 0x000fe20000000009 */
[----:B0-----:R-:W-:Y:S06]  /*f0a0*/  @!P0 BRA `(.L_x_609) ;  /* 0x0000013c00188947 */ /* 0x001fec0003800000 */
.L_x_834:
[----:B------:R-:W-:Y:S05]  /*f0b0*/  BSYNC B1 ;  /* 0x0000000000017941 */ /* 0x000fea0003800000 */
.L_x_608:
[----:B------:R-:W-:Y:S01]  /*f0c0*/  BSSY B1, `(.L_x_610) ;  /* 0x0000117000017945 */ /* 0x000fe20003800000 */
[----:B------:R-:W-:-:S03]  /*f0d0*/  PRMT R25, R60, 0x5410, R61 ;  /* 0x000054103c197816 */ /* 0x000fc6000000003d */
[----:B------:R-:W-:Y:S05]  /*f0e0*/  @P1 BRA `(.L_x_611) ;  /* 0x0000001000501947 */ /* 0x000fea0003800000 */
[----:B0-----:R-:W0:Y:S01]  /*f0f0*/  LDC R3, c[0x0][0x3f4] ;  /* 0x0000fd00ff037b82 */ /* 0x001e220000000800 */
[----:B------:R-:W-:Y:S01]  /*f100*/  BSSY B2, `(.L_x_612) ;  /* 0x0000060000027945 */ /* 0x000fe20003800000 */
[-C--:B0-----:R-:W-:Y:S02]  /*f110*/  ISETP.GE.AND P0, PT, R16, R3.reuse, PT ;  /* 0x000000031000720c */ /* 0x081fe40003f06270 */
[-C--:B------:R-:W-:Y:S02]  /*f120*/  ISETP.GE.AND P1, PT, R194, R3.reuse, PT ;  /* 0x00000003c200720c */ /* 0x080fe40003f26270 */
[----:B------:R-:W-:-:S09]  /*f130*/  ISETP.GE.AND P2, PT, R193, R3, PT ;  /* 0x00000003c100720c */ /* 0x000fd20003f46270 */
[----:B------:R-:W-:Y:S05]  /*f140*/  @P0 BRA `(.L_x_613) ;  /* 0x00000004006c0947 */ /* 0x000fea0003800000 */
[----:B------:R-:W2:Y:S01]  /*f150*/  LDL R4, [R1+0xa4] ;  /* 0x0000a40001047983 */ /* 0x000ea20000100800 */
[----:B------:R-:W-:Y:S02]  /*f160*/  HADD2.F32 R56, -RZ, R41.H0_H0 ;  /* 0x20000029ff387230 */ /* 0x000fe40000004100 */
[----:B------:R-:W-:Y:S02]  /*f170*/  HADD2.F32 R54, -RZ, R37.H0_H0 ;  /* 0x20000025ff367230 */ /* 0x000fe40000004100 */
[----:B------:R-:W-:Y:S02]  /*f180*/  HADD2.F32 R55, -RZ, R42.H0_H0 ;  /* 0x2000002aff377230 */ /* 0x000fe40000004100 */
[----:B------:R-:W-:Y:S01]  /*f190*/  HADD2.F32 R53, -RZ, R38.H0_H0 ;  /* 0x20000026ff357230 */ /* 0x000fe20000004100 */
[----:B--2---:R-:W-:Y:S02]  /*f1a0*/  LEA.HI R6, R3, R4, RZ, 0x1d ;  /* 0x0000000403067211 */ /* 0x004fe400078fe8ff */
[----:B------:R-:W-:-:S02]  /*f1b0*/  LOP3.LUT R4, R216, 0x38, R16, 0xf8, !PT ;  /* 0x00000038d8047812 */ /* 0x000fc400078ef810 */
[----:B------:R-:W-:Y:S01]  /*f1c0*/  SHF.R.S32.HI R9, RZ, 0x1f, R6 ;  /* 0x0000001fff097819 */ /* 0x000fe20000011406 */
[----:B------:R-:W-:Y:S01]  /*f1d0*/  IMAD.SHL.U32 R7, R6, 0x8, RZ ;  /* 0x0000000806077824 */ /* 0x000fe200078e00ff */
[-C--:B------:R-:W-:Y:S02]  /*f1e0*/  LOP3.LUT R5, R4, R217.reuse, RZ, 0x3c, !PT ;  /* 0x000000d904057212 */ /* 0x080fe400078e3cff */
[----:B------:R-:W-:Y:S02]  /*f1f0*/  LEA.HI R9, R9, R6, RZ, 0x3 ;  /* 0x0000000609097211 */ /* 0x000fe400078f18ff */
[----:B------:R-:W-:Y:S01]  /*f200*/  LOP3.LUT R4, R216, 0x38, R7, 0xf8, !PT ;  /* 0x00000038d8047812 */ /* 0x000fe200078ef807 */
[----:B------:R-:W-:Y:S01]  /*f210*/  IMAD.IADD R5, R218, 0x1, R5 ;  /* 0x00000001da057824 */ /* 0x000fe200078e0205 */
[----:B------:R-:W-:Y:S02]  /*f220*/  SHF.L.U32 R9, R9, 0xa, RZ ;  /* 0x0000000a09097819 */ /* 0x000fe400000006ff */
[----:B------:R-:W-:Y:S01]  /*f230*/  LOP3.LUT R8, R4, R217, RZ, 0x3c, !PT ;  /* 0x000000d904087212 */ /* 0x000fe200078e3cff */
[----:B------:R-:W-:Y:S01]  /*f240*/  IMAD R34, R5, 0x2, R18 ;  /* 0x0000000205227824 */ /* 0x000fe200078e0212 */
[----:B------:R-:W-:-:S04]  /*f250*/  LOP3.LUT R9, R9, 0x7fffe000, RZ, 0xc0, !PT ;  /* 0x7fffe00009097812 */ /* 0x000fc800078ec0ff */
[----:B------:R-:W-:Y:S01]  /*f260*/  IADD3 R9, R8, R9, R218 ;  /* 0x0000000908097210 */ /* 0x000fe20007ffe0da */
[----:B------:R-:W0:Y:S04]  /*f270*/  LDS.128 R4, [R34+0x12400] ;  /* 0x0124000022047984 */ /* 0x000e280000000c00 */
[----:B------:R-:W-:-:S05]  /*f280*/  IMAD R35, R9, 0x2, R18 ;  /* 0x0000000209237824 */ /* 0x000fca00078e0212 */
[----:B------:R-:W1:Y:S01]  /*f290*/  LDS.128 R8, [R35+0x12400] ;  /* 0x0124000023087984 */ /* 0x000e620000000c00 */
[--C-:B0-----:R-:W-:Y:S02]  /*f2a0*/  HADD2.F32 R47, -RZ, R5.reuse.H0_H0 ;  /* 0x20000005ff2f7230 */ /* 0x101fe40000004100 */
[----:B------:R-:W-:Y:S02]  /*f2b0*/  HADD2.F32 R48, -RZ, R5.H1_H1 ;  /* 0x30000005ff307230 */ /* 0x000fe40000004100 */
[--C-:B------:R-:W-:Y:S02]  /*f2c0*/  HADD2.F32 R45, -RZ, R4.reuse.H0_H0 ;  /* 0x20000004ff2d7230 */ /* 0x100fe40000004100 */
[----:B------:R-:W-:Y:S02]  /*f2d0*/  HADD2.F32 R46, -RZ, R4.H1_H1 ;  /* 0x30000004ff2e7230 */ /* 0x000fe40000004100 */
[----:B------:R-:W-:Y:S02]  /*f2e0*/  HADD2.F32 R49, -RZ, R6.H0_H0 ;  /* 0x20000006ff317230 */ /* 0x000fe40000004100 */
[----:B-1----:R-:W-:-:S02]  /*f2f0*/  HADD2.F32 R5, -RZ, R8.H0_H0 ;  /* 0x20000008ff057230 */ /* 0x002fc40000004100 */
[----:B------:R-:W-:Y:S02]  /*f300*/  HADD2.F32 R8, -RZ, R8.H1_H1 ;  /* 0x30000008ff087230 */ /* 0x000fe40000004100 */
[----:B------:R-:W-:Y:S02]  /*f310*/  HADD2.F32 R50, -RZ, R9.H0_H0 ;  /* 0x20000009ff327230 */ /* 0x000fe40000004100 */
[C---:B------:R-:W-:Y:S01]  /*f320*/  FMUL.FTZ R58, R5.reuse, R56 ;  /* 0x00000038053a7220 */ /* 0x040fe20000410000 */
[-C--:B------:R-:W-:Y:S01]  /*f330*/  FMUL.FTZ R60, R5, R54.reuse ;  /* 0x00000036053c7220 */ /* 0x080fe20000410000 */
[C---:B------:R-:W-:Y:S01]  /*f340*/  FMUL.FTZ R57, R8.reuse, R55 ;  /* 0x0000003708397220 */ /* 0x040fe20000410000 */
[----:B------:R-:W-:Y:S01]  /*f350*/  FMUL.FTZ R59, R8, R53 ;  /* 0x00000035083b7220 */ /* 0x000fe20000410000 */
[C---:B------:R-:W-:Y:S01]  /*f360*/  FFMA.FTZ R5, R45.reuse, R54, -R58 ;  /* 0x000000362d057223 */ /* 0x040fe2000001083a */
[----:B------:R-:W-:Y:S02]  /*f370*/  HADD2.F32 R54, -RZ, R41.H1_H1 ;  /* 0x30000029ff367230 */ /* 0x000fe40000004100 */
[----:B------:R-:W-:Y:S01]  /*f380*/  FFMA.FTZ R60, R45, R56, R60 ;  /* 0x000000382d3c7223 */ /* 0x000fe2000001003c */
[----:B------:R-:W-:-:S02]  /*f390*/  HADD2.F32 R45, -RZ, R37.H1_H1 ;  /* 0x30000025ff2d7230 */ /* 0x000fc40000004100 */
[----:B------:R-:W-:Y:S01]  /*f3a0*/  FFMA.FTZ R56, R46, R53, -R57 ;  /* 0x000000352e387223 */ /* 0x000fe20000010839 */
[----:B------:R-:W-:Y:S02]  /*f3b0*/  HADD2.F32 R9, -RZ, R9.H1_H1 ;  /* 0x30000009ff097230 */ /* 0x000fe40000004100 */
[----:B------:R-:W-:Y:S01]  /*f3c0*/  FMUL.FTZ R8, R50, R54 ;  /* 0x0000003632087220 */ /* 0x000fe20000410000 */
[----:B------:R-:W-:Y:S02]  /*f3d0*/  HADD2.F32 R53, -RZ, R42.H1_H1 ;  /* 0x3000002aff357230 */ /* 0x000fe40000004100 */
[----:B------:R-:W-:Y:S01]  /*f3e0*/  FFMA.FTZ R59, R46, R55, R59 ;  /* 0x000000372e3b7223 */ /* 0x000fe2000001003b */
[-C--:B------:R-:W-:Y:S01]  /*f3f0*/  FMUL.FTZ R57, R50, R45.reuse ;  /* 0x0000002d32397220 */ /* 0x080fe20000410000 */
[----:B------:R-:W-:Y:S01]  /*f400*/  FFMA.FTZ R55, R47, R45, -R8 ;  /* 0x0000002d2f377223 */ /* 0x000fe20000010808 */
[----:B------:R-:W-:Y:S02]  /*f410*/  HADD2.F32 R8, -RZ, R38.H1_H1 ;  /* 0x30000026ff087230 */ /* 0x000fe40000004100 */
[----:B------:R-:W-:Y:S01]  /*f420*/  FMUL.FTZ R45, R9, R53 ;  /* 0x00000035092d7220 */ /* 0x000fe20000410000 */
[----:B------:R-:W-:-:S02]  /*f430*/  HADD2.F32 R51, -RZ, R10.H0_H0 ;  /* 0x2000000aff337230 */ /* 0x000fc40000004100 */
[----:B------:R-:W-:Y:S01]  /*f440*/  FFMA.FTZ R57, R47, R54, R57 ;  /* 0x000000362f397223 */ /* 0x000fe20000010039 */
[----:B------:R-:W-:Y:S02]  /*f450*/  HADD2.F32 R50, -RZ, R43.H0_H0 ;  /* 0x2000002bff327230 */ /* 0x000fe40000004100 */
[-C--:B------:R-:W-:Y:S01]  /*f460*/  FFMA.FTZ R54, R48, R8.reuse, -R45 ;  /* 0x0000000830367223 */ /* 0x080fe2000001082d */
[----:B------:R-:W-:Y:S02]  /*f470*/  HADD2.F32 R46, -RZ, R39.H0_H0 ;  /* 0x20000027ff2e7230 */ /* 0x000fe40000004100 */
[----:B------:R-:W-:Y:S01]  /*f480*/  FMUL.FTZ R47, R9, R8 ;  /* 0x00000008092f7220 */ /* 0x000fe20000410000 */
[----:B------:R-:W-:Y:S02]  /*f490*/  HADD2.F32 R10, -RZ, R10.H1_H1 ;  /* 0x3000000aff0a7230 */ /* 0x000fe40000004100 */
[----:B------:R-:W-:Y:S01]  /*f4a0*/  FMUL.FTZ R8, R51, R50 ;  /* 0x0000003233087220 */ /* 0x000fe20000410000 */
[----:B------:R-:W-:-:S02]  /*f4b0*/  HADD2.F32 R45, -RZ, R44.H0_H0 ;  /* 0x2000002cff2d7230 */ /* 0x000fc40000004100 */
[-C--:B------:R-:W-:Y:S01]  /*f4c0*/  FMUL.FTZ R51, R51, R46.reuse ;  /* 0x0000002e33337220 */ /* 0x080fe20000410000 */
[----:B------:R-:W-:Y:S02]  /*f4d0*/  HADD2.F32 R6, -RZ, R6.H1_H1 ;  /* 0x30000006ff067230 */ /* 0x000fe40000004100 */
[----:B------:R-:W-:Y:S01]  /*f4e0*/  FFMA.FTZ R48, R48, R53, R47 ;  /* 0x0000003530307223 */ /* 0x000fe2000001002f */
[----:B------:R-:W-:Y:S02]  /*f4f0*/  HADD2.F32 R9, -RZ, R40.H0_H0 ;  /* 0x20000028ff097230 */ /* 0x000fe40000004100 */
[----:B------:R-:W-:Y:S01]  /*f500*/  FMUL.FTZ R47, R10, R45 ;  /* 0x0000002d0a2f7220 */ /* 0x000fe20000410000 */
[C---:B------:R-:W-:Y:S01]  /*f510*/  FFMA.FTZ R46, R49.reuse, R46, -R8 ;  /* 0x0000002e312e7223 */ /* 0x040fe20000010808 */
[----:B------:R-:W-:Y:S01]  /*f520*/  FFMA.FTZ R51, R49, R50, R51 ;  /* 0x0000003231337223 */ /* 0x000fe20000010033 */
[----:B------:R-:W-:Y:S02]  /*f530*/  HADD2.F32 R52, -RZ, R11.H0_H0 ;  /* 0x2000000bff347230 */ /* 0x000fe40000004100 */
[-C--:B------:R-:W-:Y:S01]  /*f540*/  FFMA.FTZ R49, R6, R9.reuse, -R47 ;  /* 0x0000000906317223 */ /* 0x080fe2000001082f */
[----:B------:R-:W-:Y:S01]  /*f550*/  FMUL.FTZ R53, R10, R9 ;  /* 0x000000090a357220 */ /* 0x000fe20000410000 */
[----:B------:R-:W-:-:S02]  /*f560*/  HADD2.F32 R47, -RZ, R43.H1_H1 ;  /* 0x3000002bff2f7230 */ /* 0x000fc40000004100 */
[----:B------:R-:W-:Y:S02]  /*f570*/  HADD2.F32 R9, -RZ, R39.H1_H1 ;  /* 0x30000027ff097230 */ /* 0x000fe40000004100 */
[----:B------:R-:W-:Y:S01]  /*f580*/  FFMA.FTZ R50, R6, R45, R53 ;  /* 0x0000002d06327223 */ /* 0x000fe20000010035 */
[----:B------:R-:W-:Y:S02]  /*f590*/  HADD2.F32 R11, -RZ, R11.H1_H1 ;  /* 0x3000000bff0b7230 */ /* 0x000fe40000004100 */
[C---:B------:R-:W-:Y:S01]  /*f5a0*/  FMUL.FTZ R45, R52.reuse, R47 ;  /* 0x0000002f342d7220 */ /* 0x040fe20000410000 */
[----:B------:R-:W-:Y:S02]  /*f5b0*/  HADD2.F32 R10, -RZ, R44.H1_H1 ;  /* 0x3000002cff0a7230 */ /* 0x000fe40000004100 */
[----:B------:R-:W-:Y:S01]  /*f5c0*/  FMUL.FTZ R52, R52, R9 ;  /* 0x0000000934347220 */ /* 0x000fe20000410000 */
[----:B------:R-:W-:Y:S02]  /*f5d0*/  HADD2.F32 R8, -RZ, R40.H1_H1 ;  /* 0x30000028ff087230 */ /* 0x000fe40000004100 */
[----:B------:R-:W-:-:S02]  /*f5e0*/  HADD2.F32 R4, -RZ, R7.H0_H0 ;  /* 0x20000007ff047230 */ /* 0x000fc40000004100 */
[C---:B------:R-:W-:Y:S01]  /*f5f0*/  FMUL.FTZ R6, R11.reuse, R10 ;  /* 0x0000000a0b067220 */ /* 0x040fe20000410000 */
[----:B------:R-:W-:Y:S02]  /*f600*/  HADD2.F32 R7, -RZ, R7.H1_H1 ;  /* 0x30000007ff077230 */ /* 0x000fe40000004100 */
[-C--:B------:R-:W-:Y:S01]  /*f610*/  FMUL.FTZ R53, R11, R8.reuse ;  /* 0x000000080b357220 */ /* 0x080fe20000410000 */
[C---:B------:R-:W-:Y:S01]  /*f620*/  FFMA.FTZ R11, R4.reuse, R47, R52 ;  /* 0x0000002f040b7223 */ /* 0x040fe20000010034 */
[----:B------:R-:W-:Y:S01]  /*f630*/  FFMA.FTZ R45, R4, R9, -R45 ;  /* 0x00000009042d7223 */ /* 0x000fe2000001082d */
[C---:B------:R-:W-:Y:S01]  /*f640*/  FFMA.FTZ R52, R7.reuse, R8, -R6 ;  /* 0x0000000807347223 */ /* 0x040fe20000010806 */
[----:B------:R-:W-:Y:S01]  /*f650*/  FFMA.FTZ R58, R7, R10, R53 ;  /* 0x0000000a073a7223 */ /* 0x000fe20000010035 */
[----:B------:R-:W-:Y:S02]  /*f660*/  F2FP.F16.F32.PACK_AB R4, R56, R5 ;  /* 0x000000053804723e */ /* 0x000fe400000000ff */
[----:B------:R-:W-:-:S02]  /*f670*/  F2FP.F16.F32.PACK_AB R5, R54, R55 ;  /* 0x000000373605723e */ /* 0x000fc400000000ff */
[----:B------:R-:W-:Y:S02]  /*f680*/  F2FP.F16.F32.PACK_AB R6, R49, R46 ;  /* 0x0000002e3106723e */ /* 0x000fe400000000ff */
[----:B------:R-:W-:Y:S02]  /*f690*/  F2FP.F16.F32.PACK_AB R7, R52, R45 ;  /* 0x0000002d3407723e */ /* 0x000fe400000000ff */
[----:B------:R-:W-:Y:S02]  /*f6a0*/  F2FP.F16.F32.PACK_AB R8, R59, R60 ;  /* 0x0000003c3b08723e */ /* 0x000fe400000000ff */
[----:B------:R-:W-:Y:S01]  /*f6b0*/  F2FP.F16.F32.PACK_AB R9, R48, R57 ;  /* 0x000000393009723e */ /* 0x000fe200000000ff */
[----:B------:R0:W-:Y:S01]  /*f6c0*/  STS.128 [R34+0x12400], R4 ;  /* 0x0124000422007388 */ /* 0x0001e20000000c00 */
[----:B------:R-:W-:Y:S02]  /*f6d0*/  F2FP.F16.F32.PACK_AB R10, R50, R51 ;  /* 0x00000033320a723e */ /* 0x000fe400000000ff */
[----:B------:R-:W-:-:S05]  /*f6e0*/  F2FP.F16.F32.PACK_AB R11, R58, R11 ;  /* 0x0000000b3a0b723e */ /* 0x000fca00000000ff */
[----:B------:R0:W-:Y:S02]  /*f6f0*/  STS.128 [R35+0x12400], R8 ;  /* 0x0124000823007388 */ /* 0x0001e40000000c00 */
.L_x_613:
[----:B------:R-:W-:Y:S05]  /*f700*/  BSYNC B2 ;  /* 0x0000000000027941 */ /* 0x000fea0003800000 */
.L_x_612:
[----:B------:R-:W-:Y:S04]  /*f710*/  BSSY B2, `(.L_x_614) ;  /* 0x0000059000027945 */ /* 0x000fe80003800000 */
[----:B------:R-:W-:Y:S05]  /*f720*/  @P1 BRA `(.L_x_615) ;  /* 0x00000004005c1947 */ /* 0x000fea0003800000 */
[----:B------:R-:W2:Y:S01]  /*f730*/  LDL R61, [R1+0x114] ;  /* 0x00011400013d7983 */ /* 0x000ea20000100800 */
[----:B0-----:R-:W-:Y:S01]  /*f740*/  LEA.HI R4, R3, R198, RZ, 0x1d ;  /* 0x000000c603047211 */ /* 0x001fe200078fe8ff */
[----:B------:R-:W-:Y:S02]  /*f750*/  HADD2.F32 R54, -RZ, R30.H0_H0 ;  /* 0x2000001eff367230 */ /* 0x000fe40000004100 */
[----:B------:R-:W-:Y:S01]  /*f760*/  HADD2.F32 R52, -RZ, R26.H0_H0 ;  /* 0x2000001aff347230 */ /* 0x000fe20000004100 */
[----:B------:R-:W-:Y:S01]  /*f770*/  SHF.R.S32.HI R7, RZ, 0x1f, R4 ;  /* 0x0000001fff077819 */ /* 0x000fe20000011404 */
[----:B------:R-:W-:Y:S01]  /*f780*/  HADD2.F32 R53, -RZ, R31.H0_H0 ;  /* 0x2000001fff357230 */ /* 0x000fe20000004100 */
[----:B------:R-:W-:Y:S01]  /*f790*/  SHF.L.U32 R5, R4, 0x3, RZ ;  /* 0x0000000304057819 */ /* 0x000fe200000006ff */
[----:B------:R-:W-:Y:S01]  /*f7a0*/  HADD2.F32 R55, -RZ, R30.H1_H1 ;  /* 0x3000001eff377230 */ /* 0x000fe20000004100 */
[----:B------:R-:W-:Y:S02]  /*f7b0*/  LEA.HI R7, R7, R4, RZ, 0x3 ;  /* 0x0000000407077211 */ /* 0x000fe400078f18ff */
[----:B------:R-:W-:-:S03]  /*f7c0*/  LOP3.LUT R4, R216, 0x38, R5, 0xf8, !PT ;  /* 0x00000038d8047812 */ /* 0x000fc600078ef805 */
[----:B------:R-:W-:Y:S01]  /*f7d0*/  IMAD.SHL.U32 R7, R7, 0x400, RZ ;  /* 0x0000040007077824 */ /* 0x000fe200078e00ff */
[----:B------:R-:W-:-:S04]  /*f7e0*/  LOP3.LUT R8, R4, R217, RZ, 0x3c, !PT ;  /* 0x000000d904087212 */ /* 0x000fc800078e3cff */
[----:B------:R-:W-:-:S04]  /*f7f0*/  LOP3.LUT R9, R7, 0x7fffe000, RZ, 0xc0, !PT ;  /* 0x7fffe00007097812 */ /* 0x000fc800078ec0ff */
[----:B------:R-:W-:-:S05]  /*f800*/  IADD3 R9, R8, R9, R218 ;  /* 0x0000000908097210 */ /* 0x000fca0007ffe0da */
[----:B------:R-:W-:-:S05]  /*f810*/  IMAD R34, R9, 0x2, R18 ;  /* 0x0000000209227824 */ /* 0x000fca00078e0212 */
[----:B------:R-:W0:Y:S02]  /*f820*/  LDS.128 R8, [R34+0x12400] ;  /* 0x0124000022087984 */ /* 0x000e240000000c00 */
[--C-:B0-----:R-:W-:Y:S02]  /*f830*/  HADD2.F32 R49, -RZ, R9.reuse.H0_H0 ;  /* 0x20000009ff317230 */ /* 0x101fe40000004100 */
[----:B------:R-:W-:Y:S02]  /*f840*/  HADD2.F32 R9, -RZ, R9.H1_H1 ;  /* 0x30000009ff097230 */ /* 0x000fe40000004100 */
[--C-:B------:R-:W-:Y:S02]  /*f850*/  HADD2.F32 R50, -RZ, R10.reuse.H0_H0 ;  /* 0x2000000aff327230 */ /* 0x100fe40000004100 */
[----:B------:R-:W-:Y:S01]  /*f860*/  FMUL.FTZ R57, R49, R55 ;  /* 0x0000003731397220 */ /* 0x000fe20000410000 */
[----:B------:R-:W-:Y:S02]  /*f870*/  HADD2.F32 R10, -RZ, R10.H1_H1 ;  /* 0x3000000aff0a7230 */ /* 0x000fe40000004100 */
[----:B------:R-:W-:-:S02]  /*f880*/  HADD2.F32 R51, -RZ, R11.H0_H0 ;  /* 0x2000000bff337230 */ /* 0x000fc40000004100 */
[----:B------:R-:W-:Y:S01]  /*f890*/  HADD2.F32 R11, -RZ, R11.H1_H1 ;  /* 0x3000000bff0b7230 */ /* 0x000fe20000004100 */
[----:B--2---:R-:W0:Y:S02]  /*f8a0*/  LDS.128 R4, [R61] ;  /* 0x000000003d047984 */ /* 0x004e240000000c00 */
[--C-:B0-----:R-:W-:Y:S02]  /*f8b0*/  HADD2.F32 R46, -RZ, R5.reuse.H0_H0 ;  /* 0x20000005ff2e7230 */ /* 0x101fe40000004100 */
[----:B------:R-:W-:Y:S02]  /*f8c0*/  HADD2.F32 R47, -RZ, R5.H1_H1 ;  /* 0x30000005ff2f7230 */ /* 0x000fe40000004100 */
[----:B------:R-:W-:Y:S02]  /*f8d0*/  HADD2.F32 R5, -RZ, R8.H0_H0 ;  /* 0x20000008ff057230 */ /* 0x000fe40000004100 */
[----:B------:R-:W-:Y:S02]  /*f8e0*/  HADD2.F32 R35, -RZ, R4.H0_H0 ;  /* 0x20000004ff237230 */ /* 0x000fe40000004100 */
[----:B------:R-:W-:-:S02]  /*f8f0*/  HADD2.F32 R8, -RZ, R8.H1_H1 ;  /* 0x30000008ff087230 */ /* 0x000fc40000004100 */
[C---:B------:R-:W-:Y:S01]  /*f900*/  FMUL.FTZ R56, R5.reuse, R54 ;  /* 0x0000003605387220 */ /* 0x040fe20000410000 */
[-C--:B------:R-:W-:Y:S01]  /*f910*/  FMUL.FTZ R58, R5, R52.reuse ;  /* 0x00000034053a7220 */ /* 0x080fe20000410000 */
[----:B------:R-:W-:Y:S02]  /*f920*/  HADD2.F32 R45, -RZ, R4.H1_H1 ;  /* 0x30000004ff2d7230 */ /* 0x000fe40000004100 */
[C---:B------:R-:W-:Y:S01]  /*f930*/  FFMA.FTZ R5, R35.reuse, R52, -R56 ;  /* 0x0000003423057223 */ /* 0x040fe20000010838 */
[----:B------:R-:W-:Y:S02]  /*f940*/  HADD2.F32 R52, -RZ, R27.H0_H0 ;  /* 0x2000001bff347230 */ /* 0x000fe40000004100 */
[C---:B------:R-:W-:Y:S01]  /*f950*/  FMUL.FTZ R56, R8.reuse, R53 ;  /* 0x0000003508387220 */ /* 0x040fe20000410000 */
[----:B------:R-:W-:Y:S01]  /*f960*/  FFMA.FTZ R58, R35, R54, R58 ;  /* 0x00000036233a7223 */ /* 0x000fe2000001003a */
[----:B------:R-:W-:Y:S02]  /*f970*/  HADD2.F32 R35, -RZ, R26.H1_H1 ;  /* 0x3000001aff237230 */ /* 0x000fe40000004100 */
[-C--:B------:R-:W-:Y:S01]  /*f980*/  FMUL.FTZ R8, R8, R52.reuse ;  /* 0x0000003408087220 */ /* 0x080fe20000410000 */
[----:B------:R-:W-:Y:S01]  /*f990*/  FFMA.FTZ R56, R45, R52, -R56 ;  /* 0x000000342d387223 */ /* 0x000fe20000010838 */
[----:B------:R-:W-:-:S02]  /*f9a0*/  HADD2.F32 R52, -RZ, R31.H1_H1 ;  /* 0x3000001fff347230 */ /* 0x000fc40000004100 */
[----:B------:R-:W-:Y:S01]  /*f9b0*/  FMUL.FTZ R54, R49, R35 ;  /* 0x0000002331367220 */ /* 0x000fe20000410000 */
[----:B------:R-:W-:Y:S01]  /*f9c0*/  FFMA.FTZ R53, R45, R53, R8 ;  /* 0x000000352d357223 */ /* 0x000fe20000010008 */
[C---:B------:R-:W-:Y:S01]  /*f9d0*/  FFMA.FTZ R57, R46.reuse, R35, -R57 ;  /* 0x000000232e397223 */ /* 0x040fe20000010839 */
[----:B------:R-:W-:Y:S02]  /*f9e0*/  HADD2.F32 R8, -RZ, R27.H1_H1 ;  /* 0x3000001bff087230 */ /* 0x000fe40000004100 */
[----:B------:R-:W-:Y:S01]  /*f9f0*/  FFMA.FTZ R54, R46, R55, R54 ;  /* 0x000000372e367223 */ /* 0x000fe20000010036 */
[----:B------:R-:W-:Y:S02]  /*fa00*/  HADD2.F32 R45, -RZ, R32.H0_H0 ;  /* 0x20000020ff2d7230 */ /* 0x000fe40000004100 */
[C---:B------:R-:W-:Y:S01]  /*fa10*/  FMUL.FTZ R46, R9.reuse, R52 ;  /* 0x00000034092e7220 */ /* 0x040fe20000410000 */
[----:B------:R-:W-:Y:S02]  /*fa20*/  HADD2.F32 R35, -RZ, R28.H0_H0 ;  /* 0x2000001cff237230 */ /* 0x000fe40000004100 */
[----:B------:R-:W-:Y:S01]  /*fa30*/  FMUL.FTZ R62, R9, R8 ;  /* 0x00000008093e7220 */ /* 0x000fe20000410000 */
[----:B------:R-:W-:-:S02]  /*fa40*/  HADD2.F32 R49, -RZ, R33.H0_H0 ;  /* 0x20000021ff317230 */ /* 0x000fc40000004100 */
[C---:B------:R-:W-:Y:S01]  /*fa50*/  FMUL.FTZ R55, R50.reuse, R45 ;  /* 0x0000002d32377220 */ /* 0x040fe20000410000 */
[--C-:B------:R-:W-:Y:S02]  /*fa60*/  HADD2.F32 R48, -RZ, R6.reuse.H0_H0 ;  /* 0x20000006ff307230 */ /* 0x100fe40000004100 */
[----:B------:R-:W-:Y:S01]  /*fa70*/  FMUL.FTZ R50, R50, R35 ;  /* 0x0000002332327220 */ /* 0x000fe20000410000 */
[----:B------:R-:W-:Y:S02]  /*fa80*/  HADD2.F32 R6, -RZ, R6.H1_H1 ;  /* 0x30000006ff067230 */ /* 0x000fe40000004100 */
[----:B------:R-:W-:Y:S01]  /*fa90*/  FMUL.FTZ R59, R10, R49 ;  /* 0x000000310a3b7220 */ /* 0x000fe20000410000 */
[----:B------:R-:W-:Y:S02]  /*faa0*/  HADD2.F32 R9, -RZ, R29.H0_H0 ;  /* 0x2000001dff097230 */ /* 0x000fe40000004100 */
[C---:B------:R-:W-:Y:S01]  /*fab0*/  FFMA.FTZ R55, R48.reuse, R35, -R55 ;  /* 0x0000002330377223 */ /* 0x040fe20000010837 */
[----:B------:R-:W-:Y:S01]  /*fac0*/  FFMA.FTZ R50, R48, R45, R50 ;  /* 0x0000002d30327223 */ /* 0x000fe20000010032 */
[----:B------:R-:W-:Y:S01]  /*fad0*/  FFMA.FTZ R60, R47, R8, -R46 ;  /* 0x000000082f3c7223 */ /* 0x000fe2000001082e */
[----:B------:R-:W-:-:S02]  /*fae0*/  HADD2.F32 R46, -RZ, R33.H1_H1 ;  /* 0x30000021ff2e7230 */ /* 0x000fc40000004100 */
[-C--:B------:R-:W-:Y:S01]  /*faf0*/  FMUL.FTZ R35, R10, R9.reuse ;  /* 0x000000090a237220 */ /* 0x080fe20000410000 */
[C---:B------:R-:W-:Y:S01]  /*fb00*/  FFMA.FTZ R48, R6.reuse, R9, -R59 ;  /* 0x0000000906307223 */ /* 0x040fe2000001083b */
[----:B------:R-:W-:Y:S02]  /*fb10*/  HADD2.F32 R9, -RZ, R32.H1_H1 ;  /* 0x30000020ff097230 */ /* 0x000fe40000004100 */
[----:B------:R-:W-:Y:S01]  /*fb20*/  FFMA.FTZ R47, R47, R52, R62 ;  /* 0x000000342f2f7223 */ /* 0x000fe2000001003e */
[----:B------:R-:W-:Y:S02]  /*fb30*/  HADD2.F32 R8, -RZ, R28.H1_H1 ;  /* 0x3000001cff087230 */ /* 0x000fe40000004100 */
[----:B------:R-:W-:Y:S01]  /*fb40*/  FFMA.FTZ R35, R6, R49, R35 ;  /* 0x0000003106237223 */ /* 0x000fe20000010023 */
[----:B------:R-:W-:Y:S02]  /*fb50*/  HADD2.F32 R10, -RZ, R29.H1_H1 ;  /* 0x3000001dff0a7230 */ /* 0x000fe40000004100 */
[----:B------:R-:W-:Y:S01]  /*fb60*/  FMUL.FTZ R45, R51, R9 ;  /* 0x00000009332d7220 */ /* 0x000fe20000410000 */
[----:B------:R-:W-:-:S02]  /*fb70*/  HADD2.F32 R4, -RZ, R7.H0_H0 ;  /* 0x20000007ff047230 */ /* 0x000fc40000004100 */
[----:B------:R-:W-:Y:S01]  /*fb80*/  FMUL.FTZ R52, R11, R46 ;  /* 0x0000002e0b347220 */ /* 0x000fe20000410000 */
[----:B------:R-:W-:Y:S02]  /*fb90*/  HADD2.F32 R7, -RZ, R7.H1_H1 ;  /* 0x30000007ff077230 */ /* 0x000fe40000004100 */
[----:B------:R-:W-:Y:S01]  /*fba0*/  FMUL.FTZ R6, R51, R8 ;  /* 0x0000000833067220 */ /* 0x000fe20000410000 */
[----:B------:R-:W-:Y:S01]  /*fbb0*/  FMUL.FTZ R49, R11, R10 ;  /* 0x0000000a0b317220 */ /* 0x000fe20000410000 */
[C---:B------:R-:W-:Y:S01]  /*fbc0*/  FFMA.FTZ R45, R4.reuse, R8, -R45 ;  /* 0x00000008042d7223 */ /* 0x040fe2000001082d */
[----:B------:R-:W-:Y:S01]  /*fbd0*/  F2FP.F16.F32.PACK_AB R8, R53, R58 ;  /* 0x0000003a3508723e */ /* 0x000fe200000000ff */
[C---:B------:R-:W-:Y:S01]  /*fbe0*/  FFMA.FTZ R52, R7.reuse, R10, -R52 ;  /* 0x0000000a07347223 */ /* 0x040fe20000010834 */
[----:B------:R-:W-:Y:S01]  /*fbf0*/  FFMA.FTZ R11, R4, R9, R6 ;  /* 0x00000009040b7223 */ /* 0x000fe20000010006 */
[----:B------:R-:W-:Y:S01]  /*fc00*/  FFMA.FTZ R46, R7, R46, R49 ;  /* 0x0000002e072e7223 */ /* 0x000fe20000010031 */
[----:B------:R-:W-:-:S02]  /*fc10*/  F2FP.F16.F32.PACK_AB R4, R56, R5 ;  /* 0x000000053804723e */ /* 0x000fc400000000ff */
[----:B------:R-:W-:Y:S02]  /*fc20*/  F2FP.F16.F32.PACK_AB R5, R60, R57 ;  /* 0x000000393c05723e */ /* 0x000fe400000000ff */
[----:B------:R-:W-:Y:S02]  /*fc30*/  F2FP.F16.F32.PACK_AB R6, R48, R55 ;  /* 0x000000373006723e */ /* 0x000fe400000000ff */
[----:B------:R-:W-:Y:S02]  /*fc40*/  F2FP.F16.F32.PACK_AB R7, R52, R45 ;  /* 0x0000002d3407723e */ /* 0x000fe400000000ff */
[----:B------:R-:W-:Y:S02]  /*fc50*/  F2FP.F16.F32.PACK_AB R9, R47, R54 ;  /* 0x000000362f09723e */ /* 0x000fe400000000ff */
[----:B------:R-:W-:Y:S01]  /*fc60*/  F2FP.F16.F32.PACK_AB R10, R35, R50 ;  /* 0x00000032230a723e */ /* 0x000fe200000000ff */
[----:B------:R1:W-:Y:S01]  /*fc70*/  STS.128 [R61], R4 ;  /* 0x000000043d007388 */ /* 0x0003e20000000c00 */
[----:B------:R-:W-:-:S05]  /*fc80*/  F2FP.F16.F32.PACK_AB R11, R46, R11 ;  /* 0x0000000b2e0b723e */ /* 0x000fca00000000ff */
[----:B------:R1:W-:Y:S02]  /*fc90*/  STS.128 [R34+0x12400], R8 ;  /* 0x0124000822007388 */ /* 0x0003e40000000c00 */
.L_x_615:
[----:B------:R-:W-:Y:S05]  /*fca0*/  BSYNC B2 ;  /* 0x0000000000027941 */ /* 0x000fea0003800000 */
.L_x_614:
[----:B------:R-:W-:Y:S05]  /*fcb0*/  @P2 BRA `(.L_x_611) ;  /* 0x00000004005c2947 */ /* 0x000fea0003800000 */
[----:B------:R-:W2:Y:S01]  /*fcc0*/  LDL R59, [R1+0x10c] ;  /* 0x00010c00013b7983 */ /* 0x000ea20000100800 */
[----:B------:R-:W-:Y:S01]  /*fcd0*/  LEA.HI R3, R3, R199, RZ, 0x1d ;  /* 0x000000c703037211 */ /* 0x000fe200078fe8ff */
[----:B------:R-:W-:Y:S02]  /*fce0*/  HADD2.F32 R51, -RZ, R12.H0_H0 ;  /* 0x2000000cff337230 */ /* 0x000fe40000004100 */
[----:B------:R-:W-:Y:S01]  /*fcf0*/  HADD2.F32 R52, -RZ, R20.H0_H0 ;  /* 0x20000014ff347230 */ /* 0x000fe20000004100 */
[----:B01----:R-:W-:Y:S01]  /*fd00*/  SHF.R.S32.HI R4, RZ, 0x1f, R3 ;  /* 0x0000001fff047819 */ /* 0x003fe20000011403 */
[----:B------:R-:W-:Y:S01]  /*fd10*/  HADD2.F32 R53, -RZ, R21.H0_H0 ;  /* 0x20000015ff357230 */ /* 0x000fe20000004100 */
[----:B------:R-:W-:Y:S02]  /*fd20*/  SHF.L.U32 R5, R3, 0x3, RZ ;  /* 0x0000000303057819 */ /* 0x000fe400000006ff */
        /* <DEDUP_REMOVED lines=10> */
[----:B------:R-:W-:Y:S02]  /*fdd0*/  HADD2.F32 R48, -RZ, R9.H0_H0 ;  /* 0x20000009ff307230 */ /* 0x000fe40000004100 */
[C---:B------:R-:W-:Y:S01]  /*fde0*/  FMUL.FTZ R55, R47.reuse, R52 ;  /* 0x000000342f377220 */ /* 0x040fe20000410000 */
[----:B------:R-:W-:Y:S01]  /*fdf0*/  FMUL.FTZ R57, R47, R51 ;  /* 0x000000332f397220 */ /* 0x000fe20000410000 */
[----:B------:R-:W-:-:S02]  /*fe00*/  HADD2.F32 R47, -RZ, R13.H0_H0 ;  /* 0x2000000dff2f7230 */ /* 0x000fc40000004100 */
[C---:B------:R-:W-:Y:S01]  /*fe10*/  FMUL.FTZ R54, R8.reuse, R53 ;  /* 0x0000003508367220 */ /* 0x040fe20000410000 */
[----:B------:R-:W-:Y:S02]  /*fe20*/  HADD2.F32 R9, -RZ, R9.H1_H1 ;  /* 0x30000009ff097230 */ /* 0x000fe40000004100 */
[--C-:B------:R-:W-:Y:S02]  /*fe30*/  HADD2.F32 R49, -RZ, R10.reuse.H0_H0 ;  /* 0x2000000aff317230 */ /* 0x100fe40000004100 */
[----:B------:R-:W-:Y:S01]  /*fe40*/  FMUL.FTZ R8, R8, R47 ;  /* 0x0000002f08087220 */ /* 0x000fe20000410000 */
[----:B------:R-:W-:Y:S02]  /*fe50*/  HADD2.F32 R10, -RZ, R10.H1_H1 ;  /* 0x3000000aff0a7230 */ /* 0x000fe40000004100 */
[--C-:B------:R-:W-:Y:S02]  /*fe60*/  HADD2.F32 R50, -RZ, R11.reuse.H0_H0 ;  /* 0x2000000bff327230 */ /* 0x100fe40000004100 */
[----:B------:R-:W-:Y:S01]  /*fe70*/  HADD2.F32 R11, -RZ, R11.H1_H1 ;  /* 0x3000000bff0b7230 */ /* 0x000fe20000004100 */
[----:B--2---:R-:W0:Y:S02]  /*fe80*/  LDS.128 R4, [R59] ;  /* 0x000000003b047984 */ /* 0x004e240000000c00 */
[----:B0-----:R-:W-:-:S02]  /*fe90*/  HADD2.F32 R34, -RZ, R4.H0_H0 ;  /* 0x20000004ff227230 */ /* 0x001fc40000004100 */
[----:B------:R-:W-:Y:S02]  /*fea0*/  HADD2.F32 R35, -RZ, R4.H1_H1 ;  /* 0x30000004ff237230 */ /* 0x000fe40000004100 */
[----:B------:R-:W-:Y:S02]  /*feb0*/  HADD2.F32 R45, -RZ, R5.H0_H0 ;  /* 0x20000005ff2d7230 */ /* 0x000fe40000004100 */
[C---:B------:R-:W-:Y:S01]  /*fec0*/  FFMA.FTZ R55, R34.reuse, R51, -R55 ;  /* 0x0000003322377223 */ /* 0x040fe20000010837 */
[----:B------:R-:W-:Y:S01]  /*fed0*/  FFMA.FTZ R57, R34, R52, R57 ;  /* 0x0000003422397223 */ /* 0x000fe20000010039 */
[----:B------:R-:W-:Y:S02]  /*fee0*/  HADD2.F32 R51, -RZ, R20.H1_H1 ;  /* 0x30000014ff337230 */ /* 0x000fe40000004100 */
[----:B------:R-:W-:Y:S01]  /*fef0*/  FFMA.FTZ R54, R35, R47, -R54 ;  /* 0x0000002f23367223 */ /* 0x000fe20000010836 */
[----:B------:R-:W-:Y:S02]  /*ff00*/  HADD2.F32 R34, -RZ, R12.H1_H1 ;  /* 0x3000000cff227230 */ /* 0x000fe40000004100 */
[----:B------:R-:W-:-:S02]  /*ff10*/  HADD2.F32 R52, -RZ, R21.H1_H1 ;  /* 0x30000015ff347230 */ /* 0x000fc40000004100 */
[C---:B------:R-:W-:Y:S01]  /*ff20*/  FMUL.FTZ R56, R48.reuse, R51 ;  /* 0x0000003330387220 */ /* 0x040fe20000410000 */
[----:B------:R-:W-:Y:S02]  /*ff30*/  HADD2.F32 R5, -RZ, R5.H1_H1 ;  /* 0x30000005ff057230 */ /* 0x000fe40000004100 */
[-C--:B------:R-:W-:Y:S01]  /*ff40*/  FMUL.FTZ R58, R48, R34.reuse ;  /* 0x00000022303a7220 */ /* 0x080fe20000410000 */
[----:B------:R-:W-:Y:S01]  /*ff50*/  FFMA.FTZ R48, R35, R53, R8 ;  /* 0x0000003523307223 */ /* 0x000fe20000010008 */
[----:B------:R-:W-:Y:S02]  /*ff60*/  HADD2.F32 R8, -RZ, R13.H1_H1 ;  /* 0x3000000dff087230 */ /* 0x000fe40000004100 */
[----:B------:R-:W-:Y:S01]  /*ff70*/  FFMA.FTZ R56, R45, R34, -R56 ;  /* 0x000000222d387223 */ /* 0x000fe20000010838 */
[----:B------:R-:W-:Y:S01]  /*ff80*/  FMUL.FTZ R60, R9, R52 ;  /* 0x00000034093c7220 */ /* 0x000fe20000410000 */
[----:B------:R-:W-:Y:S02]  /*ff90*/  HADD2.F32 R34, -RZ, R14.H0_H0 ;  /* 0x2000000eff227230 */ /* 0x000fe40000004100 */
[----:B------:R-:W-:Y:S01]  /*ffa0*/  FFMA.FTZ R58, R45, R51, R58 ;  /* 0x000000332d3a7223 */ /* 0x000fe2000001003a */
[----:B------:R-:W-:-:S02]  /*ffb0*/  HADD2.F32 R35, -RZ, R24.H0_H0 ;  /* 0x20000018ff237230 */ /* 0x000fc40000004100 */
[-C--:B------:R-:W-:Y:S01]  /*ffc0*/  FMUL.FTZ R62, R9, R8.reuse ;  /* 0x00000008093e7220 */ /* 0x080fe20000410000 */
[----:B------:R-:W-:Y:S02]  /*ffd0*/  HADD2.F32 R45, -RZ, R25.H0_H0 ;  /* 0x20000019ff2d7230 */ /* 0x000fe40000004100 */
[----:B------:R-:W-:Y:S01]  /*ffe0*/  FFMA.FTZ R47, R5, R8, -R60 ;  /* 0x00000008052f7223 */ /* 0x000fe2000001083c */
[--C-:B------:R-:W-:Y:S02]  /*fff0*/  HADD2.F32 R46, -RZ, R6.reuse.H0_H0 ;  /* 0x20000006ff2e7230 */ /* 0x100fe40000004100 */
[C---:B------:R-:W-:Y:S01]  /*10000*/  FMUL.FTZ R51, R49.reuse, R35 ;  /* 0x0000002331337220 */ /* 0x040fe20000410000 */
[----:B------:R-:W-:Y:S01]  /*10010*/  FMUL.FTZ R8, R49, R34 ;  /* 0x0000002231087220 */ /* 0x000fe20000410000 */
[----:B------:R-:W-:Y:S02]  /*10020*/  HADD2.F32 R6, -RZ, R6.H1_H1 ;  /* 0x30000006ff067230 */ /* 0x000fe40000004100 */
[----:B------:R-:W-:Y:S01]  /*10030*/  FFMA.FTZ R49, R5, R52, R62 ;  /* 0x0000003405317223 */ /* 0x000fe2000001003e */
[----:B------:R-:W-:-:S02]  /*10040*/  HADD2.F32 R9, -RZ, R15.H0_H0 ;  /* 0x2000000fff097230 */ /* 0x000fc40000004100 */
[----:B------:R-:W-:Y:S01]  /*10050*/  FMUL.FTZ R5, R10, R45 ;  /* 0x0000002d0a057220 */ /* 0x000fe20000410000 */
[C---:B------:R-:W-:Y:S01]  /*10060*/  FFMA.FTZ R51, R46.reuse, R34, -R51 ;  /* 0x000000222e337223 */ /* 0x040fe20000010833 */
[----:B------:R-:W-:Y:S01]  /*10070*/  FFMA.FTZ R35, R46, R35, R8 ;  /* 0x000000232e237223 */ /* 0x000fe20000010008 */
[----:B------:R-:W-:Y:S02]  /*10080*/  HADD2.F32 R8, -RZ, R15.H1_H1 ;  /* 0x3000000fff087230 */ /* 0x000fe40000004100 */
[-C--:B------:R-:W-:Y:S01]  /*10090*/  FMUL.FTZ R53, R10, R9.reuse ;  /* 0x000000090a357220 */ /* 0x080fe20000410000 */
[C---:B------:R-:W-:Y:S01]  /*100a0*/  FFMA.FTZ R34, R6.reuse, R9, -R5 ;  /* 0x0000000906227223 */ /* 0x040fe20000010805 */
[----:B------:R-:W-:Y:S02]  /*100b0*/  HADD2.F32 R9, -RZ, R24.H1_H1 ;  /* 0x30000018ff097230 */ /* 0x000fe40000004100 */
[----:B------:R-:W-:Y:S02]  /*100c0*/  HADD2.F32 R5, -RZ, R14.H1_H1 ;  /* 0x3000000eff057230 */ /* 0x000fe40000004100 */
[----:B------:R-:W-:Y:S01]  /*100d0*/  FFMA.FTZ R46, R6, R45, R53 ;  /* 0x0000002d062e7223 */ /* 0x000fe20000010035 */
[----:B------:R-:W-:-:S02]  /*100e0*/  HADD2.F32 R10, -RZ, R25.H1_H1 ;  /* 0x30000019ff0a7230 */ /* 0x000fc40000004100 */
[C---:B------:R-:W-:Y:S01]  /*100f0*/  FMUL.FTZ R45, R50.reuse, R9 ;  /* 0x00000009322d7220 */ /* 0x040fe20000410000 */
[--C-:B------:R-:W-:Y:S02]  /*10100*/  HADD2.F32 R4, -RZ, R7.reuse.H0_H0 ;  /* 0x20000007ff047230 */ /* 0x100fe40000004100 */
[----:B------:R-:W-:Y:S01]  /*10110*/  FMUL.FTZ R50, R50, R5 ;  /* 0x0000000532327220 */ /* 0x000fe20000410000 */
[----:B------:R-:W-:Y:S02]  /*10120*/  HADD2.F32 R7, -RZ, R7.H1_H1 ;  /* 0x30000007ff077230 */ /* 0x000fe40000004100 */
[C---:B------:R-:W-:Y:S01]  /*10130*/  FMUL.FTZ R6, R11.reuse, R10 ;  /* 0x0000000a0b067220 */ /* 0x040fe20000410000 */
[-C--:B------:R-:W-:Y:S01]  /*10140*/  FMUL.FTZ R53, R11, R8.reuse ;  /* 0x000000080b357220 */ /* 0x080fe20000410000 */
[C---:B------:R-:W-:Y:S01]  /*10150*/  FFMA.FTZ R11, R4.reuse, R9, R50 ;  /* 0x00000009040b7223 */ /* 0x040fe20000010032 */
[----:B------:R-:W-:Y:S01]  /*10160*/  FFMA.FTZ R45, R4, R5, -R45 ;  /* 0x00000005042d7223 */ /* 0x000fe2000001082d */
[C---:B------:R-:W-:Y:S01]  /*10170*/  FFMA.FTZ R50, R7.reuse, R8, -R6 ;  /* 0x0000000807327223 */ /* 0x040fe20000010806 */
        /* <DEDUP_REMOVED lines=8> */
[----:B------:R-:W-:-:S02]  /*10200*/  F2FP.F16.F32.PACK_AB R10, R46, R35 ;  /* 0x000000232e0a723e */ /* 0x000fc400000000ff */
[----:B------:R-:W-:-:S05]  /*10210*/  F2FP.F16.F32.PACK_AB R11, R52, R11 ;  /* 0x0000000b340b723e */ /* 0x000fca00000000ff */
[----:B------:R2:W-:Y:S02]  /*10220*/  STS.128 [R3+0x12400], R8 ;  /* 0x0124000803007388 */ /* 0x0005e40000000c00 */
.L_x_611:
[----:B------:R-:W-:Y:S05]  /*10230*/  BSYNC B1 ;  /* 0x0000000000017941 */ /* 0x000fea0003800000 */
.L_x_610:
[----:B0-2---:R-:W-:-:S04]  /*10240*/  IADD3 R3, R203, 0x40, RZ ;  /* 0x00000040cb037810 */ /* 0x005fc80007ffe0ff */
[----:B------:R-:W-:-:S13]  /*10250*/  ISETP.GE.AND P0, PT, R3, R0, PT ;  /* 0x000000000300720c */ /* 0x000fda0003f06270 */
[----:B------:R-:W-:Y:S05]  /*10260*/  @P0 BRA `(.L_x_594) ;  /* 0x0000001000880947 */ /* 0x000fea0003800000 */
[----:B------:R-:W0:Y:S01]  /*10270*/  LDC R3, c[0x0][0x3f4] ;  /* 0x0000fd00ff037b82 */ /* 0x000e220000000800 */
[----:B------:R-:W-:Y:S01]  /*10280*/  BSSY B1, `(.L_x_616) ;  /* 0x000005e000017945 */ /* 0x000fe20003800000 */
[----:B------:R-:W-:Y:S02]  /*10290*/  SHF.R.U32.HI R57, RZ, 0x3, R205 ;  /* 0x00000003ff397819 */ /* 0x000fe400000116cd */
[-C--:B0-----:R-:W-:Y:S02]  /*102a0*/  ISETP.GE.AND P0, PT, R16, R3.reuse, PT ;  /* 0x000000031000720c */ /* 0x081fe40003f06270 */
[-C--:B------:R-:W-:Y:S02]  /*102b0*/  ISETP.GE.AND P1, PT, R194, R3.reuse, PT ;  /* 0x00000003c200720c */ /* 0x080fe40003f26270 */
[----:B------:R-:W-:-:S09]  /*102c0*/  ISETP.GE.AND P2, PT, R193, R3, PT ;  /* 0x00000003c100720c */ /* 0x000fd20003f46270 */
[----:B------:R-:W-:Y:S05]  /*102d0*/  @P0 BRA `(.L_x_617) ;  /* 0x0000000400600947 */ /* 0x000fea0003800000 */
[----:B-1----:R-:W2:Y:S04]  /*102e0*/  LDL R4, [R1+0xa4] ;  /* 0x0000a40001047983 */ /* 0x002ea80000100800 */
[----:B------:R-:W3:Y:S01]  /*102f0*/  LDL R59, [R1+0x110] ;  /* 0x00011000013b7983 */ /* 0x000ee20000100800 */
[----:B------:R-:W-:Y:S02]  /*10300*/  HADD2.F32 R54, -RZ, R41.H0_H0 ;  /* 0x20000029ff367230 */ /* 0x000fe40000004100 */
[----:B------:R-:W-:Y:S02]  /*10310*/  HADD2.F32 R52, -RZ, R37.H0_H0 ;  /* 0x20000025ff347230 */ /* 0x000fe40000004100 */
[----:B------:R-:W-:Y:S02]  /*10320*/  HADD2.F32 R55, -RZ, R42.H0_H0 ;  /* 0x2000002aff377230 */ /* 0x000fe40000004100 */
[----:B------:R-:W-:-:S02]  /*10330*/  HADD2.F32 R53, -RZ, R38.H0_H0 ;  /* 0x20000026ff357230 */ /* 0x000fc40000004100 */
[----:B------:R-:W-:Y:S02]  /*10340*/  HADD2.F32 R41, -RZ, R41.H1_H1 ;  /* 0x30000029ff297230 */ /* 0x000fe40000004100 */
[----:B------:R-:W-:Y:S02]  /*10350*/  HADD2.F32 R37, -RZ, R37.H1_H1 ;  /* 0x30000025ff257230 */ /* 0x000fe40000004100 */
[----:B------:R-:W-:Y:S02]  /*10360*/  HADD2.F32 R56, -RZ, R43.H0_H0 ;  /* 0x2000002bff387230 */ /* 0x000fe40000004100 */
[----:B------:R-:W-:Y:S01]  /*10370*/  HADD2.F32 R58, -RZ, R44.H0_H0 ;  /* 0x2000002cff3a7230 */ /* 0x000fe20000004100 */
[----:B--2---:R-:W-:-:S04]  /*10380*/  LEA.HI R0, R3, R4, RZ, 0x1d ;  /* 0x0000000403007211 */ /* 0x004fc800078fe8ff */
[----:B------:R-:W-:Y:S01]  /*10390*/  SHF.R.S32.HI R5, RZ, 0x1f, R0 ;  /* 0x0000001fff057819 */ /* 0x000fe20000011400 */
[----:B------:R-:W-:-:S03]  /*103a0*/  IMAD.SHL.U32 R4, R0, 0x8, RZ ;  /* 0x0000000800047824 */ /* 0x000fc600078e00ff */
[----:B------:R-:W-:Y:S02]  /*103b0*/  LEA.HI R5, R5, R0, RZ, 0x3 ;  /* 0x0000000005057211 */ /* 0x000fe400078f18ff */
[----:B------:R-:W-:-:S03]  /*103c0*/  LOP3.LUT R0, R205, 0x38, R4, 0xf8, !PT ;  /* 0x00000038cd007812 */ /* 0x000fc600078ef804 */
[----:B------:R-:W-:Y:S01]  /*103d0*/  IMAD.SHL.U32 R5, R5, 0x400, RZ ;  /* 0x0000040005057824 */ /* 0x000fe200078e00ff */
[----:B------:R-:W-:-:S04]  /*103e0*/  LOP3.LUT R0, R0, R57, RZ, 0x3c, !PT ;  /* 0x0000003900007212 */ /* 0x000fc800078e3cff */
[----:B------:R-:W-:Y:S02]  /*103f0*/  LOP3.LUT R9, R5, 0x7fffe000, RZ, 0xc0, !PT ;  /* 0x7fffe00005097812 */ /* 0x000fe400078ec0ff */
[----:B---3--:R-:W0:Y:S02]  /*10400*/  LDS.128 R4, [R59] ;  /* 0x000000003b047984 */ /* 0x008e240000000c00 */
[----:B------:R-:W-:-:S04]  /*10410*/  IADD3 R9, R0, R9, R219 ;  /* 0x0000000900097210 */ /* 0x000fc80007ffe0db */
[----:B------:R-:W-:-:S05]  /*10420*/  LEA R0, R9, R18, 0x1 ;  /* 0x0000001209007211 */ /* 0x000fca00078e08ff */
[----:B------:R-:W1:Y:S01]  /*10430*/  LDS.128 R8, [R0+0x12400] ;  /* 0x0124000000087984 */ /* 0x000e620000000c00 */
[--C-:B0-----:R-:W-:Y:S02]  /*10440*/  HADD2.F32 R34, -RZ, R4.reuse.H0_H0 ;  /* 0x20000004ff227230 */ /* 0x101fe40000004100 */
[----:B------:R-:W-:Y:S02]  /*10450*/  HADD2.F32 R35, -RZ, R4.H1_H1 ;  /* 0x30000004ff237230 */ /* 0x000fe40000004100 */
[--C-:B------:R-:W-:Y:S02]  /*10460*/  HADD2.F32 R45, -RZ, R5.reuse.H0_H0 ;  /* 0x20000005ff2d7230 */ /* 0x100fe40000004100 */
[----:B------:R-:W-:Y:S02]  /*10470*/  HADD2.F32 R5, -RZ, R5.H1_H1 ;  /* 0x30000005ff057230 */ /* 0x000fe40000004100 */
[--C-:B------:R-:W-:Y:S02]  /*10480*/  HADD2.F32 R46, -RZ, R6.reuse.H0_H0 ;  /* 0x20000006ff2e7230 */ /* 0x100fe40000004100 */
[----:B------:R-:W-:-:S02]  /*10490*/  HADD2.F32 R6, -RZ, R6.H1_H1 ;  /* 0x30000006ff067230 */ /* 0x000fc40000004100 */
[--C-:B-1----:R-:W-:Y:S02]  /*104a0*/  HADD2.F32 R47, -RZ, R8.reuse.H0_H0 ;  /* 0x20000008ff2f7230 */ /* 0x102fe40000004100 */
[----:B------:R-:W-:Y:S02]  /*104b0*/  HADD2.F32 R8, -RZ, R8.H1_H1 ;  /* 0x30000008ff087230 */ /* 0x000fe40000004100 */
[--C-:B------:R-:W-:Y:S02]  /*104c0*/  HADD2.F32 R48, -RZ, R9.reuse.H0_H0 ;  /* 0x20000009ff307230 */ /* 0x100fe40000004100 */
[-C--:B------:R-:W-:Y:S01]  /*104d0*/  FMUL.FTZ R51, R54, R47.reuse ;  /* 0x0000002f36337220 */ /* 0x080fe20000410000 */
[C---:B------:R-:W-:Y:S01]  /*104e0*/  FMUL.FTZ R47, R52.reuse, R47 ;  /* 0x0000002f342f7220 */ /* 0x040fe20000410000 */
[----:B------:R-:W-:Y:S02]  /*104f0*/  HADD2.F32 R9, -RZ, R9.H1_H1 ;  /* 0x30000009ff097230 */ /* 0x000fe40000004100 */
[----:B------:R-:W-:Y:S01]  /*10500*/  FFMA.FTZ R51, R52, R34, -R51 ;  /* 0x0000002234337223 */ /* 0x000fe20000010833 */
[-C--:B------:R-:W-:Y:S01]  /*10510*/  FMUL.FTZ R52, R55, R8.reuse ;  /* 0x0000000837347220 */ /* 0x080fe20000410000 */
[----:B------:R-:W-:Y:S01]  /*10520*/  FMUL.FTZ R8, R53, R8 ;  /* 0x0000000835087220 */ /* 0x000fe20000410000 */
[----:B------:R-:W-:Y:S01]  /*10530*/  FFMA.FTZ R47, R54, R34, R47 ;  /* 0x00000022362f7223 */ /* 0x000fe2000001002f */
[----:B------:R-:W-:-:S02]  /*10540*/  HADD2.F32 R49, -RZ, R10.H0_H0 ;  /* 0x2000000aff317230 */ /* 0x000fc40000004100 */
[-C--:B------:R-:W-:Y:S01]  /*10550*/  FFMA.FTZ R52, R53, R35.reuse, -R52 ;  /* 0x0000002335347223 */ /* 0x080fe20000010834 */
[----:B------:R-:W-:Y:S02]  /*10560*/  HADD2.F32 R53, -RZ, R42.H1_H1 ;  /* 0x3000002aff357230 */ /* 0x000fe40000004100 */
[----:B------:R-:W-:Y:S01]  /*10570*/  FFMA.FTZ R8, R55, R35, R8 ;  /* 0x0000002337087223 */ /* 0x000fe20000010008 */
[----:B------:R-:W-:Y:S02]  /*10580*/  HADD2.F32 R35, -RZ, R38.H1_H1 ;  /* 0x30000026ff237230 */ /* 0x000fe40000004100 */
[----:B------:R-:W-:Y:S01]  /*10590*/  FMUL.FTZ R34, R41, R48 ;  /* 0x0000003029227220 */ /* 0x000fe20000410000 */
[----:B------:R-:W-:Y:S02]  /*105a0*/  HADD2.F32 R54, -RZ, R39.H0_H0 ;  /* 0x20000027ff367230 */ /* 0x000fe40000004100 */
[----:B------:R-:W-:Y:S01]  /*105b0*/  FMUL.FTZ R38, R53, R9 ;  /* 0x0000000935267220 */ /* 0x000fe20000410000 */
[----:B------:R-:W-:-:S02]  /*105c0*/  HADD2.F32 R10, -RZ, R10.H1_H1 ;  /* 0x3000000aff0a7230 */ /* 0x000fc40000004100 */
[----:B------:R-:W-:Y:S01]  /*105d0*/  FMUL.FTZ R42, R35, R9 ;  /* 0x00000009232a7220 */ /* 0x000fe20000410000 */
[C---:B------:R-:W-:Y:S01]  /*105e0*/  FMUL.FTZ R48, R37.reuse, R48 ;  /* 0x0000003025307220 */ /* 0x040fe20000410000 */
[----:B------:R-:W-:Y:S01]  /*105f0*/  FFMA.FTZ R34, R37, R45, -R34 ;  /* 0x0000002d25227223 */ /* 0x000fe20000010822 */
[----:B------:R-:W-:Y:S01]  /*10600*/  FFMA.FTZ R9, R35, R5, -R38 ;  /* 0x0000000523097223 */ /* 0x000fe20000010826 */
[----:B------:R-:W-:Y:S02]  /*10610*/  HADD2.F32 R38, -RZ, R40.H0_H0 ;  /* 0x20000028ff267230 */ /* 0x000fe40000004100 */
[-C--:B------:R-:W-:Y:S01]  /*10620*/  FMUL.FTZ R37, R56, R49.reuse ;  /* 0x0000003138257220 */ /* 0x080fe20000410000 */
[----:B------:R-:W-:Y:S01]  /*10630*/  FMUL.FTZ R49, R54, R49 ;  /* 0x0000003136317220 */ /* 0x000fe20000410000 */
[----:B------:R-:W-:Y:S01]  /*10640*/  FFMA.FTZ R35, R53, R5, R42 ;  /* 0x0000000535237223 */ /* 0x000fe2000001002a */
[--C-:B------:R-:W-:Y:S02]  /*10650*/  HADD2.F32 R50, -RZ, R11.reuse.H0_H0 ;  /* 0x2000000bff327230 */ /* 0x100fe40000004100 */
[----:B------:R-:W-:Y:S01]  /*10660*/  FFMA.FTZ R48, R41, R45, R48 ;  /* 0x0000002d29307223 */ /* 0x000fe20000010030 */
[----:B------:R-:W-:Y:S01]  /*10670*/  FMUL.FTZ R5, R58, R10 ;  /* 0x0000000a3a057220 */ /* 0x000fe20000410000 */
[----:B------:R-:W-:Y:S01]  /*10680*/  FFMA.FTZ R37, R54, R46, -R37 ;  /* 0x0000002e36257223 */ /* 0x000fe20000010825 */
[----:B------:R-:W-:-:S02]  /*10690*/  HADD2.F32 R11, -RZ, R11.H1_H1 ;  /* 0x3000000bff0b7230 */ /* 0x000fc40000004100 */
[----:B------:R-:W-:Y:S01]  /*106a0*/  FFMA.FTZ R49, R56, R46, R49 ;  /* 0x0000002e38317223 */ /* 0x000fe20000010031 */
[C---:B------:R-:W-:Y:S01]  /*106b0*/  FMUL.FTZ R41, R38.reuse, R10 ;  /* 0x0000000a26297220 */ /* 0x040fe20000410000 */
[----:B------:R-:W-:Y:S02]  /*106c0*/  HADD2.F32 R54, -RZ, R43.H1_H1 ;  /* 0x3000002bff367230 */ /* 0x000fe40000004100 */
[-C--:B------:R-:W-:Y:S01]  /*106d0*/  FFMA.FTZ R10, R38, R6.reuse, -R5 ;  /* 0x00000006260a7223 */ /* 0x080fe20000010805 */
[----:B------:R-:W-:Y:S02]  /*106e0*/  HADD2.F32 R45, -RZ, R44.H1_H1 ;  /* 0x3000002cff2d7230 */ /* 0x000fe40000004100 */
[----:B------:R-:W-:Y:S01]  /*106f0*/  FFMA.FTZ R38, R58, R6, R41 ;  /* 0x000000063a267223 */ /* 0x000fe20000010029 */
[----:B------:R-:W-:Y:S02]  /*10700*/  HADD2.F32 R46, -RZ, R39.H1_H1 ;  /* 0x30000027ff2e7230 */ /* 0x000fe40000004100 */
[----:B------:R-:W-:Y:S01]  /*10710*/  FMUL.FTZ R5, R54, R50 ;  /* 0x0000003236057220 */ /* 0x000fe20000410000 */
[----:B------:R-:W-:-:S02]  /*10720*/  HADD2.F32 R43, -RZ, R40.H1_H1 ;  /* 0x30000028ff2b7230 */ /* 0x000fc40000004100 */
[-C--:B------:R-:W-:Y:S01]  /*10730*/  FMUL.FTZ R6, R45, R11.reuse ;  /* 0x0000000b2d067220 */ /* 0x080fe20000410000 */
[--C-:B------:R-:W-:Y:S02]  /*10740*/  HADD2.F32 R4, -RZ, R7.reuse.H0_H0 ;  /* 0x20000007ff047230 */ /* 0x100fe40000004100 */
[----:B------:R-:W-:Y:S01]  /*10750*/  FMUL.FTZ R39, R46, R50 ;  /* 0x000000322e277220 */ /* 0x000fe20000410000 */
[----:B------:R-:W-:Y:S02]  /*10760*/  HADD2.F32 R7, -RZ, R7.H1_H1 ;  /* 0x30000007ff077230 */ /* 0x000fe40000004100 */
[C---:B------:R-:W-:Y:S01]  /*10770*/  FMUL.FTZ R42, R43.reuse, R11 ;  /* 0x0000000b2b2a7220 */ /* 0x040fe20000410000 */
[----:B------:R-:W-:Y:S01]  /*10780*/  F2FP.F16.F32.PACK_AB R8, R8, R47 ;  /* 0x0000002f0808723e */ /* 0x000fe200000000ff */
[-C--:B------:R-:W-:Y:S01]  /*10790*/  FFMA.FTZ R11, R46, R4.reuse, -R5 ;  /* 0x000000042e0b7223 */ /* 0x080fe20000010805 */
[----:B------:R-:W-:Y:S01]  /*107a0*/  FFMA.FTZ R39, R54, R4, R39 ;  /* 0x0000000436277223 */ /* 0x000fe20000010027 */
[-C--:B------:R-:W-:Y:S01]  /*107b0*/  FFMA.FTZ R40, R43, R7.reuse, -R6 ;  /* 0x000000072b287223 */ /* 0x080fe20000010806 */
        /* <DEDUP_REMOVED lines=10> */
.L_x_617:
[----:B------:R-:W-:Y:S05]  /*10860*/  BSYNC B1 ;  /* 0x0000000000017941 */ /* 0x000fea0003800000 */
.L_x_616:
[----:B------:R-:W-:Y:S04]  /*10870*/  BSSY B1, `(.L_x_618) ;  /* 0x0000061000017945 */ /* 0x000fe80003800000 */
[----:B------:R-:W-:Y:S05]  /*10880*/  @P1 BRA `(.L_x_619) ;  /* 0x00000004007c1947 */ /* 0x000fea0003800000 */
[----:B01----:R-:W-:Y:S01]  /*10890*/  SHF.R.S32.HI R5, RZ, 0x1f, R194 ;  /* 0x0000001fff057819 */ /* 0x003fe200000114c2 */
[----:B------:R-:W-:Y:S01]  /*108a0*/  HADD2.F32 R47, -RZ, R30.H0_H0 ;  /* 0x2000001eff2f7230 */ /* 0x000fe20000004100 */
[----:B------:R-:W-:Y:S01]  /*108b0*/  LEA.HI R0, R3, R198, RZ, 0x1d ;  /* 0x000000c603007211 */ /* 0x000fe200078fe8ff */
[----:B------:R-:W-:Y:S01]  /*108c0*/  HADD2.F32 R45, -RZ, R26.H0_H0 ;  /* 0x2000001aff2d7230 */ /* 0x000fe20000004100 */
[CC--:B------:R-:W-:Y:S01]  /*108d0*/  LEA.HI R4, R5.reuse, R194.reuse, RZ, 0x3 ;  /* 0x000000c205047211 */ /* 0x0c0fe200078f18ff */
[----:B------:R-:W-:Y:S01]  /*108e0*/  HADD2.F32 R48, -RZ, R31.H0_H0 ;  /* 0x2000001fff307230 */ /* 0x000fe20000004100 */
[----:B------:R-:W-:Y:S01]  /*108f0*/  LEA.HI R6, R5, R194, RZ, 0x6 ;  /* 0x000000c205067211 */ /* 0x000fe200078f30ff */
[----:B------:R-:W-:Y:S01]  /*10900*/  HADD2.F32 R46, -RZ, R27.H0_H0 ;  /* 0x2000001bff2e7230 */ /* 0x000fe20000004100 */
[----:B------:R-:W-:Y:S01]  /*10910*/  LOP3.LUT R4, R205, 0x38, R4, 0xf8, !PT ;  /* 0x00000038cd047812 */ /* 0x000fe200078ef804 */
[----:B------:R-:W-:Y:S01]  /*10920*/  HADD2.F32 R49, -RZ, R30.H1_H1 ;  /* 0x3000001eff317230 */ /* 0x000fe20000004100 */
[----:B------:R-:W-:Y:S01]  /*10930*/  SHF.R.S32.HI R5, RZ, 0x1f, R0 ;  /* 0x0000001fff057819 */ /* 0x000fe20000011400 */
[----:B------:R-:W-:Y:S01]  /*10940*/  IMAD.SHL.U32 R6, R6, 0x80, RZ ;  /* 0x0000008006067824 */ /* 0x000fe200078e00ff */
[-C--:B------:R-:W-:Y:S01]  /*10950*/  LOP3.LUT R7, R4, R57.reuse, RZ, 0x3c, !PT ;  /* 0x0000003904077212 */ /* 0x080fe200078e3cff */
[----:B------:R-:W-:Y:S01]  /*10960*/  IMAD.SHL.U32 R4, R0, 0x8, RZ ;  /* 0x0000000800047824 */ /* 0x000fe200078e00ff */
[----:B------:R-:W-:Y:S01]  /*10970*/  LEA.HI R5, R5, R0, RZ, 0x3 ;  /* 0x0000000005057211 */ /* 0x000fe200078f18ff */
[----:B------:R-:W-:Y:S01]  /*10980*/  HADD2.F32 R51, -RZ, R31.H1_H1 ;  /* 0x3000001fff337230 */ /* 0x000fe20000004100 */
[----:B------:R-:W-:Y:S01]  /*10990*/  LOP3.LUT R6, R6, 0xffffe000, RZ, 0xc0, !PT ;  /* 0xffffe00006067812 */ /* 0x000fe200078ec0ff */
[----:B------:R-:W-:Y:S01]  /*109a0*/  HADD2.F32 R27, -RZ, R27.H1_H1 ;  /* 0x3000001bff1b7230 */ /* 0x000fe20000004100 */
[----:B------:R-:W-:Y:S01]  /*109b0*/  LOP3.LUT R4, R205, 0x38, R4, 0xf8, !PT ;  /* 0x00000038cd047812 */ /* 0x000fe200078ef804 */
[--C-:B------:R-:W-:Y:S01]  /*109c0*/  HADD2.F32 R50, -RZ, R33.reuse.H0_H0 ;  /* 0x20000021ff327230 */ /* 0x100fe20000004100 */
[----:B------:R-:W-:Y:S01]  /*109d0*/  SHF.L.U32 R5, R5, 0xa, RZ ;  /* 0x0000000a05057819 */ /* 0x000fe200000006ff */
[----:B------:R-:W-:Y:S01]  /*109e0*/  HADD2.F32 R33, -RZ, R33.H1_H1 ;  /* 0x30000021ff217230 */ /* 0x000fe20000004100 */
[----:B------:R-:W-:-:S02]  /*109f0*/  LOP3.LUT R8, R4, R57, RZ, 0x3c, !PT ;  /* 0x0000003904087212 */ /* 0x000fc400078e3cff */
[----:B------:R-:W-:Y:S02]  /*10a00*/  LOP3.LUT R9, R5, 0x7fffe000, RZ, 0xc0, !PT ;  /* 0x7fffe00005097812 */ /* 0x000fe400078ec0ff */
[--C-:B------:R-:W-:Y:S02]  /*10a10*/  IADD3 R0, R7, R6, R219.reuse ;  /* 0x0000000607007210 */ /* 0x100fe40007ffe0db */
[----:B------:R-:W-:Y:S02]  /*10a20*/  IADD3 R9, R8, R9, R219 ;  /* 0x0000000908097210 */ /* 0x000fe40007ffe0db */
[----:B------:R-:W-:-:S03]  /*10a30*/  LEA R0, R0, UR60, 0x1 ;  /* 0x0000003c00007c11 */ /* 0x000fc6000f8e08ff */
[----:B------:R-:W-:Y:S02]  /*10a40*/  IMAD R34, R9, 0x2, R18 ;  /* 0x0000000209227824 */ /* 0x000fe400078e0212 */
[----:B------:R-:W0:Y:S04]  /*10a50*/  LDS.128 R4, [R0] ;  /* 0x0000000000047984 */ /* 0x000e280000000c00 */
[----:B------:R-:W1:Y:S01]  /*10a60*/  LDS.128 R8, [R34+0x12400] ;  /* 0x0124000022087984 */ /* 0x000e620000000c00 */
[--C-:B0-----:R-:W-:Y:S02]  /*10a70*/  HADD2.F32 R35, -RZ, R4.reuse.H0_H0 ;  /* 0x20000004ff237230 */ /* 0x101fe40000004100 */
[----:B------:R-:W-:Y:S02]  /*10a80*/  HADD2.F32 R4, -RZ, R4.H1_H1 ;  /* 0x30000004ff047230 */ /* 0x000fe40000004100 */
[----:B-1----:R-:W-:-:S02]  /*10a90*/  HADD2.F32 R40, -RZ, R8.H0_H0 ;  /* 0x20000008ff287230 */ /* 0x002fc40000004100 */
[----:B------:R-:W-:Y:S02]  /*10aa0*/  HADD2.F32 R8, -RZ, R8.H1_H1 ;  /* 0x30000008ff087230 */ /* 0x000fe40000004100 */
[--C-:B------:R-:W-:Y:S02]  /*10ab0*/  HADD2.F32 R41, -RZ, R9.reuse.H0_H0 ;  /* 0x20000009ff297230 */ /* 0x100fe40000004100 */
[-C--:B------:R-:W-:Y:S01]  /*10ac0*/  FMUL.FTZ R44, R47, R40.reuse ;  /* 0x000000282f2c7220 */ /* 0x080fe20000410000 */
[C---:B------:R-:W-:Y:S01]  /*10ad0*/  FMUL.FTZ R40, R45.reuse, R40 ;  /* 0x000000282d287220 */ /* 0x040fe20000410000 */
[----:B------:R-:W-:Y:S02]  /*10ae0*/  HADD2.F32 R9, -RZ, R9.H1_H1 ;  /* 0x30000009ff097230 */ /* 0x000fe40000004100 */
[-C--:B------:R-:W-:Y:S01]  /*10af0*/  FFMA.FTZ R44, R45, R35.reuse, -R44 ;  /* 0x000000232d2c7223 */ /* 0x080fe2000001082c */
[----:B------:R-:W-:Y:S01]  /*10b00*/  FFMA.FTZ R40, R47, R35, R40 ;  /* 0x000000232f287223 */ /* 0x000fe20000010028 */
[-C--:B------:R-:W-:Y:S01]  /*10b10*/  FMUL.FTZ R45, R48, R8.reuse ;  /* 0x00000008302d7220 */ /* 0x080fe20000410000 */
[----:B------:R-:W-:Y:S01]  /*10b20*/  FMUL.FTZ R35, R46, R8 ;  /* 0x000000082e237220 */ /* 0x000fe20000410000 */
[----:B------:R-:W-:-:S02]  /*10b30*/  HADD2.F32 R37, -RZ, R5.H0_H0 ;  /* 0x20000005ff257230 */ /* 0x000fc40000004100 */
[----:B------:R-:W-:Y:S01]  /*10b40*/  FMUL.FTZ R8, R49, R41 ;  /* 0x0000002931087220 */ /* 0x000fe20000410000 */
[----:B------:R-:W-:Y:S02]  /*10b50*/  HADD2.F32 R47, -RZ, R26.H1_H1 ;  /* 0x3000001aff2f7230 */ /* 0x000fe40000004100 */
[-C--:B------:R-:W-:Y:S01]  /*10b60*/  FFMA.FTZ R45, R46, R4.reuse, -R45 ;  /* 0x000000042e2d7223 */ /* 0x080fe2000001082d */
[----:B------:R-:W-:Y:S02]  /*10b70*/  HADD2.F32 R5, -RZ, R5.H1_H1 ;  /* 0x30000005ff057230 */ /* 0x000fe40000004100 */
[----:B------:R-:W-:Y:S01]  /*10b80*/  FFMA.FTZ R35, R48, R4, R35 ;  /* 0x0000000430237223 */ /* 0x000fe20000010023 */
[----:B------:R-:W-:Y:S01]  /*10b90*/  FMUL.FTZ R4, R51, R9 ;  /* 0x0000000933047220 */ /* 0x000fe20000410000 */
[--C-:B------:R-:W-:Y:S02]  /*10ba0*/  HADD2.F32 R42, -RZ, R10.reuse.H0_H0 ;  /* 0x2000000aff2a7230 */ /* 0x100fe40000004100 */
[----:B------:R-:W-:Y:S01]  /*10bb0*/  FFMA.FTZ R26, R47, R37, -R8 ;  /* 0x000000252f1a7223 */ /* 0x000fe20000010808 */
[----:B------:R-:W-:-:S02]  /*10bc0*/  HADD2.F32 R10, -RZ, R10.H1_H1 ;  /* 0x3000000aff0a7230 */ /* 0x000fc40000004100 */
[C---:B------:R-:W-:Y:S01]  /*10bd0*/  FMUL.FTZ R8, R27.reuse, R9 ;  /* 0x000000091b087220 */ /* 0x040fe20000410000 */
[----:B------:R-:W-:Y:S01]  /*10be0*/  FFMA.FTZ R9, R27, R5, -R4 ;  /* 0x000000051b097223 */ /* 0x000fe20000010804 */
[--C-:B------:R-:W-:Y:S02]  /*10bf0*/  HADD2.F32 R38, -RZ, R6.reuse.H0_H0 ;  /* 0x20000006ff267230 */ /* 0x100fe40000004100 */
[----:B------:R-:W-:Y:S01]  /*10c00*/  FMUL.FTZ R30, R47, R41 ;  /* 0x000000292f1e7220 */ /* 0x000fe20000410000 */
[----:B------:R-:W-:Y:S02]  /*10c10*/  HADD2.F32 R4, -RZ, R29.H0_H0 ;  /* 0x2000001dff047230 */ /* 0x000fe40000004100 */
[----:B------:R-:W-:Y:S01]  /*10c20*/  FFMA.FTZ R27, R51, R5, R8 ;  /* 0x00000005331b7223 */ /* 0x000fe20000010008 */
[----:B------:R-:W-:Y:S02]  /*10c30*/  HADD2.F32 R6, -RZ, R6.H1_H1 ;  /* 0x30000006ff067230 */ /* 0x000fe40000004100 */
[----:B------:R-:W-:Y:S01]  /*10c40*/  FMUL.FTZ R5, R50, R10 ;  /* 0x0000000a32057220 */ /* 0x000fe20000410000 */
[----:B------:R-:W-:-:S02]  /*10c50*/  HADD2.F32 R46, -RZ, R28.H0_H0 ;  /* 0x2000001cff2e7230 */ /* 0x000fc40000004100 */
[C---:B------:R-:W-:Y:S01]  /*10c60*/  FMUL.FTZ R41, R4.reuse, R10 ;  /* 0x0000000a04297220 */ /* 0x040fe20000410000 */
[--C-:B------:R-:W-:Y:S02]  /*10c70*/  HADD2.F32 R48, -RZ, R32.reuse.H0_H0 ;  /* 0x20000020ff307230 */ /* 0x100fe40000004100 */
[----:B------:R-:W-:Y:S01]  /*10c80*/  FFMA.FTZ R30, R49, R37, R30 ;  /* 0x00000025311e7223 */ /* 0x000fe2000001001e */
[--C-:B------:R-:W-:Y:S02]  /*10c90*/  HADD2.F32 R43, -RZ, R11.reuse.H0_H0 ;  /* 0x2000000bff2b7230 */ /* 0x100fe40000004100 */
[----:B------:R-:W-:Y:S01]  /*10ca0*/  FFMA.FTZ R10, R4, R6, -R5 ;  /* 0x00000006040a7223 */ /* 0x000fe20000010805 */
[----:B------:R-:W-:Y:S02]  /*10cb0*/  HADD2.F32 R11, -RZ, R11.H1_H1 ;  /* 0x3000000bff0b7230 */ /* 0x000fe40000004100 */
[----:B------:R-:W-:Y:S01]  /*10cc0*/  FMUL.FTZ R31, R48, R42 ;  /* 0x0000002a301f7220 */ /* 0x000fe20000410000 */
[----:B------:R-:W-:-:S02]  /*10cd0*/  HADD2.F32 R47, -RZ, R32.H1_H1 ;  /* 0x30000020ff2f7230 */ /* 0x000fc40000004100 */
[C---:B------:R-:W-:Y:S01]  /*10ce0*/  FMUL.FTZ R37, R46.reuse, R42 ;  /* 0x0000002a2e257220 */ /* 0x040fe20000410000 */
[----:B------:R-:W-:Y:S02]  /*10cf0*/  HADD2.F32 R5, -RZ, R28.H1_H1 ;  /* 0x3000001cff057230 */ /* 0x000fe40000004100 */
[-C--:B------:R-:W-:Y:S01]  /*10d00*/  FFMA.FTZ R31, R46, R38.reuse, -R31 ;  /* 0x000000262e1f7223 */ /* 0x080fe2000001081f */
[----:B------:R-:W-:Y:S02]  /*10d10*/  HADD2.F32 R29, -RZ, R29.H1_H1 ;  /* 0x3000001dff1d7230 */ /* 0x000fe40000004100 */
[----:B------:R-:W-:Y:S01]  /*10d20*/  FFMA.FTZ R37, R48, R38, R37 ;  /* 0x0000002630257223 */ /* 0x000fe20000010025 */
[--C-:B------:R-:W-:Y:S02]  /*10d30*/  HADD2.F32 R39, -RZ, R7.reuse.H0_H0 ;  /* 0x20000007ff277230 */ /* 0x100fe40000004100 */
[----:B------:R-:W-:Y:S01]  /*10d40*/  FFMA.FTZ R28, R50, R6, R41 ;  /* 0x00000006321c7223 */ /* 0x000fe20000010029 */
[----:B------:R-:W-:-:S02]  /*10d50*/  HADD2.F32 R7, -RZ, R7.H1_H1 ;  /* 0x30000007ff077230 */ /* 0x000fc40000004100 */
[----:B------:R-:W-:Y:S01]  /*10d60*/  FMUL.FTZ R4, R47, R43 ;  /* 0x0000002b2f047220 */ /* 0x000fe20000410000 */
[----:B------:R-:W-:Y:S01]  /*10d70*/  FMUL.FTZ R8, R33, R11 ;  /* 0x0000000b21087220 */ /* 0x000fe20000410000 */
[----:B------:R-:W-:Y:S01]  /*10d80*/  FMUL.FTZ R6, R5, R43 ;  /* 0x0000002b05067220 */ /* 0x000fe20000410000 */
[----:B------:R-:W-:Y:S01]  /*10d90*/  FMUL.FTZ R38, R29, R11 ;  /* 0x0000000b1d267220 */ /* 0x000fe20000410000 */
[----:B------:R-:W-:Y:S01]  /*10da0*/  FFMA.FTZ R11, R5, R39, -R4 ;  /* 0x00000027050b7223 */ /* 0x000fe20000010804 */
[----:B------:R-:W-:Y:S01]  /*10db0*/  FFMA.FTZ R32, R29, R7, -R8 ;  /* 0x000000071d207223 */ /* 0x000fe20000010808 */
[----:B------:R-:W-:Y:S01]  /*10dc0*/  FFMA.FTZ R39, R47, R39, R6 ;  /* 0x000000272f277223 */ /* 0x000fe20000010006 */
[----:B------:R-:W-:Y:S01]  /*10dd0*/  FFMA.FTZ R38, R33, R7, R38 ;  /* 0x0000000721267223 */ /* 0x000fe20000010026 */
[----:B------:R-:W-:Y:S02]  /*10de0*/  F2FP.F16.F32.PACK_AB R4, R45, R44 ;  /* 0x0000002c2d04723e */ /* 0x000fe400000000ff */
[----:B------:R-:W-:-:S02]  /*10df0*/  F2FP.F16.F32.PACK_AB R5, R9, R26 ;  /* 0x0000001a0905723e */ /* 0x000fc400000000ff */
[----:B------:R-:W-:Y:S02]  /*10e00*/  F2FP.F16.F32.PACK_AB R6, R10, R31 ;  /* 0x0000001f0a06723e */ /* 0x000fe400000000ff */
[----:B------:R-:W-:Y:S02]  /*10e10*/  F2FP.F16.F32.PACK_AB R7, R32, R11 ;  /* 0x0000000b2007723e */ /* 0x000fe400000000ff */
[----:B------:R-:W-:Y:S02]  /*10e20*/  F2FP.F16.F32.PACK_AB R8, R35, R40 ;  /* 0x000000282308723e */ /* 0x000fe400000000ff */
[----:B------:R-:W-:Y:S01]  /*10e30*/  F2FP.F16.F32.PACK_AB R9, R27, R30 ;  /* 0x0000001e1b09723e */ /* 0x000fe200000000ff */
[----:B------:R2:W-:Y:S01]  /*10e40*/  STS.128 [R0], R4 ;  /* 0x0000000400007388 */ /* 0x0005e20000000c00 */
[----:B------:R-:W-:Y:S02]  /*10e50*/  F2FP.F16.F32.PACK_AB R10, R28, R37 ;  /* 0x000000251c0a723e */ /* 0x000fe400000000ff */
[----:B------:R-:W-:-:S05]  /*10e60*/  F2FP.F16.F32.PACK_AB R11, R38, R39 ;  /* 0x00000027260b723e */ /* 0x000fca00000000ff */
[----:B------:R2:W-:Y:S02]  /*10e70*/  STS.128 [R34+0x12400], R8 ;  /* 0x0124000822007388 */ /* 0x0005e40000000c00 */
.L_x_619:
[----:B------:R-:W-:Y:S05]  /*10e80*/  BSYNC B1 ;  /* 0x0000000000017941 */ /* 0x000fea0003800000 */
.L_x_618:
[----:B------:R-:W-:Y:S05]  /*10e90*/  @P2 BRA `(.L_x_594) ;  /* 0x00000004007c2947 */ /* 0x000fea0003800000 */
[----:B0-2---:R-:W-:Y:S01]  /*10ea0*/  SHF.R.S32.HI R0, RZ, 0x1f, R193 ;  /* 0x0000001fff007819 */ /* 0x005fe200000114c1 */
[----:B------:R-:W-:Y:S01]  /*10eb0*/  HADD2.F32 R38, -RZ, R20.H0_H0 ;  /* 0x20000014ff267230 */ /* 0x000fe20000004100 */
[----:B------:R-:W-:Y:S01]  /*10ec0*/  LEA.HI R3, R3, R199, RZ, 0x1d ;  /* 0x000000c703037211 */ /* 0x000fe200078fe8ff */
[----:B-1----:R-:W-:Y:S01]  /*10ed0*/  HADD2.F32 R34, -RZ, R12.H0_H0 ;  /* 0x2000000cff227230 */ /* 0x002fe20000004100 */
[CC--:B------:R-:W-:Y:S01]  /*10ee0*/  LEA.HI R4, R0.reuse, R193.reuse, RZ, 0x6 ;  /* 0x000000c100047211 */ /* 0x0c0fe200078f30ff */
[--C-:B------:R-:W-:Y:S01]  /*10ef0*/  HADD2.F32 R40, -RZ, R21.reuse.H0_H0 ;  /* 0x20000015ff287230 */ /* 0x100fe20000004100 */
[----:B------:R-:W-:Y:S01]  /*10f00*/  LEA.HI R0, R0, R193, RZ, 0x3 ;  /* 0x000000c100007211 */ /* 0x000fe200078f18ff */
[----:B------:R-:W-:Y:S02]  /*10f10*/  HADD2.F32 R20, -RZ, R20.H1_H1 ;  /* 0x30000014ff147230 */ /* 0x000fe40000004100 */
[----:B------:R-:W-:Y:S01]  /*10f20*/  IMAD.SHL.U32 R5, R4, 0x80, RZ ;  /* 0x0000008004057824 */ /* 0x000fe200078e00ff */
[----:B------:R-:W-:Y:S01]  /*10f30*/  SHF.R.S32.HI R4, RZ, 0x1f, R3 ;  /* 0x0000001fff047819 */ /* 0x000fe20000011403 */
[----:B------:R-:W-:Y:S01]  /*10f40*/  HADD2.F32 R12, -RZ, R12.H1_H1 ;  /* 0x3000000cff0c7230 */ /* 0x000fe20000004100 */
[----:B------:R-:W-:Y:S01]  /*10f50*/  LOP3.LUT R0, R205, 0x38, R0, 0xf8, !PT ;  /* 0x00000038cd007812 */ /* 0x000fe200078ef800 */
[----:B------:R-:W-:Y:S01]  /*10f60*/  HADD2.F32 R39, -RZ, R21.H1_H1 ;  /* 0x30000015ff277230 */ /* 0x000fe20000004100 */
[----:B------:R-:W-:Y:S01]  /*10f70*/  LOP3.LUT R6, R5, 0xffffe000, RZ, 0xc0, !PT ;  /* 0xffffe00005067812 */ /* 0x000fe200078ec0ff */
[--C-:B------:R-:W-:Y:S01]  /*10f80*/  HADD2.F32 R41, -RZ, R24.reuse.H0_H0 ;  /* 0x20000018ff297230 */ /* 0x100fe20000004100 */
[----:B------:R-:W-:Y:S01]  /*10f90*/  LEA.HI R4, R4, R3, RZ, 0x3 ;  /* 0x0000000304047211 */ /* 0x000fe200078f18ff */
[----:B------:R-:W-:Y:S01]  /*10fa0*/  HADD2.F32 R24, -RZ, R24.H1_H1 ;  /* 0x30000018ff187230 */ /* 0x000fe20000004100 */
[----:B------:R-:W-:-:S02]  /*10fb0*/  LOP3.LUT R5, R0, R57, RZ, 0x3c, !PT ;  /* 0x0000003900057212 */ /* 0x000fc400078e3cff */
[----:B------:R-:W-:Y:S01]  /*10fc0*/  SHF.L.U32 R0, R3, 0x3, RZ ;  /* 0x0000000303007819 */ /* 0x000fe200000006ff */
[----:B------:R-:W-:Y:S01]  /*10fd0*/  IMAD.SHL.U32 R4, R4, 0x400, RZ ;  /* 0x0000040004047824 */ /* 0x000fe200078e00ff */
[----:B------:R-:W-:Y:S02]  /*10fe0*/  IADD3 R5, R5, R6, R219 ;  /* 0x0000000605057210 */ /* 0x000fe40007ffe0db */
[----:B------:R-:W-:Y:S02]  /*10ff0*/  LOP3.LUT R0, R205, 0x38, R0, 0xf8, !PT ;  /* 0x00000038cd007812 */ /* 0x000fe400078ef800 */
[----:B------:R-:W-:Y:S02]  /*11000*/  LOP3.LUT R3, R4, 0x7fffe000, RZ, 0xc0, !PT ;  /* 0x7fffe00004037812 */ /* 0x000fe400078ec0ff */
[----:B------:R-:W-:Y:S02]  /*11010*/  LOP3.LUT R0, R0, R57, RZ, 0x3c, !PT ;  /* 0x0000003900007212 */ /* 0x000fe400078e3cff */
[----:B------:R-:W-:-:S02]  /*11020*/  LEA R42, R5, UR60, 0x1 ;  /* 0x0000003c052a7c11 */ /* 0x000fc4000f8e08ff */
[----:B------:R-:W-:-:S03]  /*11030*/  IADD3 R3, R0, R3, R219 ;  /* 0x0000000300037210 */ /* 0x000fc60007ffe0db */
[----:B------:R-:W0:Y:S02]  /*11040*/  LDS.128 R4, [R42] ;  /* 0x000000002a047984 */ /* 0x000e240000000c00 */
[----:B------:R-:W-:-:S05]  /*11050*/  IMAD R3, R3, 0x2, R18 ;  /* 0x0000000203037824 */ /* 0x000fca00078e0212 */
[----:B------:R-:W1:Y:S01]  /*11060*/  LDS.128 R8, [R3+0x12400] ;  /* 0x0124000003087984 */ /* 0x000e620000000c00 */
[--C-:B0-----:R-:W-:Y:S02]  /*11070*/  HADD2.F32 R0, -RZ, R4.reuse.H0_H0 ;  /* 0x20000004ff007230 */ /* 0x101fe40000004100 */
[----:B------:R-:W-:Y:S02]  /*11080*/  HADD2.F32 R4, -RZ, R4.H1_H1 ;  /* 0x30000004ff047230 */ /* 0x000fe40000004100 */
[--C-:B------:R-:W-:Y:S02]  /*11090*/  HADD2.F32 R26, -RZ, R5.reuse.H0_H0 ;  /* 0x20000005ff1a7230 */ /* 0x100fe40000004100 */
[----:B------:R-:W-:Y:S02]  /*110a0*/  HADD2.F32 R5, -RZ, R5.H1_H1 ;  /* 0x30000005ff057230 */ /* 0x000fe40000004100 */
[--C-:B-1----:R-:W-:Y:S02]  /*110b0*/  HADD2.F32 R29, -RZ, R8.reuse.H0_H0 ;  /* 0x20000008ff1d7230 */ /* 0x102fe40000004100 */
[----:B------:R-:W-:-:S02]  /*110c0*/  HADD2.F32 R8, -RZ, R8.H1_H1 ;  /* 0x30000008ff087230 */ /* 0x000fc40000004100 */
[--C-:B------:R-:W-:Y:S02]  /*110d0*/  HADD2.F32 R30, -RZ, R9.reuse.H0_H0 ;  /* 0x20000009ff1e7230 */ /* 0x100fe40000004100 */
[-C--:B------:R-:W-:Y:S01]  /*110e0*/  FMUL.FTZ R33, R38, R29.reuse ;  /* 0x0000001d26217220 */ /* 0x080fe20000410000 */
[----:B------:R-:W-:Y:S01]  /*110f0*/  FMUL.FTZ R29, R34, R29 ;  /* 0x0000001d221d7220 */ /* 0x000fe20000410000 */
[----:B------:R-:W-:Y:S01]  /*11100*/  FMUL.FTZ R35, R40, R8 ;  /* 0x0000000828237220 */ /* 0x000fe20000410000 */
[----:B------:R-:W-:Y:S02]  /*11110*/  HADD2.F32 R9, -RZ, R9.H1_H1 ;  /* 0x30000009ff097230 */ /* 0x000fe40000004100 */
[-C--:B------:R-:W-:Y:S01]  /*11120*/  FFMA.FTZ R33, R34, R0.reuse, -R33 ;  /* 0x0000000022217223 */ /* 0x080fe20000010821 */
[--C-:B------:R-:W-:Y:S02]  /*11130*/  HADD2.F32 R34, -RZ, R13.reuse.H0_H0 ;  /* 0x2000000dff227230 */ /* 0x100fe40000004100 */
[----:B------:R-:W-:Y:S01]  /*11140*/  FFMA.FTZ R29, R38, R0, R29 ;  /* 0x00000000261d7223 */ /* 0x000fe2000001001d */
[----:B------:R-:W-:Y:S01]  /*11150*/  FMUL.FTZ R21, R12, R30 ;  /* 0x0000001e0c157220 */ /* 0x000fe20000410000 */
[----:B------:R-:W-:-:S02]  /*11160*/  HADD2.F32 R13, -RZ, R13.H1_H1 ;  /* 0x3000000dff0d7230 */ /* 0x000fc40000004100 */
[C---:B------:R-:W-:Y:S01]  /*11170*/  FMUL.FTZ R37, R34.reuse, R8 ;  /* 0x0000000822257220 */ /* 0x040fe20000410000 */
[----:B------:R-:W-:Y:S01]  /*11180*/  FFMA.FTZ R0, R34, R4, -R35 ;  /* 0x0000000422007223 */ /* 0x000fe20000010823 */
[----:B------:R-:W-:Y:S01]  /*11190*/  FMUL.FTZ R35, R20, R30 ;  /* 0x0000001e14237220 */ /* 0x000fe20000410000 */
[----:B------:R-:W-:Y:S02]  /*111a0*/  HADD2.F32 R31, -RZ, R10.H0_H0 ;  /* 0x2000000aff1f7230 */ /* 0x000fe40000004100 */
[----:B------:R-:W-:Y:S01]  /*111b0*/  FFMA.FTZ R8, R40, R4, R37 ;  /* 0x0000000428087223 */ /* 0x000fe20000010025 */
[----:B------:R-:W-:Y:S01]  /*111c0*/  FMUL.FTZ R4, R39, R9 ;  /* 0x0000000927047220 */ /* 0x000fe20000410000 */
[----:B------:R-:W-:Y:S02]  /*111d0*/  HADD2.F32 R37, -RZ, R14.H0_H0 ;  /* 0x2000000eff257230 */ /* 0x000fe40000004100 */
[-C--:B------:R-:W-:Y:S01]  /*111e0*/  FFMA.FTZ R35, R12, R26.reuse, -R35 ;  /* 0x0000001a0c237223 */ /* 0x080fe20000010823 */
[----:B------:R-:W-:Y:S01]  /*111f0*/  FFMA.FTZ R21, R20, R26, R21 ;  /* 0x0000001a14157223 */ /* 0x000fe20000010015 */
[----:B------:R-:W-:-:S02]  /*11200*/  HADD2.F32 R27, -RZ, R6.H0_H0 ;  /* 0x20000006ff1b7230 */ /* 0x000fc40000004100 */
[C---:B------:R-:W-:Y:S01]  /*11210*/  FMUL.FTZ R20, R13.reuse, R9 ;  /* 0x000000090d147220 */ /* 0x040fe20000410000 */
[----:B------:R-:W-:Y:S02]  /*11220*/  HADD2.F32 R10, -RZ, R10.H1_H1 ;  /* 0x3000000aff0a7230 */ /* 0x000fe40000004100 */
[----:B------:R-:W-:Y:S01]  /*11230*/  FFMA.FTZ R12, R13, R5, -R4 ;  /* 0x000000050d0c7223 */ /* 0x000fe20000010804 */
[----:B------:R-:W-:Y:S02]  /*11240*/  HADD2.F32 R34, -RZ, R25.H0_H0 ;  /* 0x20000019ff227230 */ /* 0x000fe40000004100 */
[-C--:B------:R-:W-:Y:S01]  /*11250*/  FMUL.FTZ R4, R41, R31.reuse ;  /* 0x0000001f29047220 */ /* 0x080fe20000410000 */
[----:B------:R-:W-:Y:S01]  /*11260*/  FMUL.FTZ R26, R37, R31 ;  /* 0x0000001f251a7220 */ /* 0x000fe20000410000 */
[----:B------:R-:W-:Y:S02]  /*11270*/  HADD2.F32 R30, -RZ, R15.H0_H0 ;  /* 0x2000000fff1e7230 */ /* 0x000fe40000004100 */
[----:B------:R-:W-:Y:S01]  /*11280*/  FFMA.FTZ R20, R39, R5, R20 ;  /* 0x0000000527147223 */ /* 0x000fe20000010014 */
[----:B------:R-:W-:-:S02]  /*11290*/  HADD2.F32 R6, -RZ, R6.H1_H1 ;  /* 0x30000006ff067230 */ /* 0x000fc40000004100 */
[-C--:B------:R-:W-:Y:S01]  /*112a0*/  FMUL.FTZ R5, R34, R10.reuse ;  /* 0x0000000a22057220 */ /* 0x080fe20000410000 */
[--C-:B------:R-:W-:Y:S02]  /*112b0*/  HADD2.F32 R32, -RZ, R11.reuse.H0_H0 ;  /* 0x2000000bff207230 */ /* 0x100fe40000004100 */
[-C--:B------:R-:W-:Y:S01]  /*112c0*/  FFMA.FTZ R13, R37, R27.reuse, -R4 ;  /* 0x0000001b250d7223 */ /* 0x080fe20000010804 */
[----:B------:R-:W-:Y:S01]  /*112d0*/  FFMA.FTZ R26, R41, R27, R26 ;  /* 0x0000001b291a7223 */ /* 0x000fe2000001001a */
[----:B------:R-:W-:Y:S02]  /*112e0*/  HADD2.F32 R11, -RZ, R11.H1_H1 ;  /* 0x3000000bff0b7230 */ /* 0x000fe40000004100 */
[C---:B------:R-:W-:Y:S01]  /*112f0*/  FMUL.FTZ R9, R30.reuse, R10 ;  /* 0x0000000a1e097220 */ /* 0x040fe20000410000 */
[----:B------:R-:W-:Y:S02]  /*11300*/  HADD2.F32 R27, -RZ, R25.H1_H1 ;  /* 0x30000019ff1b7230 */ /* 0x000fe40000004100 */
[----:B------:R-:W-:Y:S01]  /*11310*/  FFMA.FTZ R10, R30, R6, -R5 ;  /* 0x000000061e0a7223 */ /* 0x000fe20000010805 */
[----:B------:R-:W-:-:S02]  /*11320*/  HADD2.F32 R14, -RZ, R14.H1_H1 ;  /* 0x3000000eff0e7230 */ /* 0x000fc40000004100 */
[----:B------:R-:W-:Y:S01]  /*11330*/  FMUL.FTZ R5, R24, R32 ;  /* 0x0000002018057220 */ /* 0x000fe20000410000 */
[----:B------:R-:W-:Y:S02]  /*11340*/  HADD2.F32 R25, -RZ, R15.H1_H1 ;  /* 0x3000000fff197230 */ /* 0x000fe40000004100 */
[----:B------:R-:W-:Y:S01]  /*11350*/  FFMA.FTZ R15, R34, R6, R9 ;  /* 0x00000006220f7223 */ /* 0x000fe20000010009 */
[--C-:B------:R-:W-:Y:S02]  /*11360*/  HADD2.F32 R28, -RZ, R7.reuse.H0_H0 ;  /* 0x20000007ff1c7230 */ /* 0x100fe40000004100 */
[-C--:B------:R-:W-:Y:S01]  /*11370*/  FMUL.FTZ R4, R27, R11.reuse ;  /* 0x0000000b1b047220 */ /* 0x080fe20000410000 */
[----:B------:R-:W-:Y:S02]  /*11380*/  HADD2.F32 R7, -RZ, R7.H1_H1 ;  /* 0x30000007ff077230 */ /* 0x000fe40000004100 */
[C---:B------:R-:W-:Y:S01]  /*11390*/  FMUL.FTZ R9, R14.reuse, R32 ;  /* 0x000000200e097220 */ /* 0x040fe20000410000 */
[C---:B------:R-:W-:Y:S01]  /*113a0*/  FMUL.FTZ R6, R25.reuse, R11 ;  /* 0x0000000b19067220 */ /* 0x040fe20000410000 */
[-C--:B------:R-:W-:Y:S01]  /*113b0*/  FFMA.FTZ R11, R14, R28.reuse, -R5 ;  /* 0x0000001c0e0b7223 */ /* 0x080fe20000010805 */
[----:B------:R-:W-:Y:S01]  /*113c0*/  F2FP.F16.F32.PACK_AB R5, R12, R35 ;  /* 0x000000230c05723e */ /* 0x000fe200000000ff */
[-C--:B------:R-:W-:Y:S01]  /*113d0*/  FFMA.FTZ R14, R25, R7.reuse, -R4 ;  /* 0x00000007190e7223 */ /* 0x080fe20000010804 */
[----:B------:R-:W-:Y:S01]  /*113e0*/  FFMA.FTZ R28, R24, R28, R9 ;  /* 0x0000001c181c7223 */ /* 0x000fe20000010009 */
[----:B------:R-:W-:Y:S01]  /*113f0*/  FFMA.FTZ R25, R27, R7, R6 ;  /* 0x000000071b197223 */ /* 0x000fe20000010006 */
        /* <DEDUP_REMOVED lines=9> */
.L_x_594:
[----:B------:R-:W-:Y:S05]  /*11490*/  BSYNC B0 ;  /* 0x0000000000007941 */ /* 0x000fea0003800000 */
.L_x_575:
[----:B------:R-:W-:Y:S01]  /*114a0*/  @!PT LDS RZ, [RZ] ;  /* 0x00000000fffff984 */ /* 0x000fe20000000800 */
[----:B------:R-:W-:Y:S01]  /*114b0*/  @!PT LDS RZ, [RZ] ;  /* 0x00000000fffff984 */ /* 0x000fe20000000800 */
[----:B------:R-:W-:Y:S01]  /*114c0*/  @!PT LDS RZ, [RZ] ;  /* 0x00000000fffff984 */ /* 0x000fe20000000800 */
[----:B------:R-:W-:Y:S01]  /*114d0*/  @!PT LDS RZ, [RZ] ;  /* 0x00000000fffff984 */ /* 0x000fe20000000800 */
[----:B------:R5:W-:Y:S06]  /*114e0*/  MEMBAR.ALL.CTA ;  /* 0x0000000000007992 */ /* 0x000bec0000008000 */
[----:B-----5:R-:W5:Y:S01]  /*114f0*/  FENCE.VIEW.ASYNC.S ;  /* 0x00000000000073c6 */ /* 0x020f620000000000 */
[----:B------:R-:W-:Y:S05]  /*11500*/  WARPSYNC.ALL ;  /* 0x0000000000007948 */ /* 0x000fea0003800000 */
[----:B-----5:R-:W-:Y:S06]  /*11510*/  BAR.SYNC.DEFER_BLOCKING 0xd, 0x100 ;  /* 0x0344000000007b1d */ /* 0x020fec0000010000 */
.L_x_573:
[----:B0123--:R-:W-:-:S04]  /*11520*/  MOV R0, UR51 ;  /* 0x0000003300007c02 */ /* 0x00ffc80008000f00 */
[----:B------:R-:W-:-:S13]  /*11530*/  ISETP.NE.AND P0, PT, R0, 0x3, PT ;  /* 0x000000030000780c */ /* 0x000fda0003f05270 */
[----:B------:R-:W-:Y:S05]  /*11540*/  @!P0 BRA `(.L_x_620) ;  /* 0x0000000000048947 */ /* 0x000fea0003800000 */
[----:B------:R-:W-:Y:S01]  /*11550*/  BPT.TRAP 0x1 ;  /* 0x000000040000795c */ /* 0x000fe20000300000 */
.L_x_620:
[----:B----4-:R-:W-:Y:S01]  /*11560*/  IMAD R3, R211, 0x8, R18 ;  /* 0x00000008d3037824 */ /* 0x010fe200078e0212 */
[----:B------:R-:W-:-:S04]  /*11570*/  SHF.L.U32 R0, R220, 0x1f, RZ ;  /* 0x0000001fdc007819 */ /* 0x000fc800000006ff */
[----:B------:R0:W1:Y:S01]  /*11580*/  SYNCS.PHASECHK.TRANS64.TRYWAIT P1, [R3+URZ+0x30830], R0 ;  /* 0x03083000030075a7 */ /* 0x000062000802017f */
[----:B------:R-:W-:Y:S05]  /*11590*/  @!P0 BRA `(.L_x_621) ;  /* 0x0000000000048947 */ /* 0x000fea0003800000 */
[----:B------:R-:W-:Y:S01]  /*115a0*/  BPT.TRAP 0x1 ;  /* 0x000000040000795c */ /* 0x000fe20000300000 */
.L_x_621:
[----:B------:R-:W-:Y:S01]  /*115b0*/  IMAD.MOV.U32 R119, RZ, RZ, RZ ;  /* 0x000000ffff777224 */ /* 0x000fe200078e00ff */
[----:B-1----:R-:W-:Y:S06]  /*115c0*/  @P1 BRA `(.L_x_622) ;  /* 0x0000000000081947 */ /* 0x002fec0003800000 */
[----:B------:R-:W1:Y:S02]  /*115d0*/  SYNCS.PHASECHK.TRANS64.TRYWAIT P1, [R3+URZ+0x30830], R0 ;  /* 0x03083000030075a7 */ /* 0x000e64000802017f */
[----:B-1----:R-:W-:Y:S05]  /*115e0*/  @!P1 BRA `(.L_x_623) ;  /* 0x0000011400dc9947 */ /* 0x002fea0003800000 */
.L_x_622:
[----:B------:R-:W-:Y:S05]  /*115f0*/  WARPSYNC.ALL ;  /* 0x0000000000007948 */ /* 0x000fea0003800000 */
[----:B01----:R-:W-:Y:S01]  /*11600*/  IADD3 R0, R18, 0x1e400, RZ ;  /* 0x0001e40012007810 */ /* 0x003fe20007ffe0ff */
[----:B------:R-:W-:Y:S01]  /*11610*/  IMAD.MOV.U32 R5, RZ, RZ, 0x40000040 ;  /* 0x40000040ff057424 */ /* 0x000fe200078e00ff */
[----:B------:R-:W-:Y:S01]  /*11620*/  R2UR UR4, R36 ;  /* 0x00000000240472ca */ /* 0x000fe200000e0000 */
[----:B------:R-:W-:Y:S01]  /*11630*/  UMOV UR9, 0x40000040 ;  /* 0x4000004000097882 */ /* 0x000fe20000000000 */
[----:B------:R-:W-:Y:S01]  /*11640*/  SHF.R.U32.HI R0, RZ, 0x4, R0 ;  /* 0x00000004ff007819 */ /* 0x000fe20000011600 */
[----:B------:R-:W-:Y:S01]  /*11650*/  WARPGROUP.ARRIVE ;  /* 0x00000000000079c5 */ /* 0x000fe20000000000 */
[----:B------:R-:W-:Y:S01]  /*11660*/  R2UR UR11, R5 ;  /* 0x00000000050b72ca */ /* 0x000fe200000e0000 */
[----:B------:R-:W-:Y:S01]  /*11670*/  IMAD.MOV.U32 R7, RZ, RZ, 0x40000040 ;  /* 0x40000040ff077424 */ /* 0x000fe200078e00ff */
[----:B------:R-:W-:Y:S01]  /*11680*/  LOP3.LUT R0, R0, 0x3fff, RZ, 0xc0, !PT ;  /* 0x00003fff00007812 */ /* 0x000fe200078ec0ff */
[----:B------:R-:W-:Y:S01]  /*11690*/  UMOV UR57, 0x40000040 ;  /* 0x4000004000397882 */ /* 0x000fe20000000000 */
[----:B------:R-:W-:Y:S01]  /*116a0*/  MOV R9, UR9 ;  /* 0x0000000900097c02 */ /* 0x000fe20008000f00 */
[----:B------:R-:W-:Y:S01]  /*116b0*/  UMOV UR53, 0x40000040 ;  /* 0x4000004000357882 */ /* 0x000fe20000000000 */
[----:B------:R-:W-:Y:S01]  /*116c0*/  LOP3.LUT R222, R0, 0x10000, RZ, 0xfc, !PT ;  /* 0x0001000000de7812 */ /* 0x000fe200078efcff */
[----:B------:R-:W-:Y:S01]  /*116d0*/  UMOV UR45, 0x40000040 ;  /* 0x40000040002d7882 */ /* 0x000fe20000000000 */
[----:B------:R-:W-:Y:S01]  /*116e0*/  UMOV UR41, 0x40000040 ;  /* 0x4000004000297882 */ /* 0x000fe20000000000 */
[----:B------:R-:W-:Y:S01]  /*116f0*/  ULOP3.LUT UR4, UR4, 0x10000, URZ, 0xfc, !UPT ;  /* 0x0001000004047892 */ /* 0x000fe2000f8efc3f */
[----:B------:R-:W-:Y:S01]  /*11700*/  IMAD.MOV.U32 R5, RZ, RZ, 0x40000040 ;  /* 0x40000040ff057424 */ /* 0x000fe200078e00ff */
[----:B------:R-:W-:Y:S01]  /*11710*/  UMOV UR37, 0x40000040 ;  /* 0x4000004000257882 */ /* 0x000fe20000000000 */
[----:B------:R-:W-:Y:S01]  /*11720*/  IMAD R4, R211, 0x900, R222 ;  /* 0x00000900d3047824 */ /* 0x000fe200078e02de */
[----:B------:R-:W-:-:S02]  /*11730*/  UIADD3 UR5, UR4, 0x2, URZ ;  /* 0x0000000204057890 */ /* 0x000fc4000fffe03f */
[----:B------:R-:W-:Y:S01]  /*11740*/  UIADD3 UR56, UR4, 0x406, URZ ;  /* 0x0000040604387890 */ /* 0x000fe2000fffe03f */
[C---:B------:R-:W-:Y:S01]  /*11750*/  VIADD R6, R4.reuse, 0x2 ;  /* 0x0000000204067836 */ /* 0x040fe20000000000 */
[----:B------:R-:W-:Y:S01]  /*11760*/  R2UR UR10, R4 ;  /* 0x00000000040a72ca */ /* 0x000fe200000e0000 */
[----:B------:R-:W-:Y:S01]  /*11770*/  UMOV UR8, UR4 ;  /* 0x0000000400087c82 */ /* 0x000fe20008000000 */
[----:B------:R-:W-:Y:S01]  /*11780*/  UIADD3 UR52, UR4, 0x800, URZ ;  /* 0x0000080004347890 */ /* 0x000fe2000fffe03f */
[----:B------:R-:W-:Y:S01]  /*11790*/  IMAD.U32 R8, RZ, RZ, UR8 ;  /* 0x00000008ff087e24 */ /* 0x000fe2000f8e00ff */
[----:B------:R-:W-:Y:S01]  /*117a0*/  UIADD3 UR44, UR4, 0x802, URZ ;  /* 0x00000802042c7890 */ /* 0x000fe2000fffe03f */
[----:B------:R-:W-:Y:S01]  /*117b0*/  R2UR UR39, R5 ;  /* 0x00000000052772ca */ /* 0x000fe200000e0000 */
[----:B------:R-:W-:Y:S02]  /*117c0*/  UIADD3 UR40, UR4, 0x804, URZ ;  /* 0x0000080404287890 */ /* 0x000fe4000fffe03f */
[----:B------:R0:W-:Y:S01]  /*117d0*/  STL.64 [R1+0x38], R8 ;  /* 0x0000380801007387 */ /* 0x0001e20000100a00 */
[----:B------:R-:W-:-:S04]  /*117e0*/  UIADD3 UR36, UR4, 0x806, URZ ;  /* 0x0000080604247890 */ /* 0x000fc8000fffe03f */
[----:B------:R-:W-:Y:S01]  /*117f0*/  HGMMA.64x96x16.F32 R24, gdesc[UR8], RZ, !UPT, gsb0 ;  /* 0x01600000081879f0 */ /* 0x000fe2000c0008ff */
[----:B------:R-:W-:Y:S01]  /*11800*/  R2UR UR10, R6 ;  /* 0x00000000060a72ca */ /* 0x000fe200000e0000 */
[----:B------:R-:W-:Y:S01]  /*11810*/  UMOV UR8, UR5 ;  /* 0x0000000500087c82 */ /* 0x000fe20008000000 */
[----:B------:R-:W-:Y:S01]  /*11820*/  R2UR UR11, R7 ;  /* 0x00000000070b72ca */ /* 0x000fe200000e0000 */
[----:B------:R-:W-:Y:S01]  /*11830*/  UMOV UR9, 0x40000040 ;  /* 0x4000004000097882 */ /* 0x000fe20000000000 */
[----:B------:R-:W-:Y:S01]  /*11840*/  VIADD R6, R4, 0x4 ;  /* 0x0000000404067836 */ /* 0x000fe20000000000 */
[----:B------:R-:W-:Y:S01]  /*11850*/  MOV R7, 0x40000040 ;  /* 0x4000004000077802 */ /* 0x000fe20000000f00 */
[----:B------:R-:W-:Y:S01]  /*11860*/  UIADD3 UR5, UR4, 0x4, URZ ;  /* 0x0000000404057890 */ /* 0x000fe2000fffe03f */
[----:B0-----:R-:W-:Y:S01]  /*11870*/  MOV R8, UR8 ;  /* 0x0000000800087c02 */ /* 0x001fe20008000f00 */
[----:B------:R-:W-:-:S05]  /*11880*/  IMAD.U32 R9, RZ, RZ, UR9 ;  /* 0x00000009ff097e24 */ /* 0x000fca000f8e00ff */
[----:B------:R0:W-:Y:S01]  /*11890*/  STL.64 [R1+0x30], R8 ;  /* 0x0000300801007387 */ /* 0x0001e20000100a00 */
[----:B------:R-:W-:Y:S02]  /*118a0*/  WARPGROUP.DEPBAR.LE gsb0, 0x0 ;  /* 0x00008000000079c5 */ /* 0x000fe40000010000 */
[----:B------:R-:W-:-:S06]  /*118b0*/  WARPGROUP.ARRIVE ;  /* 0x00000000000079c5 */ /* 0x000fcc0000000000 */
[----:B------:R-:W-:Y:S01]  /*118c0*/  HGMMA.64x96x16.F32 R24, gdesc[UR8], R24, gsb0 ;  /* 0x01600000081879f0 */ /* 0x000fe20008000818 */
[----:B------:R-:W-:Y:S01]  /*118d0*/  R2UR UR10, R6 ;  /* 0x00000000060a72ca */ /* 0x000fe200000e0000 */
[----:B------:R-:W-:Y:S01]  /*118e0*/  UMOV UR8, UR5 ;  /* 0x0000000500087c82 */ /* 0x000fe20008000000 */
[----:B------:R-:W-:Y:S01]  /*118f0*/  R2UR UR11, R7 ;  /* 0x00000000070b72ca */ /* 0x000fe200000e0000 */
[----:B------:R-:W-:Y:S01]  /*11900*/  UMOV UR9, 0x40000040 ;  /* 0x4000004000097882 */ /* 0x000fe20000000000 */
[----:B------:R-:W-:Y:S01]  /*11910*/  IMAD.MOV.U32 R7, RZ, RZ, 0x40000040 ;  /* 0x40000040ff077424 */ /* 0x000fe200078e00ff */
[----:B------:R-:W-:Y:S01]  /*11920*/  IADD3 R6, R4, 0x6, RZ ;  /* 0x0000000604067810 */ /* 0x000fe20007ffe0ff */
[----:B------:R-:W-:Y:S01]  /*11930*/  UIADD3 UR5, UR4, 0x6, URZ ;  /* 0x0000000604057890 */ /* 0x000fe2000fffe03f */
[----:B0-----:R-:W-:Y:S02]  /*11940*/  IMAD.U32 R8, RZ, RZ, UR8 ;  /* 0x00000008ff087e24 */ /* 0x001fe4000f8e00ff */
        /* <DEDUP_REMOVED lines=9> */
[----:B------:R-:W-:Y:S01]  /*119e0*/  VIADD R6, R4, 0x300 ;  /* 0x0000030004067836 */ /* 0x000fe20000000000 */
[----:B------:R-:W-:Y:S01]  /*119f0*/  UIADD3 UR5, UR4, 0x400, URZ ;  /* 0x0000040004057890 */ /* 0x000fe2000fffe03f */
[----:B------:R-:W-:Y:S01]  /*11a00*/  IMAD.MOV.U32 R7, RZ, RZ, 0x40000040 ;  /* 0x40000040ff077424 */ /* 0x000fe200078e00ff */
        /* <DEDUP_REMOVED lines=37> */
[----:B0-----:R-:W-:Y:S01]  /*11c60*/  MOV R9, UR9 ;  /* 0x0000000900097c02 */ /* 0x001fe20008000f00 */
[----:B------:R-:W-:Y:S02]  /*11c70*/  IMAD.MOV.U32 R7, RZ, RZ, 0x40000040 ;  /* 0x40000040ff077424 */ /* 0x000fe400078e00ff */
[----:B------:R-:W-:Y:S01]  /*11c80*/  IMAD.U32 R8, RZ, RZ, UR8 ;  /* 0x00000008ff087e24 */ /* 0x000fe2000f8e00ff */
[----:B------:R-:W-:-:S02]  /*11c90*/  R2UR UR58, R6 ;  /* 0x00000000063a72ca */ /* 0x000fc400000e0000 */
[----:B------:R-:W-:Y:S01]  /*11ca0*/  R2UR UR59, R7 ;  /* 0x00000000073b72ca */ /* 0x000fe200000e0000 */
[----:B------:R-:W-:Y:S01]  /*11cb0*/  IMAD.MOV.U32 R7, RZ, RZ, 0x40000040 ;  /* 0x40000040ff077424 */ /* 0x000fe200078e00ff */
[----:B------:R-:W-:Y:S01]  /*11cc0*/  IADD3 R6, R4, 0x600, RZ ;  /* 0x0000060004067810 */ /* 0x000fe20007ffe0ff */
[----:B------:R0:W-:Y:S03]  /*11cd0*/  STL.64 [R1+0x8], R8 ;  /* 0x0000080801007387 */ /* 0x0001e60000100a00 */
[----:B------:R-:W-:Y:S01]  /*11ce0*/  R2UR UR54, R6 ;  /* 0x00000000063672ca */ /* 0x000fe200000e0000 */
[----:B------:R-:W-:Y:S01]  /*11cf0*/  VIADD R6, R4, 0x602 ;  /* 0x0000060204067836 */ /* 0x000fe20000000000 */
[----:B------:R-:W-:Y:S02]  /*11d00*/  R2UR UR55, R7 ;  /* 0x00000000073772ca */ /* 0x000fe400000e0000 */
[----:B------:R-:W-:-:S02]  /*11d10*/  MOV R7, 0x40000040 ;  /* 0x4000004000077802 */ /* 0x000fc40000000f00 */
[----:B------:R-:W-:Y:S01]  /*11d20*/  R2UR UR46, R6 ;  /* 0x00000000062e72ca */ /* 0x000fe200000e0000 */
[C---:B------:R-:W-:Y:S01]  /*11d30*/  VIADD R6, R4.reuse, 0x604 ;  /* 0x0000060404067836 */ /* 0x040fe20000000000 */
[----:B------:R-:W-:Y:S01]  /*11d40*/  R2UR UR47, R7 ;  /* 0x00000000072f72ca */ /* 0x000fe200000e0000 */
[----:B------:R-:W-:Y:S01]  /*11d50*/  IMAD.MOV.U32 R7, RZ, RZ, 0x40000040 ;  /* 0x40000040ff077424 */ /* 0x000fe200078e00ff */
[----:B------:R-:W-:Y:S02]  /*11d60*/  IADD3 R4, R4, 0x606, RZ ;  /* 0x0000060604047810 */ /* 0x000fe40007ffe0ff */
[----:B------:R-:W-:Y:S02]  /*11d70*/  R2UR UR42, R6 ;  /* 0x00000000062a72ca */ /* 0x000fe400000e0000 */
[----:B------:R-:W-:Y:S02]  /*11d80*/  R2UR UR43, R7 ;  /* 0x00000000072b72ca */ /* 0x000fe400000e0000 */
[----:B------:R-:W-:Y:S01]  /*11d90*/  R2UR UR38, R4 ;  /* 0x00000000042672ca */ /* 0x000fe200000e0000 */
[----:B------:R-:W-:-:S02]  /*11da0*/  WARPGROUP.DEPBAR.LE gsb0, 0x0 ;  /* 0x00008000000079c5 */ /* 0x000fc40000010000 */
        /* <DEDUP_REMOVED lines=18> */
[----:B0-----:R-:W-:Y:S05]  /*11ed0*/  @!P0 BRA `(.L_x_624) ;  /* 0x0000000000048947 */ /* 0x001fea0003800000 */
[----:B------:R-:W-:Y:S01]  /*11ee0*/  BPT.TRAP 0x1 ;  /* 0x000000040000795c */ /* 0x000fe20000300000 */
.L_x_624:
[----:B------:R-:W2:Y:S01]  /*11ef0*/  LDL R0, [R1+0x44] ;  /* 0x0000440001007983 */ /* 0x000ea20000100800 */
[----:B------:R-:W-:Y:S01]  /*11f00*/  ULDC UR4, c[0x0][0x988] ;  /* 0x0002620000047ab9 */ /* 0x000fe20000000800 */
[----:B------:R-:W-:Y:S01]  /*11f10*/  P2R R4, PR, RZ, 0x1 ;  /* 0x00000001ff047803 */ /* 0x000fe20000000000 */
[----:B------:R-:W-:Y:S01]  /*11f20*/  ULDC UR38, c[0x0][0x988] ;  /* 0x0002620000267ab9 */ /* 0x000fe20000000800 */
[----:B------:R-:W-:Y:S01]  /*11f30*/  BSSY B0, `(.L_x_625) ;  /* 0x00003f6000007945 */ /* 0x000fe20003800000 */
[--C-:B------:R-:W-:Y:S01]  /*11f40*/  IMAD.MOV.U32 R118, RZ, RZ, R119.reuse ;  /* 0x000000ffff767224 */ /* 0x100fe200078e0077 */
[-C--:B------:R-:W-:Y:S01]  /*11f50*/  MOV R116, R119.reuse ;  /* 0x0000007700747202 */ /* 0x080fe20000000f00 */
        /* <DEDUP_REMOVED lines=17> */
[----:B------:R-:W-:Y:S01]  /*12070*/  MOV R74, R119 ;  /* 0x00000077004a7202 */ /* 0x000fe20000000f00 */
[----:B------:R-:W-:-:S02]  /*12080*/  IMAD.MOV.U32 R102, RZ, RZ, R119 ;  /* 0x000000ffff667224 */ /* 0x000fc400078e0077 */
[--C-:B------:R-:W-:Y:S02]  /*12090*/  IMAD.MOV.U32 R100, RZ, RZ, R119.reuse ;  /* 0x000000ffff647224 */ /* 0x100fe400078e0077 */
[--C-:B------:R-:W-:Y:S02]  /*120a0*/  IMAD.MOV.U32 R96, RZ, RZ, R119.reuse ;  /* 0x000000ffff607224 */ /* 0x100fe400078e0077 */
[--C-:B------:R-:W-:Y:S02]  /*120b0*/  IMAD.MOV.U32 R94, RZ, RZ, R119.reuse ;  /* 0x000000ffff5e7224 */ /* 0x100fe400078e0077 */
[--C-:B------:R-:W-:Y:S02]  /*120c0*/  IMAD.MOV.U32 R90, RZ, RZ, R119.reuse ;  /* 0x000000ffff5a7224 */ /* 0x100fe400078e0077 */
[--C-:B------:R-:W-:Y:S02]  /*120d0*/  IMAD.MOV.U32 R88, RZ, RZ, R119.reuse ;  /* 0x000000ffff587224 */ /* 0x100fe400078e0077 */
[----:B------:R-:W-:-:S02]  /*120e0*/  IMAD.MOV.U32 R84, RZ, RZ, R119 ;  /* 0x000000ffff547224 */ /* 0x000fc400078e0077 */
[--C-:B------:R-:W-:Y:S02]  /*120f0*/  IMAD.MOV.U32 R82, RZ, RZ, R119.reuse ;  /* 0x000000ffff527224 */ /* 0x100fe400078e0077 */
[--C-:B------:R-:W-:Y:S02]  /*12100*/  IMAD.MOV.U32 R78, RZ, RZ, R119.reuse ;  /* 0x000000ffff4e7224 */ /* 0x100fe400078e0077 */
[--C-:B------:R-:W-:Y:S02]  /*12110*/  IMAD.MOV.U32 R76, RZ, RZ, R119.reuse ;  /* 0x000000ffff4c7224 */ /* 0x100fe400078e0077 */
[----:B------:R-:W-:Y:S01]  /*12120*/  IMAD.MOV.U32 R72, RZ, RZ, R119 ;  /* 0x000000ffff487224 */ /* 0x000fe200078e0077 */
[----:B--2---:R-:W-:-:S05]  /*12130*/  IADD3 R137, R137, 0x60, -R0 ;  /* 0x0000006089897810 */ /* 0x004fca0007ffe800 */
[----:B------:R-:W-:-:S05]  /*12140*/  IMAD R137, R2, -0x60, R137 ;  /* 0xffffffa002897824 */ /* 0x000fca00078e0289 */
[C---:B------:R-:W-:Y:S02]  /*12150*/  ISETP.GT.AND P6, PT, R137.reuse, RZ, PT ;  /* 0x000000ff8900720c */ /* 0x040fe40003fc4270 */
[C---:B------:R-:W-:Y:S02]  /*12160*/  ISETP.GT.AND P5, PT, R137.reuse, 0x1, PT ;  /* 0x000000018900780c */ /* 0x040fe40003fa4270 */
[----:B------:R-:W-:Y:S02]  /*12170*/  ISETP.GT.AND P4, PT, R137, 0x8, PT ;  /* 0x000000088900780c */ /* 0x000fe40003f84270 */
[----:B------:R-:W-:Y:S02]  /*12180*/  FSEL R24, R24, -INF , P6 ;  /* 0xff80000018187808 */ /* 0x000fe40003000000 */
[----:B------:R-:W-:Y:S02]  /*12190*/  FSEL R87, R25, -INF , P5 ;  /* 0xff80000019577808 */ /* 0x000fe40002800000 */
[----:B------:R-:W-:-:S02]  /*121a0*/  ISETP.GT.AND P3, PT, R137, 0x9, PT ;  /* 0x000000098900780c */ /* 0x000fc40003f64270 */
[----:B------:R-:W-:Y:S02]  /*121b0*/  FSEL R79, R28, -INF , P4 ;  /* 0xff8000001c4f7808 */ /* 0x000fe40002000000 */
[----:B------:R-:W-:Y:S02]  /*121c0*/  FMNMX.FTZ R0, R24, R87, !PT ;  /* 0x0000005718007209 */ /* 0x000fe40007810000 */
[----:B------:R-:W-:Y:S02]  /*121d0*/  ISETP.GT.AND P2, PT, R137, 0x10, PT ;  /* 0x000000108900780c */ /* 0x000fe40003f44270 */
[----:B------:R-:W-:Y:S02]  /*121e0*/  FSEL R73, R29, -INF , P3 ;  /* 0xff8000001d497808 */ /* 0x000fe40001800000 */
[----:B------:R-:W-:Y:S02]  /*121f0*/  FMNMX.FTZ R0, R79, R0, !PT ;  /* 0x000000004f007209 */ /* 0x000fe40007810000 */
        /* <DEDUP_REMOVED lines=17> */
[----:B------:R-:W-:Y:S01]  /*12310*/  FSEL R37, R40, -INF , P4 ;  /* 0xff80000028257808 */ /* 0x000fe20002000000 */
[----:B------:R-:W-:Y:S01]  /*12320*/  IMAD.MOV.U32 R40, RZ, RZ, R119 ;  /* 0x000000ffff287224 */ /* 0x000fe200078e0077 */
        /* <DEDUP_REMOVED lines=66> */
[----:B------:R-:W-:Y:S02]  /*12750*/  FMNMX.FTZ R0, R103, R0, !PT ;  /* 0x0000000067007209 */ /* 0x000fe40007810000 */
[----:B------:R-:W-:Y:S02]  /*12760*/  FSEL R67, R67, -INF , P3 ;  /* 0xff80000043437808 */ /* 0x000fe40001800000 */
[----:B------:R-:W-:Y:S01]  /*12770*/  FMNMX.FTZ R8, R69, R0, !PT ;  /* 0x0000000045087209 */ /* 0x000fe20007810000 */
[----:B------:R-:W-:Y:S01]  /*12780*/  IMAD.U32 R0, RZ, RZ, UR4 ;  /* 0x00000004ff007e24 */ /* 0x000fe2000f8e00ff */
[----:B------:R-:W-:-:S02]  /*12790*/  FSEL R71, R71, -INF , P1 ;  /* 0xff80000047477808 */ /* 0x000fc40000800000 */
[-C--:B------:R-:W-:Y:S01]  /*127a0*/  MOV R68, R119.reuse ;  /* 0x0000007700447202 */ /* 0x080fe20000000f00 */
[----:B------:R-:W0:Y:S01]  /*127b0*/  SHFL.BFLY PT, R5, R8, 0x2, 0x1f ;  /* 0x0c401f0008057f89 */ /* 0x000e2200000e0000 */
[-C--:B------:R-:W-:Y:S02]  /*127c0*/  MOV R56, R119.reuse ;  /* 0x0000007700387202 */ /* 0x080fe40000000f00 */
[-C--:B------:R-:W-:Y:S02]  /*127d0*/  MOV R50, R119.reuse ;  /* 0x0000007700327202 */ /* 0x080fe40000000f00 */
[----:B------:R-:W-:Y:S02]  /*127e0*/  MOV R44, R119 ;  /* 0x00000077002c7202 */ /* 0x000fe40000000f00 */
[----:B0-----:R-:W-:-:S05]  /*127f0*/  FMNMX.FTZ R10, R8, R5, !PT ;  /* 0x00000005080a7209 */ /* 0x001fca0007810000 */
[----:B------:R-:W0:Y:S02]  /*12800*/  SHFL.BFLY PT, R5, R10, 0x1, 0x1f ;  /* 0x0c201f000a057f89 */ /* 0x000e2400000e0000 */
[----:B0-----:R-:W-:-:S04]  /*12810*/  FMNMX.FTZ R5, R10, R5, !PT ;  /* 0x000000050a057209 */ /* 0x001fc80007810000 */
[C---:B------:R-:W-:Y:S01]  /*12820*/  FSETP.NEU.FTZ.AND P0, PT, R5.reuse, -INF , PT ;  /* 0xff8000000500780b */ /* 0x040fe20003f1d000 */
[----:B------:R-:W-:-:S05]  /*12830*/  FMUL.FTZ R6, R5, R0 ;  /* 0x0000000005067220 */ /* 0x000fca0000410000 */
[----:B------:R-:W-:Y:S02]  /*12840*/  FSEL R6, R6, RZ, P0 ;  /* 0x000000ff06067208 */ /* 0x000fe40000000000 */
[----:B------:R-:W-:Y:S02]  /*12850*/  ISETP.NE.AND P0, PT, R4, RZ, PT ;  /* 0x000000ff0400720c */ /* 0x000fe40003f05270 */
[----:B------:R-:W-:Y:S01]  /*12860*/  FMNMX.FTZ R4, R7, R27, !PT ;  /* 0x0000001b07047209 */ /* 0x000fe20007810000 */
[-CC-:B------:R-:W-:Y:S01]  /*12870*/  FFMA.FTZ R184, R75, R0.reuse, -R6.reuse ;  /* 0x000000004bb87223 */ /* 0x180fe20000010806 */
[----:B------:R-:W-:Y:S01]  /*12880*/  FSEL R75, R62, -INF , P6 ;  /* 0xff8000003e4b7808 */ /* 0x000fe20003000000 */
[--C-:B------:R-:W-:Y:S01]  /*12890*/  FFMA.FTZ R61, R73, R0, -R6.reuse ;  /* 0x00000000493d7223 */ /* 0x100fe20000010806 */
        /* <DEDUP_REMOVED lines=9> */
[--C-:B------:R-:W-:Y:S01]  /*12930*/  FFMA.FTZ R182, R85, R0, -R6.reuse ;  /* 0x0000000055b67223 */ /* 0x100fe20000010806 */
[----:B------:R-:W-:Y:S01]  /*12940*/  FSEL R37, R70, -INF , P2 ;  /* 0xff80000046257808 */ /* 0x000fe20001000000 */
        /* <DEDUP_REMOVED lines=8> */
[----:B------:R-:W-:Y:S01]  /*129d0*/  MUFU.EX2 R188, R188 ;  /* 0x000000bc00bc7308 */ /* 0x000fe20000000800 */
[----:B------:R-:W-:Y:S01]  /*129e0*/  FMNMX.FTZ R4, R39, R4, !PT ;  /* 0x0000000427047209 */ /* 0x000fe20007810000 */
[-CC-:B------:R-:W-:Y:S01]  /*129f0*/  FFMA.FTZ R176, R89, R0.reuse, -R6.reuse ;  /* 0x0000000059b07223 */ /* 0x180fe20000010806 */
[-CC-:B------:R-:W-:Y:S01]  /*12a00*/  FFMA.FTZ R81, R91, R0.reuse, -R6.reuse ;  /* 0x000000005b517223 */ /* 0x180fe20000010806 */
[--C-:B------:R-:W-:Y:S01]  /*12a10*/  FFMA.FTZ R178, R93, R0, -R6.reuse ;  /* 0x000000005db27223 */ /* 0x100fe20000010806 */
[----:B------:R-:W-:Y:S01]  /*12a20*/  FMNMX.FTZ R4, R15, R4, !PT ;  /* 0x000000040f047209 */ /* 0x000fe20007810000 */
[-CC-:B------:R-:W-:Y:S01]  /*12a30*/  FFMA.FTZ R53, R53, R0.reuse, -R6.reuse ;  /* 0x0000000035357223 */ /* 0x180fe20000010806 */
[--C-:B------:R-:W-:Y:S01]  /*12a40*/  FFMA.FTZ R172, R95, R0, -R6.reuse ;  /* 0x000000005fac7223 */ /* 0x100fe20000010806 */
[----:B------:R-:W1:Y:S01]  /*12a50*/  MUFU.EX2 R49, R49 ;  /* 0x0000003100317308 */ /* 0x000e620000000800 */
[----:B------:R-:W-:Y:S01]  /*12a60*/  FMNMX.FTZ R4, R43, R4, !PT ;  /* 0x000000042b047209 */ /* 0x000fe20007810000 */
[-CC-:B------:R-:W-:Y:S01]  /*12a70*/  FFMA.FTZ R57, R57, R0.reuse, -R6.reuse ;  /* 0x0000000039397223 */ /* 0x180fe20000010806 */
[-CC-:B------:R-:W-:Y:S01]  /*12a80*/  FFMA.FTZ R174, R97, R0.reuse, -R6.reuse ;  /* 0x0000000061ae7223 */ /* 0x180fe20000010806 */
[--C-:B------:R-:W-:Y:S01]  /*12a90*/  FFMA.FTZ R168, R101, R0, -R6.reuse ;  /* 0x0000000065a87223 */ /* 0x100fe20000010806 */
[----:B------:R-:W-:Y:S01]  /*12aa0*/  FMNMX.FTZ R4, R21, R4, !PT ;  /* 0x0000000415047209 */ /* 0x000fe20007810000 */
[-CC-:B------:R-:W-:Y:S01]  /*12ab0*/  FFMA.FTZ R65, R65, R0.reuse, -R6.reuse ;  /* 0x0000000041417223 */ /* 0x180fe20000010806 */
[--C-:B------:R-:W-:Y:S01]  /*12ac0*/  FFMA.FTZ R170, R103, R0, -R6.reuse ;  /* 0x0000000067aa7223 */ /* 0x100fe20000010806 */
[----:B------:R-:W2:Y:S01]  /*12ad0*/  MUFU.EX2 R190, R190 ;  /* 0x000000be00be7308 */ /* 0x000ea20000000800 */
[----:B------:R-:W-:Y:S01]  /*12ae0*/  FMNMX.FTZ R4, R47, R4, !PT ;  /* 0x000000042f047209 */ /* 0x000fe20007810000 */
[----:B------:R-:W-:Y:S01]  /*12af0*/  FFMA.FTZ R69, R69, R0, -R6 ;  /* 0x0000000045457223 */ /* 0x000fe20000010806 */
[--C-:B------:R-:W-:Y:S01]  /*12b00*/  IMAD.MOV.U32 R103, RZ, RZ, R119.reuse ;  /* 0x000000ffff677224 */ /* 0x100fe200078e0077 */
[-C--:B------:R-:W-:Y:S01]  /*12b10*/  MOV R101, R119.reuse ;  /* 0x0000007700657202 */ /* 0x080fe20000000f00 */
[--C-:B------:R-:W-:Y:S01]  /*12b20*/  IMAD.MOV.U32 R97, RZ, RZ, R119.reuse ;  /* 0x000000ffff617224 */ /* 0x100fe200078e0077 */
[----:B------:R-:W-:Y:S01]  /*12b30*/  FMNMX.FTZ R4, R25, R4, !PT ;  /* 0x0000000419047209 */ /* 0x000fe20007810000 */
[--C-:B------:R-:W-:Y:S01]  /*12b40*/  IMAD.MOV.U32 R93, RZ, RZ, R119.reuse ;  /* 0x000000ffff5d7224 */ /* 0x100fe200078e0077 */
[----:B------:R-:W3:Y:S01]  /*12b50*/  MUFU.EX2 R61, R61 ;  /* 0x0000003d003d7308 */ /* 0x000ee20000000800 */
[-C--:B------:R-:W-:Y:S01]  /*12b60*/  MOV R95, R119.reuse ;  /* 0x00000077005f7202 */ /* 0x080fe20000000f00 */
[--C-:B------:R-:W-:Y:S01]  /*12b70*/  IMAD.MOV.U32 R91, RZ, RZ, R119.reuse ;  /* 0x000000ffff5b7224 */ /* 0x100fe200078e0077 */
[----:B------:R-:W-:Y:S01]  /*12b80*/  FMNMX.FTZ R4, R51, R4, !PT ;  /* 0x0000000433047209 */ /* 0x000fe20007810000 */
[--C-:B------:R-:W-:Y:S01]  /*12b90*/  IMAD.MOV.U32 R87, RZ, RZ, R119.reuse ;  /* 0x000000ffff577224 */ /* 0x100fe200078e0077 */
[-C--:B------:R-:W-:Y:S01]  /*12ba0*/  MOV R89, R119.reuse ;  /* 0x0000007700597202 */ /* 0x080fe20000000f00 */
[--C-:B------:R-:W-:Y:S01]  /*12bb0*/  IMAD.MOV.U32 R70, RZ, RZ, R119.reuse ;  /* 0x000000ffff467224 */ /* 0x100fe200078e0077 */
[----:B------:R-:W-:Y:S01]  /*12bc0*/  FMNMX.FTZ R4, R29, R4, !PT ;  /* 0x000000041d047209 */ /* 0x000fe20007810000 */
[----:B------:R-:W4:Y:S01]  /*12bd0*/  MUFU.EX2 R184, R184 ;  /* 0x000000b800b87308 */ /* 0x000f220000000800 */
[----:B------:R-:W-:Y:S01]  /*12be0*/  IMAD.MOV.U32 R66, RZ, RZ, R119 ;  /* 0x000000ffff427224 */ /* 0x000fe200078e0077 */
[----:B------:R-:W-:-:S02]  /*12bf0*/  MOV R62, R119 ;  /* 0x00000077003e7202 */ /* 0x000fc40000000f00 */
[----:B------:R-:W-:-:S04]  /*12c00*/  FMNMX.FTZ R4, R55, R4, !PT ;  /* 0x0000000437047209 */ /* 0x000fc80007810000 */
[----:B------:R-:W-:Y:S01]  /*12c10*/  FMNMX.FTZ R4, R33, R4, !PT ;  /* 0x0000000421047209 */ /* 0x000fe20007810000 */
[----:B------:R-:W4:Y:S03]  /*12c20*/  MUFU.EX2 R73, R73 ;  /* 0x0000004900497308 */ /* 0x000f260000000800 */
[----:B------:R-:W-:-:S04]  /*12c30*/  FMNMX.FTZ R4, R59, R4, !PT ;  /* 0x000000043b047209 */ /* 0x000fc80007810000 */
[----:B------:R-:W-:Y:S01]  /*12c40*/  FMNMX.FTZ R4, R75, R4, !PT ;  /* 0x000000044b047209 */ /* 0x000fe20007810000 */
[----:B------:R-:W4:Y:S03]  /*12c50*/  MUFU.EX2 R186, R186 ;  /* 0x000000ba00ba7308 */ /* 0x000f260000000800 */
[----:B------:R-:W-:-:S04]  /*12c60*/  FMNMX.FTZ R4, R77, R4, !PT ;  /* 0x000000044d047209 */ /* 0x000fc80007810000 */
[----:B------:R-:W-:Y:S01]  /*12c70*/  FMNMX.FTZ R4, R79, R4, !PT ;  /* 0x000000044f047209 */ /* 0x000fe20007810000 */
[----:B------:R-:W-:Y:S03]  /*12c80*/  MUFU.EX2 R180, R180 ;  /* 0x000000b400b47308 */ /* 0x000fe60000000800 */
[----:B------:R-:W-:-:S04]  /*12c90*/  FMNMX.FTZ R4, R67, R4, !PT ;  /* 0x0000000443047209 */ /* 0x000fc80007810000 */
[----:B------:R-:W-:Y:S01]  /*12ca0*/  FMNMX.FTZ R4, R37, R4, !PT ;  /* 0x0000000425047209 */ /* 0x000fe20007810000 */
[----:B------:R-:W-:Y:S03]  /*12cb0*/  MUFU.EX2 R41, R41 ;  /* 0x0000002900297308 */ /* 0x000fe60000000800 */
[----:B------:R-:W-:-:S05]  /*12cc0*/  FMNMX.FTZ R4, R71, R4, !PT ;  /* 0x0000000447047209 */ /* 0x000fca0007810000 */
[----:B0-----:R-:W0:Y:S01]  /*12cd0*/  SHFL.BFLY PT, R83, R4, 0x2, 0x1f ;  /* 0x0c401f0004537f89 */ /* 0x001e2200000e0000 */
[----:B------:R-:W-:Y:S08]  /*12ce0*/  MUFU.EX2 R182, R182 ;  /* 0x000000b600b67308 */ /* 0x000ff00000000800 */
[----:B------:R-:W-:Y:S08]  /*12cf0*/  MUFU.EX2 R45, R45 ;  /* 0x0000002d002d7308 */ /* 0x000ff00000000800 */
[----:B------:R-:W-:Y:S01]  /*12d00*/  MUFU.EX2 R176, R176 ;  /* 0x000000b000b07308 */ /* 0x000fe20000000800 */
[----:B0-----:R-:W-:Y:S01]  /*12d10*/  FMNMX.FTZ R8, R4, R83, !PT ;  /* 0x0000005304087209 */ /* 0x001fe20007810000 */
[----:B------:R-:W-:-:S06]  /*12d20*/  FFMA.FTZ R83, R99, R0, -R6 ;  /* 0x0000000063537223 */ /* 0x000fcc0000010806 */
[----:B------:R-:W-:Y:S01]  /*12d30*/  MUFU.EX2 R81, R81 ;  /* 0x0000005100517308 */ /* 0x000fe20000000800 */
[--C-:B------:R-:W-:Y:S01]  /*12d40*/  IMAD.MOV.U32 R99, RZ, RZ, R119.reuse ;  /* 0x000000ffff637224 */ /* 0x100fe200078e0077 */
[----:B------:R-:W0:Y:S06]  /*12d50*/  SHFL.BFLY PT, R85, R8, 0x1, 0x1f ;  /* 0x0c201f0008557f89 */ /* 0x000e2c00000e0000 */
[----:B------:R-:W-:Y:S08]  /*12d60*/  MUFU.EX2 R178, R178 ;  /* 0x000000b200b27308 */ /* 0x000ff00000000800 */
[----:B------:R-:W-:Y:S08]  /*12d70*/  MUFU.EX2 R53, R53 ;  /* 0x0000003500357308 */ /* 0x000ff00000000800 */
[----:B------:R-:W-:Y:S01]  /*12d80*/  MUFU.EX2 R172, R172 ;  /* 0x000000ac00ac7308 */ /* 0x000fe20000000800 */
[----:B0-----:R-:W-:Y:S01]  /*12d90*/  FMNMX.FTZ R4, R8, R85, !PT ;  /* 0x0000005508047209 */ /* 0x001fe20007810000 */
[----:B------:R-:W-:-:S03]  /*12da0*/  IMAD.MOV.U32 R85, RZ, RZ, R119 ;  /* 0x000000ffff557224 */ /* 0x000fc600078e0077 */
[C---:B------:R-:W-:Y:S01]  /*12db0*/  FSETP.NEU.FTZ.AND P1, PT, R4.reuse, -INF , PT ;  /* 0xff8000000400780b */ /* 0x040fe20003f3d000 */
[----:B------:R-:W-:Y:S02]  /*12dc0*/  FMUL.FTZ R20, R4, R0 ;  /* 0x0000000004147220 */ /* 0x000fe40000410000 */
[----:B------:R-:W-:Y:S03]  /*12dd0*/  MUFU.EX2 R57, R57 ;  /* 0x0000003900397308 */ /* 0x000fe60000000800 */
[----:B------:R-:W-:-:S05]  /*12de0*/  FSEL R20, R20, RZ, P1 ;  /* 0x000000ff14147208 */ /* 0x000fca0000800000 */
[----:B------:R-:W-:Y:S01]  /*12df0*/  MUFU.EX2 R174, R174 ;  /* 0x000000ae00ae7308 */ /* 0x000fe20000000800 */
[-CC-:B------:R-:W-:Y:S01]  /*12e00*/  FFMA.FTZ R189, R7, R0.reuse, -R20.reuse ;  /* 0x0000000007bd7223 */ /* 0x180fe20000010814 */
[-CC-:B------:R-:W-:Y:S01]  /*12e10*/  FFMA.FTZ R6, R27, R0.reuse, -R20.reuse ;  /* 0x000000001b067223 */ /* 0x180fe20000010814 */
[-CC-:B------:R-:W-:Y:S01]  /*12e20*/  FFMA.FTZ R191, R9, R0.reuse, -R20.reuse ;  /* 0x0000000009bf7223 */ /* 0x180fe20000010814 */
[-CC-:B------:R-:W-:Y:S01]  /*12e30*/  FFMA.FTZ R8, R31, R0.reuse, -R20.reuse ;  /* 0x000000001f087223 */ /* 0x180fe20000010814 */
[----:B-1----:R-:W-:Y:S01]  /*12e40*/  FADD.FTZ R7, R188, R49 ;  /* 0x00000031bc077221 */ /* 0x002fe20000010000 */
[-CC-:B------:R-:W-:Y:S01]  /*12e50*/  FFMA.FTZ R185, R11, R0.reuse, -R20.reuse ;  /* 0x000000000bb97223 */ /* 0x180fe20000010814 */
[-CC-:B------:R-:W-:Y:S01]  /*12e60*/  FFMA.FTZ R10, R35, R0.reuse, -R20.reuse ;  /* 0x00000000230a7223 */ /* 0x180fe20000010814 */
[----:B------:R-:W-:Y:S01]  /*12e70*/  MUFU.EX2 R189, R189 ;  /* 0x000000bd00bd7308 */ /* 0x000fe20000000800 */
[----:B--2---:R-:W-:Y:S01]  /*12e80*/  FADD.FTZ R28, R190, R7 ;  /* 0x00000007be1c7221 */ /* 0x004fe20000010000 */
[-CC-:B------:R-:W-:Y:S01]  /*12e90*/  FFMA.FTZ R187, R13, R0.reuse, -R20.reuse ;  /* 0x000000000dbb7223 */ /* 0x180fe20000010814 */
[-CC-:B------:R-:W-:Y:S01]  /*12ea0*/  FFMA.FTZ R12, R39, R0.reuse, -R20.reuse ;  /* 0x00000000270c7223 */ /* 0x180fe20000010814 */
[-C--:B------:R-:W-:Y:S01]  /*12eb0*/  FFMA.FTZ R181, R15, R0.reuse, -R20 ;  /* 0x000000000fb57223 */ /* 0x080fe20000010814 */
[----:B---3--:R-:W-:Y:S01]  /*12ec0*/  FADD.FTZ R7, R61, R28 ;  /* 0x0000001c3d077221 */ /* 0x008fe20000010000 */
[-CC-:B------:R-:W-:Y:S01]  /*12ed0*/  FFMA.FTZ R14, R43, R0.reuse, -R20.reuse ;  /* 0x000000002b0e7223 */ /* 0x180fe20000010814 */
[-CC-:B------:R-:W-:Y:S01]  /*12ee0*/  FFMA.FTZ R183, R21, R0.reuse, -R20.reuse ;  /* 0x0000000015b77223 */ /* 0x180fe20000010814 */
[----:B------:R-:W0:Y:S01]  /*12ef0*/  MUFU.EX2 R6, R6 ;  /* 0x0000000600067308 */ /* 0x000e220000000800 */
[----:B----4-:R-:W-:Y:S01]  /*12f00*/  FADD.FTZ R28, R184, R7 ;  /* 0x00000007b81c7221 */ /* 0x010fe20000010000 */
[-CC-:B------:R-:W-:Y:S01]  /*12f10*/  FFMA.FTZ R24, R47, R0.reuse, -R20.reuse ;  /* 0x000000002f187223 */ /* 0x180fe20000010814 */
[-CC-:B------:R-:W-:Y:S01]  /*12f20*/  FFMA.FTZ R177, R25, R0.reuse, -R20.reuse ;  /* 0x0000000019b17223 */ /* 0x180fe20000010814 */
[-C--:B------:R-:W-:Y:S01]  /*12f30*/  FFMA.FTZ R26, R51, R0.reuse, -R20 ;  /* 0x00000000331a7223 */ /* 0x080fe20000010814 */
[----:B------:R-:W-:Y:S01]  /*12f40*/  FADD.FTZ R9, R73, R28 ;  /* 0x0000001c49097221 */ /* 0x000fe20000010000 */
[-CC-:B------:R-:W-:Y:S01]  /*12f50*/  FFMA.FTZ R179, R29, R0.reuse, -R20.reuse ;  /* 0x000000001db37223 */ /* 0x180fe20000010814 */
[-CC-:B------:R-:W-:Y:S01]  /*12f60*/  FFMA.FTZ R28, R55, R0.reuse, -R20.reuse ;  /* 0x00000000371c7223 */ /* 0x180fe20000010814 */
[----:B------:R-:W1:Y:S01]  /*12f70*/  MUFU.EX2 R191, R191 ;  /* 0x000000bf00bf7308 */ /* 0x000e620000000800 */
[----:B------:R-:W-:Y:S01]  /*12f80*/  FADD.FTZ R32, R186, R9 ;  /* 0x00000009ba207221 */ /* 0x000fe20000010000 */
[-CC-:B------:R-:W-:Y:S01]  /*12f90*/  FFMA.FTZ R173, R33, R0.reuse, -R20.reuse ;  /* 0x0000000021ad7223 */ /* 0x180fe20000010814 */
[-CC-:B------:R-:W-:Y:S01]  /*12fa0*/  FFMA.FTZ R59, R59, R0.reuse, -R20.reuse ;  /* 0x000000003b3b7223 */ /* 0x180fe20000010814 */
[-C--:B------:R-:W-:Y:S01]  /*12fb0*/  FFMA.FTZ R75, R75, R0.reuse, -R20 ;  /* 0x000000004b4b7223 */ /* 0x080fe20000010814 */
[----:B------:R-:W-:Y:S01]  /*12fc0*/  FADD.FTZ R9, R63, R32 ;  /* 0x000000203f097221 */ /* 0x000fe20000010000 */
[-CC-:B------:R-:W-:Y:S01]  /*12fd0*/  FFMA.FTZ R77, R77, R0.reuse, -R20.reuse ;  /* 0x000000004d4d7223 */ /* 0x180fe20000010814 */
[-C--:B------:R-:W-:Y:S01]  /*12fe0*/  FFMA.FTZ R79, R79, R0.reuse, -R20 ;  /* 0x000000004f4f7223 */ /* 0x080fe20000010814 */
[----:B------:R-:W2:Y:S01]  /*12ff0*/  MUFU.EX2 R8, R8 ;  /* 0x0000000800087308 */ /* 0x000ea20000000800 */
[----:B0-----:R-:W-:Y:S01]  /*13000*/  FADD.FTZ R30, R189, R6 ;  /* 0x00000006bd1e7221 */ /* 0x001fe20000010000 */
[-CC-:B------:R-:W-:Y:S01]  /*13010*/  FFMA.FTZ R67, R67, R0.reuse, -R20.reuse ;  /* 0x0000000043437223 */ /* 0x180fe20000010814 */
[-CC-:B------:R-:W-:Y:S01]  /*13020*/  FFMA.FTZ R37, R37, R0.reuse, -R20.reuse ;  /* 0x0000000025257223 */ /* 0x180fe20000010814 */
[----:B------:R-:W-:Y:S01]  /*13030*/  FFMA.FTZ R71, R71, R0, -R20 ;  /* 0x0000000047477223 */ /* 0x000fe20000010814 */
[----:B------:R-:W-:Y:S01]  /*13040*/  F2FP.F16.F32.PACK_AB R189, R6, R189 ;  /* 0x000000bd06bd723e */ /* 0x000fe200000000ff */
[--C-:B------:R-:W-:Y:S01]  /*13050*/  IMAD.MOV.U32 R55, RZ, RZ, R119.reuse ;  /* 0x000000ffff377224 */ /* 0x100fe200078e0077 */
[----:B------:R-:W-:Y:S01]  /*13060*/  F2FP.F16.F32.PACK_AB R188, R49, R188 ;  /* 0x000000bc31bc723e */ /* 0x000fe200000000ff */
[----:B------:R-:W0:Y:S01]  /*13070*/  MUFU.EX2 R185, R185 ;  /* 0x000000b900b97308 */ /* 0x000e220000000800 */
[----:B-1----:R-:W-:Y:S01]  /*13080*/  FADD.FTZ R7, R191, R30 ;  /* 0x0000001ebf077221 */ /* 0x002fe20000010000 */
[----:B------:R-:W-:Y:S01]  /*13090*/  F2FP.F16.F32.PACK_AB R190, R61, R190 ;  /* 0x000000be3dbe723e */ /* 0x000fe200000000ff */
[--C-:B------:R-:W-:Y:S01]  /*130a0*/  IMAD.MOV.U32 R61, RZ, RZ, R119.reuse ;  /* 0x000000ffff3d7224 */ /* 0x100fe200078e0077 */
[----:B------:R-:W-:Y:S01]  /*130b0*/  F2FP.F16.F32.PACK_AB R184, R73, R184 ;  /* 0x000000b849b8723e */ /* 0x000fe200000000ff */
[--C-:B------:R-:W-:Y:S01]  /*130c0*/  IMAD.MOV.U32 R73, RZ, RZ, R119.reuse ;  /* 0x000000ffff497224 */ /* 0x100fe200078e0077 */
[----:B------:R-:W-:Y:S01]  /*130d0*/  F2FP.F16.F32.PACK_AB R186, R63, R186 ;  /* 0x000000ba3fba723e */ /* 0x000fe200000000ff */
[----:B------:R-:W-:Y:S01]  /*130e0*/  IMAD.MOV.U32 R63, RZ, RZ, R119 ;  /* 0x000000ffff3f7224 */ /* 0x000fe200078e0077 */
[----:B------:R-:W1:Y:S01]  /*130f0*/  MUFU.EX2 R10, R10 ;  /* 0x0000000a000a7308 */ /* 0x000e620000000800 */
[C---:B--2---:R-:W-:Y:S01]  /*13100*/  FADD.FTZ R30, R8.reuse, R7 ;  /* 0x00000007081e7221 */ /* 0x044fe20000010000 */
[----:B------:R-:W-:Y:S01]  /*13110*/  F2FP.F16.F32.PACK_AB R191, R8, R191 ;  /* 0x000000bf08bf723e */ /* 0x000fe200000000ff */
[----:B------:R-:W-:Y:S01]  /*13120*/  VIADD R8, R2, 0xfffffffe ;  /* 0xfffffffe02087836 */ /* 0x000fe20000000000 */
[-C--:B------:R-:W-:Y:S01]  /*13130*/  MOV R47, R119.reuse ;  /* 0x00000077002f7202 */ /* 0x080fe20000000f00 */
[----:B------:R-:W-:Y:S01]  /*13140*/  IMAD.MOV.U32 R2, RZ, RZ, 0x3f800000 ;  /* 0x3f800000ff027424 */ /* 0x000fe200078e00ff */
[----:B------:R-:W-:Y:S01]  /*13150*/  MOV R35, R119 ;  /* 0x0000007700237202 */ /* 0x000fe20000000f00 */
[----:B------:R-:W-:Y:S01]  /*13160*/  IMAD.MOV.U32 R51, RZ, RZ, R119 ;  /* 0x000000ffff337224 */ /* 0x000fe200078e0077 */
[----:B------:R-:W2:Y:S01]  /*13170*/  MUFU.EX2 R187, R187 ;  /* 0x000000bb00bb7308 */ /* 0x000ea20000000800 */
[----:B0-----:R-:W-:Y:S01]  /*13180*/  FADD.FTZ R7, R185, R30 ;  /* 0x0000001eb9077221 */ /* 0x001fe20000010000 */
[----:B------:R-:W-:Y:S01]  /*13190*/  FADD.FTZ R30, R180, R9 ;  /* 0x00000009b41e7221 */ /* 0x000fe20000010000 */
[----:B------:R-:W-:Y:S01]  /*131a0*/  ISETP.GE.AND P1, PT, R8, R221, PT ;  /* 0x000000dd0800720c */ /* 0x000fe20003f26270 */
[----:B------:R-:W-:Y:S01]  /*131b0*/  IMAD.MOV.U32 R49, RZ, RZ, R119 ;  /* 0x000000ffff317224 */ /* 0x000fe200078e0077 */
[C---:B------:R-:W-:Y:S01]  /*131c0*/  F2FP.F16.F32.PACK_AB R180, R41.reuse, R180 ;  /* 0x000000b429b4723e */ /* 0x040fe200000000ff */
[----:B------:R-:W-:Y:S01]  /*131d0*/  FADD.FTZ R9, R41, R30 ;  /* 0x0000001e29097221 */ /* 0x000fe20000010000 */
[----:B------:R-:W-:Y:S01]  /*131e0*/  IADD3 R30, R3, 0x30840, RZ ;  /* 0x00030840031e7810 */ /* 0x000fe20007ffe0ff */
[----:B------:R-:W0:Y:S01]  /*131f0*/  MUFU.EX2 R12, R12 ;  /* 0x0000000c000c7308 */ /* 0x000e220000000800 */
[----:B-1----:R-:W-:Y:S01]  /*13200*/  FADD.FTZ R32, R10, R7 ;  /* 0x000000070a207221 */ /* 0x002fe20000010000 */
[----:B------:R-:W-:Y:S01]  /*13210*/  FADD.FTZ R34, R182, R9 ;  /* 0x00000009b6227221 */ /* 0x000fe20000010000 */
[----:B------:R-:W-:Y:S01]  /*13220*/  PRMT R3, R223, 0x654, R30 ;  /* 0x00000654df037816 */ /* 0x000fe2000000001e */
[--C-:B------:R-:W-:Y:S01]  /*13230*/  IMAD.MOV.U32 R43, RZ, RZ, R119.reuse ;  /* 0x000000ffff2b7224 */ /* 0x100fe200078e0077 */
[----:B------:R-:W-:Y:S01]  /*13240*/  F2FP.F16.F32.PACK_AB R182, R45, R182 ;  /* 0x000000b62db6723e */ /* 0x000fe200000000ff */
[--C-:B------:R-:W-:Y:S01]  /*13250*/  IMAD.MOV.U32 R39, RZ, RZ, R119.reuse ;  /* 0x000000ffff277224 */ /* 0x100fe200078e0077 */
[----:B------:R1:W-:Y:S01]  /*13260*/  SYNCS.ARRIVE.TRANS64.RED.A1T0 RZ, [R3+URZ], RZ ;  /* 0x000000ff03ff79a7 */ /* 0x0003e2000810043f */
[----:B------:R-:W1:Y:S01]  /*13270*/  MUFU.EX2 R181, R181 ;  /* 0x000000b500b57308 */ /* 0x000e620000000800 */
[----:B--2---:R-:W-:Y:S01]  /*13280*/  FADD.FTZ R7, R187, R32 ;  /* 0x00000020bb077221 */ /* 0x004fe20000010000 */
[----:B------:R-:W-:Y:S01]  /*13290*/  F2FP.F16.F32.PACK_AB R185, R10, R185 ;  /* 0x000000b90ab9723e */ /* 0x000fe200000000ff */
[--C-:B------:R-:W-:Y:S01]  /*132a0*/  IMAD.MOV.U32 R33, RZ, RZ, R119.reuse ;  /* 0x000000ffff217224 */ /* 0x100fe200078e0077 */
[-C--:B------:R-:W-:Y:S01]  /*132b0*/  MOV R41, R119.reuse ;  /* 0x0000007700297202 */ /* 0x080fe20000000f00 */
[--C-:B------:R-:W-:Y:S01]  /*132c0*/  IMAD.MOV.U32 R31, RZ, RZ, R119.reuse ;  /* 0x000000ffff1f7224 */ /* 0x100fe200078e0077 */
[----:B------:R-:W-:Y:S01]  /*132d0*/  MOV R29, R119 ;  /* 0x00000077001d7202 */ /* 0x000fe20000000f00 */
[----:B------:R-:W-:Y:S01]  /*132e0*/  IMAD.MOV.U32 R27, RZ, RZ, R119 ;  /* 0x000000ffff1b7224 */ /* 0x000fe200078e0077 */
[----:B------:R-:W2:Y:S01]  /*132f0*/  MUFU.EX2 R14, R14 ;  /* 0x0000000e000e7308 */ /* 0x000ea20000000800 */
[C---:B0-----:R-:W-:Y:S01]  /*13300*/  FADD.FTZ R32, R12.reuse, R7 ;  /* 0x000000070c207221 */ /* 0x041fe20000010000 */
[----:B------:R-:W-:Y:S01]  /*13310*/  FADD.FTZ R7, R45, R34 ;  /* 0x000000222d077221 */ /* 0x000fe20000010000 */
[----:B------:R-:W-:Y:S01]  /*13320*/  F2FP.F16.F32.PACK_AB R187, R12, R187 ;  /* 0x000000bb0cbb723e */ /* 0x000fe200000000ff */
[----:B------:R-:W-:-:S02]  /*13330*/  IMAD.MOV.U32 R45, RZ, RZ, R119 ;  /* 0x000000ffff2d7224 */ /* 0x000fc400078e0077 */
[----:B------:R-:W-:Y:S01]  /*13340*/  FADD.FTZ R34, R176, R7 ;  /* 0x00000007b0227221 */ /* 0x000fe20000010000 */
[----:B------:R-:W-:Y:S01]  /*13350*/  F2FP.F16.F32.PACK_AB R176, R81, R176 ;  /* 0x000000b051b0723e */ /* 0x000fe200000000ff */
[----:B------:R-:W0:Y:S01]  /*13360*/  MUFU.EX2 R183, R183 ;  /* 0x000000b700b77308 */ /* 0x000e220000000800 */
[----:B-1----:R-:W-:Y:S01]  /*13370*/  FADD.FTZ R3, R181, R32 ;  /* 0x00000020b5037221 */ /* 0x002fe20000010000 */
[----:B------:R-:W-:Y:S01]  /*13380*/  FADD.FTZ R7, R81, R34 ;  /* 0x0000002251077221 */ /* 0x000fe20000010000 */
[--C-:B------:R-:W-:Y:S02]  /*13390*/  IMAD.MOV.U32 R81, RZ, RZ, R119.reuse ;  /* 0x000000ffff517224 */ /* 0x100fe400078e0077 */
[----:B------:R-:W-:Y:S02]  /*133a0*/  IMAD.MOV.U32 R25, RZ, RZ, R119 ;  /* 0x000000ffff197224 */ /* 0x000fe400078e0077 */
[----:B------:R-:W-:Y:S01]  /*133b0*/  FADD.FTZ R36, R178, R7 ;  /* 0x00000007b2247221 */ /* 0x000fe20000010000 */
[C---:B------:R-:W-:Y:S01]  /*133c0*/  F2FP.F16.F32.PACK_AB R178, R53.reuse, R178 ;  /* 0x000000b235b2723e */ /* 0x040fe200000000ff */
[----:B------:R-:W1:Y:S01]  /*133d0*/  MUFU.EX2 R24, R24 ;  /* 0x0000001800187308 */ /* 0x000e620000000800 */
[C---:B--2---:R-:W-:Y:S01]  /*133e0*/  FADD.FTZ R32, R14.reuse, R3 ;  /* 0x000000030e207221 */ /* 0x044fe20000010000 */
[----:B------:R-:W-:Y:S01]  /*133f0*/  FADD.FTZ R7, R53, R36 ;  /* 0x0000002435077221 */ /* 0x000fe20000010000 */
[----:B------:R-:W-:-:S02]  /*13400*/  F2FP.F16.F32.PACK_AB R181, R14, R181 ;  /* 0x000000b50eb5723e */ /* 0x000fc400000000ff */
[----:B------:R-:W-:-:S03]  /*13410*/  MOV R53, R119 ;  /* 0x0000007700357202 */ /* 0x000fc60000000f00 */
[----:B------:R-:W2:Y:S01]  /*13420*/  MUFU.EX2 R177, R177 ;  /* 0x000000b100b17308 */ /* 0x000ea20000000800 */
[----:B0-----:R-:W-:-:S07]  /*13430*/  FADD.FTZ R3, R183, R32 ;  /* 0x00000020b7037221 */ /* 0x001fce0000010000 */
[----:B------:R-:W0:Y:S01]  /*13440*/  MUFU.EX2 R26, R26 ;  /* 0x0000001a001a7308 */ /* 0x000e220000000800 */
[C---:B-1----:R-:W-:Y:S01]  /*13450*/  FADD.FTZ R34, R24.reuse, R3 ;  /* 0x0000000318227221 */ /* 0x042fe20000010000 */
[----:B------:R-:W-:Y:S01]  /*13460*/  F2FP.F16.F32.PACK_AB R183, R24, R183 ;  /* 0x000000b718b7723e */ /* 0x000fe200000000ff */
[----:B------:R-:W-:-:S05]  /*13470*/  IMAD.MOV.U32 R24, RZ, RZ, R119 ;  /* 0x000000ffff187224 */ /* 0x000fca00078e0077 */
[----:B------:R-:W1:Y:S01]  /*13480*/  MUFU.EX2 R179, R179 ;  /* 0x000000b300b37308 */ /* 0x000e620000000800 */
[----:B--2---:R-:W-:Y:S01]  /*13490*/  FADD.FTZ R3, R177, R34 ;  /* 0x00000022b1037221 */ /* 0x004fe20000010000 */
[----:B------:R-:W-:Y:S01]  /*134a0*/  FADD.FTZ R34, R172, R7 ;  /* 0x00000007ac227221 */ /* 0x000fe20000010000 */
[----:B------:R-:W-:-:S03]  /*134b0*/  F2FP.F16.F32.PACK_AB R172, R57, R172 ;  /* 0x000000ac39ac723e */ /* 0x000fc600000000ff */
[----:B------:R-:W-:Y:S01]  /*134c0*/  FADD.FTZ R7, R57, R34 ;  /* 0x0000002239077221 */ /* 0x000fe20000010000 */
[----:B------:R-:W-:Y:S01]  /*134d0*/  IMAD.MOV.U32 R57, RZ, RZ, R119 ;  /* 0x000000ffff397224 */ /* 0x000fe200078e0077 */
[----:B------:R-:W2:Y:S01]  /*134e0*/  MUFU.EX2 R28, R28 ;  /* 0x0000001c001c7308 */ /* 0x000ea20000000800 */
[----:B0-----:R-:W-:Y:S01]  /*134f0*/  FADD.FTZ R20, R26, R3 ;  /* 0x000000031a147221 */ /* 0x001fe20000010000 */
[----:B------:R-:W-:Y:S01]  /*13500*/  FADD.FTZ R36, R174, R7 ;  /* 0x00000007ae247221 */ /* 0x000fe20000010000 */
[----:B------:R-:W-:Y:S02]  /*13510*/  F2FP.F16.F32.PACK_AB R177, R26, R177 ;  /* 0x000000b11ab1723e */ /* 0x000fe400000000ff */
[----:B------:R-:W-:-:S03]  /*13520*/  MOV R26, R119 ;  /* 0x00000077001a7202 */ /* 0x000fc60000000f00 */
[----:B------:R-:W0:Y:S01]  /*13530*/  MUFU.EX2 R173, R173 ;  /* 0x000000ad00ad7308 */ /* 0x000e220000000800 */
[----:B-1----:R-:W-:-:S07]  /*13540*/  FADD.FTZ R3, R179, R20 ;  /* 0x00000014b3037221 */ /* 0x002fce0000010000 */
[----:B------:R-:W1:Y:S01]  /*13550*/  MUFU.EX2 R83, R83 ;  /* 0x0000005300537308 */ /* 0x000e620000000800 */
[C---:B--2---:R-:W-:Y:S01]  /*13560*/  FADD.FTZ R34, R28.reuse, R3 ;  /* 0x000000031c227221 */ /* 0x044fe20000010000 */
[----:B------:R-:W-:Y:S01]  /*13570*/  F2FP.F16.F32.PACK_AB R179, R28, R179 ;  /* 0x000000b31cb3723e */ /* 0x000fe200000000ff */
[----:B------:R-:W-:-:S05]  /*13580*/  IMAD.MOV.U32 R28, RZ, RZ, R119 ;  /* 0x000000ffff1c7224 */ /* 0x000fca00078e0077 */
[----:B------:R2:W3:Y:S01]  /*13590*/  MUFU.EX2 R30, R59 ;  /* 0x0000003b001e7308 */ /* 0x0004e20000000800 */
[----:B0-----:R-:W-:-:S07]  /*135a0*/  FADD.FTZ R3, R173, R34 ;  /* 0x00000022ad037221 */ /* 0x001fce0000010000 */
[----:B------:R-:W0:Y:S01]  /*135b0*/  MUFU.EX2 R168, R168 ;  /* 0x000000a800a87308 */ /* 0x000e220000000800 */
[C---:B-1----:R-:W-:Y:S01]  /*135c0*/  FADD.FTZ R7, R83.reuse, R36 ;  /* 0x0000002453077221 */ /* 0x042fe20000010000 */
[----:B------:R-:W-:Y:S02]  /*135d0*/  F2FP.F16.F32.PACK_AB R174, R83, R174 ;  /* 0x000000ae53ae723e */ /* 0x000fe400000000ff */
[-C--:B------:R-:W-:Y:S02]  /*135e0*/  MOV R83, R119.reuse ;  /* 0x0000007700537202 */ /* 0x080fe40000000f00 */
[----:B--2---:R-:W-:Y:S02]  /*135f0*/  MOV R59, R119 ;  /* 0x00000077003b7202 */ /* 0x004fe40000000f00 */
[----:B------:R-:W1:Y:S01]  /*13600*/  MUFU.EX2 R75, R75 ;  /* 0x0000004b004b7308 */ /* 0x000e620000000800 */
[C---:B---3--:R-:W-:Y:S01]  /*13610*/  FADD.FTZ R34, R30.reuse, R3 ;  /* 0x000000031e227221 */ /* 0x048fe20000010000 */
[----:B------:R-:W-:Y:S01]  /*13620*/  F2FP.F16.F32.PACK_AB R173, R30, R173 ;  /* 0x000000ad1ead723e */ /* 0x000fe200000000ff */
[----:B------:R-:W-:-:S05]  /*13630*/  IMAD.MOV.U32 R30, RZ, RZ, R119 ;  /* 0x000000ffff1e7224 */ /* 0x000fca00078e0077 */
[----:B------:R-:W2:Y:S01]  /*13640*/  MUFU.EX2 R65, R65 ;  /* 0x0000004100417308 */ /* 0x000ea20000000800 */
[----:B0-----:R-:W-:-:S07]  /*13650*/  FADD.FTZ R36, R168, R7 ;  /* 0x00000007a8247221 */ /* 0x001fce0000010000 */
[----:B------:R0:W3:Y:S01]  /*13660*/  MUFU.EX2 R32, R77 ;  /* 0x0000004d00207308 */ /* 0x0000e20000000800 */
[----:B-1----:R-:W-:-:S07]  /*13670*/  FADD.FTZ R3, R75, R34 ;  /* 0x000000224b037221 */ /* 0x002fce0000010000 */
[----:B------:R-:W1:Y:S01]  /*13680*/  MUFU.EX2 R79, R79 ;  /* 0x0000004f004f7308 */ /* 0x000e620000000800 */
[C---:B--2---:R-:W-:Y:S01]  /*13690*/  FADD.FTZ R7, R65.reuse, R36 ;  /* 0x0000002441077221 */ /* 0x044fe20000010000 */
[----:B------:R-:W-:Y:S02]  /*136a0*/  F2FP.F16.F32.PACK_AB R168, R65, R168 ;  /* 0x000000a841a8723e */ /* 0x000fe400000000ff */
[-C--:B0-----:R-:W-:Y:S02]  /*136b0*/  MOV R77, R119.reuse ;  /* 0x00000077004d7202 */ /* 0x081fe40000000f00 */
[----:B------:R-:W-:Y:S02]  /*136c0*/  MOV R65, R119 ;  /* 0x0000007700417202 */ /* 0x000fe40000000f00 */
[----:B------:R0:W2:Y:S01]  /*136d0*/  MUFU.EX2 R20, R67 ;  /* 0x0000004300147308 */ /* 0x0000a20000000800 */
[C---:B---3--:R-:W-:Y:S01]  /*136e0*/  FADD.FTZ R36, R32.reuse, R3 ;  /* 0x0000000320247221 */ /* 0x048fe20000010000 */
[----:B------:R-:W-:Y:S01]  /*136f0*/  F2FP.F16.F32.PACK_AB R175, R32, R75 ;  /* 0x0000004b20af723e */ /* 0x000fe200000000ff */
[----:B------:R-:W-:Y:S01]  /*13700*/  IMAD.MOV.U32 R75, RZ, RZ, R119 ;  /* 0x000000ffff4b7224 */ /* 0x000fe200078e0077 */
[----:B------:R-:W-:-:S04]  /*13710*/  MOV R32, R119 ;  /* 0x0000007700207202 */ /* 0x000fc80000000f00 */
[----:B------:R-:W3:Y:S01]  /*13720*/  MUFU.EX2 R170, R170 ;  /* 0x000000aa00aa7308 */ /* 0x000ee20000000800 */
[----:B-1----:R-:W-:Y:S01]  /*13730*/  FADD.FTZ R3, R79, R36 ;  /* 0x000000244f037221 */ /* 0x002fe20000010000 */
[--C-:B0-----:R-:W-:Y:S02]  /*13740*/  IMAD.MOV.U32 R67, RZ, RZ, R119.reuse ;  /* 0x000000ffff437224 */ /* 0x101fe400078e0077 */
[----:B------:R-:W-:-:S04]  /*13750*/  IMAD.MOV.U32 R36, RZ, RZ, R119 ;  /* 0x000000ffff247224 */ /* 0x000fc800078e0077 */
[----:B------:R-:W0:Y:S01]  /*13760*/  MUFU.EX2 R37, R37 ;  /* 0x0000002500257308 */ /* 0x000e220000000800 */
[C---:B--2---:R-:W-:Y:S01]  /*13770*/  FADD.FTZ R6, R20.reuse, R3 ;  /* 0x0000000314067221 */ /* 0x044fe20000010000 */
[----:B------:R-:W-:Y:S01]  /*13780*/  F2FP.F16.F32.PACK_AB R169, R20, R79 ;  /* 0x0000004f14a9723e */ /* 0x000fe200000000ff */
[----:B------:R-:W-:-:S05]  /*13790*/  IMAD.MOV.U32 R79, RZ, RZ, R119 ;  /* 0x000000ffff4f7224 */ /* 0x000fca00078e0077 */
[----:B------:R-:W1:Y:S01]  /*137a0*/  MUFU.EX2 R69, R69 ;  /* 0x0000004500457308 */ /* 0x000e620000000800 */
[----:B---3--:R-:W-:-:S07]  /*137b0*/  FADD.FTZ R38, R170, R7 ;  /* 0x00000007aa267221 */ /* 0x008fce0000010000 */
[----:B------:R2:W3:Y:S01]  /*137c0*/  MUFU.EX2 R34, R71 ;  /* 0x0000004700227308 */ /* 0x0004e20000000800 */
[----:B0-----:R-:W-:Y:S01]  /*137d0*/  FADD.FTZ R3, R37, R6 ;  /* 0x0000000625037221 */ /* 0x001fe20000010000 */
[C---:B-1----:R-:W-:Y:S01]  /*137e0*/  FADD.FTZ R215, R69.reuse, R38 ;  /* 0x0000002645d77221 */ /* 0x042fe20000010000 */
[----:B------:R-:W-:Y:S01]  /*137f0*/  F2FP.F16.F32.PACK_AB R170, R69, R170 ;  /* 0x000000aa45aa723e */ /* 0x000fe200000000ff */
[----:B------:R-:W-:Y:S01]  /*13800*/  IMAD.MOV.U32 R69, RZ, RZ, R119 ;  /* 0x000000ffff457224 */ /* 0x000fe200078e0077 */
[-C--:B--2---:R-:W-:Y:S02]  /*13810*/  MOV R71, R119.reuse ;  /* 0x0000007700477202 */ /* 0x084fe40000000f00 */
[----:B------:R-:W-:Y:S01]  /*13820*/  MOV R38, R119 ;  /* 0x0000007700267202 */ /* 0x000fe20000000f00 */
[C---:B---3--:R-:W-:Y:S01]  /*13830*/  FADD.FTZ R214, R34.reuse, R3 ;  /* 0x0000000322d67221 */ /* 0x048fe20000010000 */
[----:B------:R-:W-:Y:S01]  /*13840*/  F2FP.F16.F32.PACK_AB R171, R34, R37 ;  /* 0x0000002522ab723e */ /* 0x000fe200000000ff */
[--C-:B------:R-:W-:Y:S01]  /*13850*/  IMAD.MOV.U32 R37, RZ, RZ, R119.reuse ;  /* 0x000000ffff257224 */ /* 0x100fe200078e0077 */
[----:B------:R-:W-:Y:S01]  /*13860*/  MOV R3, 0x3f800000 ;  /* 0x3f80000000037802 */ /* 0x000fe20000000f00 */
[----:B------:R-:W-:Y:S01]  /*13870*/  IMAD.MOV.U32 R34, RZ, RZ, R119 ;  /* 0x000000ffff227224 */ /* 0x000fe200078e0077 */
[----:B------:R-:W-:Y:S06]  /*13880*/  @!P1 BRA `(.L_x_626) ;  /* 0x0000002400809947 */ /* 0x000fec0003800000 */
[----:B------:R-:W-:Y:S01]  /*13890*/  MOV R7, R4 ;  /* 0x0000000400077202 */ /* 0x000fe20000000f00 */
[----:B------:R-:W-:Y:S01]  /*138a0*/  IMAD.MOV.U32 R6, RZ, RZ, R5 ;  /* 0x000000ffff067224 */ /* 0x000fe200078e0005 */
[----:B------:R-:W-:Y:S01]  /*138b0*/  MOV R10, R211 ;  /* 0x000000d3000a7202 */ /* 0x000fe20000000f00 */
[----:B------:R-:W-:Y:S01]  /*138c0*/  IMAD.MOV.U32 R9, RZ, RZ, R220 ;  /* 0x000000ffff097224 */ /* 0x000fe200078e00dc */
[----:B------:R-:W-:Y:S01]  /*138d0*/  CS2R R118, SRZ ;  /* 0x0000000000767805 */ /* 0x000fe2000001ff00 */
[----:B------:R-:W-:Y:S01]  /*138e0*/  IMAD.MOV.U32 R2, RZ, RZ, 0x3f800000 ;  /* 0x3f800000ff027424 */ /* 0x000fe200078e00ff */
        /* <DEDUP_REMOVED lines=46> */
[----:B------:R-:W-:-:S07]  /*13bd0*/  CS2R R24, SRZ ;  /* 0x0000000000187805 */ /* 0x000fce000001ff00 */
.L_x_639:
[----:B------:R-:W-:-:S04]  /*13be0*/  ISETP.NE.AND P1, PT, R10, 0x1, PT ;  /* 0x000000010a00780c */ /* 0x000fc80003f25270 */
[----:B------:R-:W-:-:S04]  /*13bf0*/  SEL R220, RZ, 0x1, P1 ;  /* 0x00000001ffdc7807 */ /* 0x000fc80000800000 */
[----:B------:R-:W-:Y:S01]  /*13c00*/  LOP3.LUT R220, R9, R220, RZ, 0x3c, !PT ;  /* 0x000000dc09dc7212 */ /* 0x000fe200078e3cff */
[----:B------:R-:W-:Y:S06]  /*13c10*/  @!P0 BRA `(.L_x_627) ;  /* 0x0000000000048947 */ /* 0x000fec0003800000 */
[----:B------:R-:W-:Y:S01]  /*13c20*/  BPT.TRAP 0x1 ;  /* 0x000000040000795c */ /* 0x000fe20000300000 */
.L_x_627:
[----:B------:R-:W-:Y:S01]  /*13c30*/  VIADD R211, R10, 0x1 ;  /* 0x000000010ad37836 */ /* 0x000fe20000000000 */
[----:B------:R-:W-:-:S04]  /*13c40*/  SHF.L.U32 R4, R220, 0x1f, RZ ;  /* 0x0000001fdc047819 */ /* 0x000fc800000006ff */
[----:B------:R-:W-:-:S04]  /*13c50*/  ISETP.NE.AND P1, PT, R211, 0x2, PT ;  /* 0x00000002d300780c */ /* 0x000fc80003f25270 */
[----:B------:R-:W-:-:S04]  /*13c60*/  SEL R211, R211, RZ, P1 ;  /* 0x000000ffd3d37207 */ /* 0x000fc80000800000 */
[----:B------:R-:W-:-:S04]  /*13c70*/  LEA R0, R211, R18, 0x3 ;  /* 0x00000012d3007211 */ /* 0x000fc800078e18ff */
[----:B------:R0:W1:Y:S01]  /*13c80*/  SYNCS.PHASECHK.TRANS64.TRYWAIT P1, [R0+URZ+0x30830], R4 ;  /* 0x03083004000075a7 */ /* 0x000062000802017f */
[----:B------:R-:W-:Y:S05]  /*13c90*/  @!P0 BRA `(.L_x_628) ;  /* 0x0000000000048947 */ /* 0x000fea0003800000 */
[----:B------:R-:W-:Y:S01]  /*13ca0*/  BPT.TRAP 0x1 ;  /* 0x000000040000795c */ /* 0x000fe20000300000 */
.L_x_628:
[----:B------:R-:W-:Y:S01]  /*13cb0*/  IMAD R126, R211, 0x900, R222 ;  /* 0x00000900d37e7824 */ /* 0x000fe200078e02de */
[----:B------:R-:W-:Y:S03]  /*13cc0*/  BSSY B1, `(.L_x_629) ;  /* 0x0000006000017945 */ /* 0x000fe60003800000 */
[C---:B------:R-:W-:Y:S02]  /*13cd0*/  VIADD R124, R126.reuse, 0x2 ;  /* 0x000000027e7c7836 */ /* 0x040fe40000000000 */
[----:B------:R-:W-:Y:S01]  /*13ce0*/  VIADD R123, R126, 0x4 ;  /* 0x000000047e7b7836 */ /* 0x000fe20000000000 */
[----:B-1----:R-:W-:Y:S06]  /*13cf0*/  @P1 BRA `(.L_x_630) ;  /* 0x0000000000081947 */ /* 0x002fec0003800000 */
[----:B------:R-:W1:Y:S02]  /*13d00*/  SYNCS.PHASECHK.TRANS64.TRYWAIT P1, [R0+URZ+0x30830], R4 ;  /* 0x03083004000075a7 */ /* 0x000e64000802017f */
[----:B-1----:R-:W-:Y:S05]  /*13d10*/  @!P1 BRA `(.L_x_631) ;  /* 0x000000f000249947 */ /* 0x002fea0003800000 */
.L_x_630:
[----:B------:R-:W-:Y:S05]  /*13d20*/  BSYNC B1 ;  /* 0x0000000000017941 */ /* 0x000fea0003800000 */
.L_x_629:
[----:B------:R-:W2:Y:S04]  /*13d30*/  LDL.64 R128, [R1+0x38] ;  /* 0x0000380001807983 */ /* 0x000ea80000100a00 */
[----:B------:R3:W-:Y:S04]  /*13d40*/  STL.64 [R1+0x128], R6 ;  /* 0x0001280601007387 */ /* 0x0007e80000100a00 */
[----:B---3--:R-:W3:Y:S01]  /*13d50*/  LDL.64 R6, [R1+0x30] ;  /* 0x0000300001067983 */ /* 0x008ee20000100a00 */
        /* <DEDUP_REMOVED lines=96> */
[----:B------:R-:W-:Y:S01]  /*14360*/  MOV R120, R126 ;  /* 0x0000007e00787202 */ /* 0x000fe20000000f00 */
[----:B------:R-:W4:Y:S01]  /*14370*/  LDL.64 R2, [R1+0x28] ;  /* 0x0000280001027983 */ /* 0x000f220000100a00 */
[----:B------:R-:W-:Y:S01]  /*14380*/  VIADD R122, R126, 0x6 ;  /* 0x000000067e7a7836 */ /* 0x000fe20000000000 */
[----:B------:R-:W-:Y:S01]  /*14390*/  MOV R11, UR50 ;  /* 0x00000032000b7c02 */ /* 0x000fe20008000f00 */
[----:B------:R-:W-:Y:S01]  /*143a0*/  IMAD.MOV.U32 R121, RZ, RZ, 0x40000040 ;  /* 0x40000040ff797424 */ /* 0x000fe200078e00ff */
[----:B------:R-:W-:Y:S01]  /*143b0*/  R2UR UR46, R120 ;  /* 0x00000000782e72ca */ /* 0x000fe200000e0000 */
[----:B------:R-:W-:Y:S01]  /*143c0*/  IMAD.MOV.U32 R125, RZ, RZ, 0x40000040 ;  /* 0x40000040ff7d7424 */ /* 0x000fe200078e00ff */
[----:B------:R-:W-:Y:S01]  /*143d0*/  MOV R120, R124 ;  /* 0x0000007c00787202 */ /* 0x000fe20000000f00 */
[----:B------:R-:W-:Y:S01]  /*143e0*/  VIADD R124, R126, 0x304 ;  /* 0x000003047e7c7836 */ /* 0x000fe20000000000 */
[----:B------:R-:W-:-:S02]  /*143f0*/  MOV R14, UR38 ;  /* 0x00000026000e7c02 */ /* 0x000fc40008000f00 */
[----:B------:R-:W-:Y:S01]  /*14400*/  R2UR UR42, R120 ;  /* 0x00000000782a72ca */ /* 0x000fe200000e0000 */
[----:B------:R-:W-:Y:S01]  /*14410*/  IMAD.MOV.U32 R120, RZ, RZ, R123 ;  /* 0x000000ffff787224 */ /* 0x000fe200078e007b */
[----:B------:R-:W-:Y:S01]  /*14420*/  R2UR UR50, R122 ;  /* 0x000000007a3272ca */ /* 0x000fe200000e0000 */
[----:B------:R-:W-:Y:S01]  /*14430*/  VIADD R122, R126, 0x302 ;  /* 0x000003027e7a7836 */ /* 0x000fe20000000000 */
[----:B------:R-:W-:Y:S02]  /*14440*/  MOV R213, UR45 ;  /* 0x0000002d00d57c02 */ /* 0x000fe40008000f00 */
[----:B------:R-:W-:Y:S01]  /*14450*/  R2UR UR38, R120 ;  /* 0x00000000782672ca */ /* 0x000fe200000e0000 */
[----:B------:R-:W-:Y:S01]  /*14460*/  VIADD R120, R126, 0x300 ;  /* 0x000003007e787836 */ /* 0x000fe20000000000 */
[----:B------:R-:W-:Y:S01]  /*14470*/  R2UR UR30, R122 ;  /* 0x000000007a1e72ca */ /* 0x000fe200000e0000 */
[----:B------:R-:W-:Y:S01]  /*14480*/  VIADD R122, R126, 0x600 ;  /* 0x000006007e7a7836 */ /* 0x000fe20000000000 */
[----:B01----:R-:W-:-:S02]  /*14490*/  MOV R4, UR44 ;  /* 0x0000002c00047c02 */ /* 0x003fc40008000f00 */
[----:B------:R-:W-:Y:S02]  /*144a0*/  R2UR UR34, R120 ;  /* 0x00000000782272ca */ /* 0x000fe400000e0000 */
[----:B------:R-:W-:Y:S02]  /*144b0*/  IADD3 R120, R126, 0x306, RZ ;  /* 0x000003067e787810 */ /* 0x000fe40007ffe0ff */
[----:B------:R-:W-:Y:S02]  /*144c0*/  R2UR UR47, R121 ;  /* 0x00000000792f72ca */ /* 0x000fe400000e0000 */
[----:B------:R-:W-:Y:S02]  /*144d0*/  R2UR UR26, R124 ;  /* 0x000000007c1a72ca */ /* 0x000fe400000e0000 */
[----:B------:R-:W-:Y:S01]  /*144e0*/  R2UR UR22, R120 ;  /* 0x00000000781672ca */ /* 0x000fe200000e0000 */
[----:B------:R-:W-:Y:S01]  /*144f0*/  VIADD R120, R126, 0x604 ;  /* 0x000006047e787836 */ /* 0x000fe20000000000 */
[----:B------:R-:W-:Y:S01]  /*14500*/  R2UR UR18, R122 ;  /* 0x000000007a1272ca */ /* 0x000fe200000e0000 */
[----:B------:R-:W-:Y:S01]  /*14510*/  VIADD R122, R126, 0x606 ;  /* 0x000006067e7a7836 */ /* 0x000fe20000000000 */
[----:B------:R-:W-:-:S02]  /*14520*/  MOV R123, 0x40000040 ;  /* 0x40000040007b7802 */ /* 0x000fc40000000f00 */
[----:B------:R-:W-:Y:S02]  /*14530*/  IADD3 R124, R126, 0x602, RZ ;  /* 0x000006027e7c7810 */ /* 0x000fe40007ffe0ff */
[----:B------:R-:W-:Y:S02]  /*14540*/  MOV R5, UR51 ;  /* 0x0000003300057c02 */ /* 0x000fe40008000f00 */
[C---:B------:R-:W-:Y:S02]  /*14550*/  R2UR UR43, R121.reuse ;  /* 0x00000000792b72ca */ /* 0x040fe400000e0000 */
[----:B------:R-:W-:Y:S02]  /*14560*/  R2UR UR39, R121 ;  /* 0x00000000792772ca */ /* 0x000fe400000e0000 */
[----:B------:R-:W-:Y:S02]  /*14570*/  R2UR UR51, R123 ;  /* 0x000000007b3372ca */ /* 0x000fe400000e0000 */
[----:B------:R-:W-:-:S02]  /*14580*/  R2UR UR35, R121 ;  /* 0x00000000792372ca */ /* 0x000fc400000e0000 */
[----:B------:R-:W-:Y:S02]  /*14590*/  R2UR UR31, R123 ;  /* 0x000000007b1f72ca */ /* 0x000fe400000e0000 */
[----:B------:R-:W-:Y:S02]  /*145a0*/  R2UR UR27, R125 ;  /* 0x000000007d1b72ca */ /* 0x000fe400000e0000 */
[----:B------:R-:W-:Y:S02]  /*145b0*/  R2UR UR23, R121 ;  /* 0x00000000791772ca */ /* 0x000fe400000e0000 */
[----:B------:R-:W-:Y:S02]  /*145c0*/  R2UR UR19, R123 ;  /* 0x000000007b1372ca */ /* 0x000fe400000e0000 */
[----:B------:R-:W-:Y:S02]  /*145d0*/  R2UR UR14, R124 ;  /* 0x000000007c0e72ca */ /* 0x000fe400000e0000 */
[----:B------:R-:W-:-:S02]  /*145e0*/  R2UR UR15, R125 ;  /* 0x000000007d0f72ca */ /* 0x000fc400000e0000 */
[----:B------:R-:W-:Y:S02]  /*145f0*/  R2UR UR6, R120 ;  /* 0x00000000780672ca */ /* 0x000fe400000e0000 */
[----:B------:R-:W-:Y:S02]  /*14600*/  R2UR UR7, R121 ;  /* 0x00000000790772ca */ /* 0x000fe400000e0000 */
[----:B------:R-:W-:Y:S02]  /*14610*/  R2UR UR10, R122 ;  /* 0x000000007a0a72ca */ /* 0x000fe400000e0000 */
[----:B------:R-:W-:Y:S02]  /*14620*/  R2UR UR11, R123 ;  /* 0x000000007b0b72ca */ /* 0x000fe400000e0000 */
[----:B------:R-:W-:Y:S02]  /*14630*/  MOV R21, UR41 ;  /* 0x0000002900157c02 */ /* 0x000fe40008000f00 */
[----:B------:R-:W-:-:S02]  /*14640*/  MOV R212, UR40 ;  /* 0x0000002800d47c02 */ /* 0x000fc40008000f00 */
[----:B------:R-:W-:Y:S02]  /*14650*/  MOV R15, UR37 ;  /* 0x00000025000f7c02 */ /* 0x000fe40008000f00 */
[----:B------:R-:W-:Y:S02]  /*14660*/  MOV R20, UR36 ;  /* 0x0000002400147c02 */ /* 0x000fe40008000f00 */
[----:B------:R-:W-:Y:S02]  /*14670*/  MOV R12, UR49 ;  /* 0x00000031000c7c02 */ /* 0x000fe40008000f00 */
[----:B------:R-:W-:Y:S02]  /*14680*/  MOV R13, UR48 ;  /* 0x00000030000d7c02 */ /* 0x000fe40008000f00 */
[----:B--2---:R-:W-:Y:S02]  /*14690*/  R2UR UR44, R128 ;  /* 0x00000000802c72ca */ /* 0x004fe400000e0000 */
[----:B------:R-:W-:-:S02]  /*146a0*/  R2UR UR45, R129 ;  /* 0x00000000812d72ca */ /* 0x000fc400000e0000 */
[----:B-----5:R-:W-:-:S11]  /*146b0*/  WARPGROUP.ARRIVE ;  /* 0x00000000000079c5 */ /* 0x020fd60000000000 */
[----:B------:R-:W-:Y:S01]  /*146c0*/  HGMMA.64x96x16.F32 R120, gdesc[UR44], RZ, !UPT, gsb0 ;  /* 0x016000002c7879f0 */ /* 0x000fe2000c0008ff */
[----:B---3--:R-:W-:Y:S02]  /*146d0*/  R2UR UR40, R6 ;  /* 0x00000000062872ca */ /* 0x008fe400000e0000 */
[----:B------:R-:W-:Y:S02]  /*146e0*/  R2UR UR41, R7 ;  /* 0x00000000072972ca */ /* 0x000fe400000e0000 */
[----:B------:R0:W5:Y:S01]  /*146f0*/  LDL.LU.64 R6, [R1+0x128] ;  /* 0x0001280001067983 */ /* 0x0001620000300a00 */
[----:B------:R-:W-:Y:S02]  /*14700*/  WARPGROUP.DEPBAR.LE gsb0, 0x0 ;  /* 0x00008000000079c5 */ /* 0x000fe40000010000 */
[----:B------:R-:W-:-:S08]  /*14710*/  WARPGROUP.ARRIVE ;  /* 0x00000000000079c5 */ /* 0x000fd00000000000 */
[----:B------:R-:W-:Y:S01]  /*14720*/  HGMMA.64x96x16.F32 R120, gdesc[UR40], R120, gsb0 ;  /* 0x01600000287879f0 */ /* 0x000fe20008000878 */
[----:B----4-:R-:W-:Y:S02]  /*14730*/  R2UR UR36, R2 ;  /* 0x00000000022472ca */ /* 0x010fe400000e0000 */
[----:B------:R-:W-:Y:S02]  /*14740*/  R2UR UR37, R3 ;  /* 0x00000000032572ca */ /* 0x000fe400000e0000 */
[----:B------:R-:W-:Y:S01]  /*14750*/  R2UR UR41, R21 ;  /* 0x00000000152972ca */ /* 0x000fe200000e0000 */
[----:B------:R-:W2:Y:S01]  /*14760*/  LDL.64 R2, [R1+0x8] ;  /* 0x0000080001027983 */ /* 0x000ea20000100a00 */
[----:B------:R-:W-:Y:S02]  /*14770*/  WARPGROUP.DEPBAR.LE gsb0, 0x0 ;  /* 0x00008000000079c5 */ /* 0x000fe40000010000 */
[----:B------:R-:W-:-:S07]  /*14780*/  WARPGROUP.ARRIVE ;  /* 0x00000000000079c5 */ /* 0x000fce0000000000 */
[----:B------:R-:W-:Y:S01]  /*14790*/  HGMMA.64x96x16.F32 R120, gdesc[UR36], R120, gsb0 ;  /* 0x01600000247879f0 */ /* 0x000fe20008000878 */
[----:B------:R-:W-:Y:S02]  /*147a0*/  R2UR UR36, R20 ;  /* 0x00000000142472ca */ /* 0x000fe400000e0000 */
[----:B------:R-:W3:Y:S01]  /*147b0*/  LDL.64 R20, [R1+0x20] ;  /* 0x0000200001147983 */ /* 0x000ee20000100a00 */
[----:B------:R-:W-:Y:S02]  /*147c0*/  R2UR UR38, R14 ;  /* 0x000000000e2672ca */ /* 0x000fe400000e0000 */
[----:B------:R-:W-:Y:S02]  /*147d0*/  R2UR UR37, R15 ;  /* 0x000000000f2572ca */ /* 0x000fe400000e0000 */
[----:B------:R-:W4:Y:S01]  /*147e0*/  LDL.64 R14, [R1+0x18] ;  /* 0x00001800010e7983 */ /* 0x000f220000100a00 */
[----:B------:R-:W-:Y:S02]  /*147f0*/  R2UR UR45, R213 ;  /* 0x00000000d52d72ca */ /* 0x000fe400000e0000 */
[----:B------:R-:W-:-:S02]  /*14800*/  R2UR UR40, R212 ;  /* 0x00000000d42872ca */ /* 0x000fc400000e0000 */
[----:B------:R-:W2:Y:S01]  /*14810*/  LDL.64 R212, [R1+0x10] ;  /* 0x0000100001d47983 */ /* 0x000ea20000100a00 */
[----:B------:R-:W-:Y:S02]  /*14820*/  WARPGROUP.DEPBAR.LE gsb0, 0x0 ;  /* 0x00008000000079c5 */ /* 0x000fe40000010000 */
[----:B------:R-:W-:Y:S01]  /*14830*/  WARPGROUP.ARRIVE ;  /* 0x00000000000079c5 */ /* 0x000fe20000000000 */
[----:B---3--:R-:W-:Y:S02]  /*14840*/  R2UR UR48, R20 ;  /* 0x00000000143072ca */ /* 0x008fe400000e0000 */
[----:B------:R-:W-:-:S13]  /*14850*/  R2UR UR49, R21 ;  /* 0x00000000153172ca */ /* 0x000fda00000e0000 */
[----:B------:R-:W-:Y:S01]  /*14860*/  HGMMA.64x96x16.F32 R120, gdesc[UR48], R120, gsb0 ;  /* 0x01600000307879f0 */ /* 0x000fe20008000878 */
[----:B----4-:R-:W-:Y:S02]  /*14870*/  R2UR UR32, R14 ;  /* 0x000000000e2072ca */ /* 0x010fe400000e0000 */
[----:B------:R-:W-:Y:S02]  /*14880*/  R2UR UR33, R15 ;  /* 0x000000000f2172ca */ /* 0x000fe400000e0000 */
[----:B--2---:R-:W-:Y:S02]  /*14890*/  R2UR UR28, R212 ;  /* 0x00000000d41c72ca */ /* 0x004fe400000e0000 */
[----:B------:R-:W-:Y:S01]  /*148a0*/  R2UR UR29, R213 ;  /* 0x00000000d51d72ca */ /* 0x000fe200000e0000 */
[----:B------:R-:W-:Y:S02]  /*148b0*/  WARPGROUP.DEPBAR.LE gsb0, 0x0 ;  /* 0x00008000000079c5 */ /* 0x000fe40000010000 */
[----:B------:R-:W-:-:S06]  /*148c0*/  WARPGROUP.ARRIVE ;  /* 0x00000000000079c5 */ /* 0x000fcc0000000000 */
[----:B------:R-:W-:Y:S01]  /*148d0*/  HGMMA.64x96x16.F32 R120, gdesc[UR32], R120, gsb0 ;  /* 0x01600000207879f0 */ /* 0x000fe20008000878 */
[----:B------:R-:W-:Y:S02]  /*148e0*/  R2UR UR24, R2 ;  /* 0x00000000021872ca */ /* 0x000fe400000e0000 */
[----:B------:R-:W-:Y:S01]  /*148f0*/  R2UR UR25, R3 ;  /* 0x00000000031972ca */ /* 0x000fe200000e0000 */
[----:B------:R-:W-:Y:S02]  /*14900*/  WARPGROUP.DEPBAR.LE gsb0, 0x0 ;  /* 0x00008000000079c5 */ /* 0x000fe40000010000 */
[----:B------:R-:W-:-:S06]  /*14910*/  WARPGROUP.ARRIVE ;  /* 0x00000000000079c5 */ /* 0x000fcc0000000000 */
[----:B------:R-:W-:Y:S03]  /*14920*/  HGMMA.64x96x16.F32 R120, gdesc[UR28], R120, gsb0 ;  /* 0x016000001c7879f0 */ /* 0x000fe60008000878 */
[----:B------:R-:W-:Y:S02]  /*14930*/  WARPGROUP.DEPBAR.LE gsb0, 0x0 ;  /* 0x00008000000079c5 */ /* 0x000fe40000010000 */
[----:B------:R-:W-:-:S06]  /*14940*/  WARPGROUP.ARRIVE ;  /* 0x00000000000079c5 */ /* 0x000fcc0000000000 */
[----:B------:R-:W-:Y:S01]  /*14950*/  HGMMA.64x96x16.F32 R120, gdesc[UR24], R120, gsb0 ;  /* 0x01600000187879f0 */ /* 0x000fe20008000878 */
[----:B------:R-:W-:Y:S01]  /*14960*/  UMOV UR20, UR56 ;  /* 0x0000003800147c82 */ /* 0x000fe20008000000 */
[----:B------:R-:W-:Y:S01]  /*14970*/  UMOV UR21, UR57 ;  /* 0x0000003900157c82 */ /* 0x000fe20008000000 */
[----:B------:R-:W-:Y:S02]  /*14980*/  WARPGROUP.DEPBAR.LE gsb0, 0x0 ;  /* 0x00008000000079c5 */ /* 0x000fe40000010000 */
[----:B------:R-:W-:-:S06]  /*14990*/  WARPGROUP.ARRIVE ;  /* 0x00000000000079c5 */ /* 0x000fcc0000000000 */
[----:B------:R-:W-:Y:S01]  /*149a0*/  HGMMA.64x96x16.F32 R120, gdesc[UR20], R120, gsb0 ;  /* 0x01600000147879f0 */ /* 0x000fe20008000878 */
[----:B------:R-:W-:Y:S01]  /*149b0*/  UMOV UR16, UR52 ;  /* 0x0000003400107c82 */ /* 0x000fe20008000000 */
[----:B------:R-:W-:Y:S01]  /*149c0*/  UMOV UR17, UR53 ;  /* 0x0000003500117c82 */ /* 0x000fe20008000000 */
[----:B------:R-:W-:Y:S01]  /*149d0*/  R2UR UR44, R4 ;  /* 0x00000000042c72ca */ /* 0x000fe200000e0000 */
[----:B------:R-:W-:Y:S02]  /*149e0*/  WARPGROUP.DEPBAR.LE gsb0, 0x0 ;  /* 0x00008000000079c5 */ /* 0x000fe40000010000 */
[----:B------:R-:W-:-:S06]  /*149f0*/  WARPGROUP.ARRIVE ;  /* 0x00000000000079c5 */ /* 0x000fcc0000000000 */
[----:B------:R-:W-:Y:S04]  /*14a00*/  HGMMA.64x96x16.F32 R120, gdesc[UR16], R120, gsb0 ;  /* 0x01600000107879f0 */ /* 0x000fe80008000878 */
[----:B------:R-:W-:Y:S01]  /*14a10*/  UMOV UR12, UR44 ;  /* 0x0000002c000c7c82 */ /* 0x000fe20008000000 */
[----:B------:R-:W-:Y:S01]  /*14a20*/  UMOV UR13, UR45 ;  /* 0x0000002d000d7c82 */ /* 0x000fe20008000000 */
        /* <DEDUP_REMOVED lines=13> */
[----:B------:R-:W-:Y:S01]  /*14b00*/  HGMMA.64x96x16.F32 R120, gdesc[UR8], R120, gsb0 ;  /* 0x01600000087879f0 */ /* 0x000fe20008000878 */
[----:B------:R-:W-:Y:S02]  /*14b10*/  R2UR UR50, R11 ;  /* 0x000000000b3272ca */ /* 0x000fe400000e0000 */
[----:B------:R-:W-:Y:S02]  /*14b20*/  R2UR UR49, R12 ;  /* 0x000000000c3172ca */ /* 0x000fe400000e0000 */
[----:B------:R-:W-:Y:S01]  /*14b30*/  R2UR UR48, R13 ;  /* 0x000000000d3072ca */ /* 0x000fe200000e0000 */
[----:B------:R-:W-:Y:S02]  /*14b40*/  WARPGROUP.DEPBAR.LE gsb0, 0x0 ;  /* 0x00008000000079c5 */ /* 0x000fe40000010000 */
[----:B0-----:R-:W-:-:S12]  /*14b50*/  @!P0 BRA `(.L_x_632) ;  /* 0x0000000000048947 */ /* 0x001fd80003800000 */
[----:B------:R-:W-:Y:S01]  /*14b60*/  BPT.TRAP 0x1 ;  /* 0x000000040000795c */ /* 0x000fe20000300000 */
.L_x_632:
[----:B------:R-:W-:Y:S02]  /*14b70*/  SHF.L.U32 R2, R9, 0x1f, RZ ;  /* 0x0000001f09027819 */ /* 0x000fe400000006ff */
[----:B------:R-:W-:-:S04]  /*14b80*/  LEA R9, R10, R18, 0x3 ;  /* 0x000000120a097211 */ /* 0x000fc800078e18ff */
[----:B------:R0:W1:Y:S01]  /*14b90*/  SYNCS.PHASECHK.TRANS64.TRYWAIT P1, [R9+URZ+0x30850], R2 ;  /* 0x03085002090075a7 */ /* 0x000062000802017f */
[----:B------:R-:W-:Y:S05]  /*14ba0*/  @!P0 BRA `(.L_x_633) ;  /* 0x0000000000048947 */ /* 0x000fea0003800000 */
[----:B------:R-:W-:Y:S01]  /*14bb0*/  BPT.TRAP 0x1 ;  /* 0x000000040000795c */ /* 0x000fe20000300000 */
.L_x_633:
[----:B------:R-:W-:Y:S04]  /*14bc0*/  BSSY B1, `(.L_x_634) ;  /* 0x0000004000017945 */ /* 0x000fe80003800000 */
[----:B-1----:R-:W-:Y:S05]  /*14bd0*/  @P1 BRA `(.L_x_635) ;  /* 0x0000000000081947 */ /* 0x002fea0003800000 */
[----:B------:R-:W1:Y:S02]  /*14be0*/  SYNCS.PHASECHK.TRANS64.TRYWAIT P1, [R9+URZ+0x30850], R2 ;  /* 0x03085002090075a7 */ /* 0x000e64000802017f */
[----:B-1----:R-:W-:Y:S05]  /*14bf0*/  @!P1 BRA `(.L_x_636) ;  /* 0x000000e000809947 */ /* 0x002fea0003800000 */
.L_x_635:
[----:B------:R-:W-:Y:S05]  /*14c00*/  BSYNC B1 ;  /* 0x0000000000017941 */ /* 0x000fea0003800000 */
.L_x_634:
[----:B01----:R-:W-:Y:S01]  /*14c10*/  VIADD R2, R18, 0x400 ;  /* 0x0000040012027836 */ /* 0x003fe20000000000 */
[----:B------:R-:W-:Y:S01]  /*14c20*/  WARPGROUP.ARRIVE ;  /* 0x00000000000079c5 */ /* 0x000fe20000000000 */
[----:B------:R-:W-:Y:S02]  /*14c30*/  IMAD.MOV.U32 R3, RZ, RZ, 0x40000040 ;  /* 0x40000040ff037424 */ /* 0x000fe400078e00ff */
[----:B------:R-:W-:Y:S01]  /*14c40*/  IMAD.MOV.U32 R5, RZ, RZ, 0x40000040 ;  /* 0x40000040ff057424 */ /* 0x000fe200078e00ff */
[----:B------:R-:W-:Y:S02]  /*14c50*/  SHF.R.U32.HI R2, RZ, 0x4, R2 ;  /* 0x00000004ff027819 */ /* 0x000fe40000011602 */
[----:B------:R-:W-:Y:S02]  /*14c60*/  R2UR UR7, R3 ;  /* 0x00000000030772ca */ /* 0x000fe400000e0000 */
[----:B------:R-:W-:Y:S02]  /*14c70*/  LOP3.LUT R2, R2, 0x3fff, RZ, 0xc0, !PT ;  /* 0x00003fff02027812 */ /* 0x000fe400078ec0ff */
[----:B------:R-:W-:-:S02]  /*14c80*/  MOV R3, 0x40000040 ;  /* 0x4000004000037802 */ /* 0x000fc40000000f00 */
[----:B------:R-:W-:-:S05]  /*14c90*/  LOP3.LUT R2, R2, 0x3000000, RZ, 0xfc, !PT ;  /* 0x0300000002027812 */ /* 0x000fca00078efcff */
[----:B------:R-:W-:-:S05]  /*14ca0*/  IMAD R2, R10, 0x900, R2 ;  /* 0x000009000a027824 */ /* 0x000fca00078e0202 */
[C---:B------:R-:W-:Y:S02]  /*14cb0*/  R2UR UR6, R2.reuse ;  /* 0x00000000020672ca */ /* 0x040fe400000e0000 */
[----:B------:R-:W-:-:S11]  /*14cc0*/  IADD3 R4, R2, 0x80, RZ ;  /* 0x0000008002047810 */ /* 0x000fd60007ffe0ff */
        /* <DEDUP_REMOVED lines=9> */
[----:B------:R-:W-:Y:S01]  /*14d60*/  VIADD R4, R2, 0x180 ;  /* 0x0000018002047836 */ /* 0x000fe20000000000 */
[----:B------:R-:W-:Y:S01]  /*14d70*/  R2UR UR7, R5 ;  /* 0x00000000050772ca */ /* 0x000fe200000e0000 */
[----:B------:R-:W-:Y:S01]  /*14d80*/  IMAD.MOV.U32 R5, RZ, RZ, 0x40000040 ;  /* 0x40000040ff057424 */ /* 0x000fe200078e00ff */
[----:B------:R-:W-:Y:S02]  /*14d90*/  WARPGROUP.DEPBAR.LE gsb0, 0x0 ;  /* 0x00008000000079c5 */ /* 0x000fe40000010000 */
[----:B------:R-:W-:-:S13]  /*14da0*/  WARPGROUP.ARRIVE ;  /* 0x00000000000079c5 */ /* 0x000fda0000000000 */
[----:B------:R-:W-:Y:S01]  /*14db0*/  HGMMA.64x192x16.F32 R24, R180, gdesc[UR4].tnspB, R24, gsb0 ;  /* 0x42e00004b4187df0 */ /* 0x000fe20008000818 */
[----:B------:R-:W-:Y:S02]  /*14dc0*/  R2UR UR6, R4 ;  /* 0x00000000040672ca */ /* 0x000fe400000e0000 */
[----:B------:R-:W-:Y:S01]  /*14dd0*/  R2UR UR7, R5 ;  /* 0x00000000050772ca */ /* 0x000fe200000e0000 */
[----:B------:R-:W-:Y:S01]  /*14de0*/  IMAD.MOV.U32 R5, RZ, RZ, 0x40000040 ;  /* 0x40000040ff057424 */ /* 0x000fe200078e00ff */
[C---:B------:R-:W-:Y:S01]  /*14df0*/  IADD3 R4, R2.reuse, 0x200, RZ ;  /* 0x0000020002047810 */ /* 0x040fe20007ffe0ff */
[----:B------:R-:W-:Y:S01]  /*14e00*/  VIADD R2, R2, 0x280 ;  /* 0x0000028002027836 */ /* 0x000fe20000000000 */
[----:B------:R-:W-:Y:S02]  /*14e10*/  WARPGROUP.DEPBAR.LE gsb0, 0x0 ;  /* 0x00008000000079c5 */ /* 0x000fe40000010000 */
[----:B------:R-:W-:-:S11]  /*14e20*/  WARPGROUP.ARRIVE ;  /* 0x00000000000079c5 */ /* 0x000fd60000000000 */
[----:B------:R-:W-:Y:S01]  /*14e30*/  HGMMA.64x192x16.F32 R24, R176, gdesc[UR4].tnspB, R24, gsb0 ;  /* 0x42e00004b0187df0 */ /* 0x000fe20008000818 */
[----:B------:R-:W-:Y:S02]  /*14e40*/  R2UR UR6, R4 ;  /* 0x00000000040672ca */ /* 0x000fe400000e0000 */
[----:B------:R-:W-:Y:S01]  /*14e50*/  R2UR UR7, R5 ;  /* 0x00000000050772ca */ /* 0x000fe200000e0000 */
[----:B------:R-:W-:Y:S02]  /*14e60*/  WARPGROUP.DEPBAR.LE gsb0, 0x0 ;  /* 0x00008000000079c5 */ /* 0x000fe40000010000 */
[----:B------:R-:W-:-:S14]  /*14e70*/  WARPGROUP.ARRIVE ;  /* 0x00000000000079c5 */ /* 0x000fdc0000000000 */
[----:B------:R-:W-:Y:S01]  /*14e80*/  HGMMA.64x192x16.F32 R24, R172, gdesc[UR4].tnspB, R24, gsb0 ;  /* 0x42e00004ac187df0 */ /* 0x000fe20008000818 */
[----:B------:R-:W-:Y:S02]  /*14e90*/  R2UR UR6, R2 ;  /* 0x00000000020672ca */ /* 0x000fe400000e0000 */
[----:B------:R-:W-:Y:S01]  /*14ea0*/  R2UR UR7, R3 ;  /* 0x00000000030772ca */ /* 0x000fe200000e0000 */
[----:B------:R-:W-:Y:S02]  /*14eb0*/  WARPGROUP.DEPBAR.LE gsb0, 0x0 ;  /* 0x00008000000079c5 */ /* 0x000fe40000010000 */
[----:B------:R-:W-:-:S14]  /*14ec0*/  WARPGROUP.ARRIVE ;  /* 0x00000000000079c5 */ /* 0x000fdc0000000000 */
[----:B------:R-:W-:Y:S03]  /*14ed0*/  HGMMA.64x192x16.F32 R24, R168, gdesc[UR4].tnspB, R24, gsb0 ;  /* 0x42e00004a8187df0 */ /* 0x000fe60008000818 */
[----:B------:R-:W-:Y:S02]  /*14ee0*/  WARPGROUP.DEPBAR.LE gsb0, 0x0 ;  /* 0x00008000000079c5 */ /* 0x000fe40000010000 */
[----:B------:R-:W-:Y:S05]  /*14ef0*/  @!P0 BRA `(.L_x_637) ;  /* 0x0000000000048947 */ /* 0x000fea0003800000 */
[----:B------:R-:W-:Y:S01]  /*14f00*/  BPT.TRAP 0x1 ;  /* 0x000000040000795c */ /* 0x000fe20000300000 */
.L_x_637:
[----:B------:R-:W-:-:S05]  /*14f10*/  VIADD R0, R0, 0x30840 ;  /* 0x0003084000007836 */ /* 0x000fca0000000000 */
[----:B------:R-:W-:-:S04]  /*14f20*/  PRMT R0, R223, 0x654, R0 ;  /* 0x00000654df007816 */ /* 0x000fc80000000000 */
[----:B------:R0:W-:Y:S02]  /*14f30*/  SYNCS.ARRIVE.TRANS64.RED.A1T0 RZ, [R0+URZ], RZ ;  /* 0x000000ff00ff79a7 */ /* 0x0001e4000810043f */
[----:B0----5:R-:W-:-:S04]  /*14f40*/  FMNMX.FTZ R0, R120, R6, !PT ;  /* 0x0000000678007209 */ /* 0x021fc80007810000 */
[----:B------:R-:W-:-:S04]  /*14f50*/  FMNMX.FTZ R0, R121, R0, !PT ;  /* 0x0000000079007209 */ /* 0x000fc80007810000 */
        /* <DEDUP_REMOVED lines=21> */
[----:B------:R-:W-:-:S05]  /*150b0*/  FMNMX.FTZ R0, R165, R0, !PT ;  /* 0x00000000a5007209 */ /* 0x000fca0007810000 */
[----:B------:R-:W0:Y:S02]  /*150c0*/  SHFL.BFLY PT, R2, R0, 0x2, 0x1f ;  /* 0x0c401f0000027f89 */ /* 0x000e2400000e0000 */
[----:B0-----:R-:W-:Y:S02]  /*150d0*/  FMNMX.FTZ R2, R0, R2, !PT ;  /* 0x0000000200027209 */ /* 0x001fe40007810000 */
[----:B------:R-:W-:-:S03]  /*150e0*/  FMNMX.FTZ R0, R122, R7, !PT ;  /* 0x000000077a007209 */ /* 0x000fc60007810000 */
[----:B------:R-:W0:Y:S01]  /*150f0*/  SHFL.BFLY PT, R5, R2, 0x1, 0x1f ;  /* 0x0c201f0002057f89 */ /* 0x000e2200000e0000 */
[----:B------:R-:W-:-:S04]  /*15100*/  FMNMX.FTZ R0, R123, R0, !PT ;  /* 0x000000007b007209 */ /* 0x000fc80007810000 */
[----:B------:R-:W-:-:S04]  /*15110*/  FMNMX.FTZ R0, R126, R0, !PT ;  /* 0x000000007e007209 */ /* 0x000fc80007810000 */
[----:B------:R-:W-:-:S04]  /*15120*/  FMNMX.FTZ R0, R127, R0, !PT ;  /* 0x000000007f007209 */ /* 0x000fc80007810000 */
[----:B------:R-:W-:-:S04]  /*15130*/  FMNMX.FTZ R0, R130, R0, !PT ;  /* 0x0000000082007209 */ /* 0x000fc80007810000 */
[----:B------:R-:W-:-:S04]  /*15140*/  FMNMX.FTZ R0, R131, R0, !PT ;  /* 0x0000000083007209 */ /* 0x000fc80007810000 */
[----:B------:R-:W-:Y:S02]  /*15150*/  FMNMX.FTZ R0, R134, R0, !PT ;  /* 0x0000000086007209 */ /* 0x000fe40007810000 */
[----:B0-----:R-:W-:Y:S02]  /*15160*/  FMNMX.FTZ R5, R2, R5, !PT ;  /* 0x0000000502057209 */ /* 0x001fe40007810000 */
[----:B------:R-:W-:-:S03]  /*15170*/  FMNMX.FTZ R0, R135, R0, !PT ;  /* 0x0000000087007209 */ /* 0x000fc60007810000 */
[----:B------:R-:W-:Y:S01]  /*15180*/  FADD.FTZ R3, -R5, R6 ;  /* 0x0000000605037221 */ /* 0x000fe20000010100 */
        /* <DEDUP_REMOVED lines=17> */
[----:B0-----:R-:W-:Y:S01]  /*152a0*/  FMNMX.FTZ R2, R0, R2, !PT ;  /* 0x0000000200027209 */ /* 0x001fe20007810000 */
[----:B------:R-:W-:-:S04]  /*152b0*/  IMAD.U32 R0, RZ, RZ, UR38 ;  /* 0x00000026ff007e24 */ /* 0x000fc8000f8e00ff */
[----:B------:R-:W0:Y:S01]  /*152c0*/  SHFL.BFLY PT, R4, R2, 0x1, 0x1f ;  /* 0x0c201f0002047f89 */ /* 0x000e2200000e0000 */
[-C--:B------:R-:W-:Y:S01]  /*152d0*/  FMUL.FTZ R11, R5, R0.reuse ;  /* 0x00000000050b7220 */ /* 0x080fe20000410000 */
[----:B------:R-:W-:-:S03]  /*152e0*/  FMUL.FTZ R3, R3, R0 ;  /* 0x0000000003037220 */ /* 0x000fc60000410000 */
        /* <DEDUP_REMOVED lines=11> */
[----:B------:R-:W1:Y:S01]  /*153a0*/  MUFU.EX2 R120, R120 ;  /* 0x0000007800787308 */ /* 0x000e620000000800 */
[-CC-:B------:R-:W-:Y:S01]  /*153b0*/  FFMA.FTZ R140, R140, R0.reuse, -R11.reuse ;  /* 0x000000008c8c7223 */ /* 0x180fe2000001080b */
[-CC-:B------:R-:W-:Y:S01]  /*153c0*/  FFMA.FTZ R141, R141, R0.reuse, -R11.reuse ;  /* 0x000000008d8d7223 */ /* 0x180fe2000001080b */
[-CC-:B------:R-:W-:Y:S01]  /*153d0*/  FFMA.FTZ R144, R144, R0.reuse, -R11.reuse ;  /* 0x0000000090907223 */ /* 0x180fe2000001080b */
[-CC-:B------:R-:W-:Y:S01]  /*153e0*/  FFMA.FTZ R145, R145, R0.reuse, -R11.reuse ;  /* 0x0000000091917223 */ /* 0x180fe2000001080b */
[-CC-:B------:R-:W-:Y:S01]  /*153f0*/  FFMA.FTZ R148, R148, R0.reuse, -R11.reuse ;  /* 0x0000000094947223 */ /* 0x180fe2000001080b */
[-CC-:B------:R-:W-:Y:S01]  /*15400*/  FFMA.FTZ R149, R149, R0.reuse, -R11.reuse ;  /* 0x0000000095957223 */ /* 0x180fe2000001080b */
[--C-:B------:R-:W-:Y:S01]  /*15410*/  FFMA.FTZ R152, R152, R0, -R11.reuse ;  /* 0x0000000098987223 */ /* 0x100fe2000001080b */
[----:B0-----:R-:W-:Y:S01]  /*15420*/  FMNMX.FTZ R4, R2, R4, !PT ;  /* 0x0000000402047209 */ /* 0x001fe20007810000 */
[----:B------:R-:W0:Y:S01]  /*15430*/  MUFU.EX2 R121, R121 ;  /* 0x0000007900797308 */ /* 0x000e220000000800 */
[-CC-:B------:R-:W-:Y:S01]  /*15440*/  FFMA.FTZ R153, R153, R0.reuse, -R11.reuse ;  /* 0x0000000099997223 */ /* 0x180fe2000001080b */
[-CC-:B------:R-:W-:Y:S01]  /*15450*/  FFMA.FTZ R156, R156, R0.reuse, -R11.reuse ;  /* 0x000000009c9c7223 */ /* 0x180fe2000001080b */
[-C--:B------:R-:W-:Y:S01]  /*15460*/  FFMA.FTZ R157, R157, R0.reuse, -R11 ;  /* 0x000000009d9d7223 */ /* 0x080fe2000001080b */
[C---:B------:R-:W-:Y:S01]  /*15470*/  FADD.FTZ R2, -R4.reuse, R7 ;  /* 0x0000000704027221 */ /* 0x040fe20000010100 */
[-C--:B------:R-:W-:Y:S01]  /*15480*/  FMUL.FTZ R7, R4, R0.reuse ;  /* 0x0000000004077220 */ /* 0x080fe20000410000 */
[-CC-:B------:R-:W-:Y:S01]  /*15490*/  FFMA.FTZ R160, R160, R0.reuse, -R11.reuse ;  /* 0x00000000a0a07223 */ /* 0x180fe2000001080b */
[-C--:B------:R-:W-:Y:S01]  /*154a0*/  FFMA.FTZ R161, R161, R0.reuse, -R11 ;  /* 0x00000000a1a17223 */ /* 0x080fe2000001080b */
[-C--:B------:R-:W-:Y:S01]  /*154b0*/  FMUL.FTZ R2, R2, R0.reuse ;  /* 0x0000000002027220 */ /* 0x080fe20000410000 */
[-CC-:B------:R-:W-:Y:S01]  /*154c0*/  FFMA.FTZ R122, R122, R0.reuse, -R7.reuse ;  /* 0x000000007a7a7223 */ /* 0x180fe20000010807 */
[-CC-:B------:R-:W-:Y:S01]  /*154d0*/  FFMA.FTZ R123, R123, R0.reuse, -R7.reuse ;  /* 0x000000007b7b7223 */ /* 0x180fe20000010807 */
[-CC-:B------:R-:W-:Y:S01]  /*154e0*/  FFMA.FTZ R126, R126, R0.reuse, -R7.reuse ;  /* 0x000000007e7e7223 */ /* 0x180fe20000010807 */
[-CC-:B------:R-:W-:Y:S01]  /*154f0*/  FFMA.FTZ R127, R127, R0.reuse, -R7.reuse ;  /* 0x000000007f7f7223 */ /* 0x180fe20000010807 */
[----:B------:R-:W2:Y:S01]  /*15500*/  MUFU.EX2 R124, R124 ;  /* 0x0000007c007c7308 */ /* 0x000ea20000000800 */
[-CC-:B------:R-:W-:Y:S01]  /*15510*/  FFMA.FTZ R130, R130, R0.reuse, -R7.reuse ;  /* 0x0000000082827223 */ /* 0x180fe20000010807 */
[-CC-:B------:R-:W-:Y:S01]  /*15520*/  FFMA.FTZ R131, R131, R0.reuse, -R7.reuse ;  /* 0x0000000083837223 */ /* 0x180fe20000010807 */
[----:B-1----:R-:W-:Y:S01]  /*15530*/  FFMA.FTZ R215, R3, R215, R120 ;  /* 0x000000d703d77223 */ /* 0x002fe20000010078 */
        /* <DEDUP_REMOVED lines=22> */
[-CC-:B------:R-:W-:Y:S01]  /*156a0*/  FFMA.FTZ R164, R164, R0.reuse, -R11.reuse ;  /* 0x00000000a4a47223 */ /* 0x180fe2000001080b */
[----:B------:R-:W-:-:S02]  /*156b0*/  FFMA.FTZ R11, R165, R0, -R11 ;  /* 0x00000000a50b7223 */ /* 0x000fc4000001080b */
[----:B--2---:R-:W-:-:S03]  /*156c0*/  FADD.FTZ R6, R124, R6 ;  /* 0x000000067c067221 */ /* 0x004fc60000010000 */
[----:B------:R-:W0:Y:S01]  /*156d0*/  MUFU.EX2 R126, R126 ;  /* 0x0000007e007e7308 */ /* 0x000e220000000800 */
[----:B-1----:R-:W-:-:S07]  /*156e0*/  FFMA.FTZ R214, R2, R214, R122 ;  /* 0x000000d602d67223 */ /* 0x002fce000001007a */
[----:B------:R-:W1:Y:S01]  /*156f0*/  MUFU.EX2 R125, R125 ;  /* 0x0000007d007d7308 */ /* 0x000e620000000800 */
[----:B---3--:R-:W-:-:S07]  /*15700*/  FADD.FTZ R7, R123, R214 ;  /* 0x000000d67b077221 */ /* 0x008fce0000010000 */
        /* <DEDUP_REMOVED lines=81> */
[----:B-1----:R-:W-:Y:S01]  /*15c20*/  FADD.FTZ R7, R166, R7 ;  /* 0x00000007a6077221 */ /* 0x002fe20000010000 */
[----:B--2---:R-:W-:-:S03]  /*15c30*/  FADD.FTZ R215, R11, R6 ;  /* 0x000000060bd77221 */ /* 0x004fc60000010000 */
[----:B0-----:R-:W-:Y:S01]  /*15c40*/  FADD.FTZ R214, R171, R7 ;  /* 0x00000007abd67221 */ /* 0x001fe20000010000 */
[----:B------:R-:W-:Y:S06]  /*15c50*/  @!P0 BRA `(.L_x_638) ;  /* 0x0000000000048947 */ /* 0x000fec0003800000 */
[----:B------:R-:W-:Y:S01]  /*15c60*/  BPT.TRAP 0x1 ;  /* 0x000000040000795c */ /* 0x000fe20000300000 */
.L_x_638:
[C---:B------:R-:W-:Y:S01]  /*15c70*/  ISETP.GT.AND P1, PT, R8.reuse, R221, PT ;  /* 0x000000dd0800720c */ /* 0x040fe20003f24270 */
[----:B------:R-:W-:Y:S01]  /*15c80*/  VIADD R8, R8, 0xffffffff ;  /* 0xffffffff08087836 */ /* 0x000fe20000000000 */
[----:B------:R-:W-:Y:S01]  /*15c90*/  IADD3 R9, R9, 0x30860, RZ ;  /* 0x0003086009097810 */ /* 0x000fe20007ffe0ff */
[----:B------:R-:W-:Y:S01]  /*15ca0*/  IMAD.MOV.U32 R7, RZ, RZ, R4 ;  /* 0x000000ffff077224 */ /* 0x000fe200078e0004 */
[----:B------:R-:W-:Y:S01]  /*15cb0*/  F2FP.F16.F32.PACK_AB R188, R121, R120 ;  /* 0x0000007879bc723e */ /* 0x000fe200000000ff */
[----:B------:R-:W-:Y:S01]  /*15cc0*/  IMAD.MOV.U32 R10, RZ, RZ, R211 ;  /* 0x000000ffff0a7224 */ /* 0x000fe200078e00d3 */
[----:B------:R-:W-:Y:S02]  /*15cd0*/  PRMT R9, R223, 0x654, R9 ;  /* 0x00000654df097816 */ /* 0x000fe40000000009 */
[----:B------:R-:W-:Y:S02]  /*15ce0*/  F2FP.F16.F32.PACK_AB R189, R123, R122 ;  /* 0x0000007a7bbd723e */ /* 0x000fe400000000ff */
[----:B------:R0:W-:Y:S01]  /*15cf0*/  SYNCS.ARRIVE.TRANS64.RED.A1T0 RZ, [R9+URZ], RZ ;  /* 0x000000ff09ff79a7 */ /* 0x0001e2000810043f */
[----:B------:R-:W-:-:S02]  /*15d00*/  F2FP.F16.F32.PACK_AB R190, R125, R124 ;  /* 0x0000007c7dbe723e */ /* 0x000fc400000000ff */
[----:B------:R-:W-:Y:S02]  /*15d10*/  F2FP.F16.F32.PACK_AB R191, R127, R126 ;  /* 0x0000007e7fbf723e */ /* 0x000fe400000000ff */
[----:B------:R-:W-:Y:S02]  /*15d20*/  F2FP.F16.F32.PACK_AB R184, R129, R128 ;  /* 0x0000008081b8723e */ /* 0x000fe400000000ff */
[----:B------:R-:W-:Y:S01]  /*15d30*/  F2FP.F16.F32.PACK_AB R185, R131, R130 ;  /* 0x0000008283b9723e */ /* 0x000fe200000000ff */
[----:B0-----:R-:W-:Y:S01]  /*15d40*/  IMAD.MOV.U32 R9, RZ, RZ, R220 ;  /* 0x000000ffff097224 */ /* 0x001fe200078e00dc */
        /* <DEDUP_REMOVED lines=18> */
[----:B------:R-:W-:Y:S01]  /*15e70*/  MOV R6, R5 ;  /* 0x0000000500067202 */ /* 0x000fe20000000f00 */
[----:B------:R-:W-:Y:S06]  /*15e80*/  @P1 BRA `(.L_x_639) ;  /* 0xffffffdc00541947 */ /* 0x000fec000383ffff */
.L_x_626:
[----:B------:R-:W-:Y:S05]  /*15e90*/  BSYNC B0 ;  /* 0x0000000000007941 */ /* 0x000fea0003800000 */
.L_x_625:
        /* <DEDUP_REMOVED lines=99> */
.L_x_640:
[----:B------:R-:W-:Y:S02]  /*164d0*/  LEA R6, R211, R18, 0x3 ;  /* 0x00000012d3067211 */ /* 0x000fe400078e18ff */
[----:B------:R-:W-:-:S04]  /*164e0*/  SHF.L.U32 R2, R220, 0x1f, RZ ;  /* 0x0000001fdc027819 */ /* 0x000fc800000006ff */
[----:B------:R0:W1:Y:S01]  /*164f0*/  SYNCS.PHASECHK.TRANS64.TRYWAIT P1, [R6+URZ+0x30850], R2 ;  /* 0x03085002060075a7 */ /* 0x000062000802017f */
[----:B------:R-:W-:Y:S05]  /*16500*/  @!P0 BRA `(.L_x_641) ;  /* 0x0000000000048947 */ /* 0x000fea0003800000 */
[----:B------:R-:W-:Y:S01]  /*16510*/  BPT.TRAP 0x1 ;  /* 0x000000040000795c */ /* 0x000fe20000300000 */
.L_x_641:
[----:B------:R-:W-:Y:S01]  /*16520*/  VIADD R18, R18, 0x400 ;  /* 0x0000040012127836 */ /* 0x000fe20000000000 */
[----:B------:R-:W-:Y:S04]  /*16530*/  BSSY B0, `(.L_x_642) ;  /* 0x0000008000007945 */ /* 0x000fe80003800000 */
[----:B------:R-:W-:-:S04]  /*16540*/  SHF.R.U32.HI R18, RZ, 0x4, R18 ;  /* 0x00000004ff127819 */ /* 0x000fc80000011612 */
[----:B------:R-:W-:-:S04]  /*16550*/  LOP3.LUT R18, R18, 0x3fff, RZ, 0xc0, !PT ;  /* 0x00003fff12127812 */ /* 0x000fc800078ec0ff */
[----:B------:R-:W-:-:S05]  /*16560*/  LOP3.LUT R7, R18, 0x3000000, RZ, 0xfc, !PT ;  /* 0x0300000012077812 */ /* 0x000fca00078efcff */
[----:B------:R-:W-:Y:S01]  /*16570*/  IMAD R7, R211, 0x900, R7 ;  /* 0x00000900d3077824 */ /* 0x000fe200078e0207 */
[----:B-1----:R-:W-:Y:S06]  /*16580*/  @P1 BRA `(.L_x_643) ;  /* 0x0000000000081947 */ /* 0x002fec0003800000 */
[----:B------:R-:W1:Y:S02]  /*16590*/  SYNCS.PHASECHK.TRANS64.TRYWAIT P1, [R6+URZ+0x30850], R2 ;  /* 0x03085002060075a7 */ /* 0x000e64000802017f */
[----:B-1----:R-:W-:Y:S05]  /*165a0*/  @!P1 BRA `(.L_x_644) ;  /* 0x000000c800289947 */ /* 0x002fea0003800000 */
.L_x_643:
[----:B------:R-:W-:Y:S05]  /*165b0*/  BSYNC B0 ;  /* 0x0000000000007941 */ /* 0x000fea0003800000 */
.L_x_642:
[----:B01----:R-:W-:Y:S01]  /*165c0*/  IMAD.MOV.U32 R2, RZ, RZ, R7 ;  /* 0x000000ffff027224 */ /* 0x003fe200078e0007 */
[----:B------:R-:W-:Y:S01]  /*165d0*/  MOV R3, 0x40000040 ;  /* 0x4000004000037802 */ /* 0x000fe20000000f00 */
[----:B------:R-:W-:Y:S01]  /*165e0*/  WARPGROUP.ARRIVE ;  /* 0x00000000000079c5 */ /* 0x000fe20000000000 */
[----:B------:R-:W-:Y:S01]  /*165f0*/  IMAD.MOV.U32 R120, RZ, RZ, -0x800000 ;  /* 0xff800000ff787424 */ /* 0x000fe200078e00ff */
[----:B------:R-:W-:Y:S02]  /*16600*/  MOV R121, 0xff800000 ;  /* 0xff80000000797802 */ /* 0x000fe40000000f00 */
[----:B------:R-:W-:Y:S01]  /*16610*/  R2UR UR6, R2 ;  /* 0x00000000020672ca */ /* 0x000fe200000e0000 */
[----:B------:R-:W-:Y:S01]  /*16620*/  VIADD R2, R7, 0x80 ;  /* 0x0000008007027836 */ /* 0x000fe20000000000 */
[----:B------:R-:W-:Y:S01]  /*16630*/  R2UR UR7, R3 ;  /* 0x00000000030772ca */ /* 0x000fe200000e0000 */
[----:B------:R-:W-:-:S12]  /*16640*/  IMAD.MOV.U32 R3, RZ, RZ, 0x40000040 ;  /* 0x40000040ff037424 */ /* 0x000fd800078e00ff */
[----:B------:R-:W-:Y:S01]  /*16650*/  HGMMA.64x192x16.F32 R24, R188, gdesc[UR4].tnspB, R24, gsb0 ;  /* 0x42e00004bc187df0 */ /* 0x000fe20008000818 */
[----:B------:R-:W-:Y:S02]  /*16660*/  R2UR UR6, R2 ;  /* 0x00000000020672ca */ /* 0x000fe400000e0000 */
[----:B------:R-:W-:Y:S01]  /*16670*/  R2UR UR7, R3 ;  /* 0x00000000030772ca */ /* 0x000fe200000e0000 */
[----:B------:R-:W-:Y:S01]  /*16680*/  IMAD.MOV.U32 R3, RZ, RZ, 0x40000040 ;  /* 0x40000040ff037424 */ /* 0x000fe200078e00ff */
[----:B------:R-:W-:Y:S01]  /*16690*/  IADD3 R2, R7, 0x100, RZ ;  /* 0x0000010007027810 */ /* 0x000fe20007ffe0ff */
[----:B------:R-:W-:Y:S02]  /*166a0*/  WARPGROUP.DEPBAR.LE gsb0, 0x0 ;  /* 0x00008000000079c5 */ /* 0x000fe40000010000 */
[----:B------:R-:W-:-:S12]  /*166b0*/  WARPGROUP.ARRIVE ;  /* 0x00000000000079c5 */ /* 0x000fd80000000000 */
        /* <DEDUP_REMOVED lines=22> */
[----:B------:R-:W-:Y:S02]  /*16820*/  R2UR UR6, R2 ;  /* 0x00000000020672ca */ /* 0x000fe400000e0000 */
[----:B------:R-:W-:Y:S01]  /*16830*/  R2UR UR7, R3 ;  /* 0x00000000030772ca */ /* 0x000fe200000e0000 */
[----:B------:R-:W0:Y:S04]  /*16840*/  SHFL.BFLY PT, R2, R215, 0x2, 0x1f ;  /* 0x0c401f00d7027f89 */ /* 0x000e2800000e0000 */
[----:B------:R-:W1:Y:S01]  /*16850*/  SHFL.BFLY PT, R3, R214, 0x2, 0x1f ;  /* 0x0c401f00d6037f89 */ /* 0x000e6200000e0000 */
[----:B0-----:R-:W-:Y:S01]  /*16860*/  FADD.FTZ R7, R2, R215 ;  /* 0x000000d702077221 */ /* 0x001fe20000010000 */
[----:B-1----:R-:W-:-:S04]  /*16870*/  FADD.FTZ R8, R3, R214 ;  /* 0x000000d603087221 */ /* 0x002fc80000010000 */
[----:B------:R-:W0:Y:S04]  /*16880*/  SHFL.BFLY PT, R2, R7, 0x1, 0x1f ;  /* 0x0c201f0007027f89 */ /* 0x000e2800000e0000 */
[----:B------:R-:W1:Y:S01]  /*16890*/  SHFL.BFLY PT, R3, R8, 0x1, 0x1f ;  /* 0x0c201f0008037f89 */ /* 0x000e6200000e0000 */
[----:B0-----:R-:W-:Y:S01]  /*168a0*/  FADD.FTZ R11, R7, R2 ;  /* 0x00000002070b7221 */ /* 0x001fe20000010000 */
[----:B-1----:R-:W-:-:S04]  /*168b0*/  FADD.FTZ R12, R8, R3 ;  /* 0x00000003080c7221 */ /* 0x002fc80000010000 */
[----:B------:R-:W-:Y:S02]  /*168c0*/  FSETP.NE.FTZ.AND P1, PT, R11, RZ, PT ;  /* 0x000000ff0b00720b */ /* 0x000fe40003f35000 */
[----:B------:R-:W-:Y:S02]  /*168d0*/  CS2R R2, SRZ ;  /* 0x0000000000027805 */ /* 0x000fe4000001ff00 */
        /* <DEDUP_REMOVED lines=17> */
.L_x_645:
[----:B------:R-:W-:Y:S02]  /*169f0*/  VIADD R6, R6, 0x30860 ;  /* 0x0003086006067836 */ /* 0x000fe40000000000 */
[-C--:B------:R-:W-:Y:S01]  /*16a00*/  FMUL.FTZ R4, R24, R3.reuse ;  /* 0x0000000318047220 */ /* 0x080fe20000410000 */
[----:B------:R-:W-:Y:S02]  /*16a10*/  VIADD R211, R211, 0x1 ;  /* 0x00000001d3d37836 */ /* 0x000fe40000000000 */
[-C--:B------:R-:W-:Y:S01]  /*16a20*/  FMUL.FTZ R5, R25, R3.reuse ;  /* 0x0000000319057220 */ /* 0x080fe20000410000 */
[-C--:B------:R-:W-:Y:S01]  /*16a30*/  FMUL.FTZ R7, R29, R3.reuse ;  /* 0x000000031d077220 */ /* 0x080fe20000410000 */
[----:B------:R-:W-:Y:S01]  /*16a40*/  PRMT R6, R223, 0x654, R6 ;  /* 0x00000654df067816 */ /* 0x000fe20000000006 */
[-C--:B------:R-:W-:Y:S01]  /*16a50*/  FMUL.FTZ R12, R40, R3.reuse ;  /* 0x00000003280c7220 */ /* 0x080fe20000410000 */
[-C--:B------:R-:W-:Y:S01]  /*16a60*/  FMUL.FTZ R13, R41, R3.reuse ;  /* 0x00000003290d7220 */ /* 0x080fe20000410000 */
[-C--:B------:R-:W-:Y:S01]  /*16a70*/  FMUL.FTZ R20, R48, R3.reuse ;  /* 0x0000000330147220 */ /* 0x080fe20000410000 */
[----:B------:R1:W-:Y:S01]  /*16a80*/  SYNCS.ARRIVE.TRANS64.RED.A1T0 RZ, [R6+URZ], RZ ;  /* 0x000000ff06ff79a7 */ /* 0x0003e2000810043f */
[-C--:B------:R-:W-:Y:S01]  /*16a90*/  FMUL.FTZ R21, R49, R3.reuse ;  /* 0x0000000331157220 */ /* 0x080fe20000410000 */
[-C--:B------:R-:W-:Y:S01]  /*16aa0*/  FMUL.FTZ R24, R52, R3.reuse ;  /* 0x0000000334187220 */ /* 0x080fe20000410000 */
[-C--:B------:R-:W-:Y:S01]  /*16ab0*/  FMUL.FTZ R25, R53, R3.reuse ;  /* 0x0000000335197220 */ /* 0x080fe20000410000 */
[-C--:B------:R-:W-:Y:S01]  /*16ac0*/  FMUL.FTZ R29, R57, R3.reuse ;  /* 0x00000003391d7220 */ /* 0x080fe20000410000 */
[----:B------:R-:W-:Y:S01]  /*16ad0*/  ISETP.NE.AND P1, PT, R211, 0x2, PT ;  /* 0x00000002d300780c */ /* 0x000fe20003f25270 */
        /* <DEDUP_REMOVED lines=38> */
[----:B------:R-:W-:Y:S01]  /*16d40*/  SEL R3, RZ, 0x1, P1 ;  /* 0x00000001ff037807 */ /* 0x000fe20000800000 */
[-C--:B0-----:R-:W-:Y:S01]  /*16d50*/  FMUL.FTZ R26, R26, R2.reuse ;  /* 0x000000021a1a7220 */ /* 0x081fe20000410000 */
        /* <DEDUP_REMOVED lines=48> */
[----:B------:R-:W-:-:S02]  /*17060*/  LOP3.LUT R220, R220, R3, RZ, 0x3c, !PT ;  /* 0x00000003dcdc7212 */ /* 0x000fc400078e3cff */
[----:B------:R-:W-:Y:S02]  /*17070*/  IADD3 R229, R229, 0x1, RZ ;  /* 0x00000001e5e57810 */ /* 0x000fe40007ffe0ff */
[----:B------:R-:W-:-:S07]  /*17080*/  SEL R211, R211, RZ, P1 ;  /* 0x000000ffd3d37207 */ /* 0x000fce0000800000 */
.L_x_567:
[----:B------:R-:W0:Y:S08]  /*17090*/  S2UR UR4, SR_CgaCtaId ;  /* 0x00000000000479c3 */ /* 0x000e300000008800 */
[----:B------:R-:W-:Y:S01]  /*170a0*/  BAR.SYNC.DEFER_BLOCKING 0x5, 0x180 ;  /* 0x0146000000007b1d */ /* 0x000fe20000010000 */
[----:B------:R-:W-:-:S05]  /*170b0*/  MOV R18, 0x400 ;  /* 0x0000040000127802 */ /* 0x000fca0000000f00 */
[----:B------:R-:W-:Y:S01]  /*170c0*/  BSSY B0, `(.L_x_646) ;  /* 0x00003c1000007945 */ /* 0x000fe20003800000 */
[----:B0-----:R-:W-:-:S05]  /*170d0*/  IMAD.U32 R223, RZ, RZ, UR4 ;  /* 0x00000004ffdf7e24 */ /* 0x001fca000f8e00ff */
[----:B------:R-:W-:-:S05]  /*170e0*/  LEA R18, R223, R18, 0x18 ;  /* 0x00000012df127211 */ /* 0x000fca00078ec0ff */
[----:B------:R0:W1:Y:S01]  /*170f0*/  LDS.128 R132, [R18+0x308d0] ;  /* 0x0308d00012847984 */ /* 0x0000620000000c00 */
[----:B------:R-:W-:Y:S06]  /*17100*/  BAR.ARV 0x4, 0x180 ;  /* 0x0106000000007b1d */ /* 0x000fec0000002000 */
[----:B------:R-:W-:Y:S05]  /*17110*/  @P0 BRA `(.L_x_647) ;  /* 0x0000002c00880947 */ /* 0x000fea0003800000 */
[----:B------:R-:W2:Y:S01]  /*17120*/  LDL R0, [R1+0x120] ;  /* 0x0001200001007983 */ /* 0x000ea20000100800 */
[----:B------:R-:W3:Y:S01]  /*17130*/  S2R R61, SR_SWINHI ;  /* 0x00000000003d7919 */ /* 0x000ee20000002f00 */
[----:B------:R-:W-:Y:S01]  /*17140*/  F2FP.F16.F32.PACK_AB R60, R5, R4 ;  /* 0x00000004053c723e */ /* 0x000fe200000000ff */
[----:B------:R-:W-:Y:S01]  /*17150*/  ULDC.64 UR6, c[0x0][0xc00] ;  /* 0x0003000000067ab9 */ /* 0x000fe20000000a00 */
[----:B------:R-:W-:Y:S01]  /*17160*/  F2FP.F16.F32.PACK_AB R64, R9, R8 ;  /* 0x000000080940723e */ /* 0x000fe200000000ff */
[----:B------:R-:W4:Y:S01]  /*17170*/  LDL.LU R128, [R1+0xa8] ;  /* 0x0000a80001807983 */ /* 0x000f220000300800 */
[----:B------:R-:W-:Y:S01]  /*17180*/  F2FP.F16.F32.PACK_AB R65, R35, R34 ;  /* 0x000000222341723e */ /* 0x000fe200000000ff */
[----:B------:R-:W-:Y:S02]  /*17190*/  ULDC.64 UR4, c[0x0][0xc08] ;  /* 0x0003020000047ab9 */ /* 0x000fe40000000a00 */
[----:B------:R-:W4:Y:S04]  /*171a0*/  LDL R127, [R1+0x11c] ;  /* 0x00011c00017f7983 */ /* 0x000f280000100800 */
[----:B------:R-:W4:Y:S04]  /*171b0*/  LDL R126, [R1+0x4] ;  /* 0x00000400017e7983 */ /* 0x000f280000100800 */
[----:B------:R-:W4:Y:S01]  /*171c0*/  LDL R125, [R1+0x40] ;  /* 0x00004000017d7983 */ /* 0x000f220000100800 */
[----:B------:R-:W-:-:S02]  /*171d0*/  MOV R2, R18 ;  /* 0x0000001200027202 */ /* 0x000fc40000000f00 */
[----:B---3--:R-:W-:Y:S02]  /*171e0*/  MOV R3, R61 ;  /* 0x0000003d00037202 */ /* 0x008fe40000000f00 */
[----:B------:R-:W-:Y:S01]  /*171f0*/  F2FP.F16.F32.PACK_AB R61, R27, R26 ;  /* 0x0000001a1b3d723e */ /* 0x000fe200000000ff */
[----:B------:R-:W-:Y:S01]  /*17200*/  BAR.SYNC.DEFER_BLOCKING 0x1, 0x100 ;  /* 0x0044000000007b1d */ /* 0x000fe20000010000 */
[----:B--2---:R-:W-:-:S03]  /*17210*/  IMAD.WIDE R116, R0, 0x2, R2 ;  /* 0x0000000200747825 */ /* 0x004fc600078e0202 */
[C---:B------:R-:W-:Y:S02]  /*17220*/  LOP3.LUT R63, R116.reuse, 0x380, RZ, 0xc0, !PT ;  /* 0x00000380743f7812 */ /* 0x040fe400078ec0ff */
[----:B------:R-:W-:Y:S02]  /*17230*/  IADD3 R67, P0, R116, 0x20, RZ ;  /* 0x0000002074437810 */ /* 0x000fe40007f1e0ff */
[----:B------:R-:W-:Y:S02]  /*17240*/  SHF.R.U64 R63, R63, 0x3, RZ ;  /* 0x000000033f3f7819 */ /* 0x000fe400000012ff */
[----:B------:R-:W-:Y:S02]  /*17250*/  LOP3.LUT R66, R67, 0x380, RZ, 0xc0, !PT ;  /* 0x0000038043427812 */ /* 0x000fe400078ec0ff */
[----:B------:R-:W-:Y:S01]  /*17260*/  LOP3.LUT R62, R63, R116, RZ, 0x3c, !PT ;  /* 0x000000743f3e7212 */ /* 0x000fe200078e3cff */
[----:B------:R-:W-:Y:S01]  /*17270*/  IMAD.MOV.U32 R63, RZ, RZ, R117 ;  /* 0x000000ffff3f7224 */ /* 0x000fe200078e0075 */
[----:B------:R-:W-:-:S02]  /*17280*/  SHF.R.U64 R66, R66, 0x3, RZ ;  /* 0x0000000342427819 */ /* 0x000fc400000012ff */
[----:B------:R-:W-:Y:S02]  /*17290*/  IADD3 R73, P3, R116, 0x40, RZ ;  /* 0x0000004074497810 */ /* 0x000fe40007f7e0ff */
[----:B------:R-:W-:Y:S02]  /*172a0*/  MOV R75, R62 ;  /* 0x0000003e004b7202 */ /* 0x000fe40000000f00 */
[----:B------:R-:W-:Y:S02]  /*172b0*/  F2FP.F16.F32.PACK_AB R62, R7, R6 ;  /* 0x00000006073e723e */ /* 0x000fe400000000ff */
[----:B------:R-:W-:Y:S02]  /*172c0*/  F2FP.F16.F32.PACK_AB R63, R31, R30 ;  /* 0x0000001e1f3f723e */ /* 0x000fe400000000ff */
[----:B------:R-:W-:Y:S02]  /*172d0*/  LOP3.LUT R66, R66, R67, RZ, 0x3c, !PT ;  /* 0x0000004342427212 */ /* 0x000fe400078e3cff */
[----:B------:R-:W-:-:S02]  /*172e0*/  LOP3.LUT R124, R73, 0x380, RZ, 0xc0, !PT ;  /* 0x00000380497c7812 */ /* 0x000fc400078ec0ff */
[----:B------:R-:W-:Y:S02]  /*172f0*/  IADD3 R0, P2, R116, 0x60, RZ ;  /* 0x0000006074007810 */ /* 0x000fe40007f5e0ff */
[----:B------:R-:W-:Y:S01]  /*17300*/  IADD3.X R67, RZ, R117, RZ, P0, !PT ;  /* 0x00000075ff437210 */ /* 0x000fe200007fe4ff */
[----:B------:R2:W-:Y:S01]  /*17310*/  STSM.16.M88.4 [R75], R60 ;  /* 0x0000003c4b007844 */ /* 0x0005e20000000200 */
[----:B------:R-:W-:Y:S02]  /*17320*/  SHF.R.U64 R124, R124, 0x3, RZ ;  /* 0x000000037c7c7819 */ /* 0x000fe400000012ff */
[----:B------:R-:W-:Y:S02]  /*17330*/  MOV R74, R66 ;  /* 0x00000042004a7202 */ /* 0x000fe40000000f00 */
[----:B------:R-:W-:Y:S02]  /*17340*/  IADD3 R72, P0, R116, 0x4000, RZ ;  /* 0x0000400074487810 */ /* 0x000fe40007f1e0ff */
[----:B------:R-:W-:-:S02]  /*17350*/  F2FP.F16.F32.PACK_AB R66, R11, R10 ;  /* 0x0000000a0b42723e */ /* 0x000fc400000000ff */
[----:B------:R-:W-:Y:S02]  /*17360*/  F2FP.F16.F32.PACK_AB R67, R39, R38 ;  /* 0x000000262743723e */ /* 0x000fe400000000ff */
[----:B--2---:R-:W-:Y:S01]  /*17370*/  LOP3.LUT R63, R0, 0x380, RZ, 0xc0, !PT ;  /* 0x00000380003f7812 */ /* 0x004fe200078ec0ff */
[----:B------:R-:W-:Y:S01]  /*17380*/  IMAD.X R61, RZ, RZ, R117, P3 ;  /* 0x000000ffff3d7224 */ /* 0x000fe200018e0675 */
[----:B------:R-:W-:Y:S02]  /*17390*/  LOP3.LUT R60, R124, R73, RZ, 0x3c, !PT ;  /* 0x000000497c3c7212 */ /* 0x000fe400078e3cff */
[----:B------:R-:W-:Y:S02]  /*173a0*/  SHF.R.U64 R63, R63, 0x3, RZ ;  /* 0x000000033f3f7819 */ /* 0x000fe400000012ff */
[----:B------:R-:W-:Y:S01]  /*173b0*/  LOP3.LUT R73, R72, 0x380, RZ, 0xc0, !PT ;  /* 0x0000038048497812 */ /* 0x000fe200078ec0ff */
[----:B------:R2:W-:Y:S01]  /*173c0*/  STSM.16.M88.4 [R74], R64 ;  /* 0x000000404a007844 */ /* 0x0005e20000000200 */
[----:B------:R-:W-:-:S02]  /*173d0*/  F2FP.F16.F32.PACK_AB R62, R15, R14 ;  /* 0x0000000e0f3e723e */ /* 0x000fc400000000ff */
[----:B------:R-:W-:Y:S02]  /*173e0*/  SHF.R.U64 R73, R73, 0x3, RZ ;  /* 0x0000000349497819 */ /* 0x000fe400000012ff */
[----:B------:R-:W-:Y:S02]  /*173f0*/  IADD3 R122, P1, R116, 0x4020, RZ ;  /* 0x00004020747a7810 */ /* 0x000fe40007f3e0ff */
[----:B------:R-:W-:Y:S02]  /*17400*/  LOP3.LUT R72, R73, R72, RZ, 0x3c, !PT ;  /* 0x0000004849487212 */ /* 0x000fe400078e3cff */
[----:B------:R-:W-:Y:S02]  /*17410*/  IADD3.X R73, RZ, R117, RZ, P0, !PT ;  /* 0x00000075ff497210 */ /* 0x000fe400007fe4ff */
[----:B--2---:R-:W-:Y:S02]  /*17420*/  LOP3.LUT R64, R63, R0, RZ, 0x3c, !PT ;  /* 0x000000003f407212 */ /* 0x004fe400078e3cff */
[----:B------:R-:W-:-:S02]  /*17430*/  MOV R66, R60 ;  /* 0x0000003c00427202 */ /* 0x000fc40000000f00 */
[----:B------:R-:W-:Y:S02]  /*17440*/  F2FP.F16.F32.PACK_AB R60, R13, R12 ;  /* 0x0000000c0d3c723e */ /* 0x000fe400000000ff */
[----:B------:R-:W-:Y:S02]  /*17450*/  F2FP.F16.F32.PACK_AB R61, R43, R42 ;  /* 0x0000002a2b3d723e */ /* 0x000fe400000000ff */
[----:B------:R-:W-:Y:S01]  /*17460*/  F2FP.F16.F32.PACK_AB R63, R47, R46 ;  /* 0x0000002e2f3f723e */ /* 0x000fe200000000ff */
[----:B------:R-:W-:Y:S01]  /*17470*/  IMAD.X R65, RZ, RZ, R117, P2 ;  /* 0x000000ffff417224 */ /* 0x000fe200010e0675 */
[----:B------:R-:W-:-:S03]  /*17480*/  LOP3.LUT R123, R122, 0x380, RZ, 0xc0, !PT ;  /* 0x000003807a7b7812 */ /* 0x000fc600078ec0ff */
[----:B------:R2:W-:Y:S01]  /*17490*/  STSM.16.M88.4 [R66], R60 ;  /* 0x0000003c42007844 */ /* 0x0005e20000000200 */
[----:B------:R-:W-:Y:S02]  /*174a0*/  SHF.R.U64 R123, R123, 0x3, RZ ;  /* 0x000000037b7b7819 */ /* 0x000fe400000012ff */
[----:B------:R-:W-:Y:S02]  /*174b0*/  MOV R0, R64 ;  /* 0x0000004000007202 */ /* 0x000fe40000000f00 */
[----:B------:R-:W-:Y:S02]  /*174c0*/  F2FP.F16.F32.PACK_AB R64, R21, R20 ;  /* 0x000000141540723e */ /* 0x000fe400000000ff */
[----:B------:R-:W-:Y:S02]  /*174d0*/  F2FP.F16.F32.PACK_AB R65, R51, R50 ;  /* 0x000000323341723e */ /* 0x000fe400000000ff */
[----:B--2---:R-:W-:-:S04]  /*174e0*/  IADD3 R60, P0, R116, 0x4040, RZ ;  /* 0x00004040743c7810 */ /* 0x004fc80007f1e0ff */
[----:B------:R-:W-:Y:S02]  /*174f0*/  LOP3.LUT R74, R60, 0x380, RZ, 0xc0, !PT ;  /* 0x000003803c4a7812 */ /* 0x000fe400078ec0ff */
[----:B------:R-:W-:Y:S02]  /*17500*/  F2FP.F16.F32.PACK_AB R66, R25, R24 ;  /* 0x000000181942723e */ /* 0x000fe400000000ff */
[----:B------:R-:W-:Y:S02]  /*17510*/  F2FP.F16.F32.PACK_AB R67, R55, R54 ;  /* 0x000000363743723e */ /* 0x000fe400000000ff */
[----:B------:R-:W-:Y:S02]  /*17520*/  MOV R61, R72 ;  /* 0x00000048003d7202 */ /* 0x000fe40000000f00 */
[----:B------:R-:W-:Y:S02]  /*17530*/  SHF.R.U64 R63, R74, 0x3, RZ ;  /* 0x000000034a3f7819 */ /* 0x000fe400000012ff */
[----:B------:R-:W-:Y:S01]  /*17540*/  LOP3.LUT R122, R123, R122, RZ, 0x3c, !PT ;  /* 0x0000007a7b7a7212 */ /* 0x000fe200078e3cff */
[----:B------:R-:W-:Y:S01]  /*17550*/  IMAD.X R123, RZ, RZ, R117, P1 ;  /* 0x000000ffff7b7224 */ /* 0x000fe200008e0675 */
[----:B------:R-:W-:-:S02]  /*17560*/  F2FP.F16.F32.PACK_AB R72, R29, R28 ;  /* 0x0000001c1d48723e */ /* 0x000fc400000000ff */
[----:B------:R-:W-:Y:S02]  /*17570*/  F2FP.F16.F32.PACK_AB R73, R59, R58 ;  /* 0x0000003a3b49723e */ /* 0x000fe400000000ff */
[----:B------:R-:W-:Y:S02]  /*17580*/  F2FP.F16.F32.PACK_AB R74, R33, R32 ;  /* 0x00000020214a723e */ /* 0x000fe400000000ff */
[----:B------:R-:W-:Y:S01]  /*17590*/  F2FP.F16.F32.PACK_AB R75, R105, R104 ;  /* 0x00000068694b723e */ /* 0x000fe200000000ff */
[----:B------:R2:W-:Y:S01]  /*175a0*/  STSM.16.M88.4 [R0], R64 ;  /* 0x0000004000007844 */ /* 0x0005e20000000200 */
[----:B------:R-:W-:Y:S02]  /*175b0*/  IADD3 R124, P3, R116, 0x4060, RZ ;  /* 0x00004060747c7810 */ /* 0x000fe40007f7e0ff */
[----:B------:R-:W-:Y:S01]  /*175c0*/  MOV R122, R122 ;  /* 0x0000007a007a7202 */ /* 0x000fe20000000f00 */
[----:B------:R3:W-:Y:S01]  /*175d0*/  STSM.16.M88.4 [R61], R72 ;  /* 0x000000483d007844 */ /* 0x0007e20000000200 */
[----:B------:R-:W-:-:S02]  /*175e0*/  F2FP.F16.F32.PACK_AB R62, R41, R40 ;  /* 0x00000028293e723e */ /* 0x000fc400000000ff */
[----:B--2---:R-:W-:Y:S02]  /*175f0*/  LOP3.LUT R64, R63, R60, RZ, 0x3c, !PT ;  /* 0x0000003c3f407212 */ /* 0x004fe400078e3cff */
[----:B------:R-:W-:Y:S02]  /*17600*/  F2FP.F16.F32.PACK_AB R60, R37, R36 ;  /* 0x00000024253c723e */ /* 0x000fe400000000ff */
[----:B---3--:R-:W-:Y:S02]  /*17610*/  F2FP.F16.F32.PACK_AB R61, R109, R108 ;  /* 0x0000006c6d3d723e */ /* 0x008fe400000000ff */
[----:B------:R-:W-:Y:S01]  /*17620*/  F2FP.F16.F32.PACK_AB R63, R71, R70 ;  /* 0x00000046473f723e */ /* 0x000fe200000000ff */
[----:B------:R-:W-:Y:S01]  /*17630*/  IMAD.X R65, RZ, RZ, R117, P0 ;  /* 0x000000ffff417224 */ /* 0x000fe200000e0675 */
[----:B------:R-:W-:Y:S02]  /*17640*/  IADD3 R72, P2, R116, 0x8000, RZ ;  /* 0x0000800074487810 */ /* 0x000fe40007f5e0ff */
[----:B------:R-:W-:-:S02]  /*17650*/  LOP3.LUT R75, R124, 0x380, RZ, 0xc0, !PT ;  /* 0x000003807c4b7812 */ /* 0x000fc400078ec0ff */
[----:B------:R-:W-:Y:S01]  /*17660*/  IADD3 R73, P0, R116, 0x8020, RZ ;  /* 0x0000802074497810 */ /* 0x000fe20007f1e0ff */
[----:B------:R2:W-:Y:S01]  /*17670*/  STSM.16.M88.4 [R122], R60 ;  /* 0x0000003c7a007844 */ /* 0x0005e20000000200 */
[----:B------:R-:W-:Y:S02]  /*17680*/  MOV R0, R64 ;  /* 0x0000004000007202 */ /* 0x000fe40000000f00 */
[----:B------:R-:W-:Y:S02]  /*17690*/  SHF.R.U64 R75, R75, 0x3, RZ ;  /* 0x000000034b4b7819 */ /* 0x000fe400000012ff */
[----:B------:R-:W-:Y:S02]  /*176a0*/  F2FP.F16.F32.PACK_AB R64, R45, R44 ;  /* 0x0000002c2d40723e */ /* 0x000fe400000000ff */
[----:B------:R-:W-:Y:S02]  /*176b0*/  F2FP.F16.F32.PACK_AB R65, R113, R112 ;  /* 0x000000707141723e */ /* 0x000fe400000000ff */
[----:B------:R-:W-:-:S02]  /*176c0*/  F2FP.F16.F32.PACK_AB R66, R49, R48 ;  /* 0x000000303142723e */ /* 0x000fc400000000ff */
[----:B------:R-:W-:Y:S02]  /*176d0*/  F2FP.F16.F32.PACK_AB R67, R79, R78 ;  /* 0x0000004e4f43723e */ /* 0x000fe400000000ff */
[----:B--2---:R-:W-:Y:S02]  /*176e0*/  LOP3.LUT R63, R72, 0x380, RZ, 0xc0, !PT ;  /* 0x00000380483f7812 */ /* 0x004fe400078ec0ff */
[----:B------:R-:W-:Y:S02]  /*176f0*/  LOP3.LUT R62, R73, 0x380, RZ, 0xc0, !PT ;  /* 0x00000380493e7812 */ /* 0x000fe400078ec0ff */
[----:B------:R-:W-:Y:S02]  /*17700*/  SHF.R.U64 R63, R63, 0x3, RZ ;  /* 0x000000033f3f7819 */ /* 0x000fe400000012ff */
[----:B------:R-:W-:Y:S02]  /*17710*/  LOP3.LUT R60, R75, R124, RZ, 0x3c, !PT ;  /* 0x0000007c4b3c7212 */ /* 0x000fe400078e3cff */
[----:B------:R-:W-:Y:S01]  /*17720*/  IADD3.X R61, RZ, R117, RZ, P3, !PT ;  /* 0x00000075ff3d7210 */ /* 0x000fe20001ffe4ff */
[----:B------:R2:W-:Y:S01]  /*17730*/  STSM.16.M88.4 [R0], R64 ;  /* 0x0000004000007844 */ /* 0x0005e20000000200 */
[----:B------:R-:W-:Y:S01]  /*17740*/  SHF.R.U64 R62, R62, 0x3, RZ ;  /* 0x000000033e3e7819 */ /* 0x000fe200000012ff */
[----:B------:R-:W3:Y:S01]  /*17750*/  LDC R124, c[0x0][0xbe8] ;  /* 0x0002fa00ff7c7b82 */ /* 0x000ee20000000800 */
[----:B------:R-:W-:-:S04]  /*17760*/  IADD3 R123, P1, R116, 0x8040, RZ ;  /* 0x00008040747b7810 */ /* 0x000fc80007f3e0ff */
[----:B------:R-:W-:Y:S02]  /*17770*/  LOP3.LUT R122, R123, 0x380, RZ, 0xc0, !PT ;  /* 0x000003807b7a7812 */ /* 0x000fe400078ec0ff */
[----:B--2---:R-:W-:Y:S02]  /*17780*/  LOP3.LUT R64, R63, R72, RZ, 0x3c, !PT ;  /* 0x000000483f407212 */ /* 0x004fe400078e3cff */
[----:B------:R-:W-:Y:S02]  /*17790*/  LOP3.LUT R72, R62, R73, RZ, 0x3c, !PT ;  /* 0x000000493e487212 */ /* 0x000fe400078e3cff */
[----:B------:R-:W-:Y:S02]  /*177a0*/  MOV R0, R60 ;  /* 0x0000003c00007202 */ /* 0x000fe40000000f00 */
[----:B------:R-:W-:Y:S02]  /*177b0*/  F2FP.F16.F32.PACK_AB R60, R53, R52 ;  /* 0x00000034353c723e */ /* 0x000fe400000000ff */
[----:B------:R-:W-:-:S02]  /*177c0*/  F2FP.F16.F32.PACK_AB R61, R83, R82 ;  /* 0x00000052533d723e */ /* 0x000fc400000000ff */
[----:B------:R-:W-:Y:S02]  /*177d0*/  F2FP.F16.F32.PACK_AB R62, R57, R56 ;  /* 0x00000038393e723e */ /* 0x000fe400000000ff */
[----:B------:R-:W-:Y:S01]  /*177e0*/  F2FP.F16.F32.PACK_AB R63, R87, R86 ;  /* 0x00000056573f723e */ /* 0x000fe200000000ff */
[--C-:B------:R-:W-:Y:S02]  /*177f0*/  IMAD.X R65, RZ, RZ, R117.reuse, P2 ;  /* 0x000000ffff417224 */ /* 0x100fe400010e0675 */
[----:B------:R-:W-:Y:S02]  /*17800*/  IMAD.X R73, RZ, RZ, R117, P0 ;  /* 0x000000ffff497224 */ /* 0x000fe400000e0675 */
[----:B------:R2:W-:Y:S01]  /*17810*/  STSM.16.M88.4 [R0], R60 ;  /* 0x0000003c00007844 */ /* 0x0005e20000000200 */
[----:B------:R-:W-:Y:S02]  /*17820*/  MOV R74, R64 ;  /* 0x00000040004a7202 */ /* 0x000fe40000000f00 */
[----:B------:R-:W-:-:S02]  /*17830*/  F2FP.F16.F32.PACK_AB R64, R69, R68 ;  /* 0x000000444540723e */ /* 0x000fc400000000ff */
[----:B------:R-:W-:Y:S02]  /*17840*/  F2FP.F16.F32.PACK_AB R65, R91, R90 ;  /* 0x0000005a5b41723e */ /* 0x000fe400000000ff */
[----:B------:R-:W-:Y:S02]  /*17850*/  F2FP.F16.F32.PACK_AB R66, R77, R76 ;  /* 0x0000004c4d42723e */ /* 0x000fe400000000ff */
[----:B------:R-:W-:Y:S02]  /*17860*/  F2FP.F16.F32.PACK_AB R67, R95, R94 ;  /* 0x0000005e5f43723e */ /* 0x000fe400000000ff */
[----:B------:R-:W-:Y:S02]  /*17870*/  SHF.R.U64 R122, R122, 0x3, RZ ;  /* 0x000000037a7a7819 */ /* 0x000fe400000012ff */
[----:B--2---:R-:W-:-:S04]  /*17880*/  IADD3 R0, P0, R116, 0x8060, RZ ;  /* 0x0000806074007810 */ /* 0x004fc80007f1e0ff */
[----:B------:R-:W-:Y:S01]  /*17890*/  LOP3.LUT R75, R0, 0x380, RZ, 0xc0, !PT ;  /* 0x00000380004b7812 */ /* 0x000fe200078ec0ff */
[----:B------:R2:W-:Y:S01]  /*178a0*/  STSM.16.M88.4 [R74], R64 ;  /* 0x000000404a007844 */ /* 0x0005e20000000200 */
[----:B------:R-:W-:Y:S02]  /*178b0*/  MOV R60, R72 ;  /* 0x00000048003c7202 */ /* 0x000fe40000000f00 */
[----:B------:R-:W-:Y:S02]  /*178c0*/  SHF.R.U64 R61, R75, 0x3, RZ ;  /* 0x000000034b3d7819 */ /* 0x000fe400000012ff */
[----:B------:R-:W-:Y:S02]  /*178d0*/  LOP3.LUT R122, R122, R123, RZ, 0x3c, !PT ;  /* 0x0000007b7a7a7212 */ /* 0x000fe400078e3cff */
[----:B------:R-:W-:Y:S02]  /*178e0*/  F2FP.F16.F32.PACK_AB R72, R81, R80 ;  /* 0x000000505148723e */ /* 0x000fe400000000ff */
[----:B------:R-:W-:-:S02]  /*178f0*/  F2FP.F16.F32.PACK_AB R73, R99, R98 ;  /* 0x000000626349723e */ /* 0x000fc400000000ff */
[----:B------:R-:W-:Y:S02]  /*17900*/  F2FP.F16.F32.PACK_AB R75, R103, R102 ;  /* 0x00000066674b723e */ /* 0x000fe400000000ff */
[----:B------:R-:W-:Y:S01]  /*17910*/  IADD3.X R123, RZ, R117, RZ, P1, !PT ;  /* 0x00000075ff7b7210 */ /* 0x000fe20000ffe4ff */
[----:B------:R-:W-:Y:S01]  /*17920*/  IMAD.X R117, RZ, RZ, R117, P0 ;  /* 0x000000ffff757224 */ /* 0x000fe200000e0675 */
[----:B--2---:R-:W-:Y:S02]  /*17930*/  F2FP.F16.F32.PACK_AB R74, R85, R84 ;  /* 0x00000054554a723e */ /* 0x004fe400000000ff */
[----:B------:R-:W-:Y:S02]  /*17940*/  LOP3.LUT R116, R61, R0, RZ, 0x3c, !PT ;  /* 0x000000003d747212 */ /* 0x000fe400078e3cff */
[----:B------:R-:W-:Y:S01]  /*17950*/  MOV R122, R122 ;  /* 0x0000007a007a7202 */ /* 0x000fe20000000f00 */
[----:B------:R2:W-:Y:S01]  /*17960*/  STSM.16.M88.4 [R60], R72 ;  /* 0x000000483c007844 */ /* 0x0005e20000000200 */
[----:B------:R-:W-:-:S02]  /*17970*/  F2FP.F16.F32.PACK_AB R61, R107, R106 ;  /* 0x0000006a6b3d723e */ /* 0x000fc400000000ff */
[----:B------:R-:W-:Y:S02]  /*17980*/  F2FP.F16.F32.PACK_AB R62, R93, R92 ;  /* 0x0000005c5d3e723e */ /* 0x000fe400000000ff */
[----:B------:R-:W-:Y:S02]  /*17990*/  F2FP.F16.F32.PACK_AB R63, R111, R110 ;  /* 0x0000006e6f3f723e */ /* 0x000fe400000000ff */
[----:B------:R-:W-:Y:S02]  /*179a0*/  MOV R116, R116 ;  /* 0x0000007400747202 */ /* 0x000fe40000000f00 */
[----:B------:R-:W-:Y:S02]  /*179b0*/  F2FP.F16.F32.PACK_AB R64, R97, R96 ;  /* 0x000000606140723e */ /* 0x000fe400000000ff */
[----:B------:R-:W-:Y:S02]  /*179c0*/  F2FP.F16.F32.PACK_AB R65, R115, R114 ;  /* 0x000000727341723e */ /* 0x000fe400000000ff */
[----:B------:R-:W-:-:S02]  /*179d0*/  F2FP.F16.F32.PACK_AB R66, R101, R100 ;  /* 0x000000646542723e */ /* 0x000fc400000000ff */
[----:B------:R-:W-:Y:S02]  /*179e0*/  F2FP.F16.F32.PACK_AB R67, R119, R118 ;  /* 0x000000767743723e */ /* 0x000fe400000000ff */
[----:B--2---:R-:W-:-:S05]  /*179f0*/  F2FP.F16.F32.PACK_AB R60, R89, R88 ;  /* 0x00000058593c723e */ /* 0x004fca00000000ff */
[----:B------:R2:W-:Y:S04]  /*17a00*/  STSM.16.M88.4 [R122], R60 ;  /* 0x0000003c7a007844 */ /* 0x0005e80000000200 */
[----:B------:R0:W-:Y:S01]  /*17a10*/  STSM.16.M88.4 [R116], R64 ;  /* 0x0000004074007844 */ /* 0x0001e20000000200 */
[----:B------:R-:W-:Y:S01]  /*17a20*/  BAR.SYNC.DEFER_BLOCKING 0x1, 0x100 ;  /* 0x0044000000007b1d */ /* 0x000fe20000010000 */
[----:B------:R-:W-:-:S04]  /*17a30*/  ISETP.NE.U32.AND P0, PT, RZ, UR6, PT ;  /* 0x00000006ff007c0c */ /* 0x000fc8000bf05070 */
[----:B------:R-:W-:Y:S02]  /*17a40*/  ISETP.NE.AND.EX P0, PT, RZ, UR7, PT, P0 ;  /* 0x00000007ff007c0c */ /* 0x000fe4000bf05300 */
[----:B--2---:R-:W-:Y:S01]  /*17a50*/  IADD3 R60, P1, R227, UR6, RZ ;  /* 0x00000006e33c7c10 */ /* 0x004fe2000ff3e0ff */
[----:B------:R-:W-:-:S03]  /*17a60*/  IMAD.MOV.U32 R0, RZ, RZ, RZ ;  /* 0x000000ffff007224 */ /* 0x000fc600078e00ff */
[----:B------:R-:W-:-:S07]  /*17a70*/  IADD3.X R61, R228, UR7, RZ, P1, !PT ;  /* 0x00000007e43d7c10 */ /* 0x000fce0008ffe4ff */
[----:B------:R-:W2:Y:S01]  /*17a80*/  @P0 LDG.E R0, desc[UR48][R60.64] ;  /* 0x000000303c000981 */ /* 0x000ea2000c1e1900 */
[----:B------:R-:W-:-:S04]  /*17a90*/  ISETP.NE.U32.AND P1, PT, RZ, UR4, PT ;  /* 0x00000004ff007c0c */ /* 0x000fc8000bf25070 */
[----:B------:R-:W-:Y:S01]  /*17aa0*/  ISETP.NE.AND.EX P1, PT, RZ, UR5, PT, P1 ;  /* 0x00000005ff007c0c */ /* 0x000fe2000bf25310 */
[----:B------:R-:W-:-:S12]  /*17ab0*/  IMAD.MOV.U32 R72, RZ, RZ, 0x9b8 ;  /* 0x000009b8ff487424 */ /* 0x000fd800078e00ff */
[----:B------:R-:W-:Y:S01]  /*17ac0*/  @P1 IADD3 R62, P2, R227, UR4, RZ ;  /* 0x00000004e33e1c10 */ /* 0x000fe2000ff5e0ff */
[----:B------:R-:W-:-:S03]  /*17ad0*/  ULDC UR4, c[0x0][0xa88] ;  /* 0x0002a20000047ab9 */ /* 0x000fc60000000800 */
[----:B------:R-:W-:Y:S02]  /*17ae0*/  @P1 IADD3.X R63, R228, UR5, RZ, P2, !PT ;  /* 0x00000005e43f1c10 */ /* 0x000fe400097fe4ff */
[C---:B------:R-:W-:Y:S02]  /*17af0*/  ISETP.NE.AND P2, PT, R225.reuse, RZ, PT ;  /* 0x000000ffe100720c */ /* 0x040fe40003f45270 */
[----:B------:R-:W-:Y:S01]  /*17b00*/  MOV R74, UR4 ;  /* 0x00000004004a7c02 */ /* 0x000fe20008000f00 */
[----:B------:R-:W-:Y:S02]  /*17b10*/  ULDC UR4, c[0x0][0xad4] ;  /* 0x0002b50000047ab9 */ /* 0x000fe40000000800 */
[----:B------:R-:W-:Y:S02]  /*17b20*/  SEL R225, R225, UR4, P2 ;  /* 0x00000004e1e17c07 */ /* 0x000fe40009000000 */
[----:B---3--:R-:W-:Y:S01]  /*17b30*/  ISETP.NE.AND P4, PT, R124, 0x1, PT ;  /* 0x000000017c00780c */ /* 0x008fe20003f85270 */
[----:B------:R3:W5:Y:S01]  /*17b40*/  @P1 LDG.E R74, desc[UR48][R62.64] ;  /* 0x000000303e4a1981 */ /* 0x000762000c1e1900 */
[----:B------:R-:W-:-:S04]  /*17b50*/  ISETP.GT.AND P3, PT, R225, 0x1, PT ;  /* 0x00000001e100780c */ /* 0x000fc80003f64270 */
[----:B------:R-:W-:-:S04]  /*17b60*/  SEL R72, R72, 0x978, P3 ;  /* 0x0000097848487807 */ /* 0x000fc80001800000 */
[----:B0-----:R0:W1:Y:S08]  /*17b70*/  LDC.64 R66, c[0x0][R72+0x220] ;  /* 0x0000880048427b82 */ /* 0x0010700000000a00 */
[----:B------:R0:W1:Y:S01]  /*17b80*/  LDC.64 R64, c[0x0][R72+0x218] ;  /* 0x0000860048407b82 */ /* 0x0000620000000a00 */
[----:B------:R-:W-:-:S07]  /*17b90*/  ISETP.NE.U32.AND P2, PT, RZ, UR6, PT ;  /* 0x00000006ff007c0c */ /* 0x000fce000bf45070 */
[----:B---3--:R0:W3:Y:S01]  /*17ba0*/  LDC.64 R62, c[0x0][R72+0x228] ;  /* 0x00008a00483e7b82 */ /* 0x0080e20000000a00 */
[----:B------:R-:W-:-:S04]  /*17bb0*/  ISETP.NE.AND.EX P2, PT, RZ, UR7, PT, P2 ;  /* 0x00000007ff007c0c */ /* 0x000fc8000bf45320 */
[----:B------:R-:W-:Y:S02]  /*17bc0*/  SEL R226, R226, RZ, !P2 ;  /* 0x000000ffe2e27207 */ /* 0x000fe40005000000 */
[----:B----4-:R-:W-:Y:S01]  /*17bd0*/  SEL R117, R128, RZ, !P2 ;  /* 0x000000ff80757207 */ /* 0x010fe20005000000 */
[----:B------:R-:W4:Y:S08]  /*17be0*/  @P4 LDC R75, c[0x0][0xbec] ;  /* 0x0002fb00ff4b4b82 */ /* 0x000f300000000800 */
[----:B0-----:R-:W0:Y:S08]  /*17bf0*/  LDC.64 R72, c[0x0][R72+0x210] ;  /* 0x0000840048487b82 */ /* 0x001e300000000a00 */
[----:B------:R-:W3:Y:S01]  /*17c00*/  @P4 LDC R116, c[0x0][0xbf0] ;  /* 0x0002fc00ff744b82 */ /* 0x000ee20000000800 */
[----:B-1----:R-:W-:-:S04]  /*17c10*/  IMAD R67, R67, R226, RZ ;  /* 0x000000e243437224 */ /* 0x002fc800078e02ff */
[C---:B------:R-:W-:Y:S02]  /*17c20*/  IMAD R117, R66.reuse, R117, R67 ;  /* 0x0000007542757224 */ /* 0x040fe400078e0243 */
[----:B------:R-:W-:-:S04]  /*17c30*/  IMAD.WIDE.U32 R66, R66, R226, RZ ;  /* 0x000000e242427225 */ /* 0x000fc800078e00ff */
[-C--:B------:R-:W-:Y:S02]  /*17c40*/  IMAD R123, R65, R195.reuse, RZ ;  /* 0x000000c3417b7224 */ /* 0x080fe400078e02ff */
[----:B------:R-:W-:-:S05]  /*17c50*/  IMAD.WIDE.U32 R64, R64, R195, RZ ;  /* 0x000000c340407225 */ /* 0x000fca00078e00ff */
[----:B------:R-:W-:Y:S01]  /*17c60*/  IADD3 R123, R65, R123, RZ ;  /* 0x0000007b417b7210 */ /* 0x000fe20007ffe0ff */
[----:B------:R-:W-:Y:S02]  /*17c70*/  IMAD.IADD R117, R67, 0x1, R117 ;  /* 0x0000000143757824 */ /* 0x000fe400078e0275 */
[----:B------:R-:W-:Y:S01]  /*17c80*/  IMAD R67, R126, 0x80, R127 ;  /* 0x000000807e437824 */ /* 0x000fe200078e027f */
[----:B--2---:R-:W-:Y:S02]  /*17c90*/  IADD3 R122, P2, P5, R66, R64, R0 ;  /* 0x00000040427a7210 */ /* 0x004fe40007d5e000 */
[----:B------:R-:W1:Y:S01]  /*17ca0*/  LDC.64 R64, c[0x0][0xba8] ;  /* 0x0002ea00ff407b82 */ /* 0x000e620000000a00 */
[----:B----4-:R-:W-:-:S04]  /*17cb0*/  @P4 IMAD.HI.U32 R66, R67, R75, RZ ;  /* 0x0000004b43424227 */ /* 0x010fc800078e00ff */
[----:B------:R-:W-:Y:S01]  /*17cc0*/  IMAD.MOV.U32 R75, RZ, RZ, R67 ;  /* 0x000000ffff4b7224 */ /* 0x000fe200078e0043 */
[----:B---3--:R-:W-:Y:S02]  /*17cd0*/  @P4 SHF.R.U32.HI R75, RZ, R116, R66 ;  /* 0x00000074ff4b4219 */ /* 0x008fe40000011642 */
[----:B------:R-:W-:-:S05]  /*17ce0*/  SEL R66, R125, RZ, P3 ;  /* 0x000000ff7d427207 */ /* 0x000fca0001800000 */
[-C--:B------:R-:W-:Y:S02]  /*17cf0*/  IMAD R116, R63, R66.reuse, RZ ;  /* 0x000000423f747224 */ /* 0x080fe400078e02ff */
[----:B------:R-:W-:Y:S01]  /*17d00*/  IMAD.WIDE.U32 R62, R62, R66, RZ ;  /* 0x000000423e3e7225 */ /* 0x000fe200078e00ff */
[----:B------:R-:W-:-:S04]  /*17d10*/  SHF.R.S32.HI R66, RZ, 0x1f, R0 ;  /* 0x0000001fff427819 */ /* 0x000fc80000011400 */
[----:B------:R-:W-:Y:S01]  /*17d20*/  IADD3 R116, R63, R116, RZ ;  /* 0x000000743f747210 */ /* 0x000fe20007ffe0ff */
[----:B-1----:R-:W1:Y:S01]  /*17d30*/  @!P3 LDC R64, c[0x0][0xb50] ;  /* 0x0002d400ff40bb82 */ /* 0x002e620000000800 */
[----:B------:R-:W-:Y:S01]  /*17d40*/  IMAD.MOV R63, RZ, RZ, -R75 ;  /* 0x000000ffff3f7224 */ /* 0x000fe200078e0a4b */
[----:B------:R-:W-:Y:S02]  /*17d50*/  IADD3.X R117, R117, R123, R66, P2, P5 ;  /* 0x0000007b75757210 */ /* 0x000fe400017ea442 */
[----:B------:R-:W-:-:S04]  /*17d60*/  IADD3 R62, P2, P5, R75, R122, R62 ;  /* 0x0000007a4b3e7210 */ /* 0x000fc80007d5e03e */
[----:B------:R-:W2:Y:S01]  /*17d70*/  @!P3 LDC R65, c[0x0][0xb54] ;  /* 0x0002d500ff41bb82 */ /* 0x000ea20000000800 */
[----:B------:R-:W-:Y:S01]  /*17d80*/  SHF.R.S32.HI R75, RZ, 0x1f, R75 ;  /* 0x0000001fff4b7819 */ /* 0x000fe2000001144b */
[----:B------:R-:W-:-:S03]  /*17d90*/  IMAD R122, R124, R63, R67 ;  /* 0x0000003f7c7a7224 */ /* 0x000fc600078e0243 */
[----:B------:R-:W-:Y:S01]  /*17da0*/  IADD3.X R63, R75, R117, R116, P2, P5 ;  /* 0x000000754b3f7210 */ /* 0x000fe200017ea474 */
[-C--:B0-----:R-:W-:Y:S01]  /*17db0*/  IMAD R73, R73, R122.reuse, RZ ;  /* 0x0000007a49497224 */ /* 0x081fe200078e02ff */
[----:B------:R-:W-:Y:S01]  /*17dc0*/  SHF.R.S32.HI R75, RZ, 0x1f, R122 ;  /* 0x0000001fff4b7819 */ /* 0x000fe2000001147a */
[----:B------:R-:W-:-:S04]  /*17dd0*/  IMAD.WIDE.U32 R62, R72, R122, R62 ;  /* 0x0000007a483e7225 */ /* 0x000fc800078e003e */
[----:B------:R-:W-:-:S04]  /*17de0*/  IMAD R73, R72, R75, R73 ;  /* 0x0000004b48497224 */ /* 0x000fc800078e0249 */
[----:B------:R-:W-:Y:S01]  /*17df0*/  IMAD.IADD R63, R63, 0x1, R73 ;  /* 0x000000013f3f7824 */ /* 0x000fe200078e0249 */
[----:B-1----:R-:W-:-:S04]  /*17e00*/  LEA R73, P2, R62, R64, 0x2 ;  /* 0x000000403e497211 */ /* 0x002fc800078410ff */
[----:B--2---:R-:W-:Y:S01]  /*17e10*/  LEA.HI.X R75, R62, R65, R63, 0x2, P2 ;  /* 0x000000413e4b7211 */ /* 0x004fe200010f143f */
[----:B------:R-:W-:Y:S08]  /*17e20*/  @P1 BRA `(.L_x_648) ;  /* 0x0000000000101947 */ /* 0x000ff00003800000 */
[----:B------:R-:W-:Y:S05]  /*17e30*/  @!P0 BRA `(.L_x_648) ;  /* 0x00000000000c8947 */ /* 0x000fea0003800000 */
[----:B------:R-:W2:Y:S04]  /*17e40*/  LDG.E R63, desc[UR48][R60.64] ;  /* 0x000000303c3f7981 */ /* 0x000ea8000c1e1900 */
[----:B-----5:R-:W2:Y:S02]  /*17e50*/  LDG.E R74, desc[UR48][R60.64+0x4] ;  /* 0x000004303c4a7981 */ /* 0x020ea4000c1e1900 */
[----:B--2---:R-:W-:-:S07]  /*17e60*/  IADD3 R74, -R63, R74, RZ ;  /* 0x0000004a3f4a7210 */ /* 0x004fce0007ffe1ff */
.L_x_648:
[----:B------:R-:W2:Y:S04]  /*17e70*/  LDL R64, [R1+0x118] ;  /* 0x0001180001407983 */ /* 0x000ea80000100800 */
[----:B------:R-:W3:Y:S04]  /*17e80*/  LDL R65, [R1+0xac] ;  /* 0x0000ac0001417983 */ /* 0x000ee80000100800 */
[----:B------:R-:W-:Y:S04]  /*17e90*/  SHFL.IDX PT, R60, R73, RZ, 0x1c1f ;  /* 0x001c1fff493c7589 */ /* 0x000fe800000e0000 */
[----:B------:R-:W0:Y:S04]  /*17ea0*/  SHFL.IDX PT, R61, R75, RZ, 0x1c1f ;  /* 0x001c1fff4b3d7589 */ /* 0x000e2800000e0000 */
[----:B------:R-:W-:Y:S04]  /*17eb0*/  SHFL.IDX PT, R62, R73, 0x1, 0x1c1f ;  /* 0x003c1f00493e7f89 */ /* 0x000fe800000e0000 */
[----:B------:R-:W1:Y:S01]  /*17ec0*/  SHFL.IDX PT, R63, R75, 0x1, 0x1c1f ;  /* 0x003c1f004b3f7f89 */ /* 0x000e6200000e0000 */
[----:B--2---:R-:W-:-:S02]  /*17ed0*/  IMAD R72, R126, 0x80, R64 ;  /* 0x000000807e487824 */ /* 0x004fc400078e0240 */
[----:B-----5:R-:W-:Y:S01]  /*17ee0*/  IMAD R64, R74, R124, RZ ;  /* 0x0000007c4a407224 */ /* 0x020fe200078e02ff */
[----:B---3--:R-:W-:Y:S01]  /*17ef0*/  LOP3.LUT P0, RZ, R65, 0x3, RZ, 0xc0, !PT ;  /* 0x0000000341ff7812 */ /* 0x008fe2000780c0ff */
[----:B------:R-:W-:-:S03]  /*17f00*/  VIADD R65, R72, 0x8 ;  /* 0x0000000848417836 */ /* 0x000fc60000000000 */
[-C--:B------:R-:W-:Y:S02]  /*17f10*/  ISETP.GE.OR P1, PT, R72, R64.reuse, P0 ;  /* 0x000000404800720c */ /* 0x080fe40000726670 */
[----:B------:R-:W-:-:S11]  /*17f20*/  ISETP.GE.OR P0, PT, R65, R64, P0 ;  /* 0x000000404100720c */ /* 0x000fd60000706670 */
[----:B0-----:R0:W-:Y:S04]  /*17f30*/  @!P1 ST.E desc[UR48][R60.64], R120 ;  /* 0x000000783c009985 */ /* 0x0011e8000c101930 */
[----:B-1----:R0:W-:Y:S01]  /*17f40*/  @!P0 ST.E desc[UR48][R62.64], R121 ;  /* 0x000000793e008985 */ /* 0x0021e2000c101930 */
[----:B------:R-:W-:Y:S05]  /*17f50*/  @P3 BRA `(.L_x_649) ;  /* 0x0000000c00643947 */ /* 0x000fea0003800000 */
[----:B------:R-:W1:Y:S01]  /*17f60*/  S2R R4, SR_TID.X ;  /* 0x0000000000047919 */ /* 0x000e620000002100 */
[----:B------:R-:W2:Y:S01]  /*17f70*/  @P4 LDC R65, c[0x0][0xbec] ;  /* 0x0002fb00ff414b82 */ /* 0x000ea20000000800 */
[----:B------:R-:W-:-:S07]  /*17f80*/  ULDC.64 UR4, c[0x0][0xaa0] ;  /* 0x0002a80000047ab9 */ /* 0x000fce0000000a00 */
[----:B------:R-:W3:Y:S01]  /*17f90*/  @P4 LDC R67, c[0x0][0xbf0] ;  /* 0x0002fc00ff434b82 */ /* 0x000ee20000000800 */
[----:B-1----:R-:W-:-:S04]  /*17fa0*/  IADD3 R4, R4, -0x80, RZ ;  /* 0xffffff8004047810 */ /* 0x002fc80007ffe0ff */
[----:B------:R-:W-:-:S04]  /*17fb0*/  SHF.R.S32.HI R5, RZ, 0x1f, R4 ;  /* 0x0000001fff057819 */ /* 0x000fc80000011404 */
[----:B------:R-:W-:-:S04]  /*17fc0*/  LEA.HI R5, R5, R4, RZ, 0x3 ;  /* 0x0000000405057211 */ /* 0x000fc800078f18ff */
[----:B------:R-:W-:Y:S02]  /*17fd0*/  LOP3.LUT R7, R5, 0xfffffff8, RZ, 0xc0, !PT ;  /* 0xfffffff805077812 */ /* 0x000fe400078ec0ff */
[----:B------:R-:W-:-:S03]  /*17fe0*/  SHF.R.S32.HI R21, RZ, 0x3, R5 ;  /* 0x00000003ff157819 */ /* 0x000fc60000011405 */
[----:B------:R-:W-:-:S04]  /*17ff0*/  IMAD.IADD R20, R4, 0x1, -R7 ;  /* 0x0000000104147824 */ /* 0x000fc800078e0a07 */
[----:B0-----:R-:W-:-:S05]  /*18000*/  IMAD.SHL.U32 R62, R20, 0x8, RZ ;  /* 0x00000008143e7824 */ /* 0x001fca00078e00ff */
[----:B------:R-:W-:-:S05]  /*18010*/  LEA R5, R21, R62, 0x6 ;  /* 0x0000003e15057211 */ /* 0x000fca00078e30ff */
[----:B------:R-:W-:-:S03]  /*18020*/  IMAD.WIDE R2, R5, 0x2, R2 ;  /* 0x0000000205027825 */ /* 0x000fc600078e0202 */
[C---:B------:R-:W-:Y:S02]  /*18030*/  IADD3 R9, P3, R2.reuse, 0x1000, RZ ;  /* 0x0000100002097810 */ /* 0x040fe40007f7e0ff */
[C---:B------:R-:W-:Y:S02]  /*18040*/  IADD3 R13, P2, R2.reuse, 0x2000, RZ ;  /* 0x00002000020d7810 */ /* 0x040fe40007f5e0ff */
[C---:B------:R-:W-:Y:S02]  /*18050*/  IADD3 R25, P6, R2.reuse, 0x3000, RZ ;  /* 0x0000300002197810 */ /* 0x040fe40007fde0ff */
[----:B------:R-:W-:Y:S02]  /*18060*/  IADD3 R29, P5, R2, 0x4000, RZ ;  /* 0x00004000021d7810 */ /* 0x000fe40007fbe0ff */
[----:B------:R-:W-:Y:S02]  /*18070*/  LOP3.LUT R8, R9, 0x380, RZ, 0xc0, !PT ;  /* 0x0000038009087812 */ /* 0x000fe400078ec0ff */
[----:B------:R-:W-:-:S02]  /*18080*/  LOP3.LUT R12, R13, 0x380, RZ, 0xc0, !PT ;  /* 0x000003800d0c7812 */ /* 0x000fc400078ec0ff */
[----:B------:R-:W-:Y:S02]  /*18090*/  IADD3 R33, P1, R2, 0x5000, RZ ;  /* 0x0000500002217810 */ /* 0x000fe40007f3e0ff */
[----:B------:R-:W-:Y:S02]  /*180a0*/  LOP3.LUT R24, R25, 0x380, RZ, 0xc0, !PT ;  /* 0x0000038019187812 */ /* 0x000fe400078ec0ff */
[----:B------:R-:W-:Y:S02]  /*180b0*/  LOP3.LUT R28, R29, 0x380, RZ, 0xc0, !PT ;  /* 0x000003801d1c7812 */ /* 0x000fe400078ec0ff */
[----:B------:R-:W-:Y:S02]  /*180c0*/  SHF.R.U64 R8, R8, 0x3, RZ ;  /* 0x0000000308087819 */ /* 0x000fe400000012ff */
[----:B------:R-:W-:Y:S02]  /*180d0*/  SHF.R.U64 R12, R12, 0x3, RZ ;  /* 0x000000030c0c7819 */ /* 0x000fe400000012ff */
[----:B------:R-:W-:-:S02]  /*180e0*/  LOP3.LUT R32, R33, 0x380, RZ, 0xc0, !PT ;  /* 0x0000038021207812 */ /* 0x000fc400078ec0ff */
[----:B------:R-:W-:Y:S02]  /*180f0*/  SHF.R.U64 R24, R24, 0x3, RZ ;  /* 0x0000000318187819 */ /* 0x000fe400000012ff */
[----:B------:R-:W-:Y:S02]  /*18100*/  SHF.R.U64 R28, R28, 0x3, RZ ;  /* 0x000000031c1c7819 */ /* 0x000fe400000012ff */
[----:B------:R-:W-:Y:S01]  /*18110*/  LOP3.LUT R8, R8, R9, RZ, 0x3c, !PT ;  /* 0x0000000908087212 */ /* 0x000fe200078e3cff */
[--C-:B------:R-:W-:Y:S01]  /*18120*/  IMAD.X R9, RZ, RZ, R3.reuse, P3 ;  /* 0x000000ffff097224 */ /* 0x100fe200018e0603 */
[----:B------:R-:W-:Y:S01]  /*18130*/  LOP3.LUT R12, R12, R13, RZ, 0x3c, !PT ;  /* 0x0000000d0c0c7212 */ /* 0x000fe200078e3cff */
[----:B------:R-:W-:Y:S01]  /*18140*/  IMAD.X R13, RZ, RZ, R3, P2 ;  /* 0x000000ffff0d7224 */ /* 0x000fe200010e0603 */
[----:B------:R-:W-:Y:S02]  /*18150*/  SHF.R.U64 R32, R32, 0x3, RZ ;  /* 0x0000000320207819 */ /* 0x000fe400000012ff */
[----:B------:R-:W-:-:S02]  /*18160*/  LOP3.LUT R24, R24, R25, RZ, 0x3c, !PT ;  /* 0x0000001918187212 */ /* 0x000fc400078e3cff */
[----:B------:R-:W-:Y:S01]  /*18170*/  LOP3.LUT R28, R28, R29, RZ, 0x3c, !PT ;  /* 0x0000001d1c1c7212 */ /* 0x000fe200078e3cff */
[----:B------:R-:W-:Y:S01]  /*18180*/  IMAD.X R29, RZ, RZ, R3, P5 ;  /* 0x000000ffff1d7224 */ /* 0x000fe200028e0603 */
[----:B------:R-:W-:Y:S01]  /*18190*/  IADD3.X R25, RZ, R3, RZ, P6, !PT ;  /* 0x00000003ff197210 */ /* 0x000fe200037fe4ff */
[----:B------:R-:W-:Y:S01]  /*181a0*/  IMAD R20, R20, 0x20, R21 ;  /* 0x0000002014147824 */ /* 0x000fe200078e0215 */
[C---:B------:R-:W-:Y:S01]  /*181b0*/  IADD3 R37, P0, R2.reuse, 0x6000, RZ ;  /* 0x0000600002257810 */ /* 0x040fe20007f1e0ff */
[----:B------:R-:W5:Y:S01]  /*181c0*/  LD.E.128 R12, desc[UR48][R12.64] ;  /* 0x000000300c0c7980 */ /* 0x000f62000c101d00 */
[C---:B------:R-:W-:Y:S02]  /*181d0*/  IADD3 R41, P3, R2.reuse, 0x7000, RZ ;  /* 0x0000700002297810 */ /* 0x040fe40007f7e0ff */
[C---:B------:R-:W-:Y:S01]  /*181e0*/  IADD3 R45, P2, R2.reuse, 0x8000, RZ ;  /* 0x00008000022d7810 */ /* 0x040fe20007f5e0ff */
[----:B------:R-:W5:Y:S01]  /*181f0*/  LD.E.128 R24, desc[UR48][R24.64] ;  /* 0x0000003018187980 */ /* 0x000f62000c101d00 */
[----:B------:R-:W-:-:S02]  /*18200*/  IADD3 R49, P6, R2, 0x9000, RZ ;  /* 0x0000900002317810 */ /* 0x000fc40007fde0ff */
[----:B------:R-:W-:Y:S01]  /*18210*/  IADD3 R53, P5, R2, 0xa000, RZ ;  /* 0x0000a00002357810 */ /* 0x000fe20007fbe0ff */
[----:B------:R-:W5:Y:S01]  /*18220*/  LD.E.128 R28, desc[UR48][R28.64] ;  /* 0x000000301c1c7980 */ /* 0x000f62000c101d00 */
[----:B------:R-:W-:Y:S01]  /*18230*/  LOP3.LUT R32, R32, R33, RZ, 0x3c, !PT ;  /* 0x0000002120207212 */ /* 0x000fe200078e3cff */
[----:B------:R-:W-:Y:S01]  /*18240*/  IMAD.X R33, RZ, RZ, R3, P1 ;  /* 0x000000ffff217224 */ /* 0x000fe200008e0603 */
[----:B------:R-:W-:Y:S02]  /*18250*/  LOP3.LUT R11, R2, 0x380, RZ, 0xc0, !PT ;  /* 0x00000380020b7812 */ /* 0x000fe400078ec0ff */
[----:B------:R-:W-:Y:S02]  /*18260*/  LOP3.LUT R36, R37, 0x380, RZ, 0xc0, !PT ;  /* 0x0000038025247812 */ /* 0x000fe400078ec0ff */
[----:B------:R-:W-:Y:S01]  /*18270*/  LOP3.LUT R40, R41, 0x380, RZ, 0xc0, !PT ;  /* 0x0000038029287812 */ /* 0x000fe200078ec0ff */
[----:B------:R-:W5:Y:S01]  /*18280*/  LD.E.128 R32, desc[UR48][R32.64] ;  /* 0x0000003020207980 */ /* 0x000f62000c101d00 */
[----:B------:R-:W-:-:S02]  /*18290*/  LOP3.LUT R44, R45, 0x380, RZ, 0xc0, !PT ;  /* 0x000003802d2c7812 */ /* 0x000fc400078ec0ff */
[----:B------:R-:W-:Y:S02]  /*182a0*/  LOP3.LUT R48, R49, 0x380, RZ, 0xc0, !PT ;  /* 0x0000038031307812 */ /* 0x000fe400078ec0ff */
[----:B------:R-:W-:Y:S02]  /*182b0*/  LOP3.LUT R52, R53, 0x380, RZ, 0xc0, !PT ;  /* 0x0000038035347812 */ /* 0x000fe400078ec0ff */
[----:B------:R-:W-:Y:S02]  /*182c0*/  IADD3 R7, P1, R2, 0xb000, RZ ;  /* 0x0000b00002077810 */ /* 0x000fe40007f3e0ff */
[----:B------:R-:W-:Y:S02]  /*182d0*/  SHF.R.U64 R11, R11, 0x3, RZ ;  /* 0x000000030b0b7819 */ /* 0x000fe400000012ff */
[----:B------:R-:W-:Y:S01]  /*182e0*/  SHF.R.U64 R36, R36, 0x3, RZ ;  /* 0x0000000324247819 */ /* 0x000fe200000012ff */
[----:B------:R-:W-:Y:S01]  /*182f0*/  IMAD.X R57, RZ, RZ, R3, P1 ;  /* 0x000000ffff397224 */ /* 0x000fe200008e0603 */
[----:B------:R-:W-:-:S02]  /*18300*/  SHF.R.U64 R40, R40, 0x3, RZ ;  /* 0x0000000328287819 */ /* 0x000fc400000012ff */
[----:B------:R-:W-:Y:S02]  /*18310*/  SHF.R.U64 R44, R44, 0x3, RZ ;  /* 0x000000032c2c7819 */ /* 0x000fe400000012ff */
[----:B------:R-:W-:Y:S02]  /*18320*/  SHF.R.U64 R48, R48, 0x3, RZ ;  /* 0x0000000330307819 */ /* 0x000fe400000012ff */
[----:B------:R-:W-:Y:S02]  /*18330*/  SHF.R.U64 R52, R52, 0x3, RZ ;  /* 0x0000000334347819 */ /* 0x000fe400000012ff */
[----:B------:R-:W-:Y:S02]  /*18340*/  LOP3.LUT R5, R7, 0x380, RZ, 0xc0, !PT ;  /* 0x0000038007057812 */ /* 0x000fe400078ec0ff */
[----:B------:R-:W-:Y:S02]  /*18350*/  LOP3.LUT R4, R11, R2, RZ, 0x3c, !PT ;  /* 0x000000020b047212 */ /* 0x000fe400078e3cff */
[----:B------:R-:W-:Y:S01]  /*18360*/  LOP3.LUT R36, R36, R37, RZ, 0x3c, !PT ;  /* 0x0000002524247212 */ /* 0x000fe200078e3cff */
[----:B------:R-:W5:Y:S01]  /*18370*/  LD.E.128 R8, desc[UR48][R8.64] ;  /* 0x0000003008087980 */ /* 0x000f62000c101d00 */
[----:B------:R-:W-:Y:S01]  /*18380*/  LOP3.LUT R40, R40, R41, RZ, 0x3c, !PT ;  /* 0x0000002928287212 */ /* 0x000fe200078e3cff */
[--C-:B------:R-:W-:Y:S01]  /*18390*/  IMAD.X R41, RZ, RZ, R3.reuse, P3 ;  /* 0x000000ffff297224 */ /* 0x100fe200018e0603 */
[----:B------:R-:W-:Y:S01]  /*183a0*/  LOP3.LUT R44, R44, R45, RZ, 0x3c, !PT ;  /* 0x0000002d2c2c7212 */ /* 0x000fe200078e3cff */
[----:B------:R-:W-:Y:S01]  /*183b0*/  IMAD.X R45, RZ, RZ, R3, P2 ;  /* 0x000000ffff2d7224 */ /* 0x000fe200010e0603 */
[----:B------:R-:W-:-:S02]  /*183c0*/  LOP3.LUT R48, R48, R49, RZ, 0x3c, !PT ;  /* 0x0000003130307212 */ /* 0x000fc400078e3cff */
[----:B------:R-:W-:Y:S01]  /*183d0*/  LOP3.LUT R52, R52, R53, RZ, 0x3c, !PT ;  /* 0x0000003534347212 */ /* 0x000fe200078e3cff */
[----:B------:R-:W-:Y:S01]  /*183e0*/  IMAD.X R53, RZ, RZ, R3, P5 ;  /* 0x000000ffff357224 */ /* 0x000fe200028e0603 */
[----:B------:R-:W-:Y:S01]  /*183f0*/  SHF.R.U64 R2, R5, 0x3, RZ ;  /* 0x0000000305027819 */ /* 0x000fe200000012ff */
[----:B------:R-:W5:Y:S01]  /*18400*/  LD.E.128 R40, desc[UR48][R40.64] ;  /* 0x0000003028287980 */ /* 0x000f62000c101d00 */
[-C--:B------:R-:W-:Y:S02]  /*18410*/  IADD3.X R37, RZ, R3.reuse, RZ, P0, !PT ;  /* 0x00000003ff257210 */ /* 0x080fe400007fe4ff */
[-C--:B------:R-:W-:Y:S01]  /*18420*/  IADD3.X R49, RZ, R3.reuse, RZ, P6, !PT ;  /* 0x00000003ff317210 */ /* 0x080fe200037fe4ff */
[----:B------:R-:W5:Y:S01]  /*18430*/  LD.E.128 R44, desc[UR48][R44.64] ;  /* 0x000000302c2c7980 */ /* 0x000f62000c101d00 */
[----:B------:R-:W-:Y:S01]  /*18440*/  MOV R5, R3 ;  /* 0x0000000300057202 */ /* 0x000fe20000000f00 */
[----:B------:R-:W-:Y:S01]  /*18450*/  IMAD R3, R66, UR4, RZ ;  /* 0x0000000442037c24 */ /* 0x000fe2000f8e02ff */
[----:B------:R-:W-:Y:S01]  /*18460*/  LOP3.LUT R56, R2, R7, RZ, 0x3c, !PT ;  /* 0x0000000702387212 */ /* 0x000fe200078e3cff */
[----:B------:R-:W5:Y:S02]  /*18470*/  LD.E.128 R36, desc[UR48][R36.64] ;  /* 0x0000003024247980 */ /* 0x000f64000c101d00 */
[----:B------:R-:W-:-:S02]  /*18480*/  IMAD R61, R0, UR5, R3 ;  /* 0x00000005003d7c24 */ /* 0x000fc4000f8e0203 */
[----:B------:R-:W-:Y:S01]  /*18490*/  IMAD.WIDE.U32 R2, R0, UR4, RZ ;  /* 0x0000000400027c25 */ /* 0x000fe2000f8e00ff */
[----:B------:R-:W-:Y:S01]  /*184a0*/  ULDC.64 UR4, c[0x0][0xae8] ;  /* 0x0002ba0000047ab9 */ /* 0x000fe20000000a00 */
[----:B------:R-:W-:Y:S01]  /*184b0*/  LEA R20, R126, R20, 0x7 ;  /* 0x000000147e147211 */ /* 0x000fe200078e38ff */
[----:B------:R-:W5:Y:S01]  /*184c0*/  LD.E.128 R4, desc[UR48][R4.64] ;  /* 0x0000003004047980 */ /* 0x000f62000c101d00 */
[----:B------:R-:W-:Y:S01]  /*184d0*/  IMAD.IADD R3, R3, 0x1, R61 ;  /* 0x0000000103037824 */ /* 0x000fe200078e023d */
[----:B------:R-:W-:Y:S02]  /*184e0*/  SHF.R.S32.HI R63, RZ, 0x1f, R226 ;  /* 0x0000001fff3f7819 */ /* 0x000fe400000114e2 */
[----:B------:R-:W5:Y:S01]  /*184f0*/  LD.E.128 R48, desc[UR48][R48.64] ;  /* 0x0000003030307980 */ /* 0x000f62000c101d00 */
[----:B------:R-:W-:-:S03]  /*18500*/  IMAD.WIDE.U32 R2, R195, UR4, R2 ;  /* 0x00000004c3027c25 */ /* 0x000fc6000f8e0002 */
[----:B------:R-:W5:Y:S01]  /*18510*/  LD.E.128 R52, desc[UR48][R52.64] ;  /* 0x0000003034347980 */ /* 0x000f62000c101d00 */
[----:B------:R-:W-:Y:S01]  /*18520*/  IMAD R3, R195, UR5, R3 ;  /* 0x00000005c3037c24 */ /* 0x000fe2000f8e0203 */
[----:B------:R-:W-:Y:S01]  /*18530*/  ULDC.64 UR4, c[0x0][0xaf0] ;  /* 0x0002bc0000047ab9 */ /* 0x000fe20000000a00 */
[----:B--2---:R-:W-:Y:S01]  /*18540*/  @P4 IMAD.HI.U32 R0, R20, R65, RZ ;  /* 0x0000004114004227 */ /* 0x004fe200078e00ff */
[----:B------:R-:W5:Y:S03]  /*18550*/  LD.E.128 R56, desc[UR48][R56.64] ;  /* 0x0000003038387980 */ /* 0x000f66000c101d00 */
[----:B------:R-:W-:Y:S01]  /*18560*/  IMAD R63, R63, UR4, RZ ;  /* 0x000000043f3f7c24 */ /* 0x000fe2000f8e02ff */
[----:B------:R-:W-:Y:S01]  /*18570*/  @!PT LDS RZ, [RZ] ;  /* 0x00000000fffff984 */ /* 0x000fe20000000800 */
[----:B------:R-:W-:Y:S01]  /*18580*/  @!PT LDS RZ, [RZ] ;  /* 0x00000000fffff984 */ /* 0x000fe20000000800 */
[----:B------:R-:W-:Y:S01]  /*18590*/  @!PT LDS RZ, [RZ] ;  /* 0x00000000fffff984 */ /* 0x000fe20000000800 */
[----:B------:R-:W-:Y:S01]  /*185a0*/  @!PT LDS RZ, [RZ] ;  /* 0x00000000fffff984 */ /* 0x000fe20000000800 */
[----:B------:R0:W-:Y:S06]  /*185b0*/  MEMBAR.ALL.CTA ;  /* 0x0000000000007992 */ /* 0x0001ec0000008000 */
[----:B0-----:R-:W0:Y:S01]  /*185c0*/  FENCE.VIEW.ASYNC.S ;  /* 0x00000000000073c6 */ /* 0x001e220000000000 */
[----:B------:R-:W-:Y:S01]  /*185d0*/  IMAD.MOV.U32 R61, RZ, RZ, R20 ;  /* 0x000000ffff3d7224 */ /* 0x000fe200078e0014 */
[----:B---3--:R-:W-:Y:S01]  /*185e0*/  @P4 SHF.R.U32.HI R61, RZ, R67, R0 ;  /* 0x00000043ff3d4219 */ /* 0x008fe20000011600 */
[----:B------:R-:W-:-:S02]  /*185f0*/  IMAD R63, R226, UR5, R63 ;  /* 0x00000005e23f7c24 */ /* 0x000fc4000f8e023f */
[----:B------:R-:W-:Y:S01]  /*18600*/  IMAD.WIDE.U32 R2, R226, UR4, R2 ;  /* 0x00000004e2027c25 */ /* 0x000fe2000f8e0002 */
[--C-:B------:R-:W-:Y:S01]  /*18610*/  SHF.R.S32.HI R0, RZ, 0x1f, R61.reuse ;  /* 0x0000001fff007819 */ /* 0x100fe2000001143d */
[----:B------:R-:W-:Y:S02]  /*18620*/  ULDC.64 UR4, c[0x0][0xae0] ;  /* 0x0002b80000047ab9 */ /* 0x000fe40000000a00 */
[----:B------:R-:W-:Y:S01]  /*18630*/  IMAD.MOV R65, RZ, RZ, -R61 ;  /* 0x000000ffff417224 */ /* 0x000fe200078e0a3d */
[----:B------:R-:W-:Y:S01]  /*18640*/  IADD3 R3, R3, R63, RZ ;  /* 0x0000003f03037210 */ /* 0x000fe20007ffe0ff */
[----:B------:R-:W-:Y:S02]  /*18650*/  IMAD R0, R0, UR4, RZ ;  /* 0x0000000400007c24 */ /* 0x000fe4000f8e02ff */
[----:B------:R-:W-:Y:S02]  /*18660*/  IMAD R63, R124, R65, R20 ;  /* 0x000000417c3f7224 */ /* 0x000fe400078e0214 */
[----:B------:R-:W-:-:S04]  /*18670*/  IMAD.WIDE.U32 R2, R61, UR4, R2 ;  /* 0x000000043d027c25 */ /* 0x000fc8000f8e0002 */
[----:B------:R-:W-:Y:S01]  /*18680*/  IMAD R61, R61, UR5, R0 ;  /* 0x000000053d3d7c24 */ /* 0x000fe2000f8e0200 */
[----:B------:R-:W-:Y:S01]  /*18690*/  SHF.R.S32.HI R0, RZ, 0x1f, R63 ;  /* 0x0000001fff007819 */ /* 0x000fe2000001143f */
[----:B------:R-:W-:Y:S01]  /*186a0*/  ULDC.64 UR4, c[0x0][0xad8] ;  /* 0x0002b60000047ab9 */ /* 0x000fe20000000a00 */
[----:B------:R-:W-:Y:S02]  /*186b0*/  IMAD R67, R126, 0x80, R21 ;  /* 0x000000807e437824 */ /* 0x000fe400078e0215 */
[----:B------:R-:W-:Y:S02]  /*186c0*/  IMAD.IADD R3, R3, 0x1, R61 ;  /* 0x0000000103037824 */ /* 0x000fe400078e023d */
[----:B------:R-:W-:Y:S02]  /*186d0*/  IMAD R0, R0, UR4, RZ ;  /* 0x0000000400007c24 */ /* 0x000fe4000f8e02ff */
[----:B------:R-:W-:Y:S01]  /*186e0*/  IMAD.WIDE.U32 R2, R63, UR4, R2 ;  /* 0x000000043f027c25 */ /* 0x000fe2000f8e0002 */
[----:B------:R-:W-:-:S03]  /*186f0*/  ISETP.GE.AND P2, PT, R67, R64, PT ;  /* 0x000000404300720c */ /* 0x000fc60003f46270 */
[----:B------:R-:W-:Y:S01]  /*18700*/  IMAD R61, R63, UR5, R0 ;  /* 0x000000053f3d7c24 */ /* 0x000fe2000f8e0200 */
[----:B------:R-:W-:Y:S01]  /*18710*/  IADD3 R21, R67, 0x20, RZ ;  /* 0x0000002043157810 */ /* 0x000fe20007ffe0ff */
[----:B------:R-:W-:Y:S01]  /*18720*/  ULDC.64 UR4, c[0x0][0xa80] ;  /* 0x0002a00000047ab9 */ /* 0x000fe20000000a00 */
[----:B------:R-:W-:Y:S01]  /*18730*/  VIADD R0, R18, 0x30820 ;  /* 0x0003082012007836 */ /* 0x000fe20000000000 */
[C---:B------:R-:W-:Y:S02]  /*18740*/  LEA R63, P3, R2.reuse, UR4, 0x1 ;  /* 0x00000004023f7c11 */ /* 0x040fe4000f8608ff */
[----:B------:R-:W-:Y:S02]  /*18750*/  IADD3 R3, R3, R61, RZ ;  /* 0x0000003d03037210 */ /* 0x000fe40007ffe0ff */
[----:B------:R-:W-:Y:S01]  /*18760*/  ISETP.GE.AND P1, PT, R21, R64, PT ;  /* 0x000000401500720c */ /* 0x000fe20003f26270 */
[----:B------:R-:W-:Y:S01]  /*18770*/  VIADD R21, R67, 0x40 ;  /* 0x0000004043157836 */ /* 0x000fe20000000000 */
[----:B------:R-:W-:-:S02]  /*18780*/  LEA.HI.X R65, R2, UR5, R3, 0x1, P3 ;  /* 0x0000000502417c11 */ /* 0x000fc400098f0c03 */
[----:B------:R-:W-:Y:S01]  /*18790*/  PRMT R0, RZ, 0x654, R0 ;  /* 0x00000654ff007816 */ /* 0x000fe20000000000 */
[----:B------:R-:W-:Y:S01]  /*187a0*/  BSSY B1, `(.L_x_650) ;  /* 0x0000019000017945 */ /* 0x000fe20003800000 */
[----:B------:R-:W-:Y:S01]  /*187b0*/  ISETP.GE.AND P0, PT, R21, R64, PT ;  /* 0x000000401500720c */ /* 0x000fe20003f06270 */
[----:B0-----:R0:W1:Y:S01]  /*187c0*/  SHFL.IDX PT, R61, R65, RZ, 0x181f ;  /* 0x00181fff413d7589 */ /* 0x00106200000e0000 */
[----:B------:R2:W-:Y:S03]  /*187d0*/  SYNCS.ARRIVE.TRANS64.RED.A1T0 RZ, [R0+URZ], RZ ;  /* 0x000000ff00ff79a7 */ /* 0x0005e6000810043f */
[----:B------:R0:W3:Y:S01]  /*187e0*/  SHFL.IDX PT, R21, R63, RZ, 0x181f ;  /* 0x00181fff3f157589 */ /* 0x0000e200000e0000 */
[C---:B------:R-:W-:Y:S02]  /*187f0*/  VIADD R70, R62.reuse, 0x40 ;  /* 0x000000403e467836 */ /* 0x040fe40000000000 */
[----:B--2---:R-:W-:Y:S01]  /*18800*/  VIADD R0, R62, 0x80 ;  /* 0x000000803e007836 */ /* 0x004fe20000000000 */
[----:B------:R-:W-:Y:S06]  /*18810*/  @P2 BRA `(.L_x_651) ;  /* 0x0000000000442947 */ /* 0x000fec0003800000 */
[----:B------:R-:W-:Y:S01]  /*18820*/  ULDC UR4, c[0x0][0xac8] ;  /* 0x0002b20000047ab9 */ /* 0x000fe20000000800 */
[C---:B------:R-:W-:Y:S02]  /*18830*/  IADD3 R66, R62.reuse, 0x40, RZ ;  /* 0x000000403e427810 */ /* 0x040fe40007ffe0ff */
[----:B------:R-:W-:Y:S02]  /*18840*/  ISETP.GE.AND P4, PT, R62, UR4, PT ;  /* 0x000000043e007c0c */ /* 0x000fe4000bf86270 */
[----:B------:R-:W-:Y:S02]  /*18850*/  ISETP.GE.AND P3, PT, R66, UR4, PT ;  /* 0x0000000442007c0c */ /* 0x000fe4000bf66270 */
[----:B------:R-:W-:Y:S02]  /*18860*/  ISETP.GE.AND P2, PT, R0, UR4, PT ;  /* 0x0000000400007c0c */ /* 0x000fe4000bf46270 */
[----:B------:R-:W-:Y:S02]  /*18870*/  SHF.R.S32.HI R3, RZ, 0x1f, R62 ;  /* 0x0000001fff037819 */ /* 0x000fe4000001143e */
[----:B------:R-:W-:-:S02]  /*18880*/  SHF.R.S32.HI R69, RZ, 0x1f, R66 ;  /* 0x0000001fff457819 */ /* 0x000fc40000011442 */
[----:B------:R-:W-:-:S03]  /*18890*/  SHF.R.S32.HI R68, RZ, 0x1f, R0 ;  /* 0x0000001fff447819 */ /* 0x000fc60000011400 */
[-C--:B---3--:R-:W-:Y:S02]  /*188a0*/  @!P4 LEA R2, P6, R62, R21.reuse, 0x1 ;  /* 0x000000153e02c211 */ /* 0x088fe400078c08ff */
[----:B------:R-:W-:Y:S02]  /*188b0*/  @!P3 LEA R20, P5, R66, R21, 0x1 ;  /* 0x000000154214b211 */ /* 0x000fe400078a08ff */
[----:B-1----:R-:W-:Y:S02]  /*188c0*/  @!P4 LEA.HI.X R3, R62, R61, R3, 0x1, P6 ;  /* 0x0000003d3e03c211 */ /* 0x002fe400030f0c03 */
[----:B------:R-:W-:Y:S02]  /*188d0*/  @!P2 LEA R60, P6, R0, R21, 0x1 ;  /* 0x00000015003ca211 */ /* 0x000fe400078c08ff */
[-C--:B------:R-:W-:Y:S01]  /*188e0*/  @!P3 LEA.HI.X R21, R66, R61.reuse, R69, 0x1, P5 ;  /* 0x0000003d4215b211 */ /* 0x080fe200028f0c45 */
[----:B-----5:R2:W-:Y:S01]  /*188f0*/  @!P4 ST.E.128 desc[UR48][R2.64], R4 ;  /* 0x000000040200c985 */ /* 0x0205e2000c101d30 */
[----:B------:R-:W-:-:S03]  /*18900*/  @!P2 LEA.HI.X R61, R0, R61, R68, 0x1, P6 ;  /* 0x0000003d003da211 */ /* 0x000fc600030f0c44 */
[----:B------:R2:W-:Y:S04]  /*18910*/  @!P3 ST.E.128 desc[UR48][R20.64], R28 ;  /* 0x0000001c1400b985 */ /* 0x0005e8000c101d30 */
[----:B------:R2:W-:Y:S02]  /*18920*/  @!P2 ST.E.128 desc[UR48][R60.64], R44 ;  /* 0x0000002c3c00a985 */ /* 0x0005e4000c101d30 */
.L_x_651:
[----:B------:R-:W-:Y:S05]  /*18930*/  BSYNC B1 ;  /* 0x0000000000017941 */ /* 0x000fea0003800000 */
.L_x_650:
[----:B--2--5:R2:W4:Y:S01]  /*18940*/  SHFL.IDX PT, R7, R65, 0x1, 0x181f ;  /* 0x00381f0041077f89 */ /* 0x02452200000e0000 */
[----:B------:R-:W-:Y:S01]  /*18950*/  BSSY B1, `(.L_x_652) ;  /* 0x0000013000017945 */ /* 0x000fe20003800000 */
[----:B---3--:R-:W-:Y:S02]  /*18960*/  SHF.R.S32.HI R21, RZ, 0x1f, R62 ;  /* 0x0000001fff157819 */ /* 0x008fe4000001143e */
[----:B------:R2:W3:Y:S01]  /*18970*/  SHFL.IDX PT, R3, R63, 0x1, 0x181f ;  /* 0x00381f003f037f89 */ /* 0x0004e200000e0000 */
[----:B------:R-:W-:Y:S02]  /*18980*/  SHF.R.S32.HI R20, RZ, 0x1f, R70 ;  /* 0x0000001fff147819 */ /* 0x000fe40000011446 */
[----:B------:R-:W-:Y:S01]  /*18990*/  SHF.R.S32.HI R28, RZ, 0x1f, R0 ;  /* 0x0000001fff1c7819 */ /* 0x000fe20000011400 */
[----:B------:R-:W-:Y:S06]  /*189a0*/  @P1 BRA `(.L_x_653) ;  /* 0x0000000000341947 */ /* 0x000fec0003800000 */
[----:B------:R-:W-:Y:S02]  /*189b0*/  ULDC UR4, c[0x0][0xac8] ;  /* 0x0002b20000047ab9 */ /* 0x000fe40000000800 */
[----:B------:R-:W-:Y:S02]  /*189c0*/  ISETP.GE.AND P4, PT, R62, UR4, PT ;  /* 0x000000043e007c0c */ /* 0x000fe4000bf86270 */
[----:B------:R-:W-:Y:S02]  /*189d0*/  ISETP.GE.AND P5, PT, R70, UR4, PT ;  /* 0x0000000446007c0c */ /* 0x000fe4000bfa6270 */
[----:B------:R-:W-:-:S09]  /*189e0*/  ISETP.GE.AND P6, PT, R0, UR4, PT ;  /* 0x0000000400007c0c */ /* 0x000fd2000bfc6270 */
[-C--:B---3--:R-:W-:Y:S02]  /*189f0*/  @!P4 LEA R2, P1, R62, R3.reuse, 0x1 ;  /* 0x000000033e02c211 */ /* 0x088fe400078208ff */
        /* <DEDUP_REMOVED lines=8> */
.L_x_653:
[----:B------:R-:W-:Y:S05]  /*18a80*/  BSYNC B1 ;  /* 0x0000000000017941 */ /* 0x000fea0003800000 */
.L_x_652:
[----:B---34-:R3:W4:Y:S01]  /*18a90*/  SHFL.IDX PT, R7, R65, 0x2, 0x181f ;  /* 0x00581f0041077f89 */ /* 0x01872200000e0000 */
        /* <DEDUP_REMOVED lines=16> */
.L_x_655:
[----:B------:R-:W-:Y:S05]  /*18ba0*/  BSYNC B1 ;  /* 0x0000000000017941 */ /* 0x000fea0003800000 */
.L_x_654:
[----:B0-----:R-:W-:Y:S01]  /*18bb0*/  VIADD R3, R67, 0x60 ;  /* 0x0000006043037836 */ /* 0x001fe20000000000 */
[----:B--23--:R-:W0:Y:S04]  /*18bc0*/  SHFL.IDX PT, R65, R65, 0x3, 0x181f ;  /* 0x00781f0041417f89 */ /* 0x00ce2800000e0000 */
[----:B------:R-:W-:Y:S01]  /*18bd0*/  ISETP.GE.AND P0, PT, R3, R64, PT ;  /* 0x000000400300720c */ /* 0x000fe20003f06270 */
[----:B------:R-:W2:-:S12]  /*18be0*/  SHFL.IDX PT, R63, R63, 0x3, 0x181f ;  /* 0x00781f003f3f7f89 */ /* 0x000e9800000e0000 */
[----:B------:R-:W-:Y:S05]  /*18bf0*/  @P0 BRA `(.L_x_656) ;  /* 0x0000002000340947 */ /* 0x000fea0003800000 */
[----:B------:R-:W-:Y:S02]  /*18c00*/  ULDC UR4, c[0x0][0xac8] ;  /* 0x0002b20000047ab9 */ /* 0x000fe40000000800 */
[----:B------:R-:W-:Y:S02]  /*18c10*/  ISETP.GE.AND P2, PT, R62, UR4, PT ;  /* 0x000000043e007c0c */ /* 0x000fe4000bf46270 */
[----:B------:R-:W-:-:S11]  /*18c20*/  ISETP.GE.AND P3, PT, R70, UR4, PT ;  /* 0x0000000446007c0c */ /* 0x000fd6000bf66270 */
[-C--:B--2---:R-:W-:Y:S02]  /*18c30*/  @!P2 LEA R2, P0, R62, R63.reuse, 0x1 ;  /* 0x0000003f3e02a211 */ /* 0x084fe400078008ff */
[----:B------:R-:W-:Y:S02]  /*18c40*/  @!P3 LEA R4, P1, R70, R63, 0x1 ;  /* 0x0000003f4604b211 */ /* 0x000fe400078208ff */
[-C--:B0-----:R-:W-:Y:S02]  /*18c50*/  @!P2 LEA.HI.X R3, R62, R65.reuse, R21, 0x1, P0 ;  /* 0x000000413e03a211 */ /* 0x081fe400000f0c15 */
[----:B------:R-:W-:Y:S02]  /*18c60*/  @!P3 LEA.HI.X R5, R70, R65, R20, 0x1, P1 ;  /* 0x000000414605b211 */ /* 0x000fe400008f0c14 */
[----:B------:R-:W-:Y:S01]  /*18c70*/  ISETP.GE.AND P0, PT, R0, UR4, PT ;  /* 0x0000000400007c0c */ /* 0x000fe2000bf06270 */
[----:B------:R0:W-:Y:S04]  /*18c80*/  @!P2 ST.E.128 desc[UR48][R2.64], R24 ;  /* 0x000000180200a985 */ /* 0x0001e8000c101d30 */
[----:B------:R0:W-:Y:S08]  /*18c90*/  @!P3 ST.E.128 desc[UR48][R4.64], R40 ;  /* 0x000000280400b985 */ /* 0x0001f0000c101d30 */
[----:B------:R-:W-:Y:S05]  /*18ca0*/  @P0 BRA `(.L_x_656) ;  /* 0x0000002000080947 */ /* 0x000fea0003800000 */
[----:B0-----:R-:W-:-:S04]  /*18cb0*/  LEA R2, P0, R0, R63, 0x1 ;  /* 0x0000003f00027211 */ /* 0x001fc800078008ff */
[----:B------:R-:W-:-:S05]  /*18cc0*/  LEA.HI.X R3, R0, R65, R28, 0x1, P0 ;  /* 0x0000004100037211 */ /* 0x000fca00000f0c1c */
[----:B------:R0:W-:Y:S01]  /*18cd0*/  ST.E.128 desc[UR48][R2.64], R56 ;  /* 0x0000003802007985 */ /* 0x0001e2000c101d30 */
[----:B------:R-:W-:Y:S05]  /*18ce0*/  BRA `(.L_x_656) ;  /* 0x0000001c00f87947 */ /* 0x000fea0003800000 */
.L_x_649:
[----:B------:R-:W-:Y:S01]  /*18cf0*/  ULDC.64 UR4, c[0x0][0xb08] ;  /* 0x0002c20000047ab9 */ /* 0x000fe20000000a00 */
[----:B0-----:R-:W0:Y:S01]  /*18d00*/  @P4 LDC R60, c[0x0][0xbec] ;  /* 0x0002fb00ff3c4b82 */ /* 0x001e220000000800 */
[----:B------:R-:W-:Y:S01]  /*18d10*/  IMAD R61, R66, UR4, RZ ;  /* 0x00000004423d7c24 */ /* 0x000fe2000f8e02ff */
[----:B------:R1:W5:Y:S01]  /*18d20*/  LDL R165, [R1+0x44] ;  /* 0x0000440001a57983 */ /* 0x0003620000100800 */
[C---:B------:R-:W-:Y:S01]  /*18d30*/  IMAD.WIDE.U32 R2, R0.reuse, UR4, RZ ;  /* 0x0000000400027c25 */ /* 0x040fe2000f8e00ff */
[----:B------:R-:W-:Y:S02]  /*18d40*/  ULDC.64 UR6, c[0x0][0xb30] ;  /* 0x0002cc0000067ab9 */ /* 0x000fe40000000a00 */
[----:B------:R1:W5:Y:S01]  /*18d50*/  LDL R164, [R1+0x108] ;  /* 0x0001080001a47983 */ /* 0x0003620000100800 */
[----:B------:R-:W-:Y:S01]  /*18d60*/  IMAD R61, R0, UR5, R61 ;  /* 0x00000005003d7c24 */ /* 0x000fe2000f8e023d */
[----:B------:R-:W-:Y:S01]  /*18d70*/  ULDC.64 UR4, c[0x0][0xb38] ;  /* 0x0002ce0000047ab9 */ /* 0x000fe20000000a00 */
[----:B------:R-:W2:Y:S01]  /*18d80*/  @P4 LDC R0, c[0x0][0xbf0] ;  /* 0x0002fc00ff004b82 */ /* 0x000ea20000000800 */
[----:B------:R1:W5:Y:S01]  /*18d90*/  LDL R163, [R1+0xa0] ;  /* 0x0000a00001a37983 */ /* 0x0003620000100800 */
[----:B------:R-:W-:Y:S01]  /*18da0*/  IMAD.IADD R3, R3, 0x1, R61 ;  /* 0x0000000103037824 */ /* 0x000fe200078e023d */
[----:B------:R-:W-:-:S02]  /*18db0*/  SHF.R.S32.HI R61, RZ, 0x1f, R226 ;  /* 0x0000001fff3d7819 */ /* 0x000fc400000114e2 */
[----:B------:R1:W5:Y:S01]  /*18dc0*/  LDL R162, [R1+0x104] ;  /* 0x0001040001a27983 */ /* 0x0003620000100800 */
[----:B------:R-:W-:-:S03]  /*18dd0*/  IMAD.WIDE.U32 R2, R195, UR4, R2 ;  /* 0x00000004c3027c25 */ /* 0x000fc6000f8e0002 */
[----:B------:R1:W5:Y:S01]  /*18de0*/  LDL R161, [R1+0x9c] ;  /* 0x00009c0001a17983 */ /* 0x0003620000100800 */
[----:B------:R-:W-:Y:S01]  /*18df0*/  IMAD R3, R195, UR5, R3 ;  /* 0x00000005c3037c24 */ /* 0x000fe2000f8e0203 */
[----:B------:R-:W-:Y:S02]  /*18e00*/  ULDC.64 UR4, c[0x0][0xb40] ;  /* 0x0002d00000047ab9 */ /* 0x000fe40000000a00 */
[----:B------:R-:W-:Y:S01]  /*18e10*/  IMAD R61, R61, UR4, RZ ;  /* 0x000000043d3d7c24 */ /* 0x000fe2000f8e02ff */
[----:B------:R1:W5:Y:S01]  /*18e20*/  LDL R160, [R1+0x100] ;  /* 0x0001000001a07983 */ /* 0x0003620000100800 */
[----:B0-----:R-:W-:-:S03]  /*18e30*/  @P4 IMAD.HI.U32 R73, R67, R60, RZ ;  /* 0x0000003c43494227 */ /* 0x001fc600078e00ff */
[----:B------:R1:W5:Y:S01]  /*18e40*/  LDL R159, [R1+0x98] ;  /* 0x00009800019f7983 */ /* 0x0003620000100800 */
[C---:B------:R-:W-:Y:S01]  /*18e50*/  IMAD R63, R226.reuse, UR5, R61 ;  /* 0x00000005e23f7c24 */ /* 0x040fe2000f8e023d */
[----:B------:R-:W-:Y:S01]  /*18e60*/  MOV R61, R67 ;  /* 0x00000043003d7202 */ /* 0x000fe20000000f00 */
[----:B------:R-:W-:Y:S01]  /*18e70*/  IMAD.WIDE.U32 R2, R226, UR4, R2 ;  /* 0x00000004e2027c25 */ /* 0x000fe2000f8e0002 */
[----:B------:R-:W-:Y:S01]  /*18e80*/  ULDC.64 UR4, c[0x0][0xb48] ;  /* 0x0002d20000047ab9 */ /* 0x000fe20000000a00 */
[----:B------:R1:W5:Y:S01]  /*18e90*/  LDL R158, [R1+0xfc] ;  /* 0x0000fc00019e7983 */ /* 0x0003620000100800 */
[----:B--2---:R-:W-:Y:S01]  /*18ea0*/  @P4 SHF.R.U32.HI R61, RZ, R0, R73 ;  /* 0x00000000ff3d4219 */ /* 0x004fe20000011649 */
[----:B------:R-:W-:Y:S02]  /*18eb0*/  IMAD.IADD R3, R3, 0x1, R63 ;  /* 0x0000000103037824 */ /* 0x000fe400078e023f */
[----:B------:R1:W5:Y:S01]  /*18ec0*/  LDL R157, [R1+0x94] ;  /* 0x00009400019d7983 */ /* 0x0003620000100800 */
[--C-:B------:R-:W-:Y:S01]  /*18ed0*/  SHF.R.S32.HI R0, RZ, 0x1f, R61.reuse ;  /* 0x0000001fff007819 */ /* 0x100fe2000001143d */
[----:B------:R-:W-:-:S02]  /*18ee0*/  IMAD.MOV R63, RZ, RZ, -R61 ;  /* 0x000000ffff3f7224 */ /* 0x000fc400078e0a3d */
[C---:B------:R-:W-:Y:S01]  /*18ef0*/  IMAD.WIDE.U32 R2, R125.reuse, UR4, R2 ;  /* 0x000000047d027c25 */ /* 0x040fe2000f8e0002 */
[----:B------:R1:W5:Y:S03]  /*18f00*/  LDL R156, [R1+0xf8] ;  /* 0x0000f800019c7983 */ /* 0x0003660000100800 */
[----:B------:R-:W-:Y:S01]  /*18f10*/  IMAD R63, R124, R63, R67 ;  /* 0x0000003f7c3f7224 */ /* 0x000fe200078e0243 */
[----:B------:R1:W5:Y:S01]  /*18f20*/  LDL R155, [R1+0x90] ;  /* 0x00009000019b7983 */ /* 0x0003620000100800 */
[----:B------:R-:W-:Y:S01]  /*18f30*/  IMAD R3, R125, UR5, R3 ;  /* 0x000000057d037c24 */ /* 0x000fe2000f8e0203 */
[----:B------:R-:W-:Y:S01]  /*18f40*/  ULDC.64 UR4, c[0x0][0xb28] ;  /* 0x0002ca0000047ab9 */ /* 0x000fe20000000a00 */
[----:B------:R-:W-:Y:S01]  /*18f50*/  IMAD R0, R0, UR6, RZ ;  /* 0x0000000600007c24 */ /* 0x000fe2000f8e02ff */
[----:B------:R1:W5:Y:S04]  /*18f60*/  LDL R154, [R1+0xf4] ;  /* 0x0000f400019a7983 */ /* 0x0003680000100800 */
        /* <DEDUP_REMOVED lines=34> */
[----:B------:R1:W5:Y:S01]  /*19190*/  LDL R74, [R1+0x48] ;  /* 0x00004800014a7983 */ /* 0x0003620000100800 */
[C---:B------:R-:W-:Y:S01]  /*191a0*/  IMAD R67, R61.reuse, UR7, R0 ;  /* 0x000000073d437c24 */ /* 0x040fe2000f8e0200 */
[----:B------:R-:W-:Y:S01]  /*191b0*/  SHF.R.S32.HI R0, RZ, 0x1f, R63 ;  /* 0x0000001fff007819 */ /* 0x000fe2000001143f */
[----:B------:R-:W-:-:S04]  /*191c0*/  IMAD.WIDE.U32 R2, R61, UR6, R2 ;  /* 0x000000063d027c25 */ /* 0x000fc8000f8e0002 */
[----:B------:R-:W-:Y:S01]  /*191d0*/  IMAD R0, R0, UR4, RZ ;  /* 0x0000000400007c24 */ /* 0x000fe2000f8e02ff */
[----:B------:R-:W-:-:S03]  /*191e0*/  IADD3 R3, R3, R67, RZ ;  /* 0x0000004303037210 */ /* 0x000fc60007ffe0ff */
[C---:B------:R-:W-:Y:S02]  /*191f0*/  IMAD R61, R63.reuse, UR5, R0 ;  /* 0x000000053f3d7c24 */ /* 0x040fe4000f8e0200 */
[----:B------:R-:W-:Y:S01]  /*19200*/  IMAD.WIDE.U32 R2, R63, UR4, R2 ;  /* 0x000000043f027c25 */ /* 0x000fe2000f8e0002 */
[----:B------:R-:W-:Y:S01]  /*19210*/  ISETP.GE.AND P0, PT, R72, R64, PT ;  /* 0x000000404800720c */ /* 0x000fe20003f06270 */
[----:B------:R-:W-:Y:S02]  /*19220*/  ULDC.64 UR4, c[0x0][0xb00] ;  /* 0x0002c00000047ab9 */ /* 0x000fe40000000a00 */
[----:B------:R-:W-:Y:S01]  /*19230*/  IMAD.IADD R3, R3, 0x1, R61 ;  /* 0x0000000103037824 */ /* 0x000fe200078e023d */
[----:B------:R-:W-:Y:S01]  /*19240*/  LEA R0, P1, R2, UR4, 0x2 ;  /* 0x0000000402007c11 */ /* 0x000fe2000f8210ff */
[----:B------:R-:W-:-:S03]  /*19250*/  VIADD R60, R18, 0x30820 ;  /* 0x00030820123c7836 */ /* 0x000fc60000000000 */
[----:B------:R-:W-:Y:S02]  /*19260*/  LEA.HI.X R72, R2, UR5, R3, 0x2, P1 ;  /* 0x0000000502487c11 */ /* 0x000fe400088f1403 */
[----:B------:R-:W-:Y:S01]  /*19270*/  PRMT R60, RZ, 0x654, R60 ;  /* 0x00000654ff3c7816 */ /* 0x000fe2000000003c */
[----:B------:R1:W0:Y:S01]  /*19280*/  SHFL.IDX PT, R2, R0, RZ, 0x1c1f ;  /* 0x001c1fff00027589 */ /* 0x00022200000e0000 */
[----:B------:R-:W-:Y:S02]  /*19290*/  BSSY B1, `(.L_x_657) ;  /* 0x0000064000017945 */ /* 0x000fe40003800000 */
[----:B------:R1:W-:Y:S01]  /*192a0*/  SYNCS.ARRIVE.TRANS64.RED.A1T0 RZ, [R60+URZ], RZ ;  /* 0x000000ff3cff79a7 */ /* 0x0003e2000810043f */
[----:B------:R1:W2:Y:S01]  /*192b0*/  SHFL.IDX PT, R3, R72, RZ, 0x1c1f ;  /* 0x001c1fff48037589 */ /* 0x0002a200000e0000 */
[----:B------:R-:W-:Y:S05]  /*192c0*/  @P0 BRA `(.L_x_658) ;  /* 0x0000000400800947 */ /* 0x000fea0003800000 */
[----:B------:R-:W-:Y:S02]  /*192d0*/  ULDC UR4, c[0x0][0xac8] ;  /* 0x0002b20000047ab9 */ /* 0x000fe40000000800 */
[----:B-----5:R-:W-:Y:S02]  /*192e0*/  ISETP.GE.AND P1, PT, R163, UR4, PT ;  /* 0x00000004a3007c0c */ /* 0x020fe4000bf26270 */
[----:B------:R-:W-:Y:S02]  /*192f0*/  ISETP.GE.AND P0, PT, R161, UR4, PT ;  /* 0x00000004a1007c0c */ /* 0x000fe4000bf06270 */
[----:B------:R-:W-:Y:S02]  /*19300*/  ISETP.GE.AND P2, PT, R165, UR4, PT ;  /* 0x00000004a5007c0c */ /* 0x000fe4000bf46270 */
[----:B------:R-:W-:Y:S02]  /*19310*/  ISETP.GE.AND P3, PT, R159, UR4, PT ;  /* 0x000000049f007c0c */ /* 0x000fe4000bf66270 */
[----:B------:R-:W-:-:S05]  /*19320*/  ISETP.GE.AND P4, PT, R157, UR4, PT ;  /* 0x000000049d007c0c */ /* 0x000fca000bf86270 */
[-C--:B01----:R-:W-:Y:S02]  /*19330*/  @!P1 LEA R60, P5, R163, R2.reuse, 0x2 ;  /* 0x00000002a33c9211 */ /* 0x083fe400078a10ff */
[----:B------:R-:W-:Y:S02]  /*19340*/  @!P0 LEA R62, P6, R161, R2, 0x2 ;  /* 0x00000002a13e8211 */ /* 0x000fe400078c10ff */
[----:B--2---:R-:W-:Y:S01]  /*19350*/  @!P2 IMAD.WIDE R66, R165, 0x4, R2 ;  /* 0x00000004a542a825 */ /* 0x004fe200078e0202 */
[-C--:B------:R-:W-:Y:S02]  /*19360*/  @!P1 LEA.HI.X R61, R163, R3.reuse, R164, 0x2, P5 ;  /* 0x00000003a33d9211 */ /* 0x080fe400028f14a4 */
[----:B------:R-:W-:Y:S02]  /*19370*/  @!P0 LEA.HI.X R63, R161, R3, R162, 0x2, P6 ;  /* 0x00000003a13f8211 */ /* 0x000fe400030f14a2 */
[----:B------:R-:W-:Y:S01]  /*19380*/  ISETP.GE.AND P5, PT, R155, UR4, PT ;  /* 0x000000049b007c0c */ /* 0x000fe2000bfa6270 */
[----:B------:R0:W-:Y:S04]  /*19390*/  @!P2 ST.E.64 desc[UR48][R66.64], R4 ;  /* 0x000000044200a985 */ /* 0x0001e8000c101b30 */
[----:B------:R1:W-:Y:S01]  /*193a0*/  @!P1 ST.E.64 desc[UR48][R60.64], R6 ;  /* 0x000000063c009985 */ /* 0x0003e2000c101b30 */
[----:B------:R-:W-:-:S03]  /*193b0*/  ISETP.GE.AND P1, PT, R151, UR4, PT ;  /* 0x0000000497007c0c */ /* 0x000fc6000bf26270 */
[----:B------:R2:W-:Y:S01]  /*193c0*/  @!P0 ST.E.64 desc[UR48][R62.64], R8 ;  /* 0x000000083e008985 */ /* 0x0005e2000c101b30 */
[----:B------:R-:W-:Y:S02]  /*193d0*/  ISETP.GE.AND P0, PT, R153, UR4, PT ;  /* 0x0000000499007c0c */ /* 0x000fe4000bf06270 */
[-C--:B0-----:R-:W-:Y:S02]  /*193e0*/  @!P3 LEA R4, P6, R159, R2.reuse, 0x2 ;  /* 0x000000029f04b211 */ /* 0x081fe400078c10ff */
[-C--:B-1----:R-:W-:Y:S02]  /*193f0*/  @!P4 LEA R6, P2, R157, R2.reuse, 0x2 ;  /* 0x000000029d06c211 */ /* 0x082fe400078410ff */
[-C--:B------:R-:W-:Y:S02]  /*19400*/  @!P3 LEA.HI.X R5, R159, R3.reuse, R160, 0x2, P6 ;  /* 0x000000039f05b211 */ /* 0x080fe400030f14a0 */
[----:B------:R-:W-:Y:S02]  /*19410*/  @!P4 LEA.HI.X R7, R157, R3, R158, 0x2, P2 ;  /* 0x000000039d07c211 */ /* 0x000fe400010f149e */
[----:B------:R-:W-:Y:S01]  /*19420*/  ISETP.GE.AND P2, PT, R149, UR4, PT ;  /* 0x0000000495007c0c */ /* 0x000fe2000bf46270 */
[----:B------:R0:W-:Y:S01]  /*19430*/  @!P3 ST.E.64 desc[UR48][R4.64], R10 ;  /* 0x0000000a0400b985 */ /* 0x0001e2000c101b30 */
[----:B--2---:R-:W-:-:S02]  /*19440*/  @!P5 LEA R8, P6, R155, R2, 0x2 ;  /* 0x000000029b08d211 */ /* 0x004fc400078c10ff */
[----:B------:R-:W-:Y:S01]  /*19450*/  ISETP.GE.AND P3, PT, R147, UR4, PT ;  /* 0x0000000493007c0c */ /* 0x000fe2000bf66270 */
[----:B------:R1:W-:Y:S01]  /*19460*/  @!P4 ST.E.64 desc[UR48][R6.64], R12 ;  /* 0x0000000c0600c985 */ /* 0x0003e2000c101b30 */
[----:B------:R-:W-:-:S05]  /*19470*/  @!P5 LEA.HI.X R9, R155, R3, R156, 0x2, P6 ;  /* 0x000000039b09d211 */ /* 0x000fca00030f149c */
[----:B------:R2:W-:Y:S01]  /*19480*/  @!P5 ST.E.64 desc[UR48][R8.64], R14 ;  /* 0x0000000e0800d985 */ /* 0x0005e2000c101b30 */
[----:B0-----:R-:W-:-:S04]  /*19490*/  @!P0 LEA R4, P4, R153, R2, 0x2 ;  /* 0x0000000299048211 */ /* 0x001fc800078810ff */
[-C--:B------:R-:W-:Y:S02]  /*194a0*/  @!P0 LEA.HI.X R5, R153, R3.reuse, R154, 0x2, P4 ;  /* 0x0000000399058211 */ /* 0x080fe400020f149a */
[----:B------:R-:W-:Y:S02]  /*194b0*/  ISETP.GE.AND P4, PT, R145, UR4, PT ;  /* 0x0000000491007c0c */ /* 0x000fe4000bf86270 */
[-C--:B-1----:R-:W-:Y:S01]  /*194c0*/  @!P1 LEA R6, P5, R151, R2.reuse, 0x2 ;  /* 0x0000000297069211 */ /* 0x082fe200078a10ff */
[----:B------:R0:W-:Y:S01]  /*194d0*/  @!P0 ST.E.64 desc[UR48][R4.64], R20 ;  /* 0x0000001404008985 */ /* 0x0001e2000c101b30 */
[----:B--2---:R-:W-:Y:S02]  /*194e0*/  @!P2 LEA R8, P6, R149, R2, 0x2 ;  /* 0x000000029508a211 */ /* 0x004fe400078c10ff */
[----:B------:R-:W-:Y:S02]  /*194f0*/  @!P1 LEA.HI.X R7, R151, R3, R152, 0x2, P5 ;  /* 0x0000000397079211 */ /* 0x000fe400028f1498 */
[----:B------:R-:W-:-:S02]  /*19500*/  ISETP.GE.AND P5, PT, R143, UR4, PT ;  /* 0x000000048f007c0c */ /* 0x000fc4000bfa6270 */
[----:B------:R-:W-:Y:S01]  /*19510*/  @!P2 LEA.HI.X R9, R149, R3, R150, 0x2, P6 ;  /* 0x000000039509a211 */ /* 0x000fe200030f1496 */
[----:B------:R1:W-:Y:S01]  /*19520*/  @!P1 ST.E.64 desc[UR48][R6.64], R24 ;  /* 0x0000001806009985 */ /* 0x0003e2000c101b30 */
[----:B------:R-:W-:-:S03]  /*19530*/  ISETP.GE.AND P1, PT, R139, UR4, PT ;  /* 0x000000048b007c0c */ /* 0x000fc6000bf26270 */
[----:B------:R2:W-:Y:S01]  /*19540*/  @!P2 ST.E.64 desc[UR48][R8.64], R28 ;  /* 0x0000001c0800a985 */ /* 0x0005e2000c101b30 */
[----:B------:R-:W-:Y:S02]  /*19550*/  ISETP.GE.AND P2, PT, R141, UR4, PT ;  /* 0x000000048d007c0c */ /* 0x000fe4000bf46270 */
[----:B0-----:R-:W-:-:S04]  /*19560*/  @!P3 LEA R4, P6, R147, R2, 0x2 ;  /* 0x000000029304b211 */ /* 0x001fc800078c10ff */
[----:B------:R-:W-:Y:S02]  /*19570*/  @!P3 LEA.HI.X R5, R147, R3, R148, 0x2, P6 ;  /* 0x000000039305b211 */ /* 0x000fe400030f1494 */
[----:B-1----:R-:W-:-:S03]  /*19580*/  @!P4 LEA R6, P0, R145, R2, 0x2 ;  /* 0x000000029106c211 */ /* 0x002fc600078010ff */
[----:B------:R0:W-:Y:S01]  /*19590*/  @!P3 ST.E.64 desc[UR48][R4.64], R32 ;  /* 0x000000200400b985 */ /* 0x0001e2000c101b30 */
[-C--:B------:R-:W-:Y:S02]  /*195a0*/  @!P4 LEA.HI.X R7, R145, R3.reuse, R146, 0x2, P0 ;  /* 0x000000039107c211 */ /* 0x080fe400000f1492 */
[----:B------:R-:W-:Y:S02]  /*195b0*/  ISETP.GE.AND P0, PT, R137, UR4, PT ;  /* 0x0000000489007c0c */ /* 0x000fe4000bf06270 */
[CC--:B--2---:R-:W-:Y:S01]  /*195c0*/  @!P5 LEA R8, P6, R143.reuse, R2.reuse, 0x2 ;  /* 0x000000028f08d211 */ /* 0x0c4fe200078c10ff */
[----:B------:R1:W-:Y:S01]  /*195d0*/  @!P4 ST.E.64 desc[UR48][R6.64], R36 ;  /* 0x000000240600c985 */ /* 0x0003e2000c101b30 */
[----:B------:R-:W-:Y:S02]  /*195e0*/  ISETP.GE.AND P4, PT, R130, UR4, PT ;  /* 0x0000000482007c0c */ /* 0x000fe4000bf86270 */
[----:B------:R-:W-:Y:S02]  /*195f0*/  @!P5 LEA.HI.X R9, R143, R3, R144, 0x2, P6 ;  /* 0x000000038f09d211 */ /* 0x000fe400030f1490 */
[----:B0-----:R-:W-:-:S03]  /*19600*/  @!P2 LEA R4, P6, R141, R2, 0x2 ;  /* 0x000000028d04a211 */ /* 0x001fc600078c10ff */
[----:B------:R0:W-:Y:S01]  /*19610*/  @!P5 ST.E.64 desc[UR48][R8.64], R40 ;  /* 0x000000280800d985 */ /* 0x0001e2000c101b30 */
[----:B------:R-:W-:Y:S02]  /*19620*/  ISETP.GE.AND P5, PT, R132, UR4, PT ;  /* 0x0000000484007c0c */ /* 0x000fe4000bfa6270 */
[----:B------:R-:W-:Y:S02]  /*19630*/  @!P2 LEA.HI.X R5, R141, R3, R142, 0x2, P6 ;  /* 0x000000038d05a211 */ /* 0x000fe400030f148e */
[----:B-1----:R-:W-:-:S03]  /*19640*/  @!P1 LEA R6, P3, R139, R2, 0x2 ;  /* 0x000000028b069211 */ /* 0x002fc600078610ff */
[----:B------:R1:W-:Y:S01]  /*19650*/  @!P2 ST.E.64 desc[UR48][R4.64], R44 ;  /* 0x0000002c0400a985 */ /* 0x0003e2000c101b30 */
[-C--:B------:R-:W-:Y:S02]  /*19660*/  @!P1 LEA.HI.X R7, R139, R3.reuse, R140, 0x2, P3 ;  /* 0x000000038b079211 */ /* 0x080fe400018f148c */
[----:B------:R-:W-:Y:S02]  /*19670*/  ISETP.GE.AND P3, PT, R128, UR4, PT ;  /* 0x0000000480007c0c */ /* 0x000fe4000bf66270 */
[CC--:B0-----:R-:W-:Y:S01]  /*19680*/  @!P0 LEA R8, P6, R137.reuse, R2.reuse, 0x2 ;  /* 0x0000000289088211 */ /* 0x0c1fe200078c10ff */
[----:B------:R0:W-:Y:S03]  /*19690*/  @!P1 ST.E.64 desc[UR48][R6.64], R48 ;  /* 0x0000003006009985 */ /* 0x0001e6000c101b30 */
[----:B------:R-:W-:Y:S02]  /*196a0*/  @!P0 LEA.HI.X R9, R137, R3, R138, 0x2, P6 ;  /* 0x0000000389098211 */ /* 0x000fe400030f148a */
[----:B-1----:R-:W-:-:S03]  /*196b0*/  @!P5 LEA R4, P1, R132, R2, 0x2 ;  /* 0x000000028404d211 */ /* 0x002fc600078210ff */
[----:B------:R1:W-:Y:S01]  /*196c0*/  @!P0 ST.E.64 desc[UR48][R8.64], R52 ;  /* 0x0000003408008985 */ /* 0x0003e2000c101b30 */
[----:B------:R-:W-:Y:S02]  /*196d0*/  ISETP.GE.AND P0, PT, R126, UR4, PT ;  /* 0x000000047e007c0c */ /* 0x000fe4000bf06270 */
[-C--:B------:R-:W-:Y:S02]  /*196e0*/  @!P5 LEA.HI.X R5, R132, R3.reuse, R136, 0x2, P1 ;  /* 0x000000038405d211 */ /* 0x080fe400008f1488 */
[----:B------:R-:W-:Y:S02]  /*196f0*/  ISETP.GE.AND P1, PT, R124, UR4, PT ;  /* 0x000000047c007c0c */ /* 0x000fe4000bf26270 */
[C---:B0-----:R-:W-:Y:S01]  /*19700*/  @!P4 LEA R6, P2, R130.reuse, R2, 0x2 ;  /* 0x000000028206c211 */ /* 0x041fe200078410ff */
[----:B------:R0:W-:Y:S03]  /*19710*/  @!P5 ST.E.64 desc[UR48][R4.64], R56 ;  /* 0x000000380400d985 */ /* 0x0001e6000c101b30 */
[----:B------:R-:W-:-:S02]  /*19720*/  @!P4 LEA.HI.X R7, R130, R3, R131, 0x2, P2 ;  /* 0x000000038207c211 */ /* 0x000fc400010f1483 */
[----:B------:R-:W-:Y:S02]  /*19730*/  ISETP.GE.AND P2, PT, R116, UR4, PT ;  /* 0x0000000474007c0c */ /* 0x000fe4000bf46270 */
[-C--:B-1----:R-:W-:Y:S01]  /*19740*/  @!P3 LEA R8, P6, R128, R2.reuse, 0x2 ;  /* 0x000000028008b211 */ /* 0x082fe200078c10ff */
[----:B------:R1:W-:Y:S01]  /*19750*/  @!P4 ST.E.64 desc[UR48][R6.64], R68 ;  /* 0x000000440600c985 */ /* 0x0003e2000c101b30 */
[----:B------:R-:W-:Y:S02]  /*19760*/  ISETP.GE.AND P4, PT, R122, UR4, PT ;  /* 0x000000047a007c0c */ /* 0x000fe4000bf86270 */
[----:B------:R-:W-:Y:S02]  /*19770*/  @!P3 LEA.HI.X R9, R128, R3, R129, 0x2, P6 ;  /* 0x000000038009b211 */ /* 0x000fe400030f1481 */
[----:B0-----:R-:W-:-:S03]  /*19780*/  @!P0 LEA R4, P5, R126, R2, 0x2 ;  /* 0x000000027e048211 */ /* 0x001fc600078a10ff */
[----:B------:R0:W-:Y:S01]  /*19790*/  @!P3 ST.E.64 desc[UR48][R8.64], R76 ;  /* 0x0000004c0800b985 */ /* 0x0001e2000c101b30 */
[----:B------:R-:W-:Y:S02]  /*197a0*/  ISETP.GE.AND P3, PT, R120, UR4, PT ;  /* 0x0000000478007c0c */ /* 0x000fe4000bf66270 */
[-C--:B------:R-:W-:Y:S02]  /*197b0*/  @!P0 LEA.HI.X R5, R126, R3.reuse, R127, 0x2, P5 ;  /* 0x000000037e058211 */ /* 0x080fe400028f147f */
[----:B------:R-:W-:Y:S02]  /*197c0*/  ISETP.GE.AND P5, PT, R74, UR4, PT ;  /* 0x000000044a007c0c */ /* 0x000fe4000bfa6270 */
[C---:B-1----:R-:W-:Y:S01]  /*197d0*/  @!P1 LEA R6, P6, R124.reuse, R2, 0x2 ;  /* 0x000000027c069211 */ /* 0x042fe200078c10ff */
[----:B------:R1:W-:Y:S03]  /*197e0*/  @!P0 ST.E.64 desc[UR48][R4.64], R80 ;  /* 0x0000005004008985 */ /* 0x0003e6000c101b30 */
[----:B------:R-:W-:-:S03]  /*197f0*/  @!P1 LEA.HI.X R7, R124, R3, R125, 0x2, P6 ;  /* 0x000000037c079211 */ /* 0x000fc600030f147d */
[CC--:B0-----:R-:W-:Y:S02]  /*19800*/  @!P3 LEA R8, P6, R120.reuse, R2.reuse, 0x2 ;  /* 0x000000027808b211 */ /* 0x0c1fe400078c10ff */
[----:B------:R0:W-:Y:S02]  /*19810*/  @!P1 ST.E.64 desc[UR48][R6.64], R84 ;  /* 0x0000005406009985 */ /* 0x0001e4000c101b30 */
[----:B------:R-:W-:Y:S02]  /*19820*/  @!P3 LEA.HI.X R9, R120, R3, R121, 0x2, P6 ;  /* 0x000000037809b211 */ /* 0x000fe400030f1479 */
[----:B-1----:R-:W-:-:S04]  /*19830*/  @!P4 LEA R4, P0, R122, R2, 0x2 ;  /* 0x000000027a04c211 */ /* 0x002fc800078010ff */
[----:B------:R-:W-:Y:S02]  /*19840*/  @!P4 LEA.HI.X R5, R122, R3, R123, 0x2, P0 ;  /* 0x000000037a05c211 */ /* 0x000fe400000f147b */
[----:B0-----:R-:W-:-:S03]  /*19850*/  @!P2 LEA R6, P1, R116, R2, 0x2 ;  /* 0x000000027406a211 */ /* 0x001fc600078210ff */
[----:B------:R3:W-:Y:S01]  /*19860*/  @!P4 ST.E.64 desc[UR48][R4.64], R88 ;  /* 0x000000580400c985 */ /* 0x0007e2000c101b30 */
[----:B------:R-:W-:Y:S02]  /*19870*/  @!P5 LEA R2, P0, R74, R2, 0x2 ;  /* 0x000000024a02d211 */ /* 0x000fe400078010ff */
[-C--:B------:R-:W-:Y:S01]  /*19880*/  @!P2 LEA.HI.X R7, R116, R3.reuse, R117, 0x2, P1 ;  /* 0x000000037407a211 */ /* 0x080fe200008f1475 */
[----:B------:R3:W-:Y:S01]  /*19890*/  @!P3 ST.E.64 desc[UR48][R8.64], R92 ;  /* 0x0000005c0800b985 */ /* 0x0007e2000c101b30 */
[----:B------:R-:W-:-:S03]  /*198a0*/  @!P5 LEA.HI.X R3, R74, R3, R75, 0x2, P0 ;  /* 0x000000034a03d211 */ /* 0x000fc600000f144b */
[----:B------:R3:W-:Y:S04]  /*198b0*/  @!P2 ST.E.64 desc[UR48][R6.64], R96 ;  /* 0x000000600600a985 */ /* 0x0007e8000c101b30 */
[----:B------:R3:W-:Y:S02]  /*198c0*/  @!P5 ST.E.64 desc[UR48][R2.64], R100 ;  /* 0x000000640200d985 */ /* 0x0007e4000c101b30 */
.L_x_658:
[----:B------:R-:W-:Y:S05]  /*198d0*/  BSYNC B1 ;  /* 0x0000000000017941 */ /* 0x000fea0003800000 */
.L_x_657:
[----:B------:R-:W-:Y:S01]  /*198e0*/  ISETP.GE.AND P0, PT, R65, R64, PT ;  /* 0x000000404100720c */ /* 0x000fe20003f06270 */
[----:B------:R4:W0:Y:S04]  /*198f0*/  SHFL.IDX PT, R73, R72, 0x1, 0x1c1f ;  /* 0x003c1f0048497f89 */ /* 0x00082800000e0000 */
[----:B-1----:R4:W1:Y:S08]  /*19900*/  SHFL.IDX PT, R72, R0, 0x1, 0x1c1f ;  /* 0x003c1f0000487f89 */ /* 0x00287000000e0000 */
[----:B----4-:R-:W-:Y:S05]  /*19910*/  @P0 BRA `(.L_x_656) ;  /* 0x0000001000ec0947 */ /* 0x010fea0003800000 */
[----:B------:R-:W-:Y:S02]  /*19920*/  ULDC UR4, c[0x0][0xac8] ;  /* 0x0002b20000047ab9 */ /* 0x000fe40000000800 */
[----:B-----5:R-:W-:Y:S02]  /*19930*/  ISETP.GE.AND P2, PT, R163, UR4, PT ;  /* 0x00000004a3007c0c */ /* 0x020fe4000bf46270 */
[----:B------:R-:W-:Y:S02]  /*19940*/  ISETP.GE.AND P1, PT, R165, UR4, PT ;  /* 0x00000004a5007c0c */ /* 0x000fe4000bf26270 */
[----:B------:R-:W-:Y:S02]  /*19950*/  ISETP.GE.AND P5, PT, R161, UR4, PT ;  /* 0x00000004a1007c0c */ /* 0x000fe4000bfa6270 */
[----:B------:R-:W-:Y:S02]  /*19960*/  ISETP.GE.AND P4, PT, R159, UR4, PT ;  /* 0x000000049f007c0c */ /* 0x000fe4000bf86270 */
[----:B------:R-:W-:-:S05]  /*19970*/  ISETP.GE.AND P3, PT, R157, UR4, PT ;  /* 0x000000049d007c0c */ /* 0x000fca000bf66270 */
[----:B01-3--:R-:W-:Y:S02]  /*19980*/  @!P2 LEA R2, P0, R163, R72, 0x2 ;  /* 0x00000048a302a211 */ /* 0x00bfe400078010ff */
[----:B------:R-:W-:Y:S02]  /*19990*/  @!P1 IMAD.WIDE R4, R165, 0x4, R72 ;  /* 0x00000004a5049825 */ /* 0x000fe400078e0248 */
[----:B--2---:R-:W-:Y:S02]  /*199a0*/  @!P2 LEA.HI.X R3, R163, R73, R164, 0x2, P0 ;  /* 0x00000049a303a211 */ /* 0x004fe400000f14a4 */
[----:B------:R-:W-:Y:S01]  /*199b0*/  ISETP.GE.AND P0, PT, R155, UR4, PT ;  /* 0x000000049b007c0c */ /* 0x000fe2000bf06270 */
[----:B------:R0:W-:Y:S01]  /*199c0*/  @!P1 ST.E.64 desc[UR48][R4.64], R26 ;  /* 0x0000001a04009985 */ /* 0x0001e2000c101b30 */
[----:B------:R-:W-:-:S03]  /*199d0*/  ISETP.GE.AND P1, PT, R153, UR4, PT ;  /* 0x0000000499007c0c */ /* 0x000fc6000bf26270 */
[----:B------:R1:W-:Y:S01]  /*199e0*/  @!P2 ST.E.64 desc[UR48][R2.64], R30 ;  /* 0x0000001e0200a985 */ /* 0x0003e2000c101b30 */
[-C--:B0-----:R-:W-:Y:S02]  /*199f0*/  @!P4 LEA R4, P2, R159, R72.reuse, 0x2 ;  /* 0x000000489f04c211 */ /* 0x081fe400078410ff */
[-C--:B-1----:R-:W-:Y:S02]  /*19a00*/  @!P5 LEA R2, P6, R161, R72.reuse, 0x2 ;  /* 0x00000048a102d211 */ /* 0x082fe400078c10ff */
[-C--:B------:R-:W-:Y:S02]  /*19a10*/  @!P4 LEA.HI.X R5, R159, R73.reuse, R160, 0x2, P2 ;  /* 0x000000499f05c211 */ /* 0x080fe400010f14a0 */
[-C--:B------:R-:W-:Y:S02]  /*19a20*/  @!P5 LEA.HI.X R3, R161, R73.reuse, R162, 0x2, P6 ;  /* 0x00000049a103d211 */ /* 0x080fe400030f14a2 */
[----:B------:R-:W-:Y:S02]  /*19a30*/  ISETP.GE.AND P2, PT, R151, UR4, PT ;  /* 0x0000000497007c0c */ /* 0x000fe4000bf46270 */
[C---:B------:R-:W-:Y:S01]  /*19a40*/  @!P3 LEA R6, P6, R157.reuse, R72, 0x2 ;  /* 0x000000489d06b211 */ /* 0x040fe200078c10ff */
[----:B------:R0:W-:Y:S03]  /*19a50*/  @!P5 ST.E.64 desc[UR48][R2.64], R34 ;  /* 0x000000220200d985 */ /* 0x0001e6000c101b30 */
[----:B------:R-:W-:Y:S01]  /*19a60*/  @!P3 LEA.HI.X R7, R157, R73, R158, 0x2, P6 ;  /* 0x000000499d07b211 */ /* 0x000fe200030f149e */
[----:B------:R1:W-:Y:S04]  /*19a70*/  @!P4 ST.E.64 desc[UR48][R4.64], R38 ;  /* 0x000000260400c985 */ /* 0x0003e8000c101b30 */
[----:B------:R2:W-:Y:S01]  /*19a80*/  @!P3 ST.E.64 desc[UR48][R6.64], R42 ;  /* 0x0000002a0600b985 */ /* 0x0005e2000c101b30 */
[----:B------:R-:W-:-:S02]  /*19a90*/  ISETP.GE.AND P3, PT, R149, UR4, PT ;  /* 0x0000000495007c0c */ /* 0x000fc4000bf66270 */
        /* <DEDUP_REMOVED lines=28> */
[----:B------:R-:W-:Y:S01]  /*19c60*/  @!P2 ST.E.64 desc[UR48][R2.64], R70 ;  /* 0x000000460200a985 */ /* 0x000fe2000c101b30 */
[-C--:B------:R-:W-:Y:S02]  /*19c70*/  @!P4 LEA R10, P2, R132, R72.reuse, 0x2 ;  /* 0x00000048840ac211 */ /* 0x080fe400078410ff */
[-C--:B------:R-:W-:Y:S02]  /*19c80*/  @!P1 LEA.HI.X R5, R141, R73.reuse, R142, 0x2, P3 ;  /* 0x000000498d059211 */ /* 0x080fe400018f148e */
[----:B------:R-:W-:Y:S02]  /*19c90*/  ISETP.GE.AND P3, PT, R130, UR4, PT ;  /* 0x0000000482007c0c */ /* 0x000fe4000bf66270 */
[-C--:B0-----:R-:W-:Y:S01]  /*19ca0*/  @!P0 LEA R6, P6, R139, R72.reuse, 0x2 ;  /* 0x000000488b068211 */ /* 0x081fe200078c10ff */
[----:B------:R0:W-:Y:S01]  /*19cb0*/  @!P1 ST.E.64 desc[UR48][R4.64], R112 ;  /* 0x0000007004009985 */ /* 0x0001e2000c101b30 */
[----:B------:R-:W-:Y:S02]  /*19cc0*/  @!P5 LEA R8, P1, R137, R72, 0x2 ;  /* 0x000000488908d211 */ /* 0x000fe400078210ff */
[----:B------:R-:W-:-:S02]  /*19cd0*/  @!P0 LEA.HI.X R7, R139, R73, R140, 0x2, P6 ;  /* 0x000000498b078211 */ /* 0x000fc400030f148c */
[-C--:B------:R-:W-:Y:S02]  /*19ce0*/  @!P5 LEA.HI.X R9, R137, R73.reuse, R138, 0x2, P1 ;  /* 0x000000498909d211 */ /* 0x080fe400008f148a */
[----:B------:R-:W-:Y:S01]  /*19cf0*/  ISETP.GE.AND P1, PT, R126, UR4, PT ;  /* 0x000000047e007c0c */ /* 0x000fe2000bf26270 */
[----:B------:R1:W-:Y:S01]  /*19d00*/  @!P0 ST.E.64 desc[UR48][R6.64], R78 ;  /* 0x0000004e06008985 */ /* 0x0003e2000c101b30 */
[----:B------:R-:W-:Y:S02]  /*19d10*/  ISETP.GE.AND P0, PT, R128, UR4, PT ;  /* 0x0000000480007c0c */ /* 0x000fe4000bf06270 */
[----:B------:R-:W-:Y:S01]  /*19d20*/  @!P3 LEA R12, P6, R130, R72, 0x2 ;  /* 0x00000048820cb211 */ /* 0x000fe200078c10ff */
[----:B------:R-:W-:Y:S01]  /*19d30*/  @!P5 ST.E.64 desc[UR48][R8.64], R82 ;  /* 0x000000520800d985 */ /* 0x000fe2000c101b30 */
[-C--:B------:R-:W-:Y:S02]  /*19d40*/  @!P4 LEA.HI.X R11, R132, R73.reuse, R136, 0x2, P2 ;  /* 0x00000049840bc211 */ /* 0x080fe400010f1488 */
[----:B------:R-:W-:-:S02]  /*19d50*/  @!P3 LEA.HI.X R13, R130, R73, R131, 0x2, P6 ;  /* 0x00000049820db211 */ /* 0x000fc400030f1483 */
[----:B------:R-:W-:Y:S01]  /*19d60*/  ISETP.GE.AND P2, PT, R120, UR4, PT ;  /* 0x0000000478007c0c */ /* 0x000fe2000bf46270 */
[----:B------:R2:W-:Y:S01]  /*19d70*/  @!P4 ST.E.64 desc[UR48][R10.64], R86 ;  /* 0x000000560a00c985 */ /* 0x0005e2000c101b30 */
[----:B------:R-:W-:Y:S02]  /*19d80*/  ISETP.GE.AND P4, PT, R124, UR4, PT ;  /* 0x000000047c007c0c */ /* 0x000fe4000bf86270 */
[-C--:B0-----:R-:W-:Y:S01]  /*19d90*/  @!P1 LEA R4, P6, R126, R72.reuse, 0x2 ;  /* 0x000000487e049211 */ /* 0x081fe200078c10ff */
[----:B------:R0:W-:Y:S01]  /*19da0*/  @!P3 ST.E.64 desc[UR48][R12.64], R90 ;  /* 0x0000005a0c00b985 */ /* 0x0001e2000c101b30 */
[----:B------:R-:W-:Y:S02]  /*19db0*/  @!P0 LEA R2, P5, R128, R72, 0x2 ;  /* 0x0000004880028211 */ /* 0x000fe400078a10ff */
[----:B------:R-:W-:Y:S02]  /*19dc0*/  ISETP.GE.AND P3, PT, R122, UR4, PT ;  /* 0x000000047a007c0c */ /* 0x000fe4000bf66270 */
[----:B------:R-:W-:-:S02]  /*19dd0*/  @!P0 LEA.HI.X R3, R128, R73, R129, 0x2, P5 ;  /* 0x0000004980038211 */ /* 0x000fc400028f1481 */
[----:B------:R-:W-:Y:S02]  /*19de0*/  ISETP.GE.AND P5, PT, R116, UR4, PT ;  /* 0x0000000474007c0c */ /* 0x000fe4000bfa6270 */
[----:B------:R-:W-:Y:S01]  /*19df0*/  @!P1 LEA.HI.X R5, R126, R73, R127, 0x2, P6 ;  /* 0x000000497e059211 */ /* 0x000fe200030f147f */
[----:B------:R3:W-:Y:S01]  /*19e00*/  @!P0 ST.E.64 desc[UR48][R2.64], R94 ;  /* 0x0000005e02008985 */ /* 0x0007e2000c101b30 */
[----:B-1----:R-:W-:-:S03]  /*19e10*/  @!P4 LEA R6, P0, R124, R72, 0x2 ;  /* 0x000000487c06c211 */ /* 0x002fc600078010ff */
[----:B------:R3:W-:Y:S01]  /*19e20*/  @!P1 ST.E.64 desc[UR48][R4.64], R98 ;  /* 0x0000006204009985 */ /* 0x0007e2000c101b30 */
[-C--:B--2---:R-:W-:Y:S02]  /*19e30*/  @!P2 LEA R10, P1, R120, R72.reuse, 0x2 ;  /* 0x00000048780aa211 */ /* 0x084fe400078210ff */
[-C--:B------:R-:W-:Y:S02]  /*19e40*/  @!P3 LEA R8, P6, R122, R72.reuse, 0x2 ;  /* 0x000000487a08b211 */ /* 0x080fe400078c10ff */
[-C--:B------:R-:W-:Y:S02]  /*19e50*/  @!P4 LEA.HI.X R7, R124, R73.reuse, R125, 0x2, P0 ;  /* 0x000000497c07c211 */ /* 0x080fe400000f147d */
[----:B0-----:R-:W-:Y:S02]  /*19e60*/  @!P5 LEA R12, P0, R116, R72, 0x2 ;  /* 0x00000048740cd211 */ /* 0x001fe400078010ff */
[-C--:B------:R-:W-:Y:S01]  /*19e70*/  @!P3 LEA.HI.X R9, R122, R73.reuse, R123, 0x2, P6 ;  /* 0x000000497a09b211 */ /* 0x080fe200030f147b */
[----:B------:R3:W-:Y:S01]  /*19e80*/  @!P4 ST.E.64 desc[UR48][R6.64], R102 ;  /* 0x000000660600c985 */ /* 0x0007e2000c101b30 */
[----:B------:R-:W-:-:S02]  /*19e90*/  @!P2 LEA.HI.X R11, R120, R73, R121, 0x2, P1 ;  /* 0x00000049780ba211 */ /* 0x000fc400008f1479 */
        /* <DEDUP_REMOVED lines=10> */
.L_x_647:
[----:B------:R-:W-:Y:S01]  /*19f40*/  ULDC.64 UR6, c[0x0][0xc08] ;  /* 0x0003020000067ab9 */ /* 0x000fe20000000a00 */
[----:B------:R-:W-:Y:S01]  /*19f50*/  ULDC.64 UR4, c[0x0][0xc00] ;  /* 0x0003000000047ab9 */ /* 0x000fe20000000a00 */
[----:B------:R-:W-:Y:S02]  /*19f60*/  ISETP.NE.U32.AND P1, PT, RZ, UR6, PT ;  /* 0x00000006ff007c0c */ /* 0x000fe4000bf25070 */
[----:B------:R-:W-:Y:S02]  /*19f70*/  ISETP.NE.U32.AND P0, PT, RZ, UR4, PT ;  /* 0x00000004ff007c0c */ /* 0x000fe4000bf05070 */
[----:B------:R-:W-:Y:S02]  /*19f80*/  ISETP.NE.AND.EX P1, PT, RZ, UR7, PT, P1 ;  /* 0x00000007ff007c0c */ /* 0x000fe4000bf25310 */
[----:B------:R-:W-:Y:S02]  /*19f90*/  IADD3 R2, P2, R227, UR4, RZ ;  /* 0x00000004e3027c10 */ /* 0x000fe4000ff5e0ff */
[----:B------:R-:W-:-:S02]  /*19fa0*/  ISETP.NE.AND.EX P0, PT, RZ, UR5, PT, P0 ;  /* 0x00000005ff007c0c */ /* 0x000fc4000bf05300 */
[----:B------:R-:W-:Y:S01]  /*19fb0*/  IADD3.X R3, R228, UR5, RZ, P2, !PT ;  /* 0x00000005e4037c10 */ /* 0x000fe200097fe4ff */
[----:B------:R-:W-:Y:S01]  /*19fc0*/  ULDC UR4, c[0x0][0xa88] ;  /* 0x0002a20000047ab9 */ /* 0x000fe20000000800 */
[----:B------:R-:W-:Y:S01]  /*19fd0*/  MOV R15, RZ ;  /* 0x000000ff000f7202 */ /* 0x000fe20000000f00 */
[----:B------:R-:W-:-:S04]  /*19fe0*/  IMAD.U32 R0, RZ, RZ, UR4 ;  /* 0x00000004ff007e24 */ /* 0x000fc8000f8e00ff */
[----:B------:R-:W-:-:S04]  /*19ff0*/  @P1 IADD3 R4, P2, R227, UR6, RZ ;  /* 0x00000006e3041c10 */ /* 0x000fc8000ff5e0ff */
[----:B------:R-:W-:Y:S01]  /*1a000*/  @P1 IADD3.X R5, R228, UR7, RZ, P2, !PT ;  /* 0x00000007e4051c10 */ /* 0x000fe200097fe4ff */
[----:B------:R2:W5:Y:S04]  /*1a010*/  @P0 LDG.E R15, desc[UR48][R2.64] ;  /* 0x00000030020f0981 */ /* 0x000568000c1e1900 */
[----:B------:R2:W5:Y:S01]  /*1a020*/  @P1 LDG.E R0, desc[UR48][R4.64] ;  /* 0x0000003004001981 */ /* 0x000562000c1e1900 */
[----:B------:R-:W-:Y:S01]  /*1a030*/  ISETP.NE.AND P2, PT, R225, RZ, PT ;  /* 0x000000ffe100720c */ /* 0x000fe20003f45270 */
[----:B------:R-:W3:-:S12]  /*1a040*/  S2R R6, SR_TID.X ;  /* 0x0000000000067919 */ /* 0x000ed80000002100 */
[----:B------:R-:W4:Y:S01]  /*1a050*/  @!P2 LDC R225, c[0x0][0xad4] ;  /* 0x0002b500ffe1ab82 */ /* 0x000f220000000800 */
[----:B---3--:R-:W-:Y:S01]  /*1a060*/  VIADD R7, R6, 0xffffff80 ;  /* 0xffffff8006077836 */ /* 0x008fe20000000000 */
[----:B----4-:R-:W-:-:S04]  /*1a070*/  ISETP.GT.AND P2, PT, R225, 0x1, PT ;  /* 0x00000001e100780c */ /* 0x010fc80003f44270 */
[----:B------:R-:W-:Y:S01]  /*1a080*/  ISETP.GT.AND P3, PT, R7, 0x7f, PT ;  /* 0x0000007f0700780c */ /* 0x000fe20003f64270 */
[----:B--2---:R-:W-:-:S12]  /*1a090*/  @P1 BRA `(.L_x_659) ;  /* 0x0000000000101947 */ /* 0x004fd80003800000 */
[----:B------:R-:W-:Y:S05]  /*1a0a0*/  @!P0 BRA `(.L_x_659) ;  /* 0x00000000000c8947 */ /* 0x000fea0003800000 */
[----:B------:R-:W2:Y:S04]  /*1a0b0*/  LDG.E R5, desc[UR48][R2.64] ;  /* 0x0000003002057981 */ /* 0x000ea8000c1e1900 */
[----:B-----5:R-:W2:Y:S02]  /*1a0c0*/  LDG.E R0, desc[UR48][R2.64+0x4] ;  /* 0x0000043002007981 */ /* 0x020ea4000c1e1900 */
[----:B--2---:R-:W-:-:S07]  /*1a0d0*/  IADD3 R0, -R5, R0, RZ ;  /* 0x0000000005007210 */ /* 0x004fce0007ffe1ff */
.L_x_659:
[----:B------:R-:W2:Y:S01]  /*1a0e0*/  LDL.LU R2, [R1+0xa8] ;  /* 0x0000a80001027983 */ /* 0x000ea20000300800 */
[----:B------:R-:W-:Y:S01]  /*1a0f0*/  BSSY B1, `(.L_x_660) ;  /* 0x0000038000017945 */ /* 0x000fe20003800000 */
[----:B------:R-:W-:Y:S02]  /*1a100*/  SEL R29, R226, RZ, !P0 ;  /* 0x000000ffe21d7207 */ /* 0x000fe40004000000 */
[----:B-----5:R-:W-:Y:S02]  /*1a110*/  SHF.R.S32.HI R24, RZ, 0x1f, R15 ;  /* 0x0000001fff187819 */ /* 0x020fe4000001140f */
[----:B--2---:R-:W-:Y:S01]  /*1a120*/  SEL R26, R2, RZ, !P0 ;  /* 0x000000ff021a7207 */ /* 0x004fe20004000000 */
[----:B------:R-:W-:Y:S06]  /*1a130*/  @P3 BRA `(.L_x_661) ;  /* 0x0000000000cc3947 */ /* 0x000fec0003800000 */
[----:B------:R-:W2:Y:S01]  /*1a140*/  LDL R2, [R1+0x4] ;  /* 0x0000040001027983 */ /* 0x000ea20000100800 */
[----:B------:R-:W3:Y:S02]  /*1a150*/  LDC R31, c[0x0][0xbe8] ;  /* 0x0002fa00ff1f7b82 */ /* 0x000ee40000000800 */
[----:B---3--:R-:W-:Y:S02]  /*1a160*/  IMAD R3, R0, R31, RZ ;  /* 0x0000001f00037224 */ /* 0x008fe400078e02ff */
[----:B--2---:R-:W-:-:S04]  /*1a170*/  IMAD R2, R2, 0x80, R6 ;  /* 0x0000008002027824 */ /* 0x004fc800078e0206 */
[----:B------:R-:W-:-:S05]  /*1a180*/  VIADD R28, R2, 0xffffff80 ;  /* 0xffffff80021c7836 */ /* 0x000fca0000000000 */
[----:B------:R-:W-:-:S13]  /*1a190*/  ISETP.GE.AND P0, PT, R28, R3, PT ;  /* 0x000000031c00720c */ /* 0x000fda0003f06270 */
[----:B------:R-:W-:Y:S05]  /*1a1a0*/  @P0 BRA `(.L_x_661) ;  /* 0x0000000000b00947 */ /* 0x000fea0003800000 */
[----:B------:R-:W2:Y:S01]  /*1a1b0*/  LDL.LU R30, [R1+0x40] ;  /* 0x00004000011e7983 */ /* 0x000ea20000300800 */
[----:B------:R-:W-:Y:S01]  /*1a1c0*/  ISETP.GT.AND P0, PT, R225, 0x1, PT ;  /* 0x00000001e100780c */ /* 0x000fe20003f04270 */
[----:B------:R-:W3:Y:S01]  /*1a1d0*/  LDC.64 R2, c[0x0][0xba8] ;  /* 0x0002ea00ff027b82 */ /* 0x000ee20000000a00 */
[----:B------:R-:W-:Y:S01]  /*1a1e0*/  MOV R20, 0x9b8 ;  /* 0x000009b800147802 */ /* 0x000fe20000000f00 */
[----:B------:R-:W-:Y:S01]  /*1a1f0*/  IMAD.MOV.U32 R21, RZ, RZ, R28 ;  /* 0x000000ffff157224 */ /* 0x000fe200078e001c */
[----:B------:R-:W-:Y:S02]  /*1a200*/  ISETP.NE.AND P1, PT, R31, 0x1, PT ;  /* 0x000000011f00780c */ /* 0x000fe40003f25270 */
[----:B------:R-:W-:-:S04]  /*1a210*/  SEL R20, R20, 0x978, P0 ;  /* 0x0000097814147807 */ /* 0x000fc80000000000 */
[----:B------:R-:W4:Y:S08]  /*1a220*/  LDC.64 R8, c[0x0][R20+0x220] ;  /* 0x0000880014087b82 */ /* 0x000f300000000a00 */
[----:B------:R-:W5:Y:S08]  /*1a230*/  LDC.64 R12, c[0x0][R20+0x218] ;  /* 0x00008600140c7b82 */ /* 0x000f700000000a00 */
[----:B------:R-:W0:Y:S08]  /*1a240*/  LDC.64 R6, c[0x0][R20+0x228] ;  /* 0x00008a0014067b82 */ /* 0x000e300000000a00 */
[----:B------:R-:W1:Y:S08]  /*1a250*/  @P1 LDC R11, c[0x0][0xbec] ;  /* 0x0002fb00ff0b1b82 */ /* 0x000e700000000800 */
[----:B------:R-:W0:Y:S08]  /*1a260*/  LDC.64 R4, c[0x0][R20+0x210] ;  /* 0x0000840014047b82 */ /* 0x000e300000000a00 */
[----:B------:R-:W0:Y:S01]  /*1a270*/  @P1 LDC R27, c[0x0][0xbf0] ;  /* 0x0002fc00ff1b1b82 */ /* 0x000e220000000800 */
[----:B-1----:R-:W-:-:S07]  /*1a280*/  @P1 IMAD.HI.U32 R14, R28, R11, RZ ;  /* 0x0000000b1c0e1227 */ /* 0x002fce00078e00ff */
[----:B---3--:R-:W1:Y:S01]  /*1a290*/  @!P0 LDC R2, c[0x0][0xb50] ;  /* 0x0002d400ff028b82 */ /* 0x008e620000000800 */
[-C--:B----4-:R-:W-:Y:S02]  /*1a2a0*/  IMAD R9, R9, R29.reuse, RZ ;  /* 0x0000001d09097224 */ /* 0x090fe400078e02ff */
[----:B------:R-:W-:-:S05]  /*1a2b0*/  IMAD.WIDE.U32 R10, R8, R29, RZ ;  /* 0x0000001d080a7225 */ /* 0x000fca00078e00ff */
[----:B------:R-:W3:Y:S01]  /*1a2c0*/  @!P0 LDC R3, c[0x0][0xb54] ;  /* 0x0002d500ff038b82 */ /* 0x000ee20000000800 */
[-C--:B-----5:R-:W-:Y:S02]  /*1a2d0*/  IMAD R25, R13, R195.reuse, RZ ;  /* 0x000000c30d197224 */ /* 0x0a0fe400078e02ff */
[----:B------:R-:W-:Y:S01]  /*1a2e0*/  IMAD.WIDE.U32 R12, R12, R195, RZ ;  /* 0x000000c30c0c7225 */ /* 0x000fe200078e00ff */
[----:B0-----:R-:W-:-:S03]  /*1a2f0*/  @P1 SHF.R.U32.HI R21, RZ, R27, R14 ;  /* 0x0000001bff151219 */ /* 0x001fc6000001160e */
[----:B------:R-:W-:Y:S01]  /*1a300*/  IMAD R27, R8, R26, R9 ;  /* 0x0000001a081b7224 */ /* 0x000fe200078e0209 */
[----:B------:R-:W-:Y:S01]  /*1a310*/  IADD3 R12, P1, P3, R10, R12, R15 ;  /* 0x0000000c0a0c7210 */ /* 0x000fe20007b3e00f */
[----:B------:R-:W-:Y:S01]  /*1a320*/  IMAD.IADD R25, R13, 0x1, R25 ;  /* 0x000000010d197824 */ /* 0x000fe200078e0219 */
[----:B------:R-:W-:Y:S01]  /*1a330*/  IADD3 R8, -R21, RZ, RZ ;  /* 0x000000ff15087210 */ /* 0x000fe20007ffe1ff */
[----:B------:R-:W-:Y:S01]  /*1a340*/  IMAD.IADD R27, R11, 0x1, R27 ;  /* 0x000000010b1b7824 */ /* 0x000fe200078e021b */
[----:B--2---:R-:W-:-:S05]  /*1a350*/  SEL R9, R30, RZ, P0 ;  /* 0x000000ff1e097207 */ /* 0x004fca0000000000 */
[-C--:B------:R-:W-:Y:S02]  /*1a360*/  IMAD R11, R7, R9.reuse, RZ ;  /* 0x00000009070b7224 */ /* 0x080fe400078e02ff */
[----:B------:R-:W-:-:S04]  /*1a370*/  IMAD.WIDE.U32 R6, R6, R9, RZ ;  /* 0x0000000906067225 */ /* 0x000fc800078e00ff */
[----:B------:R-:W-:Y:S01]  /*1a380*/  IMAD R9, R31, R8, R28 ;  /* 0x000000081f097224 */ /* 0x000fe200078e021c */
[----:B------:R-:W-:Y:S01]  /*1a390*/  IADD3.X R8, R27, R25, R24, P1, P3 ;  /* 0x000000191b087210 */ /* 0x000fe20000fe6418 */
[----:B------:R-:W-:Y:S01]  /*1a3a0*/  IMAD.IADD R11, R7, 0x1, R11 ;  /* 0x00000001070b7824 */ /* 0x000fe200078e020b */
[----:B------:R-:W-:Y:S01]  /*1a3b0*/  IADD3 R6, P0, P1, R21, R12, R6 ;  /* 0x0000000c15067210 */ /* 0x000fe2000791e006 */
[----:B------:R-:W-:Y:S01]  /*1a3c0*/  IMAD R5, R5, R9, RZ ;  /* 0x0000000905057224 */ /* 0x000fe200078e02ff */
[----:B------:R-:W-:-:S04]  /*1a3d0*/  SHF.R.S32.HI R21, RZ, 0x1f, R21 ;  /* 0x0000001fff157819 */ /* 0x000fc80000011415 */
[----:B------:R-:W-:Y:S02]  /*1a3e0*/  IADD3.X R7, R21, R8, R11, P0, P1 ;  /* 0x0000000815077210 */ /* 0x000fe400007e240b */
[----:B------:R-:W-:Y:S01]  /*1a3f0*/  SHF.R.S32.HI R11, RZ, 0x1f, R9 ;  /* 0x0000001fff0b7819 */ /* 0x000fe20000011409 */
[----:B------:R-:W-:-:S04]  /*1a400*/  IMAD.WIDE.U32 R6, R4, R9, R6 ;  /* 0x0000000904067225 */ /* 0x000fc800078e0006 */
[----:B------:R-:W-:Y:S01]  /*1a410*/  IMAD R5, R4, R11, R5 ;  /* 0x0000000b04057224 */ /* 0x000fe200078e0205 */
[----:B-1----:R-:W-:-:S04]  /*1a420*/  LEA R2, P0, R6, R2, 0x2 ;  /* 0x0000000206027211 */ /* 0x002fc800078010ff */
[----:B------:R-:W-:Y:S01]  /*1a430*/  IADD3 R4, R7, R5, RZ ;  /* 0x0000000507047210 */ /* 0x000fe20007ffe0ff */
[----:B------:R-:W-:-:S03]  /*1a440*/  IMAD.MOV.U32 R5, RZ, RZ, -0x800000 ;  /* 0xff800000ff057424 */ /* 0x000fc600078e00ff */
[----:B---3--:R-:W-:-:S05]  /*1a450*/  LEA.HI.X R3, R6, R3, R4, 0x2, P0 ;  /* 0x0000000306037211 */ /* 0x008fca00000f1404 */
[----:B------:R2:W-:Y:S02]  /*1a460*/  STG.E desc[UR48][R2.64], R5 ;  /* 0x0000000502007986 */ /* 0x0005e4000c101930 */
.L_x_661:
[----:B------:R-:W-:Y:S05]  /*1a470*/  BSYNC B1 ;  /* 0x0000000000017941 */ /* 0x000fea0003800000 */
.L_x_660:
[----:B------:R-:W-:Y:S05]  /*1a480*/  @P2 BRA `(.L_x_656) ;  /* 0x0000000800102947 */ /* 0x000fea0003800000 */
[----:B------:R-:W3:Y:S01]  /*1a490*/  LDL.LU R12, [R1+0x4] ;  /* 0x00000400010c7983 */ /* 0x000ee20000300800 */
[----:B------:R-:W4:Y:S01]  /*1a4a0*/  LDC R9, c[0x0][0xbe8] ;  /* 0x0002fa00ff097b82 */ /* 0x000f220000000800 */
[----:B------:R-:W-:Y:S01]  /*1a4b0*/  ULDC.64 UR4, c[0x0][0xaa0] ;  /* 0x0002a80000047ab9 */ /* 0x000fe20000000a00 */
[----:B------:R-:W-:Y:S01]  /*1a4c0*/  BSSY B1, `(.L_x_662) ;  /* 0x000004a000017945 */ /* 0x000fe20003800000 */
[----:B--2---:R-:W2:Y:S01]  /*1a4d0*/  S2R R2, SR_TID.X ;  /* 0x0000000000027919 */ /* 0x004ea20000002100 */
[----:B----4-:R-:W-:Y:S01]  /*1a4e0*/  ISETP.NE.AND P0, PT, R9, 0x1, PT ;  /* 0x000000010900780c */ /* 0x010fe20003f05270 */
[----:B--2---:R-:W-:-:S12]  /*1a4f0*/  VIADD R4, R2, 0xffffff80 ;  /* 0xffffff8002047836 */ /* 0x004fd80000000000 */
[----:B------:R-:W2:Y:S01]  /*1a500*/  @P0 LDC R7, c[0x0][0xbec] ;  /* 0x0002fb00ff070b82 */ /* 0x000ea20000000800 */
[----:B------:R-:W-:Y:S01]  /*1a510*/  IMAD R2, R24, UR4, RZ ;  /* 0x0000000418027c24 */ /* 0x000fe2000f8e02ff */
[----:B------:R-:W-:-:S03]  /*1a520*/  SHF.R.S32.HI R3, RZ, 0x1f, R4 ;  /* 0x0000001fff037819 */ /* 0x000fc60000011404 */
[----:B------:R-:W-:Y:S01]  /*1a530*/  IMAD R5, R15, UR5, R2 ;  /* 0x000000050f057c24 */ /* 0x000fe2000f8e0202 */
[----:B------:R-:W-:Y:S02]  /*1a540*/  LEA.HI R6, R3, R4, RZ, 0x3 ;  /* 0x0000000403067211 */ /* 0x000fe400078f18ff */
[----:B------:R-:W4:Y:S01]  /*1a550*/  @P0 LDC R11, c[0x0][0xbf0] ;  /* 0x0002fc00ff0b0b82 */ /* 0x000f220000000800 */
[----:B------:R-:W-:Y:S01]  /*1a560*/  IMAD.WIDE.U32 R2, R15, UR4, RZ ;  /* 0x000000040f027c25 */ /* 0x000fe2000f8e00ff */
[----:B------:R-:W-:Y:S01]  /*1a570*/  ULDC.64 UR4, c[0x0][0xae8] ;  /* 0x0002ba0000047ab9 */ /* 0x000fe20000000a00 */
[----:B------:R-:W-:Y:S02]  /*1a580*/  LOP3.LUT R13, R6, 0xfffffff8, RZ, 0xc0, !PT ;  /* 0xfffffff8060d7812 */ /* 0x000fe400078ec0ff */
[----:B------:R-:W-:Y:S02]  /*1a590*/  SHF.R.S32.HI R10, RZ, 0x3, R6 ;  /* 0x00000003ff0a7819 */ /* 0x000fe40000011406 */
[----:B------:R-:W-:Y:S01]  /*1a5a0*/  IADD3 R3, R3, R5, RZ ;  /* 0x0000000503037210 */ /* 0x000fe20007ffe0ff */
[----:B------:R-:W-:-:S04]  /*1a5b0*/  IMAD.IADD R13, R4, 0x1, -R13 ;  /* 0x00000001040d7824 */ /* 0x000fc800078e0a0d */
[----:B------:R-:W-:Y:S02]  /*1a5c0*/  IMAD R4, R13, 0x20, R10 ;  /* 0x000000200d047824 */ /* 0x000fe400078e020a */
[----:B------:R-:W-:-:S04]  /*1a5d0*/  IMAD.WIDE.U32 R2, R195, UR4, R2 ;  /* 0x00000004c3027c25 */ /* 0x000fc8000f8e0002 */
[----:B------:R-:W-:Y:S01]  /*1a5e0*/  IMAD R3, R195, UR5, R3 ;  /* 0x00000005c3037c24 */ /* 0x000fe2000f8e0203 */
[----:B------:R-:W-:Y:S01]  /*1a5f0*/  ULDC.64 UR4, c[0x0][0xaf0] ;  /* 0x0002bc0000047ab9 */ /* 0x000fe20000000a00 */
[----:B------:R-:W-:Y:S02]  /*1a600*/  IMAD.SHL.U32 R13, R13, 0x8, RZ ;  /* 0x000000080d0d7824 */ /* 0x000fe400078e00ff */
[----:B------:R-:W-:Y:S02]  /*1a610*/  IMAD R6, R26, UR4, RZ ;  /* 0x000000041a067c24 */ /* 0x000fe4000f8e02ff */
[----:B------:R-:W-:Y:S01]  /*1a620*/  IMAD.WIDE.U32 R2, R29, UR4, R2 ;  /* 0x000000041d027c25 */ /* 0x000fe2000f8e0002 */
[----:B---3--:R-:W-:-:S05]  /*1a630*/  LEA R8, R12, R4, 0x7 ;  /* 0x000000040c087211 */ /* 0x008fca00078e38ff */
[----:B--2---:R-:W-:-:S04]  /*1a640*/  @P0 IMAD.HI.U32 R4, R8, R7, RZ ;  /* 0x0000000708040227 */ /* 0x004fc800078e00ff */
[----:B------:R-:W-:Y:S01]  /*1a650*/  IMAD.MOV.U32 R5, RZ, RZ, R8 ;  /* 0x000000ffff057224 */ /* 0x000fe200078e0008 */
[----:B----4-:R-:W-:Y:S01]  /*1a660*/  @P0 SHF.R.U32.HI R5, RZ, R11, R4 ;  /* 0x0000000bff050219 */ /* 0x010fe20000011604 */
[----:B------:R-:W-:Y:S01]  /*1a670*/  IMAD R7, R29, UR5, R6 ;  /* 0x000000051d077c24 */ /* 0x000fe2000f8e0206 */
[----:B------:R-:W-:Y:S01]  /*1a680*/  ULDC.64 UR4, c[0x0][0xae0] ;  /* 0x0002b80000047ab9 */ /* 0x000fe20000000a00 */
[----:B------:R-:W-:Y:S01]  /*1a690*/  VIADD R11, R13, 0x40 ;  /* 0x000000400d0b7836 */ /* 0x000fe20000000000 */
[----:B------:R-:W-:Y:S01]  /*1a6a0*/  SHF.R.S32.HI R4, RZ, 0x1f, R5 ;  /* 0x0000001fff047819 */ /* 0x000fe20000011405 */
[----:B------:R-:W-:Y:S01]  /*1a6b0*/  IMAD.IADD R3, R3, 0x1, R7 ;  /* 0x0000000103037824 */ /* 0x000fe200078e0207 */
[----:B------:R-:W-:-:S03]  /*1a6c0*/  IADD3 R7, -R5, RZ, RZ ;  /* 0x000000ff05077210 */ /* 0x000fc60007ffe1ff */
[----:B------:R-:W-:Y:S02]  /*1a6d0*/  IMAD R4, R4, UR4, RZ ;  /* 0x0000000404047c24 */ /* 0x000fe4000f8e02ff */
[----:B------:R-:W-:Y:S02]  /*1a6e0*/  IMAD R7, R9, R7, R8 ;  /* 0x0000000709077224 */ /* 0x000fe400078e0208 */
[----:B------:R-:W-:-:S04]  /*1a6f0*/  IMAD.WIDE.U32 R2, R5, UR4, R2 ;  /* 0x0000000405027c25 */ /* 0x000fc8000f8e0002 */
[----:B------:R-:W-:Y:S01]  /*1a700*/  IMAD R5, R5, UR5, R4 ;  /* 0x0000000505057c24 */ /* 0x000fe2000f8e0204 */
[----:B------:R-:W-:Y:S01]  /*1a710*/  SHF.R.S32.HI R4, RZ, 0x1f, R7 ;  /* 0x0000001fff047819 */ /* 0x000fe20000011407 */
[----:B------:R-:W-:Y:S01]  /*1a720*/  ULDC.64 UR4, c[0x0][0xad8] ;  /* 0x0002b60000047ab9 */ /* 0x000fe20000000a00 */
[----:B------:R-:W-:Y:S01]  /*1a730*/  IMAD R8, R12, 0x80, R10 ;  /* 0x000000800c087824 */ /* 0x000fe200078e020a */
[----:B------:R-:W-:Y:S01]  /*1a740*/  SHF.R.S32.HI R12, RZ, 0x1f, R11 ;  /* 0x0000001fff0c7819 */ /* 0x000fe2000001140b */
[----:B------:R-:W-:Y:S02]  /*1a750*/  IMAD.IADD R3, R3, 0x1, R5 ;  /* 0x0000000103037824 */ /* 0x000fe400078e0205 */
[----:B------:R-:W-:Y:S02]  /*1a760*/  IMAD R6, R4, UR4, RZ ;  /* 0x0000000404067c24 */ /* 0x000fe4000f8e02ff */
[----:B------:R-:W-:Y:S01]  /*1a770*/  IMAD R9, R0, R9, RZ ;  /* 0x0000000900097224 */ /* 0x000fe200078e02ff */
[C---:B------:R-:W-:Y:S01]  /*1a780*/  IADD3 R0, R8.reuse, 0x20, RZ ;  /* 0x0000002008007810 */ /* 0x040fe20007ffe0ff */
[----:B------:R-:W-:-:S02]  /*1a790*/  VIADD R4, R8, 0x40 ;  /* 0x0000004008047836 */ /* 0x000fc40000000000 */
[C---:B------:R-:W-:Y:S01]  /*1a7a0*/  IMAD R5, R7.reuse, UR5, R6 ;  /* 0x0000000507057c24 */ /* 0x040fe2000f8e0206 */
[-C--:B------:R-:W-:Y:S01]  /*1a7b0*/  ISETP.GE.AND P2, PT, R8, R9.reuse, PT ;  /* 0x000000090800720c */ /* 0x080fe20003f46270 */
[----:B------:R-:W-:Y:S01]  /*1a7c0*/  IMAD.WIDE.U32 R2, R7, UR4, R2 ;  /* 0x0000000407027c25 */ /* 0x000fe2000f8e0002 */
[----:B------:R-:W-:Y:S01]  /*1a7d0*/  ULDC.64 UR4, c[0x0][0xa80] ;  /* 0x0002a00000047ab9 */ /* 0x000fe20000000a00 */
[----:B------:R-:W-:Y:S02]  /*1a7e0*/  ISETP.GE.AND P1, PT, R4, R9, PT ;  /* 0x000000090400720c */ /* 0x000fe40003f26270 */
[----:B------:R-:W-:Y:S01]  /*1a7f0*/  VIADD R7, R13, 0x80 ;  /* 0x000000800d077836 */ /* 0x000fe20000000000 */
[----:B------:R-:W-:Y:S02]  /*1a800*/  IADD3 R3, R3, R5, RZ ;  /* 0x0000000503037210 */ /* 0x000fe40007ffe0ff */
[----:B------:R-:W-:Y:S02]  /*1a810*/  LEA R4, P3, R2, UR4, 0x1 ;  /* 0x0000000402047c11 */ /* 0x000fe4000f8608ff */
[----:B------:R-:W-:-:S02]  /*1a820*/  ISETP.GE.AND P0, PT, R0, R9, PT ;  /* 0x000000090000720c */ /* 0x000fc40003f06270 */
[----:B------:R-:W-:Y:S02]  /*1a830*/  LEA.HI.X R5, R2, UR5, R3, 0x1, P3 ;  /* 0x0000000502057c11 */ /* 0x000fe400098f0c03 */
[----:B------:R2:W3:Y:S01]  /*1a840*/  SHFL.IDX PT, R2, R4, RZ, 0x181f ;  /* 0x00181fff04027589 */ /* 0x0004e200000e0000 */
[----:B------:R-:W-:Y:S02]  /*1a850*/  SHF.R.S32.HI R6, RZ, 0x1f, R13 ;  /* 0x0000001fff067819 */ /* 0x000fe4000001140d */
[----:B------:R-:W-:Y:S01]  /*1a860*/  SHF.R.S32.HI R10, RZ, 0x1f, R7 ;  /* 0x0000001fff0a7819 */ /* 0x000fe20000011407 */
[----:B------:R2:W4:Y:S01]  /*1a870*/  SHFL.IDX PT, R0, R5, RZ, 0x181f ;  /* 0x00181fff05007589 */ /* 0x00052200000e0000 */
[----:B------:R-:W-:Y:S05]  /*1a880*/  @P2 BRA `(.L_x_663) ;  /* 0x0000000000342947 */ /* 0x000fea0003800000 */
[----:B------:R-:W-:Y:S02]  /*1a890*/  ULDC UR4, c[0x0][0xac8] ;  /* 0x0002b20000047ab9 */ /* 0x000fe40000000800 */
[----:B------:R-:W-:Y:S02]  /*1a8a0*/  ISETP.GE.AND P4, PT, R13, UR4, PT ;  /* 0x000000040d007c0c */ /* 0x000fe4000bf86270 */
[----:B------:R-:W-:Y:S02]  /*1a8b0*/  ISETP.GE.AND P3, PT, R11, UR4, PT ;  /* 0x000000040b007c0c */ /* 0x000fe4000bf66270 */
[----:B------:R-:W-:-:S09]  /*1a8c0*/  ISETP.GE.AND P2, PT, R7, UR4, PT ;  /* 0x0000000407007c0c */ /* 0x000fd2000bf46270 */
[-C--:B---3--:R-:W-:Y:S02]  /*1a8d0*/  @!P4 LEA R14, P6, R13, R2.reuse, 0x1 ;  /* 0x000000020d0ec211 */ /* 0x088fe400078c08ff */
[----:B------:R-:W-:Y:S02]  /*1a8e0*/  @!P3 LEA R20, P5, R11, R2, 0x1 ;  /* 0x000000020b14b211 */ /* 0x000fe400078a08ff */
[----:B----4-:R-:W-:Y:S02]  /*1a8f0*/  @!P4 LEA.HI.X R15, R13, R0, R6, 0x1, P6 ;  /* 0x000000000d0fc211 */ /* 0x010fe400030f0c06 */
[----:B------:R-:W-:Y:S02]  /*1a900*/  @!P2 LEA R2, P6, R7, R2, 0x1 ;  /* 0x000000020702a211 */ /* 0x000fe400078c08ff */
[-C--:B------:R-:W-:Y:S01]  /*1a910*/  @!P3 LEA.HI.X R21, R11, R0.reuse, R12, 0x1, P5 ;  /* 0x000000000b15b211 */ /* 0x080fe200028f0c0c */
[----:B------:R3:W-:Y:S01]  /*1a920*/  @!P4 ST.E.128 desc[UR48][R14.64], RZ ;  /* 0x000000ff0e00c985 */ /* 0x0007e2000c101d30 */
[----:B------:R-:W-:-:S03]  /*1a930*/  @!P2 LEA.HI.X R3, R7, R0, R10, 0x1, P6 ;  /* 0x000000000703a211 */ /* 0x000fc600030f0c0a */
[----:B------:R3:W-:Y:S04]  /*1a940*/  @!P3 ST.E.128 desc[UR48][R20.64], RZ ;  /* 0x000000ff1400b985 */ /* 0x0007e8000c101d30 */
[----:B------:R3:W-:Y:S02]  /*1a950*/  @!P2 ST.E.128 desc[UR48][R2.64], RZ ;  /* 0x000000ff0200a985 */ /* 0x0007e4000c101d30 */
.L_x_663:
[----:B------:R-:W-:Y:S05]  /*1a960*/  BSYNC B1 ;  /* 0x0000000000017941 */ /* 0x000fea0003800000 */
.L_x_662:
[----:B----4-:R4:W0:Y:S01]  /*1a970*/  SHFL.IDX PT, R0, R5, 0x1, 0x181f ;  /* 0x00381f0005007f89 */ /* 0x01082200000e0000 */
[----:B------:R-:W-:Y:S03]  /*1a980*/  BSSY B1, `(.L_x_664) ;  /* 0x0000010000017945 */ /* 0x000fe60003800000 */
[----:B---3--:R4:W3:Y:S01]  /*1a990*/  SHFL.IDX PT, R2, R4, 0x1, 0x181f ;  /* 0x00381f0004027f89 */ /* 0x0088e200000e0000 */
[----:B------:R-:W-:Y:S05]  /*1a9a0*/  @P0 BRA `(.L_x_665) ;  /* 0x0000000000340947 */ /* 0x000fea0003800000 */
[----:B------:R-:W-:Y:S02]  /*1a9b0*/  ULDC UR4, c[0x0][0xac8] ;  /* 0x0002b20000047ab9 */ /* 0x000fe40000000800 */
[----:B------:R-:W-:Y:S02]  /*1a9c0*/  ISETP.GE.AND P4, PT, R13, UR4, PT ;  /* 0x000000040d007c0c */ /* 0x000fe4000bf86270 */
[----:B------:R-:W-:Y:S02]  /*1a9d0*/  ISETP.GE.AND P5, PT, R11, UR4, PT ;  /* 0x000000040b007c0c */ /* 0x000fe4000bfa6270 */
[----:B------:R-:W-:-:S09]  /*1a9e0*/  ISETP.GE.AND P6, PT, R7, UR4, PT ;  /* 0x0000000407007c0c */ /* 0x000fd2000bfc6270 */
[-C--:B---3--:R-:W-:Y:S02]  /*1a9f0*/  @!P4 LEA R14, P0, R13, R2.reuse, 0x1 ;  /* 0x000000020d0ec211 */ /* 0x088fe400078008ff */
        /* <DEDUP_REMOVED lines=8> */
.L_x_665:
[----:B------:R-:W-:Y:S05]  /*1aa80*/  BSYNC B1 ;  /* 0x0000000000017941 */ /* 0x000fea0003800000 */
.L_x_664:
[----:B0-----:R0:W0:Y:S01]  /*1aa90*/  SHFL.IDX PT, R0, R5, 0x2, 0x181f ;  /* 0x00581f0005007f89 */ /* 0x00102200000e0000 */
[----:B------:R-:W-:Y:S03]  /*1aaa0*/  BSSY B1, `(.L_x_666) ;  /* 0x0000010000017945 */ /* 0x000fe60003800000 */
[----:B---3--:R3:W0:Y:S01]  /*1aab0*/  SHFL.IDX PT, R2, R4, 0x2, 0x181f ;  /* 0x00581f0004027f89 */ /* 0x00862200000e0000 */
        /* <DEDUP_REMOVED lines=8> */
[-C--:B------:R-:W-:Y:S02]  /*1ab40*/  @!P3 LEA.HI.X R15, R13, R0.reuse, R6, 0x1, P0 ;  /* 0x000000000d0fb211 */ /* 0x080fe400000f0c06 */
[-C--:B------:R-:W-:Y:S02]  /*1ab50*/  @!P4 LEA.HI.X R21, R11, R0.reuse, R12, 0x1, P1 ;  /* 0x000000000b15c211 */ /* 0x080fe400008f0c0c */
[----:B------:R-:W-:Y:S01]  /*1ab60*/  @!P5 LEA.HI.X R3, R7, R0, R10, 0x1, P2 ;  /* 0x000000000703d211 */ /* 0x000fe200010f0c0a */
[----:B------:R0:W-:Y:S04]  /*1ab70*/  @!P3 ST.E.128 desc[UR48][R14.64], RZ ;  /* 0x000000ff0e00b985 */ /* 0x0001e8000c101d30 */
[----:B------:R0:W-:Y:S04]  /*1ab80*/  @!P4 ST.E.128 desc[UR48][R20.64], RZ ;  /* 0x000000ff1400c985 */ /* 0x0001e8000c101d30 */
[----:B------:R0:W-:Y:S02]  /*1ab90*/  @!P5 ST.E.128 desc[UR48][R2.64], RZ ;  /* 0x000000ff0200d985 */ /* 0x0001e4000c101d30 */
.L_x_667:
[----:B------:R-:W-:Y:S05]  /*1aba0*/  BSYNC B1 ;  /* 0x0000000000017941 */ /* 0x000fea0003800000 */
.L_x_666:
[----:B0-----:R-:W-:Y:S01]  /*1abb0*/  IADD3 R0, R8, 0x60, RZ ;  /* 0x0000006008007810 */ /* 0x001fe20007ffe0ff */
[----:B--2-4-:R-:W4:Y:S03]  /*1abc0*/  SHFL.IDX PT, R5, R5, 0x3, 0x181f ;  /* 0x00781f0005057f89 */ /* 0x014f2600000e0000 */
[----:B------:R-:W-:Y:S01]  /*1abd0*/  ISETP.GE.AND P0, PT, R0, R9, PT ;  /* 0x000000090000720c */ /* 0x000fe20003f06270 */
[----:B------:R0:W2:-:S12]  /*1abe0*/  SHFL.IDX PT, R2, R4, 0x3, 0x181f ;  /* 0x00781f0004027f89 */ /* 0x00009800000e0000 */
[----:B0-----:R-:W-:Y:S05]  /*1abf0*/  @P0 BRA `(.L_x_656) ;  /* 0x0000000000340947 */ /* 0x001fea0003800000 */
[----:B------:R-:W-:Y:S02]  /*1ac00*/  ULDC UR4, c[0x0][0xac8] ;  /* 0x0002b20000047ab9 */ /* 0x000fe40000000800 */
[----:B------:R-:W-:Y:S02]  /*1ac10*/  ISETP.GE.AND P3, PT, R13, UR4, PT ;  /* 0x000000040d007c0c */ /* 0x000fe4000bf66270 */
[----:B------:R-:W-:Y:S02]  /*1ac20*/  ISETP.GE.AND P4, PT, R11, UR4, PT ;  /* 0x000000040b007c0c */ /* 0x000fe4000bf86270 */
[----:B------:R-:W-:-:S09]  /*1ac30*/  ISETP.GE.AND P5, PT, R7, UR4, PT ;  /* 0x0000000407007c0c */ /* 0x000fd2000bfa6270 */
[-C--:B--2---:R-:W-:Y:S02]  /*1ac40*/  @!P3 LEA R8, P0, R13, R2.reuse, 0x1 ;  /* 0x000000020d08b211 */ /* 0x084fe400078008ff */
        /* <DEDUP_REMOVED lines=8> */
.L_x_656:
[----:B------:R-:W-:Y:S05]  /*1acd0*/  BSYNC B0 ;  /* 0x0000000000007941 */ /* 0x000fea0003800000 */
.L_x_646:
[----:B------:R-:W-:Y:S02]  /*1ace0*/  ULDC UR4, c[0x0][0xc3c] ;  /* 0x00030f0000047ab9 */ /* 0x000fe40000000800 */
[----:B-1----:R-:W-:-:S13]  /*1acf0*/  ISETP.GE.AND P0, PT, R135, UR4, PT ;  /* 0x0000000487007c0c */ /* 0x002fda000bf06270 */
[----:B------:R-:W-:Y:S05]  /*1ad00*/  @!P0 BRA `(.L_x_668) ;  /* 0xfffffe6800948947 */ /* 0x000fea000383ffff */
[----:B------:R-:W-:Y:S05]  /*1ad10*/  BRA `(.L_x_446) ;  /* 0x0000007000e07947 */ /* 0x000fea0003800000 */
.L_x_444:
[----:B------:R-:W-:-:S08]  /*1ad20*/  NOP ;  /* 0x0000000000007918 */ /* 0x000fd00000000000 */
[----:B------:R-:W0:-:S00]  /*1ad30*/  USETMAXREG.DEALLOC.CTAPOOL 0x28 ;  /* 0x00000028000079c8 */ /* 0x000e0000080e0500 */
[----:B0-----:R-:W2:Y:S01]  /*1ad40*/  LDL.LU R3, [R1] ;  /* 0x0000000001037983 */ /* 0x001ea20000300800 */
[----:B------:R-:W-:Y:S01]  /*1ad50*/  LOP3.LUT R2, R2, 0x3, RZ, 0xc0, !PT ;  /* 0x0000000302027812 */ /* 0x000fe200078ec0ff */
[----:B------:R-:W-:-:S05]  /*1ad60*/  IMAD.MOV.U32 R6, RZ, RZ, RZ ;  /* 0x000000ffff067224 */ /* 0x000fca00078e00ff */
[----:B------:R-:W0:Y:S02]  /*1ad70*/  SHFL.IDX PT, R2, R2, RZ, 0x1f ;  /* 0x00001fff02027589 */ /* 0x000e2400000e0000 */
[----:B0-----:R-:W-:Y:S02]  /*1ad80*/  ISETP.NE.AND P0, PT, R2, RZ, PT ;  /* 0x000000ff0200720c */ /* 0x001fe40003f05270 */
[----:B--2---:R-:W-:-:S11]  /*1ad90*/  LOP3.LUT R3, R3, 0xffffffdf, RZ, 0xc0, !PT ;  /* 0xffffffdf03037812 */ /* 0x004fd600078ec0ff */
[----:B------:R-:W-:-:S05]  /*1ada0*/  @P0 LOP3.LUT R3, R3, 0x20, RZ, 0xfc, !PT ;  /* 0x0000002003030812 */ /* 0x000fca00078efcff */
[----:B------:R0:W-:Y:S01]  /*1adb0*/  STL [R1], R3 ;  /* 0x0000000301007387 */ /* 0x0001e20000100800 */
[----:B------:R-:W-:Y:S05]  /*1adc0*/  @!P0 BRA `(.L_x_669) ;  /* 0x00000000001c8947 */ /* 0x000fea0003800000 */
[----:B------:R-:W1:Y:S08]  /*1add0*/  S2UR UR5, SR_CgaCtaId ;  /* 0x00000000000579c3 */ /* 0x000e700000008800 */
[----:B------:R-:W-:Y:S06]  /*1ade0*/  BAR.SYNC.DEFER_BLOCKING 0x5, 0x180 ;  /* 0x0146000000007b1d */ /* 0x000fec0000010000 */
[----:B------:R-:W-:-:S02]  /*1adf0*/  UMOV UR4, 0x400 ;  /* 0x0000040000047882 */ /* 0x000fc40000000000 */
[----:B-1----:R-:W-:-:S09]  /*1ae00*/  ULEA UR4, UR5, UR4, 0x18 ;  /* 0x0000000405047291 */ /* 0x002fd2000f8ec03f */
[----:B------:R-:W1:Y:S01]  /*1ae10*/  LDS.128 R16, [UR4+0x308d0] ;  /* 0x0308d004ff107984 */ /* 0x000e620008000c00 */
[----:B------:R-:W-:Y:S06]  /*1ae20*/  BAR.ARV 0x4, 0x180 ;  /* 0x0106000000007b1d */ /* 0x000fec0000002000 */
[----:B------:R-:W-:Y:S05]  /*1ae30*/  BRA `(.L_x_670) ;  /* 0x0000000800947947 */ /* 0x000fea0003800000 */
.L_x_669:
[----:B------:R-:W-:Y:S01]  /*1ae40*/  LOP3.LUT R7, R0, 0x1f, RZ, 0xc0, !PT ;  /* 0x0000001f00077812 */ /* 0x000fe200078ec0ff */
[----:B------:R-:W-:Y:S01]  /*1ae50*/  ULDC UR4, c[0x0][0xc3c] ;  /* 0x00030f0000047ab9 */ /* 0x000fe20000000800 */
[----:B------:R-:W-:Y:S01]  /*1ae60*/  IMAD.MOV.U32 R9, RZ, RZ, RZ ;  /* 0x000000ffff097224 */ /* 0x000fe200078e00ff */
[----:B------:R-:W1:Y:S01]  /*1ae70*/  S2UR UR6, SR_CTAID.X ;  /* 0x00000000000679c3 */ /* 0x000e620000002500 */
[----:B------:R-:W-:Y:S01]  /*1ae80*/  ISETP.NE.AND P0, PT, R7, 0x1f, PT ;  /* 0x0000001f0700780c */ /* 0x000fe20003f05270 */
[----:B------:R-:W-:-:S03]  /*1ae90*/  ULDC UR5, c[0x0][0xc38] ;  /* 0x00030e0000057ab9 */ /* 0x000fc60000000800 */
[----:B------:R-:W-:-:S13]  /*1aea0*/  ISETP.GE.OR P1, PT, R7, UR4, !P0 ;  /* 0x0000000407007c0c */ /* 0x000fda000c726670 */
[----:B------:R-:W2:Y:S08]  /*1aeb0*/  @!P1 LDC.64 R4, c[0x0][0xc80] ;  /* 0x00032000ff049b82 */ /* 0x000eb00000000a00 */
[----:B0-----:R-:W0:Y:S01]  /*1aec0*/  @!P1 LDC.64 R2, c[0x0][0xc78] ;  /* 0x00031e00ff029b82 */ /* 0x001e220000000a00 */
[----:B--2---:R-:W-:-:S05]  /*1aed0*/  @!P1 IMAD.WIDE.U32 R4, R7, 0x4, R4 ;  /* 0x0000000407049825 */ /* 0x004fca00078e0004 */
[----:B------:R-:W2:Y:S01]  /*1aee0*/  @!P1 LDG.E R6, desc[UR48][R4.64] ;  /* 0x0000003004069981 */ /* 0x000ea2000c1e1900 */
[----:B0-----:R-:W-:-:S05]  /*1aef0*/  @!P1 IMAD.WIDE.U32 R2, R7, 0x4, R2 ;  /* 0x0000000407029825 */ /* 0x001fca00078e0002 */
[----:B------:R-:W2:Y:S01]  /*1af00*/  @!P1 LDG.E R9, desc[UR48][R2.64] ;  /* 0x0000003002099981 */ /* 0x000ea2000c1e1900 */
[C---:B------:R-:W-:Y:S02]  /*1af10*/  ISETP.NE.AND P1, PT, R7.reuse, RZ, PT ;  /* 0x000000ff0700720c */ /* 0x040fe40003f25270 */
[C---:B------:R-:W-:Y:S02]  /*1af20*/  ISETP.GE.U32.AND P2, PT, R7.reuse, 0x2, PT ;  /* 0x000000020700780c */ /* 0x040fe40003f46070 */
[C---:B------:R-:W-:Y:S02]  /*1af30*/  ISETP.GE.U32.AND P3, PT, R7.reuse, 0x4, PT ;  /* 0x000000040700780c */ /* 0x040fe40003f66070 */
[C---:B------:R-:W-:Y:S02]  /*1af40*/  ISETP.GE.U32.AND P4, PT, R7.reuse, 0x8, PT ;  /* 0x000000080700780c */ /* 0x040fe40003f86070 */
[----:B------:R-:W-:Y:S01]  /*1af50*/  ISETP.GE.U32.AND P5, PT, R7, 0x10, PT ;  /* 0x000000100700780c */ /* 0x000fe20003fa6070 */
[----:B------:R-:W-:Y:S01]  /*1af60*/  UMOV UR4, URZ ;  /* 0x0000003f00047c82 */ /* 0x000fe20008000000 */
[----:B--2---:R-:W-:-:S05]  /*1af70*/  IMAD R8, R6, R9, RZ ;  /* 0x0000000906087224 */ /* 0x004fca00078e02ff */
[----:B------:R-:W0:Y:S02]  /*1af80*/  SHFL.UP PT, R10, R8, 0x1, RZ ;  /* 0x04200000080a7989 */ /* 0x000e2400000e00ff */
[----:B0-----:R-:W-:-:S04]  /*1af90*/  SEL R11, R10, RZ, P1 ;  /* 0x000000ff0a0b7207 */ /* 0x001fc80000800000 */
[----:B------:R-:W-:-:S05]  /*1afa0*/  IADD3 R11, R8, R11, RZ ;  /* 0x0000000b080b7210 */ /* 0x000fca0007ffe0ff */
        /* <DEDUP_REMOVED lines=12> */
[----:B------:R-:W0:Y:S02]  /*1b070*/  SHFL.IDX PT, R8, R5, 0x1f, 0x1f ;  /* 0x03e01f0005087f89 */ /* 0x000e2400000e0000 */
[----:B0-----:R-:W-:-:S05]  /*1b080*/  IMAD R8, R8, UR5, RZ ;  /* 0x0000000508087c24 */ /* 0x001fca000f8e02ff */
[----:B-1----:R-:W-:Y:S01]  /*1b090*/  ISETP.GT.AND P6, PT, R8, UR6, PT ;  /* 0x0000000608007c0c */ /* 0x002fe2000bfc4270 */
[----:B------:R-:W-:-:S12]  /*1b0a0*/  IMAD.MOV.U32 R3, RZ, RZ, R8 ;  /* 0x000000ffff037224 */ /* 0x000fd800078e0008 */
[----:B------:R-:W-:Y:S05]  /*1b0b0*/  @P6 BRA `(.L_x_671) ;  /* 0x0000000000a06947 */ /* 0x000fea0003800000 */
[----:B------:R-:W-:Y:S01]  /*1b0c0*/  MOV R8, R3 ;  /* 0x0000000300087202 */ /* 0x000fe20000000f00 */
[----:B------:R-:W-:Y:S01]  /*1b0d0*/  UMOV UR4, URZ ;  /* 0x0000003f00047c82 */ /* 0x000fe20008000000 */
[----:B------:R-:W-:-:S05]  /*1b0e0*/  ULDC UR5, c[0x0][0xc38] ;  /* 0x00030e0000057ab9 */ /* 0x000fca0000000800 */
.L_x_673:
[----:B------:R-:W0:Y:S01]  /*1b0f0*/  LDC R2, c[0x0][0xc3c] ;  /* 0x00030f00ff027b82 */ /* 0x000e220000000800 */
[----:B------:R-:W-:Y:S01]  /*1b100*/  UIADD3 UR4, UR4, 0x1f, URZ ;  /* 0x0000001f04047890 */ /* 0x000fe2000fffe03f */
[----:B------:R-:W-:Y:S02]  /*1b110*/  ULDC UR7, c[0x0][0xc3c] ;  /* 0x00030f0000077ab9 */ /* 0x000fe40000000800 */
[----:B------:R-:W-:-:S03]  /*1b120*/  IMAD.U32 R19, RZ, RZ, UR7 ;  /* 0x00000007ff137e24 */ /* 0x000fc6000f8e00ff */
[----:B0-----:R-:W-:-:S13]  /*1b130*/  ISETP.LE.AND P6, PT, R2, UR4, PT ;  /* 0x0000000402007c0c */ /* 0x001fda000bfc3270 */
[----:B------:R-:W-:Y:S05]  /*1b140*/  @P6 BRA `(.L_x_672) ;  /* 0x0000000400ac6947 */ /* 0x000fea0003800000 */
[----:B------:R-:W-:Y:S01]  /*1b150*/  VIADD R9, R7, UR4 ;  /* 0x0000000407097c36 */ /* 0x000fe20008000000 */
[----:B------:R-:W-:-:S04]  /*1b160*/  MOV R6, RZ ;  /* 0x000000ff00067202 */ /* 0x000fc80000000f00 */
        /* <DEDUP_REMOVED lines=24> */
[----:B------:R-:W0:Y:S02]  /*1b2f0*/  SHFL.IDX PT, R2, R5, 0x1f, 0x1f ;  /* 0x03e01f0005027f89 */ /* 0x000e2400000e0000 */
[----:B0-----:R-:W-:-:S04]  /*1b300*/  IMAD R3, R2, UR5, RZ ;  /* 0x0000000502037c24 */ /* 0x001fc8000f8e02ff */
[----:B------:R-:W-:-:S05]  /*1b310*/  IMAD.IADD R8, R3, 0x1, R8 ;  /* 0x0000000103087824 */ /* 0x000fca00078e0208 */
[----:B------:R-:W-:-:S13]  /*1b320*/  ISETP.GT.AND P6, PT, R8, UR6, PT ;  /* 0x0000000608007c0c */ /* 0x000fda000bfc4270 */
[----:B------:R-:W-:Y:S05]  /*1b330*/  @!P6 BRA `(.L_x_673) ;  /* 0xfffffffc006ce947 */ /* 0x000fea000383ffff */
.L_x_671:
[----:B------:R-:W-:Y:S02]  /*1b340*/  IMAD.IADD R11, R8, 0x1, -R3 ;  /* 0x00000001080b7824 */ /* 0x000fe400078e0a03 */
[----:B------:R-:W-:Y:S02]  /*1b350*/  IMAD.MOV.U32 R16, RZ, RZ, RZ ;  /* 0x000000ffff107224 */ /* 0x000fe400078e00ff */
        /* <DEDUP_REMOVED lines=10> */
[----:B0-----:R-:W-:-:S06]  /*1b400*/  IADD3 R2, R10, 0xffffffe, RZ ;  /* 0x0ffffffe0a027810 */ /* 0x001fcc0007ffe0ff */
[----:B------:R-:W0:Y:S02]  /*1b410*/  F2I.FTZ.U32.TRUNC.NTZ R3, R2 ;  /* 0x0000000200037305 */ /* 0x000e24000021f000 */
[----:B0-----:R-:W-:Y:S01]  /*1b420*/  IMAD.MOV R12, RZ, RZ, -R3 ;  /* 0x000000ffff0c7224 */ /* 0x001fe200078e0a03 */
[----:B-12---:R-:W-:Y:S06]  /*1b430*/  @!P0 BRA `(.L_x_674) ;  /* 0x0000000000088947 */ /* 0x006fec0003800000 */
[----:B------:R-:W-:-:S06]  /*1b440*/  IADD3 R16, R19, -0x1, RZ ;  /* 0xffffffff13107810 */ /* 0x000fcc0007ffe0ff */
[----:B------:R0:W1:Y:S02]  /*1b450*/  SHFL.IDX PT, R16, R5, R16, 0x1f ;  /* 0x00001f1005107589 */ /* 0x00006400000e0000 */
.L_x_674:
[----:B-1----:R-:W-:Y:S01]  /*1b460*/  IMAD R16, R16, UR5, R11 ;  /* 0x0000000510107c24 */ /* 0x002fe2000f8e020b */
[----:B0-----:R-:W-:Y:S01]  /*1b470*/  IABS R5, R9 ;  /* 0x0000000900057213 */ /* 0x001fe20000000000 */
[----:B------:R-:W-:Y:S01]  /*1b480*/  IMAD.MOV.U32 R11, RZ, RZ, R12 ;  /* 0x000000ffff0b7224 */ /* 0x000fe200078e000c */
[----:B------:R-:W-:Y:S01]  /*1b490*/  IABS R12, R6 ;  /* 0x00000006000c7213 */ /* 0x000fe20000000000 */
[----:B------:R-:W-:Y:S01]  /*1b4a0*/  IMAD.MOV.U32 R2, RZ, RZ, RZ ;  /* 0x000000ffff027224 */ /* 0x000fe200078e00ff */
[----:B------:R-:W-:Y:S01]  /*1b4b0*/  IADD3 R17, -R16, UR6, RZ ;  /* 0x0000000610117c10 */ /* 0x000fe2000fffe1ff */
[----:B------:R-:W-:Y:S01]  /*1b4c0*/  IMAD R11, R11, R4, RZ ;  /* 0x000000040b0b7224 */ /* 0x000fe200078e02ff */
[----:B------:R-:W-:Y:S01]  /*1b4d0*/  IADD3 R12, RZ, -R12, RZ ;  /* 0x8000000cff0c7210 */ /* 0x000fe20007ffe0ff */
[----:B------:R-:W0:Y:S01]  /*1b4e0*/  I2F.RP R8, R5 ;  /* 0x0000000500087306 */ /* 0x000e220000209400 */
[----:B------:R-:W-:Y:S01]  /*1b4f0*/  IABS R10, R17 ;  /* 0x00000011000a7213 */ /* 0x000fe20000000000 */
[----:B------:R-:W-:Y:S01]  /*1b500*/  IMAD.HI.U32 R2, R3, R11, R2 ;  /* 0x0000000b03027227 */ /* 0x000fe200078e0002 */
[----:B------:R-:W-:-:S03]  /*1b510*/  IADD3 R19, R19, UR4, RZ ;  /* 0x0000000413137c10 */ /* 0x000fc6000fffe0ff */
[----:B------:R-:W-:Y:S02]  /*1b520*/  IMAD.MOV.U32 R3, RZ, RZ, R10 ;  /* 0x000000ffff037224 */ /* 0x000fe400078e000a */
[----:B------:R-:W-:Y:S02]  /*1b530*/  IMAD.MOV.U32 R10, RZ, RZ, R12 ;  /* 0x000000ffff0a7224 */ /* 0x000fe400078e000c */
[----:B------:R-:W-:-:S04]  /*1b540*/  IMAD.HI.U32 R2, R2, R3, RZ ;  /* 0x0000000302027227 */ /* 0x000fc800078e00ff */
[----:B------:R-:W-:Y:S01]  /*1b550*/  IMAD R3, R2, R10, R3 ;  /* 0x0000000a02037224 */ /* 0x000fe200078e0203 */
[----:B0-----:R-:W0:Y:S04]  /*1b560*/  MUFU.RCP R8, R8 ;  /* 0x0000000800087308 */ /* 0x001e280000001000 */
[----:B------:R-:W-:-:S13]  /*1b570*/  ISETP.GT.U32.AND P1, PT, R4, R3, PT ;  /* 0x000000030400720c */ /* 0x000fda0003f24070 */
[-C--:B------:R-:W-:Y:S01]  /*1b580*/  @!P1 IADD3 R3, R3, -R4.reuse, RZ ;  /* 0x8000000403039210 */ /* 0x080fe20007ffe0ff */
        /* <DEDUP_REMOVED lines=8> */
[----:B------:R-:W-:Y:S01]  /*1b610*/  @P0 IADD3 R2, R2, 0x1, RZ ;  /* 0x0000000102020810 */ /* 0x000fe20007ffe0ff */
[----:B------:R-:W-:-:S04]  /*1b620*/  IMAD.MOV R10, RZ, RZ, -R10 ;  /* 0x000000ffff0a7224 */ /* 0x000fc800078e0a0a */
[----:B------:R-:W-:Y:S02]  /*1b630*/  IMAD.MOV.U32 R8, RZ, RZ, R2 ;  /* 0x000000ffff087224 */ /* 0x000fe400078e0002 */
[----:B-1----:R-:W-:-:S03]  /*1b640*/  IMAD.MOV R2, RZ, RZ, -R3 ;  /* 0x000000ffff027224 */ /* 0x002fc600078e0a03 */
[----:B------:R-:W-:Y:S01]  /*1b650*/  @!P2 IADD3 R8, -R8, RZ, RZ ;  /* 0x000000ff0808a210 */ /* 0x000fe20007ffe1ff */
[----:B------:R-:W-:Y:S01]  /*1b660*/  IMAD R11, R2, R5, RZ ;  /* 0x00000005020b7224 */ /* 0x000fe200078e02ff */
[----:B------:R-:W-:Y:S01]  /*1b670*/  @!P1 LOP3.LUT R8, RZ, R6, RZ, 0x33, !PT ;  /* 0x00000006ff089212 */ /* 0x000fe200078e33ff */
[----:B------:R-:W-:-:S03]  /*1b680*/  IMAD.MOV.U32 R2, RZ, RZ, RZ ;  /* 0x000000ffff027224 */ /* 0x000fc600078e00ff */
[----:B------:R-:W-:Y:S01]  /*1b690*/  IABS R4, R8 ;  /* 0x0000000800047213 */ /* 0x000fe20000000000 */
[----:B------:R-:W-:-:S03]  /*1b6a0*/  IMAD.HI.U32 R2, R3, R11, R2 ;  /* 0x0000000b03027227 */ /* 0x000fc600078e0002 */
[----:B------:R-:W-:Y:S01]  /*1b6b0*/  MOV R3, R4 ;  /* 0x0000000400037202 */ /* 0x000fe20000000f00 */
[----:B------:R-:W-:Y:S02]  /*1b6c0*/  IMAD.MOV.U32 R4, RZ, RZ, R10 ;  /* 0x000000ffff047224 */ /* 0x000fe400078e000a */
[----:B------:R-:W-:Y:S02]  /*1b6d0*/  IMAD R6, R6, R8, RZ ;  /* 0x0000000806067224 */ /* 0x000fe400078e02ff */
[----:B------:R-:W-:-:S04]  /*1b6e0*/  IMAD.HI.U32 R2, R2, R3, RZ ;  /* 0x0000000302027227 */ /* 0x000fc800078e00ff */
[----:B------:R-:W-:Y:S01]  /*1b6f0*/  IMAD R4, R2, R4, R3 ;  /* 0x0000000402047224 */ /* 0x000fe200078e0203 */
[----:B------:R-:W-:Y:S01]  /*1b700*/  LOP3.LUT R3, R8, R9, RZ, 0x3c, !PT ;  /* 0x0000000908037212 */ /* 0x000fe200078e3cff */
[----:B------:R-:W-:-:S03]  /*1b710*/  IMAD.IADD R17, R17, 0x1, -R6 ;  /* 0x0000000111117824 */ /* 0x000fc600078e0a06 */
[----:B------:R-:W-:Y:S02]  /*1b720*/  ISETP.GT.U32.AND P1, PT, R5, R4, PT ;  /* 0x000000040500720c */ /* 0x000fe40003f24070 */
[----:B------:R-:W-:-:S11]  /*1b730*/  ISETP.GE.AND P2, PT, R3, RZ, PT ;  /* 0x000000ff0300720c */ /* 0x000fd60003f46270 */
[----:B------:R-:W-:Y:S01]  /*1b740*/  @!P1 IMAD.IADD R4, R4, 0x1, -R5 ;  /* 0x0000000104049824 */ /* 0x000fe200078e0a05 */
[----:B------:R-:W-:Y:S02]  /*1b750*/  @!P1 IADD3 R2, R2, 0x1, RZ ;  /* 0x0000000102029810 */ /* 0x000fe40007ffe0ff */
[----:B------:R-:W-:Y:S02]  /*1b760*/  ISETP.NE.AND P1, PT, R9, RZ, PT ;  /* 0x000000ff0900720c */ /* 0x000fe40003f25270 */
[----:B------:R-:W-:-:S13]  /*1b770*/  ISETP.GE.U32.AND P0, PT, R4, R5, PT ;  /* 0x000000050400720c */ /* 0x000fda0003f06070 */
[----:B------:R-:W-:-:S04]  /*1b780*/  @P0 VIADD R2, R2, 0x1 ;  /* 0x0000000102020836 */ /* 0x000fc80000000000 */
[----:B------:R-:W-:Y:S01]  /*1b790*/  @!P2 IMAD.MOV R2, RZ, RZ, -R2 ;  /* 0x000000ffff02a224 */ /* 0x000fe200078e0a02 */
[----:B------:R-:W-:-:S04]  /*1b7a0*/  @!P1 LOP3.LUT R2, RZ, R9, RZ, 0x33, !PT ;  /* 0x00000009ff029212 */ /* 0x000fc800078e33ff */
[----:B------:R-:W-:-:S05]  /*1b7b0*/  IADD3 R18, -R2, RZ, RZ ;  /* 0x000000ff02127210 */ /* 0x000fca0007ffe1ff */
[C---:B------:R-:W-:Y:S02]  /*1b7c0*/  IMAD R18, R9.reuse, R18, R8 ;  /* 0x0000001209127224 */ /* 0x040fe400078e0208 */
[----:B------:R-:W-:-:S04]  /*1b7d0*/  IMAD R9, R9, 0x1000000, R2 ;  /* 0x0100000009097824 */ /* 0x000fc800078e0202 */
[----:B------:R-:W-:Y:S01]  /*1b7e0*/  IMAD R18, R18, 0x10000, R9 ;  /* 0x0001000012127824 */ /* 0x000fe200078e0209 */
[----:B------:R-:W-:Y:S06]  /*1b7f0*/  BRA `(.L_x_675) ;  /* 0x00000000000c7947 */ /* 0x000fec0003800000 */
.L_x_672:
[----:B------:R-:W-:Y:S01]  /*1b800*/  IMAD.MOV.U32 R17, RZ, RZ, RZ ;  /* 0x000000ffff117224 */ /* 0x000fe200078e00ff */
[----:B------:R-:W-:Y:S01]  /*1b810*/  MOV R16, UR6 ;  /* 0x0000000600107c02 */ /* 0x000fe20008000f00 */
[----:B------:R-:W-:-:S07]  /*1b820*/  IMAD.MOV.U32 R18, RZ, RZ, RZ ;  /* 0x000000ffff127224 */ /* 0x000fce00078e00ff */
.L_x_675:
[----:B------:R-:W-:-:S13]  /*1b830*/  ISETP.NE.AND P0, PT, R7, RZ, PT ;  /* 0x000000ff0700720c */ /* 0x000fda0003f05270 */
[----:B------:R-:W0:Y:S01]  /*1b840*/  @!P0 S2R R3, SR_CgaCtaId ;  /* 0x0000000000038919 */ /* 0x000e220000008800 */
[----:B------:R-:W-:-:S04]  /*1b850*/  @!P0 MOV R2, 0x400 ;  /* 0x0000040000028802 */ /* 0x000fc80000000f00 */
[----:B0-----:R-:W-:-:S05]  /*1b860*/  @!P0 LEA R2, R3, R2, 0x18 ;  /* 0x0000000203028211 */ /* 0x001fca00078ec0ff */
[----:B------:R0:W-:Y:S01]  /*1b870*/  @!P0 STS.128 [R2+0x308d0], R16 ;  /* 0x0308d01002008388 */ /* 0x0001e20000000c00 */
[----:B------:R-:W-:Y:S06]  /*1b880*/  BAR.ARV 0x5, 0x180 ;  /* 0x0146000000007b1d */ /* 0x000fec0000002000 */
.L_x_670:
[----:B------:R2:W-:Y:S01]  /*1b890*/  STL [R1+0x28], RZ ;  /* 0x000028ff01007387 */ /* 0x0005e20000100800 */
[----:B------:R-:W-:Y:S01]  /*1b8a0*/  ULDC UR4, c[0x0][0xc3c] ;  /* 0x00030f0000047ab9 */ /* 0x000fe20000000800 */
[----:B------:R-:W-:Y:S01]  /*1b8b0*/  IMAD.MOV.U32 R28, RZ, RZ, 0x1 ;  /* 0x00000001ff1c7424 */ /* 0x000fe200078e00ff */
[----:B-1----:R-:W-:Y:S02]  /*1b8c0*/  ISETP.GE.AND P0, PT, R19, UR4, PT ;  /* 0x0000000413007c0c */ /* 0x002fe4000bf06270 */
[----:B------:R-:W-:-:S11]  /*1b8d0*/  MOV R26, RZ ;  /* 0x000000ff001a7202 */ /* 0x000fd60000000f00 */
[----:B--2---:R-:W-:Y:S05]  /*1b8e0*/  @P0 BRA `(.L_x_676) ;  /* 0x0000006400100947 */ /* 0x004fea0003800000 */
[----:B------:R-:W1:Y:S01]  /*1b8f0*/  S2UR UR5, SR_CgaCtaId ;  /* 0x00000000000579c3 */ /* 0x000e620000008800 */
[----:B------:R2:W-:Y:S01]  /*1b900*/  STL [R1+0x28], RZ ;  /* 0x000028ff01007387 */ /* 0x0005e20000100800 */
[C---:B------:R-:W-:Y:S01]  /*1b910*/  IMAD.SHL.U32 R32, R0.reuse, 0x8, RZ ;  /* 0x0000000800207824 */ /* 0x040fe200078e00ff */
[----:B0-----:R-:W-:Y:S01]  /*1b920*/  LOP3.LUT R2, R0, 0x7f, RZ, 0xc0, !PT ;  /* 0x0000007f00027812 */ /* 0x001fe200078ec0ff */
[----:B------:R-:W-:Y:S01]  /*1b930*/  UMOV UR4, 0x400 ;  /* 0x0000040000047882 */ /* 0x000fe20000000000 */
[----:B------:R-:W-:Y:S01]  /*1b940*/  BSSY B8, `(.L_x_676) ;  /* 0x000063e000087945 */ /* 0x000fe20003800000 */
[----:B------:R-:W-:Y:S01]  /*1b950*/  IMAD.MOV.U32 R29, RZ, RZ, 0x1 ;  /* 0x00000001ff1d7424 */ /* 0x000fe200078e00ff */
[----:B------:R-:W-:Y:S01]  /*1b960*/  LOP3.LUT R3, R32, 0x1f8, RZ, 0xc0, !PT ;  /* 0x000001f820037812 */ /* 0x000fe200078ec0ff */
[----:B------:R-:W-:Y:S01]  /*1b970*/  IMAD.SHL.U32 R36, R2, 0x8, RZ ;  /* 0x0000000802247824 */ /* 0x000fe200078e00ff */
[----:B------:R-:W-:Y:S02]  /*1b980*/  SHF.R.U32.HI R2, RZ, 0x3, R2 ;  /* 0x00000003ff027819 */ /* 0x000fe40000011602 */
[----:B------:R-:W-:-:S02]  /*1b990*/  CS2R R26, SRZ ;  /* 0x00000000001a7805 */ /* 0x000fc4000001ff00 */
[----:B------:R-:W-:Y:S01]  /*1b9a0*/  LOP3.LUT R3, R3, 0x38, R0, 0x78, !PT ;  /* 0x0000003803037812 */ /* 0x000fe200078e7800 */
[----:B------:R-:W-:Y:S01]  /*1b9b0*/  IMAD.MOV.U32 R28, RZ, RZ, 0x1 ;  /* 0x00000001ff1c7424 */ /* 0x000fe200078e00ff */
[----:B------:R-:W-:Y:S01]  /*1b9c0*/  SHF.L.U32 R0, R0, 0x4, RZ ;  /* 0x0000000400007819 */ /* 0x000fe200000006ff */
[----:B------:R-:W-:Y:S01]  /*1b9d0*/  ULOP3.LUT UR39, UR61, 0x2, URZ, 0xfc, !UPT ;  /* 0x000000023d277892 */ /* 0x000fe2000f8efc3f */
[----:B------:R-:W-:Y:S01]  /*1b9e0*/  LOP3.LUT R36, R3, 0x200, R36, 0xf8, !PT ;  /* 0x0000020003247812 */ /* 0x000fe200078ef824 */
[----:B------:R-:W-:Y:S01]  /*1b9f0*/  ULDC.64 UR36, c[0x0][0x198] ;  /* 0x0000660000247ab9 */ /* 0x000fe20000000a00 */
[----:B------:R-:W-:Y:S01]  /*1ba00*/  LOP3.LUT R32, R32, 0x38, RZ, 0xc0, !PT ;  /* 0x0000003820207812 */ /* 0x000fe200078ec0ff */
[----:B------:R-:W-:Y:S01]  /*1ba10*/  ULDC UR38, c[0x0][0xc] ;  /* 0x0000030000267ab9 */ /* 0x000fe20000000800 */
[----:B------:R-:W-:Y:S02]  /*1ba20*/  LOP3.LUT R0, R2, 0x70, R0, 0xf8, !PT ;  /* 0x0000007002007812 */ /* 0x000fe400078ef800 */
[----:B------:R-:W-:-:S02]  /*1ba30*/  LOP3.LUT R35, R32, 0x40, RZ, 0xfc, !PT ;  /* 0x0000004020237812 */ /* 0x000fc400078efcff */
[----:B------:R-:W-:Y:S01]  /*1ba40*/  LOP3.LUT R33, R32, 0x80, RZ, 0xfc, !PT ;  /* 0x0000008020217812 */ /* 0x000fe200078efcff */
[----:B-1----:R-:W-:-:S06]  /*1ba50*/  ULEA UR4, UR5, UR4, 0x18 ;  /* 0x0000000405047291 */ /* 0x002fcc000f8ec03f */
[----:B------:R-:W-:-:S05]  /*1ba60*/  MOV R22, UR4 ;  /* 0x0000000400167c02 */ /* 0x000fca0008000f00 */
[----:B--2---:R-:W-:-:S07]  /*1ba70*/  IMAD R37, R36, 0x2, R22 ;  /* 0x0000000224257824 */ /* 0x004fce00078e0216 */
.L_x_781:
[----:B0-----:R-:W0:Y:S02]  /*1ba80*/  LDC.64 R30, c[0x0][0xc88] ;  /* 0x00032200ff1e7b82 */ /* 0x001e240000000a00 */
[----:B0-----:R-:W-:-:S06]  /*1ba90*/  IMAD.WIDE R30, R19, 0x4, R30 ;  /* 0x00000004131e7825 */ /* 0x001fcc00078e021e */
[----:B--2---:R-:W2:Y:S01]  /*1baa0*/  LDG.E R30, desc[UR48][R30.64] ;  /* 0x000000301e1e7981 */ /* 0x004ea2000c1e1900 */
[----:B------:R-:W-:Y:S05]  /*1bab0*/  YIELD ;  /* 0x0000000000007946 */ /* 0x000fea0003800000 */
[----:B------:R-:W-:Y:S01]  /*1bac0*/  ULDC.64 UR4, c[0x0][0xa28] ;  /* 0x00028a0000047ab9 */ /* 0x000fe20000000a00 */
[----:B------:R-:W-:Y:S01]  /*1bad0*/  ULDC.64 UR8, c[0x0][0xa18] ;  /* 0x0002860000087ab9 */ /* 0x000fe20000000a00 */
[----:B------:R-:W-:Y:S01]  /*1bae0*/  ISETP.NE.U32.AND P0, PT, RZ, UR4, PT ;  /* 0x00000004ff007c0c */ /* 0x000fe2000bf05070 */
[----:B------:R-:W-:Y:S01]  /*1baf0*/  IMAD.MOV.U32 R11, RZ, RZ, RZ ;  /* 0x000000ffff0b7224 */ /* 0x000fe200078e00ff */
[----:B------:R-:W-:-:S02]  /*1bb00*/  ULDC.64 UR6, c[0x0][0xa10] ;  /* 0x0002840000067ab9 */ /* 0x000fc40000000a00 */
[----:B------:R-:W-:Y:S02]  /*1bb10*/  ISETP.NE.AND.EX P0, PT, RZ, UR5, PT, P0 ;  /* 0x00000005ff007c0c */ /* 0x000fe4000bf05300 */
[----:B------:R-:W-:-:S04]  /*1bb20*/  ISETP.NE.U32.AND P2, PT, RZ, UR6, PT ;  /* 0x00000006ff007c0c */ /* 0x000fc8000bf45070 */
[----:B------:R-:W-:Y:S01]  /*1bb30*/  ISETP.NE.AND.EX P2, PT, RZ, UR7, PT, P2 ;  /* 0x00000007ff007c0c */ /* 0x000fe2000bf45320 */
[----:B------:R-:W-:Y:S01]  /*1bb40*/  IMAD.MOV.U32 R34, RZ, RZ, RZ ;  /* 0x000000ffff227224 */ /* 0x000fe200078e00ff */
[----:B--2---:R-:W-:-:S05]  /*1bb50*/  SHF.R.S32.HI R0, RZ, 0x1f, R30 ;  /* 0x0000001fff007819 */ /* 0x004fca000001141e */
[C---:B------:R-:W-:Y:S02]  /*1bb60*/  @P0 LEA R2, P1, R30.reuse, UR4, 0x2 ;  /* 0x000000041e020c11 */ /* 0x040fe4000f8210ff */
[C---:B------:R-:W-:Y:S01]  /*1bb70*/  SHF.L.U32 R23, R30.reuse, 0x2, RZ ;  /* 0x000000021e177819 */ /* 0x040fe200000006ff */
[----:B------:R0:W-:Y:S01]  /*1bb80*/  STL [R1+0x18], R0 ;  /* 0x0000180001007387 */ /* 0x0001e20000100800 */
[C-C-:B------:R-:W-:Y:S01]  /*1bb90*/  @P0 LEA.HI.X R3, R30.reuse, UR5, R0.reuse, 0x2, P1 ;  /* 0x000000051e030c11 */ /* 0x140fe200088f1400 */
[----:B------:R-:W-:Y:S01]  /*1bba0*/  ULDC.64 UR4, c[0x0][0xa00] ;  /* 0x0002800000047ab9 */ /* 0x000fe20000000a00 */
[----:B------:R-:W-:Y:S02]  /*1bbb0*/  ISETP.NE.U32.AND P1, PT, RZ, UR8, PT ;  /* 0x00000008ff007c0c */ /* 0x000fe4000bf25070 */
[----:B------:R-:W-:Y:S01]  /*1bbc0*/  SHF.L.U64.HI R24, R30, 0x2, R0 ;  /* 0x000000021e187819 */ /* 0x000fe20000010200 */
[----:B------:R1:W2:Y:S01]  /*1bbd0*/  @P0 LDG.E R11, desc[UR48][R2.64] ;  /* 0x00000030020b0981 */ /* 0x0002a2000c1e1900 */
[----:B------:R-:W-:-:S02]  /*1bbe0*/  ISETP.NE.AND.EX P1, PT, RZ, UR9, PT, P1 ;  /* 0x00000009ff007c0c */ /* 0x000fc4000bf25310 */
[----:B------:R-:W-:Y:S01]  /*1bbf0*/  ISETP.NE.U32.AND P0, PT, RZ, UR4, PT ;  /* 0x00000004ff007c0c */ /* 0x000fe2000bf05070 */
[----:B0-----:R-:W-:Y:S01]  /*1bc00*/  IMAD.MOV.U32 R0, RZ, RZ, RZ ;  /* 0x000000ffff007224 */ /* 0x001fe200078e00ff */
[C---:B------:R-:W-:Y:S02]  /*1bc10*/  IADD3 R4, P4, R23.reuse, UR6, RZ ;  /* 0x0000000617047c10 */ /* 0x040fe4000ff9e0ff */
[----:B------:R-:W-:Y:S02]  /*1bc20*/  ISETP.NE.AND.EX P0, PT, RZ, UR5, PT, P0 ;  /* 0x00000005ff007c0c */ /* 0x000fe4000bf05300 */
[C---:B------:R-:W-:Y:S02]  /*1bc30*/  IADD3.X R5, R24.reuse, UR7, RZ, P4, !PT ;  /* 0x0000000718057c10 */ /* 0x040fe4000a7fe4ff */
[----:B-1----:R-:W-:Y:S01]  /*1bc40*/  IADD3 R2, P3, R23, UR4, RZ ;  /* 0x0000000417027c10 */ /* 0x002fe2000ff7e0ff */
[----:B------:R-:W-:Y:S02]  /*1bc50*/  ULDC UR4, c[0x0][0x288] ;  /* 0x0000a20000047ab9 */ /* 0x000fe40000000800 */
[----:B------:R-:W5:Y:S01]  /*1bc60*/  @P2 LDG.E R0, desc[UR48][R4.64] ;  /* 0x0000003004002981 */ /* 0x000f62000c1e1900 */
[----:B------:R-:W-:-:S02]  /*1bc70*/  IADD3.X R3, R24, UR5, RZ, P3, !PT ;  /* 0x0000000518037c10 */ /* 0x000fc40009ffe4ff */
[----:B------:R-:W-:Y:S02]  /*1bc80*/  @P1 IADD3 R6, P3, R23, UR8, RZ ;  /* 0x0000000817061c10 */ /* 0x000fe4000ff7e0ff */
[----:B------:R-:W-:Y:S01]  /*1bc90*/  MOV R8, UR4 ;  /* 0x0000000400087c02 */ /* 0x000fe20008000f00 */
[----:B------:R-:W5:Y:S01]  /*1bca0*/  @P0 LDG.E R34, desc[UR48][R2.64] ;  /* 0x0000003002220981 */ /* 0x000f62000c1e1900 */
[----:B------:R-:W-:Y:S01]  /*1bcb0*/  @P1 IADD3.X R7, R24, UR9, RZ, P3, !PT ;  /* 0x0000000918071c10 */ /* 0x000fe20009ffe4ff */
[----:B------:R-:W-:-:S04]  /*1bcc0*/  ULDC.64 UR4, c[0x0][0x418] ;  /* 0x0001060000047ab9 */ /* 0x000fc80000000a00 */
[----:B------:R0:W3:Y:S01]  /*1bcd0*/  @P1 LDG.E R8, desc[UR48][R6.64] ;  /* 0x0000003006081981 */ /* 0x0000e2000c1e1900 */
[----:B------:R-:W-:-:S03]  /*1bce0*/  UISETP.NE.U32.AND UP0, UPT, UR4, URZ, UPT ;  /* 0x0000003f0400728c */ /* 0x000fc6000bf05070 */
[----:B------:R-:W-:Y:S01]  /*1bcf0*/  ULDC UR4, c[0x0][0x424] ;  /* 0x0001090000047ab9 */ /* 0x000fe20000000800 */
[----:B------:R-:W-:-:S03]  /*1bd00*/  UISETP.NE.AND.EX UP0, UPT, UR5, URZ, UPT, UP0 ;  /* 0x0000003f0500728c */ /* 0x000fc6000bf05300 */
[----:B------:R-:W-:Y:S01]  /*1bd10*/  ULDC UR5, c[0x0][0x2f0] ;  /* 0x0000bc0000057ab9 */ /* 0x000fe20000000800 */
[----:B------:R-:W-:-:S04]  /*1bd20*/  USEL UR4, UR4, 0x1, UP0 ;  /* 0x0000000104047887 */ /* 0x000fc80008000000 */
[----:B------:R-:W-:-:S03]  /*1bd30*/  UIMAD UR4, UR4, UR5, URZ ;  /* 0x00000005040472a4 */ /* 0x000fc6000f8e023f */
[----:B------:R-:W-:Y:S02]  /*1bd40*/  ULDC UR5, c[0x0][0x348] ;  /* 0x0000d20000057ab9 */ /* 0x000fe40000000800 */
[----:B0-----:R-:W-:Y:S01]  /*1bd50*/  IMAD.U32 R6, RZ, RZ, UR5 ;  /* 0x00000005ff067e24 */ /* 0x001fe2000f8e00ff */
[----:B--2---:R-:W-:Y:S04]  /*1bd60*/  STL [R1+0xc], R11 ;  /* 0x00000c0b01007387 */ /* 0x004fe80000100800 */
[----:B---3--:R0:W-:Y:S02]  /*1bd70*/  STL [R1+0x24], R8 ;  /* 0x0000240801007387 */ /* 0x0081e40000100800 */
[----:B0-----:R-:W-:Y:S01]  /*1bd80*/  IMAD.U32 R8, RZ, RZ, UR4 ;  /* 0x00000004ff087e24 */ /* 0x001fe2000f8e00ff */
[----:B------:R-:W-:Y:S06]  /*1bd90*/  @P1 BRA `(.L_x_677) ;  /* 0x0000000000141947 */ /* 0x000fec0003800000 */
[----:B------:R-:W-:Y:S05]  /*1bda0*/  @!P0 BRA `(.L_x_677) ;  /* 0x0000000000108947 */ /* 0x000fea0003800000 */
[----:B------:R-:W2:Y:S04]  /*1bdb0*/  LDG.E R10, desc[UR48][R2.64] ;  /* 0x00000030020a7981 */ /* 0x000ea8000c1e1900 */
[----:B------:R-:W2:Y:S02]  /*1bdc0*/  LDG.E R7, desc[UR48][R2.64+0x4] ;  /* 0x0000043002077981 */ /* 0x000ea4000c1e1900 */
[----:B--2---:R-:W-:-:S05]  /*1bdd0*/  IADD3 R2, -R10, R7, RZ ;  /* 0x000000070a027210 */ /* 0x004fca0007ffe1ff */
[----:B------:R0:W-:Y:S02]  /*1bde0*/  STL [R1+0x24], R2 ;  /* 0x0000240201007387 */ /* 0x0001e40000100800 */
.L_x_677:
[----:B------:R-:W-:Y:S01]  /*1bdf0*/  ULDC.64 UR4, c[0x0][0xa20] ;  /* 0x0002880000047ab9 */ /* 0x000fe20000000a00 */
[C---:B0-----:R-:W-:Y:S01]  /*1be00*/  LOP3.LUT R2, R18.reuse, 0xff000000, RZ, 0xc0, !PT ;  /* 0xff00000012027812 */ /* 0x041fe200078ec0ff */
[----:B------:R-:W-:Y:S01]  /*1be10*/  IMAD.MOV.U32 R31, RZ, RZ, R30 ;  /* 0x000000ffff1f7224 */ /* 0x000fe200078e001e */
[----:B------:R-:W-:Y:S02]  /*1be20*/  ISETP.NE.U32.AND P0, PT, RZ, UR4, PT ;  /* 0x00000004ff007c0c */ /* 0x000fe4000bf05070 */
[----:B------:R-:W-:Y:S02]  /*1be30*/  SHF.R.U32.HI R2, RZ, 0x8, R2 ;  /* 0x00000008ff027819 */ /* 0x000fe40000011602 */
[----:B------:R-:W-:Y:S02]  /*1be40*/  ISETP.NE.AND.EX P0, PT, RZ, UR5, PT, P0 ;  /* 0x00000005ff007c0c */ /* 0x000fe4000bf05300 */
[C---:B------:R-:W-:Y:S02]  /*1be50*/  LOP3.LUT R7, R18.reuse, 0xff0000, RZ, 0xc0, !PT ;  /* 0x00ff000012077812 */ /* 0x040fe400078ec0ff */
[----:B------:R-:W-:-:S02]  /*1be60*/  LOP3.LUT R18, R18, 0xffff, RZ, 0xc0, !PT ;  /* 0x0000ffff12127812 */ /* 0x000fc400078ec0ff */
[----:B------:R-:W-:-:S07]  /*1be70*/  LEA.HI R7, R7, R2, RZ, 0x10 ;  /* 0x0000000207077211 */ /* 0x000fce00078f80ff */
[----:B------:R-:W-:Y:S05]  /*1be80*/  @!P0 BRA `(.L_x_678) ;  /* 0x0000000000108947 */ /* 0x000fea0003800000 */
[----:B------:R-:W-:-:S04]  /*1be90*/  IADD3 R2, P0, R23, UR4, RZ ;  /* 0x0000000417027c10 */ /* 0x000fc8000ff1e0ff */
[----:B------:R-:W-:-:S05]  /*1bea0*/  IADD3.X R3, R24, UR5, RZ, P0, !PT ;  /* 0x0000000518037c10 */ /* 0x000fca00087fe4ff */
[----:B------:R0:W5:Y:S01]  /*1beb0*/  LDG.E R8, desc[UR48][R2.64] ;  /* 0x0000003002087981 */ /* 0x000162000c1e1900 */
[----:B------:R-:W-:Y:S05]  /*1bec0*/  BRA `(.L_x_679) ;  /* 0x0000000000247947 */ /* 0x000fea0003800000 */
.L_x_678:
[----:B------:R-:W-:Y:S02]  /*1bed0*/  ULDC.64 UR4, c[0x0][0xa08] ;  /* 0x0002820000047ab9 */ /* 0x000fe40000000a00 */
[----:B------:R-:W-:-:S04]  /*1bee0*/  ISETP.NE.U32.AND P0, PT, RZ, UR4, PT ;  /* 0x00000004ff007c0c */ /* 0x000fc8000bf05070 */
[----:B------:R-:W-:-:S13]  /*1bef0*/  ISETP.NE.AND.EX P0, PT, RZ, UR5, PT, P0 ;  /* 0x00000005ff007c0c */ /* 0x000fda000bf05300 */
[----:B------:R-:W-:Y:S05]  /*1bf00*/  @!P0 BRA `(.L_x_679) ;  /* 0x0000000000148947 */ /* 0x000fea0003800000 */
[----:B------:R-:W0:Y:S02]  /*1bf10*/  LDC.64 R2, c[0x0][0xa08] ;  /* 0x00028200ff027b82 */ /* 0x000e240000000a00 */
[----:B0-----:R-:W-:-:S05]  /*1bf20*/  IMAD.WIDE R2, R31, 0x4, R2 ;  /* 0x000000041f027825 */ /* 0x001fca00078e0202 */
[----:B------:R-:W2:Y:S04]  /*1bf30*/  LDG.E R8, desc[UR48][R2.64] ;  /* 0x0000003002087981 */ /* 0x000ea8000c1e1900 */
[----:B------:R-:W2:Y:S02]  /*1bf40*/  LDG.E R9, desc[UR48][R2.64+0x4] ;  /* 0x0000043002097981 */ /* 0x000ea4000c1e1900 */
[----:B--2---:R-:W-:-:S07]  /*1bf50*/  IMAD.IADD R8, R9, 0x1, -R8 ;  /* 0x0000000109087824 */ /* 0x004fce00078e0a08 */
.L_x_679:
[----:B0-----:R-:W2:Y:S04]  /*1bf60*/  @P2 LDG.E R3, desc[UR48][R4.64] ;  /* 0x0000003004032981 */ /* 0x001ea8000c1e1900 */
[----:B------:R0:W2:Y:S01]  /*1bf70*/  @P2 LDG.E R2, desc[UR48][R4.64+0x4] ;  /* 0x0000043004022981 */ /* 0x0000a2000c1e1900 */
[----:B-----5:R-:W-:Y:S01]  /*1bf80*/  IMAD.IADD R8, R8, 0x1, -R11 ;  /* 0x0000000108087824 */ /* 0x020fe200078e0a0b */
[----:B------:R-:W-:Y:S01]  /*1bf90*/  BSSY B0, `(.L_x_680) ;  /* 0x000002a000007945 */ /* 0x000fe20003800000 */
[----:B0-----:R-:W-:Y:S02]  /*1bfa0*/  LOP3.LUT R5, R7, 0xff, RZ, 0xc0, !PT ;  /* 0x000000ff07057812 */ /* 0x001fe400078ec0ff */
[----:B------:R-:W-:Y:S02]  /*1bfb0*/  SHF.R.U32.HI R7, RZ, 0x10, R7 ;  /* 0x00000010ff077819 */ /* 0x000fe40000011607 */
[----:B--2---:R-:W-:-:S05]  /*1bfc0*/  @P2 IADD3 R6, -R3, R2, RZ ;  /* 0x0000000203062210 */ /* 0x004fca0007ffe1ff */
[----:B------:R-:W-:-:S05]  /*1bfd0*/  IMAD.IADD R3, R8, 0x1, R6 ;  /* 0x0000000108037824 */ /* 0x000fca00078e0206 */
[C---:B------:R-:W-:Y:S01]  /*1bfe0*/  IADD3 R2, R3.reuse, 0x5f, RZ ;  /* 0x0000005f03027810 */ /* 0x040fe20007ffe0ff */
[----:B------:R0:W-:Y:S01]  /*1bff0*/  STL [R1+0x4], R3 ;  /* 0x0000040301007387 */ /* 0x0001e20000100800 */
[----:B------:R-:W-:-:S03]  /*1c000*/  ISETP.GE.AND P1, PT, R3, 0x1, PT ;  /* 0x000000010300780c */ /* 0x000fc60003f26270 */
[----:B------:R-:W-:-:S05]  /*1c010*/  IMAD.HI R2, R2, 0x2aaaaaab, RZ ;  /* 0x2aaaaaab02027827 */ /* 0x000fca00078e02ff */
[----:B0-----:R-:W-:-:S04]  /*1c020*/  SHF.R.U32.HI R3, RZ, 0x1f, R2 ;  /* 0x0000001fff037819 */ /* 0x001fc80000011602 */
[----:B------:R-:W-:Y:S01]  /*1c030*/  LEA.HI.SX32 R4, R2, R3, 0x1c ;  /* 0x0000000302047211 */ /* 0x000fe200078fe2ff */
[----:B------:R-:W-:Y:S01]  /*1c040*/  IMAD.MOV.U32 R3, RZ, RZ, RZ ;  /* 0x000000ffff037224 */ /* 0x000fe200078e00ff */
[----:B------:R-:W-:Y:S06]  /*1c050*/  @!P1 BRA `(.L_x_681) ;  /* 0x0000000000749947 */ /* 0x000fec0003800000 */
[----:B------:R-:W-:Y:S01]  /*1c060*/  ISETP.NE.AND P0, PT, R7, RZ, PT ;  /* 0x000000ff0700720c */ /* 0x000fe20003f05270 */
[----:B------:R-:W-:-:S03]  /*1c070*/  ULDC UR4, c[0x0][0x9f0] ;  /* 0x00027c0000047ab9 */ /* 0x000fc60000000800 */
[----:B------:R-:W-:-:S04]  /*1c080*/  SEL R9, R7, UR4, P0 ;  /* 0x0000000407097c07 */ /* 0x000fc80008000000 */
[----:B------:R-:W-:Y:S02]  /*1c090*/  IABS R11, R9 ;  /* 0x00000009000b7213 */ /* 0x000fe40000000000 */
[----:B------:R-:W-:Y:S02]  /*1c0a0*/  IADD3 R10, R9, -0x1, R4 ;  /* 0xffffffff090a7810 */ /* 0x000fe40007ffe004 */
[----:B------:R-:W0:Y:S08]  /*1c0b0*/  I2F.RP R2, R11 ;  /* 0x0000000b00027306 */ /* 0x000e300000209400 */
[----:B0-----:R-:W0:Y:S02]  /*1c0c0*/  MUFU.RCP R2, R2 ;  /* 0x0000000200027308 */ /* 0x001e240000001000 */
[----:B0-----:R-:W-:-:S06]  /*1c0d0*/  VIADD R2, R2, 0xffffffe ;  /* 0x0ffffffe02027836 */ /* 0x001fcc0000000000 */
[----:B------:R0:W1:Y:S02]  /*1c0e0*/  F2I.FTZ.U32.TRUNC.NTZ R3, R2 ;  /* 0x0000000200037305 */ /* 0x000064000021f000 */
[----:B0-----:R-:W-:-:S04]  /*1c0f0*/  LOP3.LUT R2, R10, R9, RZ, 0x3c, !PT ;  /* 0x000000090a027212 */ /* 0x001fc800078e3cff */
[----:B------:R-:W-:Y:S02]  /*1c100*/  ISETP.GE.AND P4, PT, R2, RZ, PT ;  /* 0x000000ff0200720c */ /* 0x000fe40003f86270 */
[----:B-1----:R-:W-:-:S05]  /*1c110*/  IADD3 R2, RZ, -R3, RZ ;  /* 0x80000003ff027210 */ /* 0x002fca0007ffe0ff */
[----:B------:R-:W-:Y:S02]  /*1c120*/  IMAD R12, R2, R11, RZ ;  /* 0x0000000b020c7224 */ /* 0x000fe400078e02ff */
[----:B------:R-:W-:-:S04]  /*1c130*/  IMAD.MOV.U32 R2, RZ, RZ, RZ ;  /* 0x000000ffff027224 */ /* 0x000fc800078e00ff */
[----:B------:R-:W-:Y:S01]  /*1c140*/  IMAD.HI.U32 R12, R3, R12, R2 ;  /* 0x0000000c030c7227 */ /* 0x000fe200078e0002 */
[----:B------:R-:W-:Y:S02]  /*1c150*/  IABS R2, R10 ;  /* 0x0000000a00027213 */ /* 0x000fe40000000000 */
[----:B------:R-:W-:-:S03]  /*1c160*/  IABS R3, R9 ;  /* 0x0000000900037213 */ /* 0x000fc60000000000 */
[----:B------:R-:W-:-:S04]  /*1c170*/  IMAD.HI.U32 R12, R12, R2, RZ ;  /* 0x000000020c0c7227 */ /* 0x000fc800078e00ff */
[----:B------:R-:W-:-:S04]  /*1c180*/  IMAD.MOV R3, RZ, RZ, -R3 ;  /* 0x000000ffff037224 */ /* 0x000fc800078e0a03 */
[----:B------:R-:W-:-:S05]  /*1c190*/  IMAD R2, R12, R3, R2 ;  /* 0x000000030c027224 */ /* 0x000fca00078e0202 */
[----:B------:R-:W-:-:S13]  /*1c1a0*/  ISETP.GT.U32.AND P3, PT, R11, R2, PT ;  /* 0x000000020b00720c */ /* 0x000fda0003f64070 */
[-C--:B------:R-:W-:Y:S01]  /*1c1b0*/  @!P3 IADD3 R2, R2, -R11.reuse, RZ ;  /* 0x8000000b0202b210 */ /* 0x080fe20007ffe0ff */
[----:B------:R-:W-:Y:S01]  /*1c1c0*/  @!P3 VIADD R12, R12, 0x1 ;  /* 0x000000010c0cb836 */ /* 0x000fe20000000000 */
[----:B------:R-:W-:Y:S02]  /*1c1d0*/  ISETP.NE.AND P3, PT, R9, RZ, PT ;  /* 0x000000ff0900720c */ /* 0x000fe40003f65270 */
[----:B------:R-:W-:-:S13]  /*1c1e0*/  ISETP.GE.U32.AND P0, PT, R2, R11, PT ;  /* 0x0000000b0200720c */ /* 0x000fda0003f06070 */
[----:B------:R-:W-:-:S05]  /*1c1f0*/  @P0 VIADD R12, R12, 0x1 ;  /* 0x000000010c0c0836 */ /* 0x000fca0000000000 */
[----:B------:R-:W-:-:S05]  /*1c200*/  MOV R3, R12 ;  /* 0x0000000c00037202 */ /* 0x000fca0000000f00 */
[----:B------:R-:W-:Y:S01]  /*1c210*/  @!P4 IMAD.MOV R3, RZ, RZ, -R3 ;  /* 0x000000ffff03c224 */ /* 0x000fe200078e0a03 */
[----:B------:R-:W-:-:S07]  /*1c220*/  @!P3 LOP3.LUT R3, RZ, R9, RZ, 0x33, !PT ;  /* 0x00000009ff03b212 */ /* 0x000fce00078e33ff */
.L_x_681:
[----:B------:R-:W-:Y:S05]  /*1c230*/  BSYNC B0 ;  /* 0x0000000000007941 */ /* 0x000fea0003800000 */
.L_x_680:
[-C--:B------:R-:W-:Y:S01]  /*1c240*/  IMAD R2, R5, R3.reuse, RZ ;  /* 0x0000000305027224 */ /* 0x080fe200078e02ff */
[----:B------:R-:W-:Y:S04]  /*1c250*/  BSSY B0, `(.L_x_682) ;  /* 0x0000151000007945 */ /* 0x000fe80003800000 */
[C---:B------:R-:W-:Y:S01]  /*1c260*/  VIADDMNMX R3, R2.reuse, R3, R4, PT ;  /* 0x0000000302037246 */ /* 0x040fe20003800104 */
[----:B------:R-:W-:-:S04]  /*1c270*/  IMAD R2, R2, 0x60, -R8 ;  /* 0x0000006002027824 */ /* 0x000fc800078e0a08 */
[----:B------:R-:W-:Y:S01]  /*1c280*/  IMAD R3, R3, 0x60, -R8 ;  /* 0x0000006003037824 */ /* 0x000fe200078e0a08 */
[----:B------:R-:W-:-:S04]  /*1c290*/  VIMNMX R2, RZ, R2, !PT ;  /* 0x00000002ff027248 */ /* 0x000fc80007fe0100 */
[----:B------:R-:W-:-:S04]  /*1c2a0*/  VIMNMX R3, R3, R6, PT ;  /* 0x0000000603037248 */ /* 0x000fc80003fe0100 */
[----:B------:R-:W-:-:S13]  /*1c2b0*/  ISETP.GT.AND P0, PT, R3, R2, PT ;  /* 0x000000020300720c */ /* 0x000fda0003f04270 */
[----:B------:R-:W-:Y:S02]  /*1c2c0*/  @P0 VIADD R8, R3, 0x5f ;  /* 0x0000005f03080836 */ /* 0x000fe40000000000 */
[----:B------:R-:W-:-:S04]  /*1c2d0*/  IMAD.WIDE.U32 R2, R2, -0x55555555, RZ ;  /* 0xaaaaaaab02027825 */ /* 0x000fc800078e00ff */
[----:B------:R-:W-:Y:S01]  /*1c2e0*/  @P0 IMAD.HI R8, R8, 0x2aaaaaab, RZ ;  /* 0x2aaaaaab08080827 */ /* 0x000fe200078e02ff */
[----:B------:R-:W-:-:S04]  /*1c2f0*/  SHF.R.U32.HI R6, RZ, 0x6, R3 ;  /* 0x00000006ff067819 */ /* 0x000fc80000011603 */
[----:B------:R-:W-:Y:S02]  /*1c300*/  @P0 SHF.R.U32.HI R2, RZ, 0x1f, R8 ;  /* 0x0000001fff020819 */ /* 0x000fe40000011608 */
[----:B------:R-:W-:Y:S02]  /*1c310*/  MOV R3, R6 ;  /* 0x0000000600037202 */ /* 0x000fe40000000f00 */
[----:B------:R-:W-:Y:S02]  /*1c320*/  @P0 LEA.HI.SX32 R3, R8, R2, 0x1c ;  /* 0x0000000208030211 */ /* 0x000fe400078fe2ff */
[----:B------:R-:W-:Y:S02]  /*1c330*/  PLOP3.LUT P0, PT, PT, PT, PT, 0x80, 0x0 ;  /* 0x000000000000781c */ /* 0x000fe40003f0f070 */
[----:B------:R-:W-:-:S13]  /*1c340*/  ISETP.GT.AND P3, PT, R3, R6, PT ;  /* 0x000000060300720c */ /* 0x000fda0003f64270 */
[----:B------:R-:W-:Y:S05]  /*1c350*/  @!P3 BRA `(.L_x_683) ;  /* 0x000000140000b947 */ /* 0x000fea0003800000 */
[----:B------:R-:W-:Y:S01]  /*1c360*/  UMOV UR4, 0xffffffff ;  /* 0xffffffff00047882 */ /* 0x000fe20000000000 */
[----:B------:R-:W-:Y:S02]  /*1c370*/  SEL R2, R31, RZ, !P2 ;  /* 0x000000ff1f027207 */ /* 0x000fe40005000000 */
[----:B------:R-:W-:Y:S05]  /*1c380*/  BRA.DIV UR4, `(.L_x_684) ;  /* 0x0000006a04c47947 */ /* 0x000fea000b800000 */
[----:B------:R-:W0:Y:S02]  /*1c390*/  S2R R8, SR_TID.X ;  /* 0x0000000000087919 */ /* 0x000e240000002100 */
[----:B0-----:R-:W-:-:S04]  /*1c3a0*/  SHF.R.U32.HI R8, RZ, 0x5, R8 ;  /* 0x00000005ff087819 */ /* 0x001fc80000011608 */
[----:B------:R-:W-:-:S05]  /*1c3b0*/  LOP3.LUT R8, R8, 0x3, RZ, 0xc0, !PT ;  /* 0x0000000308087812 */ /* 0x000fca00078ec0ff */
[----:B------:R0:W1:Y:S02]  /*1c3c0*/  SHFL.IDX PT, R14, R8, RZ, 0x1f ;  /* 0x00001fff080e7589 */ /* 0x00006400000e0000 */
.L_x_837:
[----:B-1----:R-:W-:Y:S02]  /*1c3d0*/  ISETP.NE.AND P0, PT, R14, RZ, PT ;  /* 0x000000ff0e00720c */ /* 0x002fe40003f05270 */
[----:B------:R-:W-:-:S11]  /*1c3e0*/  PLOP3.LUT P6, PT, PT, PT, PT, 0x8, 0x0 ;  /* 0x000000000000781c */ /* 0x000fd60003fce170 */
[----:B------:R-:W-:Y:S05]  /*1c3f0*/  @P0 BRA `(.L_x_685) ;  /* 0x00000000000c0947 */ /* 0x000fea0003800000 */
[----:B------:R-:W-:-:S03]  /*1c400*/  UMOV UR4, 0xffffffff ;  /* 0xffffffff00047882 */ /* 0x000fc60000000000 */
[----:B------:R-:W-:Y:S05]  /*1c410*/  BRA.DIV UR4, `(.L_x_686) ;  /* 0x0000006a04d47947 */ /* 0x000fea000b800000 */
[----:B------:R-:W-:-:S13]  /*1c420*/  ELECT P6, URZ, PT ;  /* 0x00000000003f782f */ /* 0x000fda00038c0000 */
.L_x_685:
[----:B0-----:R-:W2:Y:S01]  /*1c430*/  LDL R8, [R1+0x28] ;  /* 0x0000280001087983 */ /* 0x001ea20000100800 */
[----:B------:R-:W-:Y:S01]  /*1c440*/  BSSY B1, `(.L_x_687) ;  /* 0x0000008000017945 */ /* 0x000fe20003800000 */
[----:B--2---:R-:W-:-:S05]  /*1c450*/  VIADD R8, R8, 0x1 ;  /* 0x0000000108087836 */ /* 0x004fca0000000000 */
[----:B------:R-:W-:-:S04]  /*1c460*/  LEA.HI R9, R8, R8, RZ, 0x1 ;  /* 0x0000000808097211 */ /* 0x000fc800078f08ff */
[----:B------:R-:W-:-:S05]  /*1c470*/  LOP3.LUT R9, R9, 0xfffffffe, RZ, 0xc0, !PT ;  /* 0xfffffffe09097812 */ /* 0x000fca00078ec0ff */
[----:B------:R-:W-:-:S05]  /*1c480*/  IMAD.IADD R8, R8, 0x1, -R9 ;  /* 0x0000000108087824 */ /* 0x000fca00078e0a09 */
[----:B------:R-:W-:-:S04]  /*1c490*/  SHF.L.U32 R8, R8, 0x1f, RZ ;  /* 0x0000001f08087819 */ /* 0x000fc800000006ff */
[----:B------:R-:W0:Y:S02]  /*1c4a0*/  SYNCS.PHASECHK.TRANS64.TRYWAIT P0, [R22+URZ+0x30820], R8 ;  /* 0x03082008160075a7 */ /* 0x000e24000800017f */
[----:B0-----:R-:W-:Y:S05]  /*1c4b0*/  @!P0 BRA `(.L_x_688) ;  /* 0x0000006800cc8947 */ /* 0x001fea0003800000 */
.L_x_840:
[----:B------:R-:W-:Y:S05]  /*1c4c0*/  BSYNC B1 ;  /* 0x0000000000017941 */ /* 0x000fea0003800000 */
.L_x_687:
[----:B------:R-:W-:Y:S04]  /*1c4d0*/  BSSY B1, `(.L_x_689) ;  /* 0x000008b000017945 */ /* 0x000fe80003800000 */
[----:B------:R-:W-:Y:S05]  /*1c4e0*/  @!P6 BRA `(.L_x_690) ;  /* 0x000000080024e947 */ /* 0x000fea0003800000 */
[----:B------:R-:W-:Y:S01]  /*1c4f0*/  LEA R12, R27, R22, 0x3 ;  /* 0x000000161b0c7211 */ /* 0x000fe200078e18ff */
[----:B------:R-:W1:Y:S01]  /*1c500*/  S2R R9, SR_TID.X ;  /* 0x0000000000097919 */ /* 0x000e620000002100 */
[----:B------:R-:W-:Y:S01]  /*1c510*/  SHF.L.U32 R11, R29, 0x1f, RZ ;  /* 0x0000001f1d0b7819 */ /* 0x000fe200000006ff */
[----:B------:R-:W-:Y:S03]  /*1c520*/  BSSY B2, `(.L_x_691) ;  /* 0x0000005000027945 */ /* 0x000fe60003800000 */
[----:B------:R-:W2:Y:S01]  /*1c530*/  SYNCS.PHASECHK.TRANS64.TRYWAIT P0, [R12+URZ+0x308a0], R11 ;  /* 0x0308a00b0c0075a7 */ /* 0x000ea2000800017f */
[----:B-1----:R-:W-:-:S04]  /*1c540*/  LOP3.LUT R9, R9, 0x7f, RZ, 0xc0, !PT ;  /* 0x0000007f09097812 */ /* 0x002fc800078ec0ff */
[----:B------:R-:W-:Y:S01]  /*1c550*/  ISETP.NE.AND P2, PT, R9, RZ, PT ;  /* 0x000000ff0900720c */ /* 0x000fe20003f45270 */
[----:B--2---:R-:W-:-:S12]  /*1c560*/  @!P0 BRA `(.L_x_692) ;  /* 0x0000006800b48947 */ /* 0x004fd80003800000 */
.L_x_841:
[----:B------:R-:W-:Y:S05]  /*1c570*/  BSYNC B2 ;  /* 0x0000000000027941 */ /* 0x000fea0003800000 */
.L_x_691:
[----:B------:R-:W-:Y:S04]  /*1c580*/  BSSY B2, `(.L_x_693) ;  /* 0x0000009000027945 */ /* 0x000fe80003800000 */
[----:B------:R-:W-:Y:S05]  /*1c590*/  @P2 BRA `(.L_x_694) ;  /* 0x00000000001c2947 */ /* 0x000fea0003800000 */
[----:B------:R-:W2:Y:S01]  /*1c5a0*/  S2R R9, SR_TID.X ;  /* 0x0000000000097919 */ /* 0x000ea20000002100 */
[----:B0-----:R-:W-:-:S04]  /*1c5b0*/  IMAD.MOV.U32 R8, RZ, RZ, 0x9000 ;  /* 0x00009000ff087424 */ /* 0x001fc800078e00ff */
[----:B------:R3:W-:Y:S01]  /*1c5c0*/  SYNCS.ARRIVE.TRANS64 RZ, [R12+URZ+0x30890], R8 ;  /* 0x030890080cff79a7 */ /* 0x0007e2000800003f */
[----:B--2---:R-:W-:-:S04]  /*1c5d0*/  LOP3.LUT R9, R9, 0x1f, RZ, 0xc0, !PT ;  /* 0x0000001f09097812 */ /* 0x004fc800078ec0ff */
[----:B------:R-:W-:-:S13]  /*1c5e0*/  ISETP.NE.AND P0, PT, R9, RZ, PT ;  /* 0x000000ff0900720c */ /* 0x000fda0003f05270 */
[----:B---3--:R-:W-:Y:S05]  /*1c5f0*/  @!P0 BRA `(.L_x_694) ;  /* 0x0000000000048947 */ /* 0x008fea0003800000 */
[----:B------:R-:W-:Y:S01]  /*1c600*/  BPT.TRAP 0x1 ;  /* 0x000000040000795c */ /* 0x000fe20000300000 */
.L_x_694:
[----:B------:R-:W-:Y:S05]  /*1c610*/  BSYNC B2 ;  /* 0x0000000000027941 */ /* 0x000fea0003800000 */
.L_x_693:
[----:B------:R-:W-:Y:S01]  /*1c620*/  IMAD.MOV.U32 R25, RZ, RZ, RZ ;  /* 0x000000ffff197224 */ /* 0x000fe200078e00ff */
[----:B------:R-:W-:Y:S01]  /*1c630*/  UIADD3 UR4, UP0, UR36, 0x570, URZ ;  /* 0x0000057024047890 */ /* 0x000fe2000ff1e03f */
[----:B------:R-:W-:Y:S01]  /*1c640*/  IMAD R9, R3, 0x60, R0 ;  /* 0x0000006003097824 */ /* 0x000fe200078e0200 */
[----:B------:R-:W-:Y:S01]  /*1c650*/  PLOP3.LUT P0, PT, PT, PT, PT, 0x80, 0x0 ;  /* 0x000000000000781c */ /* 0x000fe20003f0f070 */
[----:B------:R-:W-:Y:S01]  /*1c660*/  IMAD R10, R27, 0x9000, R22 ;  /* 0x000090001b0a7824 */ /* 0x000fe200078e0216 */
[----:B------:R-:W-:Y:S01]  /*1c670*/  R2UR UR10, R25 ;  /* 0x00000000190a72ca */ /* 0x000fe200000e0000 */
[----:B0-----:R-:W-:Y:S01]  /*1c680*/  VIADD R8, R12, 0x30890 ;  /* 0x000308900c087836 */ /* 0x001fe20000000000 */
[----:B------:R-:W-:Y:S01]  /*1c690*/  IADD3 R9, R9, -0x60, RZ ;  /* 0xffffffa009097810 */ /* 0x000fe20007ffe0ff */
[----:B------:R-:W-:Y:S01]  /*1c6a0*/  VIADD R13, R10, 0x1e400 ;  /* 0x0001e4000a0d7836 */ /* 0x000fe20000000000 */
[----:B------:R-:W-:Y:S01]  /*1c6b0*/  UIADD3.X UR5, URZ, UR37, URZ, UP0, !UPT ;  /* 0x000000253f057290 */ /* 0x000fe200087fe43f */
[----:B------:R-:W-:Y:S01]  /*1c6c0*/  UMOV UR6, 0x0 ;  /* 0x0000000000067882 */ /* 0x000fe20000000000 */
[----:B------:R-:W-:-:S10]  /*1c6d0*/  UMOV UR7, 0x12f00000 ;  /* 0x12f0000000077882 */ /* 0x000fd40000000000 */
.L_x_695:
[----:B------:R-:W-:-:S13]  /*1c6e0*/  @P0 ELECT P3, URZ, PT ;  /* 0x00000000003f082f */ /* 0x000fda0003860000 */
[----:B------:R-:W-:Y:S02]  /*1c6f0*/  @P3 R2UR UR13, R2 ;  /* 0x00000000020d32ca */ /* 0x000fe400000e0000 */
[----:B------:R-:W-:Y:S02]  /*1c700*/  @P3 R2UR UR12, R18 ;  /* 0x00000000120c32ca */ /* 0x000fe400000e0000 */
[----:B------:R-:W-:Y:S02]  /*1c710*/  @P3 R2UR UR11, R9 ;  /* 0x00000000090b32ca */ /* 0x000fe400000e0000 */
[----:B------:R-:W-:Y:S02]  /*1c720*/  @P3 R2UR UR9, R8 ;  /* 0x00000000080932ca */ /* 0x000fe400000e0000 */
[----:B------:R-:W-:Y:S02]  /*1c730*/  @P3 R2UR UR8, R13 ;  /* 0x000000000d0832ca */ /* 0x000fe400000e0000 */
[----:B------:R-:W-:-:S02]  /*1c740*/  @P3 PLOP3.LUT P0, PT, P3, PT, PT, 0x8, 0x0 ;  /* 0x000000000000381c */ /* 0x000fc40001f0e170 */
[----:B------:R-:W-:-:S09]  /*1c750*/  PLOP3.LUT P3, PT, PT, PT, PT, 0x8, 0x0 ;  /* 0x000000000000781c */ /* 0x000fd20003f6e170 */
[----:B------:R0:W-:Y:S02]  /*1c760*/  UTMALDG.4D [UR8], [UR4], desc[UR6] ;  /* 0x00000608040075b4 */ /* 0x0001e40008019000 */
[----:B0-----:R-:W-:Y:S05]  /*1c770*/  @P0 BRA.U.ANY `(.L_x_695) ;  /* 0xfffffffd00d80947 */ /* 0x001fea000393ffff */
[----:B------:R-:W-:Y:S01]  /*1c780*/  MOV R21, 0x40 ;  /* 0x0000004000157802 */ /* 0x000fe20000000f00 */
[----:B------:R-:W-:Y:S01]  /*1c790*/  VIADD R13, R10, 0x21400 ;  /* 0x000214000a0d7836 */ /* 0x000fe20000000000 */
[----:B------:R-:W-:Y:S01]  /*1c7a0*/  PLOP3.LUT P0, PT, PT, PT, PT, 0x80, 0x0 ;  /* 0x000000000000781c */ /* 0x000fe20003f0f070 */
[----:B------:R-:W-:Y:S01]  /*1c7b0*/  UMOV UR6, 0x0 ;  /* 0x0000000000067882 */ /* 0x000fe20000000000 */
[----:B------:R-:W-:Y:S01]  /*1c7c0*/  R2UR UR10, R21 ;  /* 0x00000000150a72ca */ /* 0x000fe200000e0000 */
[----:B------:R-:W-:-:S14]  /*1c7d0*/  UMOV UR7, 0x12f00000 ;  /* 0x12f0000000077882 */ /* 0x000fdc0000000000 */
.L_x_696:
        /* <DEDUP_REMOVED lines=10> */
[----:B------:R-:W-:Y:S01]  /*1c880*/  IMAD.MOV.U32 R20, RZ, RZ, 0x80 ;  /* 0x00000080ff147424 */ /* 0x000fe200078e00ff */
[----:B------:R-:W-:Y:S01]  /*1c890*/  PLOP3.LUT P0, PT, PT, PT, PT, 0x80, 0x0 ;  /* 0x000000000000781c */ /* 0x000fe20003f0f070 */
[----:B------:R-:W-:Y:S01]  /*1c8a0*/  UMOV UR6, 0x0 ;  /* 0x0000000000067882 */ /* 0x000fe20000000000 */
[----:B------:R-:W-:Y:S01]  /*1c8b0*/  IADD3 R13, R10, 0x24400, RZ ;  /* 0x000244000a0d7810 */ /* 0x000fe20007ffe0ff */
[----:B------:R-:W-:Y:S01]  /*1c8c0*/  UMOV UR7, 0x12f00000 ;  /* 0x12f0000000077882 */ /* 0x000fe20000000000 */
[----:B------:R-:W-:-:S15]  /*1c8d0*/  R2UR UR10, R20 ;  /* 0x00000000140a72ca */ /* 0x000fde00000e0000 */
.L_x_697:
        /* <DEDUP_REMOVED lines=10> */
[----:B------:R-:W0:Y:S01]  /*1c980*/  SYNCS.PHASECHK.TRANS64.TRYWAIT P0, [R12+URZ+0x308c0], R11 ;  /* 0x0308c00b0c0075a7 */ /* 0x000e22000800017f */
[----:B------:R-:W-:Y:S04]  /*1c990*/  BSSY B2, `(.L_x_698) ;  /* 0x0000002000027945 */ /* 0x000fe80003800000 */
[----:B0-----:R-:W-:Y:S05]  /*1c9a0*/  @!P0 BRA `(.L_x_699) ;  /* 0x0000006400b88947 */ /* 0x001fea0003800000 */
.L_x_842:
[----:B------:R-:W-:Y:S05]  /*1c9b0*/  BSYNC B2 ;  /* 0x0000000000027941 */ /* 0x000fea0003800000 */
.L_x_698:
[----:B------:R-:W-:Y:S01]  /*1c9c0*/  BSSY B2, `(.L_x_700) ;  /* 0x000000b000027945 */ /* 0x000fe20003800000 */
[----:B------:R-:W-:Y:S02]  /*1c9d0*/  IMAD.MOV.U32 R14, RZ, RZ, 0x0 ;  /* 0x00000000ff0e7424 */ /* 0x000fe400078e00ff */
[----:B------:R-:W-:Y:S01]  /*1c9e0*/  IMAD.MOV.U32 R15, RZ, RZ, 0x12f00000 ;  /* 0x12f00000ff0f7424 */ /* 0x000fe200078e00ff */
[----:B------:R-:W-:Y:S06]  /*1c9f0*/  @P2 BRA `(.L_x_701) ;  /* 0x00000000001c2947 */ /* 0x000fec0003800000 */
[----:B------:R-:W2:Y:S01]  /*1ca00*/  S2R R8, SR_TID.X ;  /* 0x0000000000087919 */ /* 0x000ea20000002100 */
[----:B01----:R-:W-:-:S04]  /*1ca10*/  MOV R11, 0x9000 ;  /* 0x00009000000b7802 */ /* 0x003fc80000000f00 */
[----:B------:R3:W-:Y:S01]  /*1ca20*/  SYNCS.ARRIVE.TRANS64 RZ, [R12+URZ+0x308b0], R11 ;  /* 0x0308b00b0cff79a7 */ /* 0x0007e2000800003f */
[----:B--2---:R-:W-:-:S04]  /*1ca30*/  LOP3.LUT R8, R8, 0x1f, RZ, 0xc0, !PT ;  /* 0x0000001f08087812 */ /* 0x004fc800078ec0ff */
[----:B------:R-:W-:-:S13]  /*1ca40*/  ISETP.NE.AND P0, PT, R8, RZ, PT ;  /* 0x000000ff0800720c */ /* 0x000fda0003f05270 */
[----:B---3--:R-:W-:Y:S05]  /*1ca50*/  @!P0 BRA `(.L_x_701) ;  /* 0x0000000000048947 */ /* 0x008fea0003800000 */
[----:B------:R-:W-:Y:S01]  /*1ca60*/  BPT.TRAP 0x1 ;  /* 0x000000040000795c */ /* 0x000fe20000300000 */
.L_x_701:
[----:B------:R-:W-:Y:S05]  /*1ca70*/  BSYNC B2 ;  /* 0x0000000000027941 */ /* 0x000fea0003800000 */
.L_x_700:
[----:B------:R-:W-:Y:S01]  /*1ca80*/  R2UR UR10, R25 ;  /* 0x00000000190a72ca */ /* 0x000fe200000e0000 */
[----:B------:R-:W-:Y:S01]  /*1ca90*/  UIADD3 UR4, UP0, UR36, 0x670, URZ ;  /* 0x0000067024047890 */ /* 0x000fe2000ff1e03f */
[----:B------:R-:W-:Y:S01]  /*1caa0*/  R2UR UR6, R14 ;  /* 0x000000000e0672ca */ /* 0x000fe200000e0000 */
[----:B01----:R-:W-:Y:S01]  /*1cab0*/  VIADD R12, R12, 0x308b0 ;  /* 0x000308b00c0c7836 */ /* 0x003fe20000000000 */
[----:B------:R-:W-:Y:S01]  /*1cac0*/  R2UR UR7, R15 ;  /* 0x000000000f0772ca */ /* 0x000fe200000e0000 */
[----:B------:R-:W-:Y:S01]  /*1cad0*/  VIADD R8, R10, 0x400 ;  /* 0x000004000a087836 */ /* 0x000fe20000000000 */
[----:B------:R-:W-:Y:S01]  /*1cae0*/  PLOP3.LUT P0, PT, PT, PT, PT, 0x80, 0x0 ;  /* 0x000000000000781c */ /* 0x000fe20003f0f070 */
[----:B------:R-:W-:-:S12]  /*1caf0*/  UIADD3.X UR5, URZ, UR37, URZ, UP0, !UPT ;  /* 0x000000253f057290 */ /* 0x000fd800087fe43f */
.L_x_702:
        /* <DEDUP_REMOVED lines=10> */
[----:B------:R-:W-:Y:S02]  /*1cba0*/  R2UR UR10, R21 ;  /* 0x00000000150a72ca */ /* 0x000fe400000e0000 */
[----:B------:R-:W-:Y:S02]  /*1cbb0*/  R2UR UR6, R14 ;  /* 0x000000000e0672ca */ /* 0x000fe400000e0000 */
[----:B------:R-:W-:Y:S02]  /*1cbc0*/  R2UR UR7, R15 ;  /* 0x000000000f0772ca */ /* 0x000fe400000e0000 */
[----:B------:R-:W-:Y:S02]  /*1cbd0*/  PLOP3.LUT P0, PT, PT, PT, PT, 0x80, 0x0 ;  /* 0x000000000000781c */ /* 0x000fe40003f0f070 */
[----:B------:R-:W-:-:S11]  /*1cbe0*/  IADD3 R8, R10, 0x3400, RZ ;  /* 0x000034000a087810 */ /* 0x000fd60007ffe0ff */
.L_x_703:
        /* <DEDUP_REMOVED lines=10> */
[----:B------:R-:W-:Y:S01]  /*1cc90*/  R2UR UR10, R20 ;  /* 0x00000000140a72ca */ /* 0x000fe200000e0000 */
[----:B------:R-:W-:Y:S01]  /*1cca0*/  VIADD R10, R10, 0x6400 ;  /* 0x000064000a0a7836 */ /* 0x000fe20000000000 */
[----:B------:R-:W-:Y:S02]  /*1ccb0*/  R2UR UR6, R14 ;  /* 0x000000000e0672ca */ /* 0x000fe400000e0000 */
[----:B------:R-:W-:Y:S02]  /*1ccc0*/  R2UR UR7, R15 ;  /* 0x000000000f0772ca */ /* 0x000fe400000e0000 */
[----:B------:R-:W-:-:S13]  /*1ccd0*/  PLOP3.LUT P0, PT, PT, PT, PT, 0x80, 0x0 ;  /* 0x000000000000781c */ /* 0x000fda0003f0f070 */
.L_x_704:
        /* <DEDUP_REMOVED lines=9> */
[----:B-1----:R-:W-:Y:S05]  /*1cd70*/  @P0 BRA.U.ANY `(.L_x_704) ;  /* 0xfffffffd00d80947 */ /* 0x002fea000393ffff */
.L_x_690:
[----:B------:R-:W-:Y:S05]  /*1cd80*/  BSYNC B1 ;  /* 0x0000000000017941 */ /* 0x000fea0003800000 */
.L_x_689:
[----:B------:R-:W-:Y:S01]  /*1cd90*/  IADD3 R12, R3, -0x2, RZ ;  /* 0xfffffffe030c7810 */ /* 0x000fe20007ffe0ff */
[----:B------:R-:W-:Y:S01]  /*1cda0*/  VIADD R27, R27, 0x1 ;  /* 0x000000011b1b7836 */ /* 0x000fe20000000000 */
[----:B------:R-:W-:Y:S02]  /*1cdb0*/  PLOP3.LUT P0, PT, PT, PT, PT, 0x8, 0x0 ;  /* 0x000000000000781c */ /* 0x000fe40003f0e170 */
[----:B------:R-:W-:Y:S02]  /*1cdc0*/  ISETP.GE.AND P3, PT, R12, R6, PT ;  /* 0x000000060c00720c */ /* 0x000fe40003f66270 */
[----:B------:R-:W-:-:S04]  /*1cdd0*/  ISETP.NE.AND P2, PT, R27, 0x2, PT ;  /* 0x000000021b00780c */ /* 0x000fc80003f45270 */
[----:B------:R-:W-:Y:S02]  /*1cde0*/  SEL R3, RZ, 0x1, P2 ;  /* 0x00000001ff037807 */ /* 0x000fe40001000000 */
[----:B------:R-:W-:Y:S02]  /*1cdf0*/  SEL R27, R27, RZ, P2 ;  /* 0x000000ff1b1b7207 */ /* 0x000fe40001000000 */
[----:B------:R-:W-:-:S03]  /*1ce00*/  LOP3.LUT R29, R29, R3, RZ, 0x3c, !PT ;  /* 0x000000031d1d7212 */ /* 0x000fc600078e3cff */
[----:B------:R-:W-:Y:S05]  /*1ce10*/  @!P3 BRA `(.L_x_683) ;  /* 0x000000080050b947 */ /* 0x000fea0003800000 */
.L_x_721:
[----:B------:R-:W-:Y:S05]  /*1ce20*/  YIELD ;  /* 0x0000000000007946 */ /* 0x000fea0003800000 */
[----:B------:R-:W-:Y:S04]  /*1ce30*/  BSSY B1, `(.L_x_705) ;  /* 0x000008a000017945 */ /* 0x000fe80003800000 */
[----:B------:R-:W-:Y:S05]  /*1ce40*/  @!P6 BRA `(.L_x_706) ;  /* 0x000000080020e947 */ /* 0x000fea0003800000 */
[----:B------:R-:W-:Y:S01]  /*1ce50*/  IMAD R11, R27, 0x8, R22 ;  /* 0x000000081b0b7824 */ /* 0x000fe200078e0216 */
[----:B------:R-:W-:Y:S01]  /*1ce60*/  SHF.L.U32 R10, R29, 0x1f, RZ ;  /* 0x0000001f1d0a7819 */ /* 0x000fe200000006ff */
[----:B------:R-:W1:Y:S01]  /*1ce70*/  S2R R3, SR_TID.X ;  /* 0x0000000000037919 */ /* 0x000e620000002100 */
[----:B------:R-:W-:Y:S02]  /*1ce80*/  BSSY B2, `(.L_x_707) ;  /* 0x0000005000027945 */ /* 0x000fe40003800000 */
[----:B------:R-:W2:Y:S01]  /*1ce90*/  SYNCS.PHASECHK.TRANS64.TRYWAIT P2, [R11+URZ+0x308a0], R10 ;  /* 0x0308a00a0b0075a7 */ /* 0x000ea2000804017f */
[----:B-1----:R-:W-:-:S04]  /*1cea0*/  LOP3.LUT R3, R3, 0x7f, RZ, 0xc0, !PT ;  /* 0x0000007f03037812 */ /* 0x002fc800078ec0ff */
[----:B------:R-:W-:Y:S01]  /*1ceb0*/  ISETP.NE.AND P3, PT, R3, RZ, PT ;  /* 0x000000ff0300720c */ /* 0x000fe20003f65270 */
[----:B--2---:R-:W-:-:S12]  /*1cec0*/  @!P2 BRA `(.L_x_708) ;  /* 0x000000600084a947 */ /* 0x004fd80003800000 */
.L_x_843:
[----:B------:R-:W-:Y:S05]  /*1ced0*/  BSYNC B2 ;  /* 0x0000000000027941 */ /* 0x000fea0003800000 */
.L_x_707:
[----:B------:R-:W-:Y:S04]  /*1cee0*/  BSSY B2, `(.L_x_709) ;  /* 0x0000009000027945 */ /* 0x000fe80003800000 */
[----:B------:R-:W-:Y:S05]  /*1cef0*/  @P3 BRA `(.L_x_710) ;  /* 0x00000000001c3947 */ /* 0x000fea0003800000 */
[----:B0-----:R-:W0:Y:S01]  /*1cf00*/  S2R R8, SR_TID.X ;  /* 0x0000000000087919 */ /* 0x001e220000002100 */
[----:B------:R-:W-:-:S04]  /*1cf10*/  IMAD.MOV.U32 R3, RZ, RZ, 0x9000 ;  /* 0x00009000ff037424 */ /* 0x000fc800078e00ff */
[----:B------:R2:W-:Y:S01]  /*1cf20*/  SYNCS.ARRIVE.TRANS64 RZ, [R11+URZ+0x30890], R3 ;  /* 0x030890030bff79a7 */ /* 0x0005e2000800003f */
[----:B0-----:R-:W-:-:S04]  /*1cf30*/  LOP3.LUT R8, R8, 0x1f, RZ, 0xc0, !PT ;  /* 0x0000001f08087812 */ /* 0x001fc800078ec0ff */
[----:B------:R-:W-:-:S13]  /*1cf40*/  ISETP.NE.AND P2, PT, R8, RZ, PT ;  /* 0x000000ff0800720c */ /* 0x000fda0003f45270 */
[----:B--2---:R-:W-:Y:S05]  /*1cf50*/  @!P2 BRA `(.L_x_710) ;  /* 0x000000000004a947 */ /* 0x004fea0003800000 */
[----:B------:R-:W-:Y:S01]  /*1cf60*/  BPT.TRAP 0x1 ;  /* 0x000000040000795c */ /* 0x000fe20000300000 */
.L_x_710:
[----:B------:R-:W-:Y:S05]  /*1cf70*/  BSYNC B2 ;  /* 0x0000000000027941 */ /* 0x000fea0003800000 */
.L_x_709:
[----:B------:R-:W-:Y:S01]  /*1cf80*/  MOV R20, RZ ;  /* 0x000000ff00147202 */ /* 0x000fe20000000f00 */
[----:B------:R-:W-:Y:S01]  /*1cf90*/  IMAD R9, R27, 0x9000, R22 ;  /* 0x000090001b097824 */ /* 0x000fe200078e0216 */
[----:B------:R-:W-:Y:S01]  /*1cfa0*/  UIADD3 UR4, UP0, UR36, 0x570, URZ ;  /* 0x0000057024047890 */ /* 0x000fe2000ff1e03f */
[----:B------:R-:W-:Y:S01]  /*1cfb0*/  PLOP3.LUT P2, PT, PT, PT, PT, 0x80, 0x0 ;  /* 0x000000000000781c */ /* 0x000fe20003f4f070 */
[----:B0-----:R-:W-:Y:S01]  /*1cfc0*/  IMAD R8, R12, 0x60, R0 ;  /* 0x000000600c087824 */ /* 0x001fe200078e0200 */
[----:B------:R-:W-:Y:S01]  /*1cfd0*/  R2UR UR10, R20 ;  /* 0x00000000140a72ca */ /* 0x000fe200000e0000 */
[----:B------:R-:W-:Y:S01]  /*1cfe0*/  VIADD R3, R11, 0x30890 ;  /* 0x000308900b037836 */ /* 0x000fe20000000000 */
[----:B------:R-:W-:Y:S01]  /*1cff0*/  UIADD3.X UR5, URZ, UR37, URZ, UP0, !UPT ;  /* 0x000000253f057290 */ /* 0x000fe200087fe43f */
[----:B------:R-:W-:Y:S01]  /*1d000*/  VIADD R13, R9, 0x1e400 ;  /* 0x0001e400090d7836 */ /* 0x000fe20000000000 */
[----:B------:R-:W-:Y:S01]  /*1d010*/  UMOV UR6, 0x0 ;  /* 0x0000000000067882 */ /* 0x000fe20000000000 */
[----:B------:R-:W-:-:S10]  /*1d020*/  UMOV UR7, 0x12f00000 ;  /* 0x12f0000000077882 */ /* 0x000fd40000000000 */
.L_x_711:
        /* <DEDUP_REMOVED lines=16> */
.L_x_712:
        /* <DEDUP_REMOVED lines=16> */
.L_x_713:
        /* <DEDUP_REMOVED lines=13> */
.L_x_844:
[----:B------:R-:W-:Y:S05]  /*1d300*/  BSYNC B2 ;  /* 0x0000000000027941 */ /* 0x000fea0003800000 */
.L_x_714:
[----:B------:R-:W-:Y:S01]  /*1d310*/  BSSY B2, `(.L_x_716) ;  /* 0x000000b000027945 */ /* 0x000fe20003800000 */
[----:B------:R-:W-:Y:S02]  /*1d320*/  IMAD.MOV.U32 R14, RZ, RZ, 0x0 ;  /* 0x00000000ff0e7424 */ /* 0x000fe400078e00ff */
[----:B------:R-:W-:Y:S01]  /*1d330*/  IMAD.MOV.U32 R15, RZ, RZ, 0x12f00000 ;  /* 0x12f00000ff0f7424 */ /* 0x000fe200078e00ff */
[----:B------:R-:W-:Y:S06]  /*1d340*/  @P3 BRA `(.L_x_717) ;  /* 0x00000000001c3947 */ /* 0x000fec0003800000 */
[----:B------:R-:W2:Y:S01]  /*1d350*/  S2R R13, SR_TID.X ;  /* 0x00000000000d7919 */ /* 0x000ea20000002100 */
[----:B------:R-:W-:-:S04]  /*1d360*/  MOV R3, 0x9000 ;  /* 0x0000900000037802 */ /* 0x000fc80000000f00 */
[----:B------:R3:W-:Y:S01]  /*1d370*/  SYNCS.ARRIVE.TRANS64 RZ, [R11+URZ+0x308b0], R3 ;  /* 0x0308b0030bff79a7 */ /* 0x0007e2000800003f */
[----:B--2---:R-:W-:-:S04]  /*1d380*/  LOP3.LUT R13, R13, 0x1f, RZ, 0xc0, !PT ;  /* 0x0000001f0d0d7812 */ /* 0x004fc800078ec0ff */
[----:B------:R-:W-:-:S13]  /*1d390*/  ISETP.NE.AND P2, PT, R13, RZ, PT ;  /* 0x000000ff0d00720c */ /* 0x000fda0003f45270 */
[----:B---3--:R-:W-:Y:S05]  /*1d3a0*/  @!P2 BRA `(.L_x_717) ;  /* 0x000000000004a947 */ /* 0x008fea0003800000 */
[----:B------:R-:W-:Y:S01]  /*1d3b0*/  BPT.TRAP 0x1 ;  /* 0x000000040000795c */ /* 0x000fe20000300000 */
.L_x_717:
[----:B------:R-:W-:Y:S05]  /*1d3c0*/  BSYNC B2 ;  /* 0x0000000000027941 */ /* 0x000fea0003800000 */
.L_x_716:
        /* <DEDUP_REMOVED lines=8> */
.L_x_718:
        /* <DEDUP_REMOVED lines=15> */
.L_x_719:
        /* <DEDUP_REMOVED lines=15> */
.L_x_720:
        /* <DEDUP_REMOVED lines=10> */
.L_x_706:
[----:B------:R-:W-:Y:S05]  /*1d6d0*/  BSYNC B1 ;  /* 0x0000000000017941 */ /* 0x000fea0003800000 */
.L_x_705:
[C---:B------:R-:W-:Y:S01]  /*1d6e0*/  ISETP.GT.AND P3, PT, R12.reuse, R6, PT ;  /* 0x000000060c00720c */ /* 0x040fe20003f64270 */
[----:B------:R-:W-:Y:S01]  /*1d6f0*/  VIADD R27, R27, 0x1 ;  /* 0x000000011b1b7836 */ /* 0x000fe20000000000 */
[----:B------:R-:W-:-:S04]  /*1d700*/  IADD3 R12, R12, -0x1, RZ ;  /* 0xffffffff0c0c7810 */ /* 0x000fc80007ffe0ff */
[----:B------:R-:W-:-:S04]  /*1d710*/  ISETP.NE.AND P2, PT, R27, 0x2, PT ;  /* 0x000000021b00780c */ /* 0x000fc80003f45270 */
[----:B------:R-:W-:Y:S02]  /*1d720*/  SEL R3, RZ, 0x1, P2 ;  /* 0x00000001ff037807 */ /* 0x000fe40001000000 */
[----:B------:R-:W-:Y:S02]  /*1d730*/  SEL R27, R27, RZ, P2 ;  /* 0x000000ff1b1b7207 */ /* 0x000fe40001000000 */
[----:B------:R-:W-:Y:S01]  /*1d740*/  LOP3.LUT R29, R29, R3, RZ, 0x3c, !PT ;  /* 0x000000031d1d7212 */ /* 0x000fe200078e3cff */
[----:B------:R-:W-:Y:S06]  /*1d750*/  @P3 BRA `(.L_x_721) ;  /* 0xfffffff400b03947 */ /* 0x000fec000383ffff */
.L_x_683:
[----:B------:R-:W-:Y:S05]  /*1d760*/  BSYNC B0 ;  /* 0x0000000000007941 */ /* 0x000fea0003800000 */
.L_x_682:
[----:B------:R-:W-:Y:S05]  /*1d770*/  @!P0 WARPSYNC.ALL ;  /* 0x0000000000008948 */ /* 0x000fea0003800000 */
[----:B------:R-:W-:Y:S01]  /*1d780*/  @!P0 BAR.SYNC.DEFER_BLOCKING 0xc, 0x180 ;  /* 0x0306000000008b1d */ /* 0x000fe20000010000 */
[----:B------:R-:W-:-:S05]  /*1d790*/  IMAD.MOV.U32 R0, RZ, RZ, RZ ;  /* 0x000000ffff007224 */ /* 0x000fca00078e00ff */
[----:B------:R-:W-:Y:S04]  /*1d7a0*/  BSSY B0, `(.L_x_722) ;  /* 0x000001e000007945 */ /* 0x000fe80003800000 */
[----:B------:R-:W-:Y:S05]  /*1d7b0*/  @!P1 BRA `(.L_x_723) ;  /* 0x0000000000709947 */ /* 0x000fea0003800000 */
[----:B------:R-:W-:Y:S01]  /*1d7c0*/  ISETP.NE.AND P0, PT, R7, RZ, PT ;  /* 0x000000ff0700720c */ /* 0x000fe20003f05270 */
[----:B------:R-:W-:-:S12]  /*1d7d0*/  IMAD.MOV.U32 R2, RZ, RZ, RZ ;  /* 0x000000ffff027224 */ /* 0x000fd800078e00ff */
[----:B------:R-:W1:Y:S02]  /*1d7e0*/  @!P0 LDC R7, c[0x0][0x9f0] ;  /* 0x00027c00ff078b82 */ /* 0x000e640000000800 */
[-C--:B-1----:R-:W-:Y:S02]  /*1d7f0*/  IABS R0, R7.reuse ;  /* 0x0000000700007213 */ /* 0x082fe40000000000 */
[----:B0-----:R-:W-:Y:S02]  /*1d800*/  IABS R8, R7 ;  /* 0x0000000700087213 */ /* 0x001fe40000000000 */
[----:B------:R-:W0:Y:S03]  /*1d810*/  I2F.RP R9, R0 ;  /* 0x0000000000097306 */ /* 0x000e260000209400 */
[----:B------:R-:W-:-:S05]  /*1d820*/  IMAD.MOV R8, RZ, RZ, -R8 ;  /* 0x000000ffff087224 */ /* 0x000fca00078e0a08 */
[----:B0-----:R-:W0:Y:S02]  /*1d830*/  MUFU.RCP R9, R9 ;  /* 0x0000000900097308 */ /* 0x001e240000001000 */
[----:B0-----:R-:W-:-:S06]  /*1d840*/  VIADD R10, R9, 0xffffffe ;  /* 0x0ffffffe090a7836 */ /* 0x001fcc0000000000 */
[----:B------:R-:W0:Y:S02]  /*1d850*/  F2I.FTZ.U32.TRUNC.NTZ R3, R10 ;  /* 0x0000000a00037305 */ /* 0x000e24000021f000 */
[----:B0-----:R-:W-:-:S05]  /*1d860*/  IADD3 R11, RZ, -R3, RZ ;  /* 0x80000003ff0b7210 */ /* 0x001fca0007ffe0ff */
[----:B------:R-:W-:-:S04]  /*1d870*/  IMAD R11, R11, R0, RZ ;  /* 0x000000000b0b7224 */ /* 0x000fc800078e02ff */
[----:B------:R-:W-:Y:S01]  /*1d880*/  IMAD.HI.U32 R6, R3, R11, R2 ;  /* 0x0000000b03067227 */ /* 0x000fe200078e0002 */
[----:B------:R-:W-:-:S04]  /*1d890*/  IADD3 R3, R4, -0x1, R7 ;  /* 0xffffffff04037810 */ /* 0x000fc80007ffe007 */
[----:B------:R-:W-:Y:S02]  /*1d8a0*/  IABS R2, R3 ;  /* 0x0000000300027213 */ /* 0x000fe40000000000 */
[----:B------:R-:W-:-:S03]  /*1d8b0*/  LOP3.LUT R3, R3, R7, RZ, 0x3c, !PT ;  /* 0x0000000703037212 */ /* 0x000fc600078e3cff */
[----:B------:R-:W-:Y:S01]  /*1d8c0*/  IMAD.HI.U32 R6, R6, R2, RZ ;  /* 0x0000000206067227 */ /* 0x000fe200078e00ff */
[----:B------:R-:W-:-:S03]  /*1d8d0*/  ISETP.GE.AND P2, PT, R3, RZ, PT ;  /* 0x000000ff0300720c */ /* 0x000fc60003f46270 */
        /* <DEDUP_REMOVED lines=10> */
.L_x_723:
[----:B------:R-:W-:Y:S05]  /*1d980*/  BSYNC B0 ;  /* 0x0000000000007941 */ /* 0x000fea0003800000 */
.L_x_722:
[-C--:B------:R-:W-:Y:S01]  /*1d990*/  IMAD R3, R5, R0.reuse, RZ ;  /* 0x0000000005037224 */ /* 0x080fe200078e02ff */
[----:B------:R-:W-:Y:S04]  /*1d9a0*/  BSSY B7, `(.L_x_724) ;  /* 0x0000374000077945 */ /* 0x000fe80003800000 */
[----:B------:R-:W-:Y:S01]  /*1d9b0*/  VIADDMNMX R2, R3, R0, R4, PT ;  /* 0x0000000003027246 */ /* 0x000fe20003800104 */
[----:B------:R1:W-:Y:S03]  /*1d9c0*/  STL [R1+0x8], R3 ;  /* 0x0000080301007387 */ /* 0x0003e60000100800 */
[----:B------:R-:W-:Y:S01]  /*1d9d0*/  ISETP.GT.AND P0, PT, R2, R3, PT ;  /* 0x000000030200720c */ /* 0x000fe20003f04270 */
[----:B------:R1:W-:-:S12]  /*1d9e0*/  STL [R1+0x20], R2 ;  /* 0x0000200201007387 */ /* 0x0003d80000100800 */
[----:B-1----:R-:W-:Y:S05]  /*1d9f0*/  @P0 BRA `(.L_x_725) ;  /* 0x0000000000440947 */ /* 0x002fea0003800000 */
[----:B------:R-:W1:Y:S02]  /*1da00*/  S2R R2, SR_TID.X ;  /* 0x0000000000027919 */ /* 0x000e640000002100 */
[----:B-1----:R-:W-:-:S04]  /*1da10*/  LOP3.LUT R2, R2, 0x7f, RZ, 0xc0, !PT ;  /* 0x0000007f02027812 */ /* 0x002fc800078ec0ff */
[----:B------:R-:W-:-:S13]  /*1da20*/  ISETP.NE.AND P0, PT, R2, RZ, PT ;  /* 0x000000ff0200720c */ /* 0x000fda0003f05270 */
[----:B------:R-:W-:Y:S05]  /*1da30*/  @P0 BRA `(.L_x_726) ;  /* 0x0000003400a80947 */ /* 0x000fea0003800000 */
[----:B------:R-:W1:Y:S01]  /*1da40*/  S2R R5, SR_LANEID ;  /* 0x0000000000057919 */ /* 0x000e620000000000 */
[----:B------:R-:W-:Y:S01]  /*1da50*/  VOTEU.ANY UR4, UPT, PT ;  /* 0x0000000000047886 */ /* 0x000fe200038e0100 */
[----:B------:R-:W2:Y:S01]  /*1da60*/  LDC.64 R2, c[0x0][0xc60] ;  /* 0x00031800ff027b82 */ /* 0x000ea20000000a00 */
[----:B------:R-:W1:Y:S02]  /*1da70*/  FLO.U32 R0, UR4 ;  /* 0x0000000400007d00 */ /* 0x000e6400080e0000 */
[----:B-1----:R-:W-:-:S06]  /*1da80*/  ISETP.EQ.U32.AND P0, PT, R0, R5, PT ;  /* 0x000000050000720c */ /* 0x002fcc0003f02070 */
[----:B------:R-:W2:Y:S07]  /*1da90*/  POPC R5, UR4 ;  /* 0x0000000400057d09 */ /* 0x000eae0008000000 */
[----:B--2---:R-:W2:Y:S01]  /*1daa0*/  @P0 ATOMG.E.ADD.STRONG.GPU PT, R3, desc[UR48][R2.64], R5 ;  /* 0x00000005020309a8 */ /* 0x004ea200081ee1f0 */
[----:B------:R-:W1:Y:S02]  /*1dab0*/  S2R R4, SR_LTMASK ;  /* 0x0000000000047919 */ /* 0x000e640000003900 */
[----:B-1----:R-:W-:-:S04]  /*1dac0*/  LOP3.LUT R4, R4, UR4, RZ, 0xc0, !PT ;  /* 0x0000000404047c12 */ /* 0x002fc8000f8ec0ff */
[----:B------:R-:W1:Y:S01]  /*1dad0*/  POPC R7, R4 ;  /* 0x0000000400077309 */ /* 0x000e620000000000 */
[----:B--2---:R-:W1:Y:S02]  /*1dae0*/  SHFL.IDX PT, R0, R3, R0, 0x1f ;  /* 0x00001f0003007589 */ /* 0x004e6400000e0000 */
[----:B-1----:R-:W-:Y:S01]  /*1daf0*/  IADD3 R16, R0, UR38, R7 ;  /* 0x0000002600107c10 */ /* 0x002fe2000fffe007 */
[----:B------:R-:W-:Y:S06]  /*1db00*/  BRA `(.L_x_726) ;  /* 0x0000003400747947 */ /* 0x000fec0003800000 */
.L_x_725:
        /* <DEDUP_REMOVED lines=8> */
[----:B------:R-:W-:Y:S01]  /*1db90*/  MOV R4, UR6 ;  /* 0x0000000600047c02 */ /* 0x000fe20008000f00 */
[----:B------:R-:W-:Y:S01]  /*1dba0*/  IMAD.U32 R5, RZ, RZ, UR7 ;  /* 0x00000007ff057e24 */ /* 0x000fe2000f8e00ff */
[----:B------:R-:W1:Y:S01]  /*1dbb0*/  LDC.64 R2, c[0x4][R2] ;  /* 0x0100000002027b82 */ /* 0x000e620000000a00 */
[----:B------:R-:W-:Y:S01]  /*1dbc0*/  IMAD.U32 R6, RZ, RZ, UR8 ;  /* 0x00000008ff067e24 */ /* 0x000fe2000f8e00ff */
[----:B------:R-:W-:Y:S01]  /*1dbd0*/  MOV R7, UR9 ;  /* 0x0000000900077c02 */ /* 0x000fe20008000f00 */
[----:B------:R-:W-:Y:S01]  /*1dbe0*/  IMAD.U32 R10, RZ, RZ, UR4 ;  /* 0x00000004ff0a7e24 */ /* 0x000fe2000f8e00ff */
[----:B0-----:R-:W-:Y:S01]  /*1dbf0*/  MOV R8, 0x70 ;  /* 0x0000007000087802 */ /* 0x001fe20000000f00 */
[----:B------:R-:W-:-:S02]  /*1dc00*/  IMAD.U32 R11, RZ, RZ, UR5 ;  /* 0x00000005ff0b7e24 */ /* 0x000fc4000f8e00ff */
[----:B------:R-:W-:Y:S02]  /*1dc10*/  IMAD.MOV.U32 R12, RZ, RZ, 0x1 ;  /* 0x00000001ff0c7424 */ /* 0x000fe400078e00ff */
[----:B------:R-:W-:-:S07]  /*1dc20*/  IMAD.MOV.U32 R13, RZ, RZ, RZ ;  /* 0x000000ffff0d7224 */ /* 0x000fce00078e00ff */
[----:B------:R-:W-:-:S07]  /*1dc30*/  LEPC R20, `(.L_x_728) ;  /* 0x000000001014794e */ /* 0x000fce0000000000 */
[----:B-1----:R-:W-:Y:S05]  /*1dc40*/  CALL.ABS.NOINC R2 ;  /* 0x0000000002007343 */ /* 0x002fea0003c00000 */
.L_x_728:
[----:B------:R-:W-:Y:S05]  /*1dc50*/  BSYNC B6 ;  /* 0x0000000000067941 */ /* 0x000fea0003800000 */
.L_x_727:
[----:B------:R-:W-:Y:S01]  /*1dc60*/  IADD3 R0, R22, 0x400, RZ ;  /* 0x0000040016007810 */ /* 0x000fe20007ffe0ff */
[----:B------:R-:W-:Y:S03]  /*1dc70*/  BSSY B6, `(.L_x_729) ;  /* 0x0000022000067945 */ /* 0x000fe60003800000 */
[----:B------:R-:W-:-:S13]  /*1dc80*/  LOP3.LUT P0, RZ, R0, 0x3ff, RZ, 0xc0, !PT ;  /* 0x000003ff00ff7812 */ /* 0x000fda000780c0ff */
[----:B------:R-:W-:Y:S05]  /*1dc90*/  @!P0 BRA `(.L_x_730) ;  /* 0x00000000007c8947 */ /* 0x000fea0003800000 */
[----:B------:R-:W-:Y:S01]  /*1dca0*/  MOV R25, 0x0 ;  /* 0x0000000000197802 */ /* 0x000fe20000000f00 */
[----:B------:R-:W-:Y:S01]  /*1dcb0*/  ULDC.64 UR6, c[0x4][0x88] ;  /* 0x0100220000067ab9 */ /* 0x000fe20000000a00 */
[----:B------:R-:W-:Y:S01]  /*1dcc0*/  ULDC.64 UR8, c[0x4][0x90] ;  /* 0x0100240000087ab9 */ /* 0x000fe20000000a00 */
[----:B------:R-:W-:Y:S01]  /*1dcd0*/  ULDC.64 UR4, c[0x4][0x10] ;  /* 0x0100040000047ab9 */ /* 0x000fe20000000a00 */
[----:B------:R1:W2:Y:S01]  /*1dce0*/  LDC.64 R2, c[0x4][R25] ;  /* 0x0100000019027b82 */ /* 0x0002a20000000a00 */
[----:B------:R-:W-:Y:S01]  /*1dcf0*/  IMAD.U32 R4, RZ, RZ, UR6 ;  /* 0x00000006ff047e24 */ /* 0x000fe2000f8e00ff */
[----:B------:R-:W-:Y:S01]  /*1dd00*/  MOV R6, UR8 ;  /* 0x0000000800067c02 */ /* 0x000fe20008000f00 */
[----:B------:R-:W-:Y:S01]  /*1dd10*/  IMAD.U32 R5, RZ, RZ, UR7 ;  /* 0x00000007ff057e24 */ /* 0x000fe2000f8e00ff */
[----:B------:R-:W-:Y:S01]  /*1dd20*/  MOV R11, UR5 ;  /* 0x00000005000b7c02 */ /* 0x000fe20008000f00 */
[----:B------:R-:W-:Y:S01]  /*1dd30*/  IMAD.U32 R7, RZ, RZ, UR9 ;  /* 0x00000009ff077e24 */ /* 0x000fe2000f8e00ff */
[----:B------:R-:W-:Y:S01]  /*1dd40*/  MOV R13, RZ ;  /* 0x000000ff000d7202 */ /* 0x000fe20000000f00 */
[----:B------:R-:W-:-:S02]  /*1dd50*/  IMAD.U32 R10, RZ, RZ, UR4 ;  /* 0x00000004ff0a7e24 */ /* 0x000fc4000f8e00ff */
[----:B0-----:R-:W-:Y:S02]  /*1dd60*/  IMAD.MOV.U32 R8, RZ, RZ, 0x70 ;  /* 0x00000070ff087424 */ /* 0x001fe400078e00ff */
[----:B-1----:R-:W-:-:S07]  /*1dd70*/  IMAD.MOV.U32 R12, RZ, RZ, 0x1 ;  /* 0x00000001ff0c7424 */ /* 0x002fce00078e00ff */
[----:B------:R-:W-:-:S07]  /*1dd80*/  LEPC R20, `(.L_x_731) ;  /* 0x000000001014794e */ /* 0x000fce0000000000 */
[----:B--2---:R-:W-:Y:S05]  /*1dd90*/  CALL.ABS.NOINC R2 ;  /* 0x0000000002007343 */ /* 0x004fea0003c00000 */
.L_x_731:
[----:B------:R0:W1:Y:S01]  /*1dda0*/  LDC.64 R2, c[0x4][R25] ;  /* 0x0100000019027b82 */ /* 0x0000620000000a00 */
[----:B------:R-:W-:Y:S01]  /*1ddb0*/  ULDC.64 UR4, c[0x4][0x88] ;  /* 0x0100220000047ab9 */ /* 0x000fe20000000a00 */
[----:B------:R-:W-:Y:S01]  /*1ddc0*/  ULDC.64 UR6, c[0x4][0x90] ;  /* 0x0100240000067ab9 */ /* 0x000fe20000000a00 */
[----:B------:R-:W-:Y:S01]  /*1ddd0*/  ULDC.64 UR8, c[0x4][0x18] ;  /* 0x0100060000087ab9 */ /* 0x000fe20000000a00 */
[----:B------:R-:W-:Y:S01]  /*1dde0*/  IMAD.U32 R4, RZ, RZ, UR4 ;  /* 0x00000004ff047e24 */ /* 0x000fe2000f8e00ff */
[----:B------:R-:W-:Y:S01]  /*1ddf0*/  MOV R6, UR6 ;  /* 0x0000000600067c02 */ /* 0x000fe20008000f00 */
[----:B------:R-:W-:Y:S01]  /*1de00*/  IMAD.U32 R5, RZ, RZ, UR5 ;  /* 0x00000005ff057e24 */ /* 0x000fe2000f8e00ff */
[----:B------:R-:W-:Y:S01]  /*1de10*/  MOV R11, UR9 ;  /* 0x00000009000b7c02 */ /* 0x000fe20008000f00 */
[----:B------:R-:W-:Y:S01]  /*1de20*/  IMAD.U32 R7, RZ, RZ, UR7 ;  /* 0x00000007ff077e24 */ /* 0x000fe2000f8e00ff */
[----:B------:R-:W-:Y:S01]  /*1de30*/  MOV R13, RZ ;  /* 0x000000ff000d7202 */ /* 0x000fe20000000f00 */
[----:B------:R-:W-:-:S02]  /*1de40*/  IMAD.U32 R10, RZ, RZ, UR8 ;  /* 0x00000008ff0a7e24 */ /* 0x000fc4000f8e00ff */
[----:B------:R-:W-:Y:S02]  /*1de50*/  IMAD.MOV.U32 R8, RZ, RZ, 0x70 ;  /* 0x00000070ff087424 */ /* 0x000fe400078e00ff */
[----:B0-----:R-:W-:-:S07]  /*1de60*/  IMAD.MOV.U32 R12, RZ, RZ, 0x1 ;  /* 0x00000001ff0c7424 */ /* 0x001fce00078e00ff */
[----:B------:R-:W-:-:S07]  /*1de70*/  LEPC R20, `(.L_x_730) ;  /* 0x000000001014794e */ /* 0x000fce0000000000 */
[----:B-1----:R-:W-:Y:S05]  /*1de80*/  CALL.ABS.NOINC R2 ;  /* 0x0000000002007343 */ /* 0x002fea0003c00000 */
.L_x_730:
[----:B------:R-:W-:Y:S05]  /*1de90*/  BSYNC B6 ;  /* 0x0000000000067941 */ /* 0x000fea0003800000 */
.L_x_729:
[----:B------:R-:W2:Y:S01]  /*1dea0*/  LDL R25, [R1+0x20] ;  /* 0x0000200001197983 */ /* 0x000ea20000100800 */
[----:B------:R-:W-:Y:S01]  /*1deb0*/  ULDC.64 UR4, c[0x0][0x9f8] ;  /* 0x00027e0000047ab9 */ /* 0x000fe20000000a00 */
[----:B------:R-:W1:Y:S02]  /*1dec0*/  LDC R0, c[0x0][0x430] ;  /* 0x00010c00ff007b82 */ /* 0x000e640000000800 */
[----:B0-----:R-:W3:Y:S01]  /*1ded0*/  LDL R8, [R1+0x4] ;  /* 0x0000040001087983 */ /* 0x001ee20000100800 */
[----:B------:R-:W-:-:S03]  /*1dee0*/  ISETP.NE.U32.AND P0, PT, RZ, UR4, PT ;  /* 0x00000004ff007c0c */ /* 0x000fc6000bf05070 */
[----:B------:R-:W4:Y:S01]  /*1def0*/  LDL R7, [R1+0xc] ;  /* 0x00000c0001077983 */ /* 0x000f220000100800 */
[----:B------:R-:W-:-:S03]  /*1df00*/  ISETP.NE.AND.EX P0, PT, RZ, UR5, PT, P0 ;  /* 0x00000005ff007c0c */ /* 0x000fc6000bf05300 */
[----:B------:R-:W4:Y:S01]  /*1df10*/  LDL.LU R20, [R1] ;  /* 0x0000000001147983 */ /* 0x000f220000300800 */
[----:B------:R-:W0:Y:S09]  /*1df20*/  S2R R21, SR_TID.X ;  /* 0x0000000000157919 */ /* 0x000e320000002100 */
[----:B------:R-:W-:Y:S01]  /*1df30*/  @P0 IADD3 R2, P1, R23, UR4, RZ ;  /* 0x0000000417020c10 */ /* 0x000fe2000ff3e0ff */
[----:B------:R-:W-:-:S03]  /*1df40*/  ULDC UR4, c[0x0][0x2f4] ;  /* 0x0000bd0000047ab9 */ /* 0x000fc60000000800 */
[----:B------:R-:W-:-:S05]  /*1df50*/  @P0 IADD3.X R3, R24, UR5, RZ, P1, !PT ;  /* 0x0000000518030c10 */ /* 0x000fca0008ffe4ff */
[----:B------:R4:W4:Y:S01]  /*1df60*/  @P0 LDG.E R31, desc[UR48][R2.64] ;  /* 0x00000030021f0981 */ /* 0x000922000c1e1900 */
[----:B0-----:R-:W-:-:S04]  /*1df70*/  LOP3.LUT R21, R21, 0x7f, RZ, 0xc0, !PT ;  /* 0x0000007f15157812 */ /* 0x001fc800078ec0ff */
[----:B------:R-:W-:Y:S02]  /*1df80*/  SHF.R.U32.HI R4, RZ, 0x3, R21 ;  /* 0x00000003ff047819 */ /* 0x000fe40000011615 */
[----:B------:R-:W0:Y:S01]  /*1df90*/  S2R R21, SR_TID.X ;  /* 0x0000000000157919 */ /* 0x000e220000002100 */
[----:B-1----:R-:W-:-:S13]  /*1dfa0*/  ISETP.NE.AND P1, PT, R0, 0x1, PT ;  /* 0x000000010000780c */ /* 0x002fda0003f25270 */
[----:B------:R-:W1:Y:S01]  /*1dfb0*/  @P1 LDC R6, c[0x0][0x438] ;  /* 0x00010e00ff061b82 */ /* 0x000e620000000800 */
[----:B0-----:R-:W-:-:S05]  /*1dfc0*/  IMAD.SHL.U32 R21, R21, 0x10, RZ ;  /* 0x0000001015157824 */ /* 0x001fca00078e00ff */
[----:B------:R-:W-:Y:S02]  /*1dfd0*/  LOP3.LUT R21, R4, 0x70, R21, 0xf8, !PT ;  /* 0x0000007004157812 */ /* 0x000fe400078ef815 */
[----:B------:R-:W0:Y:S01]  /*1dfe0*/  @P1 LDC R4, c[0x0][0x434] ;  /* 0x00010d00ff041b82 */ /* 0x000e220000000800 */
[----:B------:R-:W-:Y:S01]  /*1dff0*/  ISETP.GE.AND P3, PT, R32, UR4, PT ;  /* 0x0000000420007c0c */ /* 0x000fe2000bf66270 */
[----:B------:R-:W-:Y:S01]  /*1e000*/  UMOV UR5, 0xffffffff ;  /* 0xffffffff00057882 */ /* 0x000fe20000000000 */
[----:B--2---:R-:W-:-:S04]  /*1e010*/  VIADD R25, R25, 0xffffffff ;  /* 0xffffffff19197836 */ /* 0x004fc80000000000 */
[----:B------:R-:W-:-:S05]  /*1e020*/  IMAD R5, R25, 0x60, R21 ;  /* 0x0000006019057824 */ /* 0x000fca00078e0215 */
[----:B---3--:R-:W-:-:S04]  /*1e030*/  ISETP.GE.AND P0, PT, R5, R8, PT ;  /* 0x000000080500720c */ /* 0x008fc80003f06270 */
[----:B------:R-:W-:Y:S02]  /*1e040*/  ISETP.GT.U32.OR P0, PT, R21, 0x5f, P0 ;  /* 0x0000005f1500780c */ /* 0x000fe40000704470 */
[----:B----4-:R-:W-:-:S11]  /*1e050*/  IADD3 R5, R5, R7, RZ ;  /* 0x0000000705057210 */ /* 0x010fd60007ffe0ff */
[----:B------:R-:W2:Y:S01]  /*1e060*/  @!P0 LDC.64 R2, c[0x0][0x428] ;  /* 0x00010a00ff028b82 */ /* 0x000ea20000000a00 */
[----:B0-----:R-:W-:-:S04]  /*1e070*/  @P1 IMAD.HI.U32 R7, R5, R4, RZ ;  /* 0x0000000405071227 */ /* 0x001fc800078e00ff */
[----:B------:R-:W-:Y:S01]  /*1e080*/  IMAD.MOV.U32 R4, RZ, RZ, R5 ;  /* 0x000000ffff047224 */ /* 0x000fe200078e0005 */
[----:B-1----:R-:W-:Y:S02]  /*1e090*/  @P1 SHF.R.U32.HI R4, RZ, R6, R7 ;  /* 0x00000006ff041219 */ /* 0x002fe40000011607 */
[----:B------:R-:W-:-:S03]  /*1e0a0*/  SHF.R.S32.HI R8, RZ, 0x1f, R31 ;  /* 0x0000001fff087819 */ /* 0x000fc6000001141f */
[----:B------:R-:W-:-:S04]  /*1e0b0*/  IMAD.MOV R6, RZ, RZ, -R4 ;  /* 0x000000ffff067224 */ /* 0x000fc800078e0a04 */
[----:B------:R-:W-:Y:S01]  /*1e0c0*/  IMAD R0, R0, R6, R5 ;  /* 0x0000000600007224 */ /* 0x000fe200078e0205 */
[--C-:B------:R-:W-:Y:S01]  /*1e0d0*/  @!P0 SHF.R.S32.HI R5, RZ, 0x1f, R4.reuse ;  /* 0x0000001fff058819 */ /* 0x100fe20000011404 */
[-C--:B--2---:R-:W-:Y:S02]  /*1e0e0*/  @!P0 IMAD R6, R8, R2.reuse, RZ ;  /* 0x0000000208068224 */ /* 0x084fe400078e02ff */
[----:B------:R-:W-:-:S04]  /*1e0f0*/  @!P0 IMAD.WIDE.U32 R4, R31, R2, R4 ;  /* 0x000000021f048225 */ /* 0x000fc800078e0004 */
[----:B------:R-:W-:Y:S02]  /*1e100*/  @!P0 IMAD R6, R31, R3, R6 ;  /* 0x000000031f068224 */ /* 0x000fe400078e0206 */
[----:B------:R-:W0:Y:S03]  /*1e110*/  @!P0 LDC.64 R2, c[0x0][0x418] ;  /* 0x00010600ff028b82 */ /* 0x000e260000000a00 */
[----:B------:R-:W-:Y:S01]  /*1e120*/  @!P0 IADD3 R6, R5, R6, RZ ;  /* 0x0000000605068210 */ /* 0x000fe20007ffe0ff */
[----:B------:R-:W-:Y:S01]  /*1e130*/  IMAD.U32 R7, RZ, RZ, UR39 ;  /* 0x00000027ff077e24 */ /* 0x000fe2000f8e00ff */
[----:B0-----:R-:W-:-:S04]  /*1e140*/  @!P0 LEA R2, P1, R4, R2, 0x2 ;  /* 0x0000000204028211 */ /* 0x001fc800078210ff */
[----:B------:R-:W-:Y:S01]  /*1e150*/  @!P0 LEA.HI.X R3, R4, R3, R6, 0x2, P1 ;  /* 0x0000000304038211 */ /* 0x000fe200008f1406 */
[----:B------:R-:W-:-:S06]  /*1e160*/  IMAD.MOV.U32 R4, RZ, RZ, RZ ;  /* 0x000000ffff047224 */ /* 0x000fcc00078e00ff */
[----:B------:R0:W5:Y:S01]  /*1e170*/  @!P0 LDG.E R4, desc[UR48][R2.64] ;  /* 0x0000003002048981 */ /* 0x000162000c1e1900 */
[----:B------:R-:W-:Y:S02]  /*1e180*/  ISETP.GT.U32.AND P0, PT, R21, 0x5f, PT ;  /* 0x0000005f1500780c */ /* 0x000fe40003f04070 */
[----:B------:R-:W-:Y:S02]  /*1e190*/  ISETP.NE.AND P2, PT, R7, 0x3, PT ;  /* 0x000000030700780c */ /* 0x000fe40003f45270 */
[----:B------:R-:W-:-:S09]  /*1e1a0*/  LOP3.LUT R20, R20, 0xfffffff7, RZ, 0xc0, !PT ;  /* 0xfffffff714147812 */ /* 0x000fd200078ec0ff */
[----:B------:R-:W-:-:S04]  /*1e1b0*/  @P0 LOP3.LUT R20, R20, 0x8, RZ, 0xfc, !PT ;  /* 0x0000000814140812 */ /* 0x000fc800078efcff */
[----:B------:R-:W-:-:S04]  /*1e1c0*/  LOP3.LUT R20, R20, 0xffffffef, RZ, 0xc0, !PT ;  /* 0xffffffef14147812 */ /* 0x000fc800078ec0ff */
[----:B------:R-:W-:-:S04]  /*1e1d0*/  @P2 LOP3.LUT R20, R20, 0x10, RZ, 0xfc, !PT ;  /* 0x0000001014142812 */ /* 0x000fc800078efcff */
[----:B------:R-:W-:Y:S02]  /*1e1e0*/  LOP3.LUT R20, R20, 0xfffffffb, RZ, 0xc0, !PT ;  /* 0xfffffffb14147812 */ /* 0x000fe400078ec0ff */
[----:B------:R-:W-:Y:S02]  /*1e1f0*/  ISETP.GE.AND P1, PT, R35, UR4, PT ;  /* 0x0000000423007c0c */ /* 0x000fe4000bf26270 */
[----:B------:R-:W-:Y:S02]  /*1e200*/  @P3 LOP3.LUT R20, R20, 0x4, RZ, 0xfc, !PT ;  /* 0x0000000414143812 */ /* 0x000fe400078efcff */
[----:B------:R-:W-:Y:S02]  /*1e210*/  ISETP.GE.AND P0, PT, R33, UR4, PT ;  /* 0x0000000421007c0c */ /* 0x000fe4000bf06270 */
[----:B------:R-:W-:-:S04]  /*1e220*/  LOP3.LUT R20, R20, 0xfffffffe, RZ, 0xc0, !PT ;  /* 0xfffffffe14147812 */ /* 0x000fc800078ec0ff */
[----:B------:R-:W-:-:S04]  /*1e230*/  LOP3.LUT R20, R20, 0xfffffffd, RZ, 0xc0, !PT ;  /* 0xfffffffd14147812 */ /* 0x000fc800078ec0ff */
[----:B------:R-:W-:Y:S01]  /*1e240*/  @P1 LOP3.LUT R20, R20, 0x2, RZ, 0xfc, !PT ;  /* 0x0000000214141812 */ /* 0x000fe200078efcff */
[----:B------:R0:W-:Y:S03]  /*1e250*/  STL [R1+0x10], R8 ;  /* 0x0000100801007387 */ /* 0x0001e60000100800 */
[----:B------:R-:W-:Y:S01]  /*1e260*/  @P0 LOP3.LUT R20, R20, 0x1, RZ, 0xfc, !PT ;  /* 0x0000000114140812 */ /* 0x000fe200078efcff */
[----:B------:R0:W-:Y:S04]  /*1e270*/  STL [R1+0x38], R7 ;  /* 0x0000380701007387 */ /* 0x0001e80000100800 */
[----:B------:R0:W-:Y:S01]  /*1e280*/  STL [R1], R20 ;  /* 0x0000001401007387 */ /* 0x0001e20000100800 */
[----:B------:R-:W-:Y:S05]  /*1e290*/  BRA.DIV UR5, `(.L_x_732) ;  /* 0x0000004e05b87947 */ /* 0x000fea000b800000 */
.L_x_847:
[----:B------:R-:W-:Y:S05]  /*1e2a0*/  @!P2 BRA `(.L_x_733) ;  /* 0x000000000004a947 */ /* 0x000fea0003800000 */
[----:B------:R-:W-:Y:S01]  /*1e2b0*/  BPT.TRAP 0x1 ;  /* 0x000000040000795c */ /* 0x000fe20000300000 */
.L_x_733:
[----:B------:R-:W-:Y:S01]  /*1e2c0*/  SHF.R.S32.HI R5, RZ, 0x1f, R0 ;  /* 0x0000001fff057819 */ /* 0x000fe20000011400 */
[----:B------:R-:W-:Y:S01]  /*1e2d0*/  ULDC.64 UR4, c[0x0][0x328] ;  /* 0x0000ca0000047ab9 */ /* 0x000fe20000000a00 */
[----:B------:R-:W-:Y:S01]  /*1e2e0*/  ULDC.64 UR6, c[0x0][0x318] ;  /* 0x0000c60000067ab9 */ /* 0x000fe20000000a00 */
[----:B------:R-:W-:Y:S02]  /*1e2f0*/  BSSY B0, `(.L_x_734) ;  /* 0x0000014000007945 */ /* 0x000fe40003800000 */
[----:B0-----:R-:W-:-:S04]  /*1e300*/  IMAD R3, R5, UR4, RZ ;  /* 0x0000000405037c24 */ /* 0x001fc8000f8e02ff */
[C---:B------:R-:W-:Y:S02]  /*1e310*/  IMAD R6, R0.reuse, UR5, R3 ;  /* 0x0000000500067c24 */ /* 0x040fe4000f8e0203 */
[----:B------:R-:W-:Y:S01]  /*1e320*/  IMAD.WIDE.U32 R2, R0, UR4, RZ ;  /* 0x0000000400027c25 */ /* 0x000fe2000f8e00ff */
[----:B------:R-:W-:-:S04]  /*1e330*/  ULDC.64 UR4, c[0x0][0x338] ;  /* 0x0000ce0000047ab9 */ /* 0x000fc80000000a00 */
[----:B------:R-:W-:Y:S02]  /*1e340*/  IADD3 R3, R3, R6, RZ ;  /* 0x0000000603037210 */ /* 0x000fe40007ffe0ff */
        /* <DEDUP_REMOVED lines=14> */
.L_x_848:
[----:B------:R-:W-:Y:S05]  /*1e430*/  BSYNC B0 ;  /* 0x0000000000007941 */ /* 0x000fea0003800000 */
.L_x_734:
[----:B------:R-:W2:Y:S01]  /*1e440*/  LDL R3, [R1] ;  /* 0x0000000001037983 */ /* 0x000ea20000100800 */
[----:B------:R-:W-:Y:S01]  /*1e450*/  ULDC.64 UR4, c[0x0][0x300] ;  /* 0x0000c00000047ab9 */ /* 0x000fe20000000a00 */
[----:B------:R-:W-:Y:S02]  /*1e460*/  ULDC.64 UR6, c[0x0][0x2e8] ;  /* 0x0000ba0000067ab9 */ /* 0x000fe40000000a00 */
[----:B------:R-:W3:Y:S01]  /*1e470*/  LDL R9, [R1+0x4] ;  /* 0x0000040001097983 */ /* 0x000ee20000100800 */
[----:B------:R-:W-:Y:S01]  /*1e480*/  IMAD R5, R5, UR4, RZ ;  /* 0x0000000405057c24 */ /* 0x000fe2000f8e02ff */
[----:B------:R-:W1:Y:S03]  /*1e490*/  S2R R8, SR_TID.X ;  /* 0x0000000000087919 */ /* 0x000e660000002100 */
[----:B------:R-:W-:Y:S01]  /*1e4a0*/  IMAD R5, R0, UR5, R5 ;  /* 0x0000000500057c24 */ /* 0x000fe2000f8e0205 */
[----:B-1----:R-:W-:-:S04]  /*1e4b0*/  LOP3.LUT R8, R8, 0x7f, RZ, 0xc0, !PT ;  /* 0x0000007f08087812 */ /* 0x002fc800078ec0ff */
[----:B------:R-:W-:Y:S02]  /*1e4c0*/  SHF.R.U32.HI R8, RZ, 0x3, R8 ;  /* 0x00000003ff087819 */ /* 0x000fe40000011608 */
[C---:B--2---:R-:W-:Y:S02]  /*1e4d0*/  LOP3.LUT P4, RZ, R3.reuse, 0x4, RZ, 0xc0, !PT ;  /* 0x0000000403ff7812 */ /* 0x044fe4000788c0ff */
[C---:B------:R-:W-:Y:S02]  /*1e4e0*/  LOP3.LUT P3, RZ, R3.reuse, 0x2, RZ, 0xc0, !PT ;  /* 0x0000000203ff7812 */ /* 0x040fe4000786c0ff */
[----:B------:R-:W-:Y:S01]  /*1e4f0*/  LOP3.LUT P2, RZ, R3, 0x1, RZ, 0xc0, !PT ;  /* 0x0000000103ff7812 */ /* 0x000fe2000784c0ff */
[----:B0-----:R-:W-:Y:S01]  /*1e500*/  IMAD.WIDE.U32 R2, R0, UR4, RZ ;  /* 0x0000000400027c25 */ /* 0x001fe2000f8e00ff */
[----:B------:R-:W-:-:S03]  /*1e510*/  ULDC.64 UR4, c[0x0][0x310] ;  /* 0x0000c40000047ab9 */ /* 0x000fc60000000a00 */
[----:B------:R-:W-:Y:S01]  /*1e520*/  IMAD R6, R6, UR4, RZ ;  /* 0x0000000406067c24 */ /* 0x000fe2000f8e02ff */
[----:B------:R-:W-:Y:S01]  /*1e530*/  IADD3 R3, R3, R5, RZ ;  /* 0x0000000503037210 */ /* 0x000fe20007ffe0ff */
[----:B------:R-:W-:Y:S02]  /*1e540*/  IMAD R5, R26, 0x4800, R36 ;  /* 0x000048001a057824 */ /* 0x000fe400078e0224 */
[C---:B------:R-:W-:Y:S02]  /*1e550*/  IMAD R6, R4.reuse, UR5, R6 ;  /* 0x0000000504067c24 */ /* 0x040fe4000f8e0206 */
[----:B------:R-:W-:Y:S01]  /*1e560*/  IMAD.WIDE.U32 R2, R4, UR4, R2 ;  /* 0x0000000404027c25 */ /* 0x000fe2000f8e0002 */
[----:B------:R-:W-:-:S03]  /*1e570*/  ULDC.64 UR4, c[0x0][0x308] ;  /* 0x0000c20000047ab9 */ /* 0x000fc60000000a00 */
[----:B------:R-:W-:Y:S02]  /*1e580*/  IMAD.IADD R3, R3, 0x1, R6 ;  /* 0x0000000103037824 */ /* 0x000fe400078e0206 */
[----:B---3--:R-:W-:Y:S02]  /*1e590*/  IMAD R6, R25, -0x60, R9 ;  /* 0xffffffa019067824 */ /* 0x008fe400078e0209 */
[----:B------:R-:W-:Y:S01]  /*1e5a0*/  IMAD.WIDE.U32 R2, R18, UR4, R2 ;  /* 0x0000000412027c25 */ /* 0x000fe2000f8e0002 */
[----:B------:R-:W-:-:S03]  /*1e5b0*/  UMOV UR4, 0xffffffff ;  /* 0xffffffff00047882 */ /* 0x000fc60000000000 */
[----:B------:R-:W-:Y:S01]  /*1e5c0*/  IMAD R0, R18, UR5, R3 ;  /* 0x0000000512007c24 */ /* 0x000fe2000f8e0203 */
[----:B------:R-:W-:Y:S01]  /*1e5d0*/  LEA R4, P0, R2, UR6, 0x1 ;  /* 0x0000000602047c11 */ /* 0x000fe2000f8008ff */
[----:B------:R-:W-:-:S03]  /*1e5e0*/  IMAD.IADD R6, R6, 0x1, -R8 ;  /* 0x0000000106067824 */ /* 0x000fc600078e0a08 */
[----:B------:R-:W-:Y:S02]  /*1e5f0*/  LEA.HI.X R0, R2, UR7, R0, 0x1, P0 ;  /* 0x0000000702007c11 */ /* 0x000fe400080f0c00 */
[----:B------:R-:W-:Y:S01]  /*1e600*/  ISETP.GE.AND P0, PT, R6, 0x1, PT ;  /* 0x000000010600780c */ /* 0x000fe20003f06270 */
[----:B------:R-:W-:-:S12]  /*1e610*/  BRA.DIV UR4, `(.L_x_736) ;  /* 0x0000004e04207947 */ /* 0x000fd8000b800000 */
[----:B------:R-:W0:Y:S01]  /*1e620*/  SHFL.IDX PT, R3, R4, RZ, 0x181f ;  /* 0x00181fff04037589 */ /* 0x000e2200000e0000 */
[----:B------:R-:W-:-:S03]  /*1e630*/  @P0 IMAD R8, R5, 0x2, R22 ;  /* 0x0000000205080824 */ /* 0x000fc600078e0216 */
[----:B------:R-:W1:Y:S01]  /*1e640*/  SHFL.IDX PT, R2, R0, RZ, 0x181f ;  /* 0x00181fff00027589 */ /* 0x000e6200000e0000 */
[----:B0-----:R-:W-:-:S04]  /*1e650*/  @P0 LEA R3, P1, R32, R3, 0x1 ;  /* 0x0000000320030211 */ /* 0x001fc800078208ff */
[----:B-1----:R-:W-:Y:S02]  /*1e660*/  @P0 IADD3.X R2, RZ, R2, RZ, P1, !PT ;  /* 0x00000002ff020210 */ /* 0x002fe40000ffe4ff */
[----:B------:R-:W-:Y:S02]  /*1e670*/  ISETP.GE.AND P1, PT, R6, 0x11, PT ;  /* 0x000000110600780c */ /* 0x000fe40003f26270 */
        /* <DEDUP_REMOVED lines=8> */
[----:B------:R-:W-:-:S03]  /*1e700*/  @P1 LEA R8, R5, R22, 0x1 ;  /* 0x0000001605081211 */ /* 0x000fc600078e08ff */
        /* <DEDUP_REMOVED lines=25> */
[----:B0-----:R-:W-:-:S04]  /*1e8a0*/  @P1 LEA R3, P0, R32, R3, 0x1 ;  /* 0x0000000320031211 */ /* 0x001fc800078008ff */
[----:B-1----:R-:W-:-:S04]  /*1e8b0*/  @P1 IADD3.X R2, RZ, R2, RZ, P0, !PT ;  /* 0x00000002ff021210 */ /* 0x002fc800007fe4ff */
        /* <DEDUP_REMOVED lines=8> */
[----:B------:R-:W-:Y:S01]  /*1e940*/  @P1 LEA R8, R5, R22, 0x1 ;  /* 0x0000001605081211 */ /* 0x000fe200078e08ff */
        /* <DEDUP_REMOVED lines=11> */
.L_x_862:
        /* <DEDUP_REMOVED lines=12> */
.L_x_737:
[----:B------:R-:W-:Y:S02]  /*1eac0*/  PLOP3.LUT P1, PT, P1, P0, PT, 0xa2, 0x0 ;  /* 0x000000000000781c */ /* 0x000fe40000f21472 */
[----:B------:R-:W-:-:S08]  /*1ead0*/  @P0 R2UR P1, UR4, R7 ;  /* 0x00000000070402ca */ /* 0x000fd00000020000 */
[----:B------:R-:W-:-:S05]  /*1eae0*/  @P0 PLOP3.LUT P0, PT, P1, PT, PT, 0x80, 0x0 ;  /* 0x000000000000081c */ /* 0x000fca0000f0f070 */
[----:B------:R-:W-:Y:S01]  /*1eaf0*/  @!P1 SYNCS.ARRIVE.TRANS64.RED.A0T1 RZ, [UR4+0x30830], RZ ;  /* 0x030830ffffff99a7 */ /* 0x000fe20008200404 */
[----:B------:R-:W-:Y:S07]  /*1eb00*/  @!P1 ARRIVES.LDGSTSBAR.64.TRANSCNT [UR4+0x30830] ;  /* 0x03083000ff0099b0 */ /* 0x000fee0008000a84 */
[----:B------:R-:W-:Y:S05]  /*1eb10*/  @P0 BRA.U.ANY `(.L_x_737) ;  /* 0xfffffffd00e80947 */ /* 0x000fea000393ffff */
[----:B------:R-:W-:Y:S01]  /*1eb20*/  NOP ;  /* 0x0000000000007918 */ /* 0x000fe20000000000 */
[----:B------:R-:W2:Y:S02]  /*1eb30*/  LDL R0, [R1+0x38] ;  /* 0x0000380001007983 */ /* 0x000ea40000100800 */
[----:B--2---:R-:W-:-:S13]  /*1eb40*/  ISETP.NE.AND P2, PT, R0, 0x3, PT ;  /* 0x000000030000780c */ /* 0x004fda0003f45270 */
[----:B------:R-:W-:Y:S05]  /*1eb50*/  @!P2 BRA `(.L_x_738) ;  /* 0x000000000004a947 */ /* 0x000fea0003800000 */
[----:B------:R-:W-:Y:S01]  /*1eb60*/  BPT.TRAP 0x1 ;  /* 0x000000040000795c */ /* 0x000fe20000300000 */
.L_x_738:
[----:B-1----:R1:W5:Y:S01]  /*1eb70*/  LDL.LU R3, [R1+0x18] ;  /* 0x0000180001037983 */ /* 0x0023620000300800 */
[----:B------:R1:W-:Y:S02]  /*1eb80*/  SYNCS.ARRIVE.TRANS64.A1T0 RZ, [R7+URZ+0x30830], RZ ;  /* 0x030830ff07ff79a7 */ /* 0x0003e4000810003f */
[----:B------:R-:W-:Y:S05]  /*1eb90*/  WARPSYNC.ALL ;  /* 0x0000000000007948 */ /* 0x000fea0003800000 */
[----:B------:R-:W-:Y:S01]  /*1eba0*/  ULDC.64 UR6, c[0x0][0xa00] ;  /* 0x0002800000067ab9 */ /* 0x000fe20000000a00 */
[----:B------:R-:W-:Y:S01]  /*1ebb0*/  ULDC.64 UR4, c[0x0][0x298] ;  /* 0x0000a60000047ab9 */ /* 0x000fe20000000a00 */
[----:B------:R-:W-:Y:S01]  /*1ebc0*/  BAR.SYNC.DEFER_BLOCKING 0x8, 0x180 ;  /* 0x0206000000007b1d */ /* 0x000fe20000010000 */
[----:B------:R-:W-:Y:S01]  /*1ebd0*/  ISETP.NE.U32.AND P0, PT, RZ, UR6, PT ;  /* 0x00000006ff007c0c */ /* 0x000fe2000bf05070 */
[----:B0-----:R-:W-:Y:S01]  /*1ebe0*/  IMAD.WIDE.U32 R4, R34, UR4, RZ ;  /* 0x0000000422047c25 */ /* 0x001fe2000f8e00ff */
[----:B------:R-:W-:-:S02]  /*1ebf0*/  IADD3 R2, R22, 0x12400, RZ ;  /* 0x0001240016027810 */ /* 0x000fc40007ffe0ff */
[----:B------:R-:W-:Y:S01]  /*1ec00*/  ISETP.NE.AND.EX P0, PT, RZ, UR7, PT, P0 ;  /* 0x00000007ff007c0c */ /* 0x000fe2000bf05300 */
[----:B------:R-:W-:Y:S01]  /*1ec10*/  BSSY B6, `(.L_x_739) ;  /* 0x000001b000067945 */ /* 0x000fe20003800000 */
[----:B------:R-:W-:Y:S02]  /*1ec20*/  SHF.R.S32.HI R0, RZ, 0x1f, R34 ;  /* 0x0000001fff007819 */ /* 0x000fe40000011422 */
[----:B------:R-:W-:-:S03]  /*1ec30*/  SEL R30, R30, RZ, !P0 ;  /* 0x000000ff1e1e7207 */ /* 0x000fc60004000000 */
[----:B------:R-:W-:-:S04]  /*1ec40*/  IMAD R0, R0, UR4, RZ ;  /* 0x0000000400007c24 */ /* 0x000fc8000f8e02ff */
[----:B------:R-:W-:-:S04]  /*1ec50*/  IMAD R0, R34, UR5, R0 ;  /* 0x0000000522007c24 */ /* 0x000fc8000f8e0200 */
[----:B------:R-:W-:Y:S01]  /*1ec60*/  IMAD.IADD R34, R5, 0x1, R0 ;  /* 0x0000000105227824 */ /* 0x000fe200078e0200 */
[----:B-----5:R-:W-:Y:S02]  /*1ec70*/  SEL R3, R3, RZ, !P0 ;  /* 0x000000ff03037207 */ /* 0x020fe40004000000 */
[----:B------:R-:W-:-:S03]  /*1ec80*/  LOP3.LUT P0, RZ, R2, 0x3ff, RZ, 0xc0, !PT ;  /* 0x000003ff02ff7812 */ /* 0x000fc6000780c0ff */
[----:B------:R0:W-:Y:S04]  /*1ec90*/  STL [R1+0x2c], R3 ;  /* 0x00002c0301007387 */ /* 0x0001e80000100800 */
[----:B------:R0:W-:Y:S06]  /*1eca0*/  STL.64 [R1+0x18], R4 ;  /* 0x0000180401007387 */ /* 0x0001ec0000100a00 */
[----:B------:R-:W-:Y:S05]  /*1ecb0*/  @!P0 BRA `(.L_x_740) ;  /* 0x0000000000408947 */ /* 0x000fea0003800000 */
[----:B------:R-:W-:Y:S01]  /*1ecc0*/  MOV R2, 0x0 ;  /* 0x0000000000027802 */ /* 0x000fe20000000f00 */
[----:B------:R-:W-:Y:S01]  /*1ecd0*/  ULDC.64 UR4, c[0x4][0x88] ;  /* 0x0100220000047ab9 */ /* 0x000fe20000000a00 */
[----:B------:R-:W-:Y:S01]  /*1ece0*/  ULDC.64 UR6, c[0x4][0x90] ;  /* 0x0100240000067ab9 */ /* 0x000fe20000000a00 */
[----:B------:R-:W-:Y:S01]  /*1ecf0*/  ULDC.64 UR8, c[0x4][0x20] ;  /* 0x0100080000087ab9 */ /* 0x000fe20000000a00 */
[----:B0-----:R-:W-:Y:S01]  /*1ed00*/  IMAD.U32 R4, RZ, RZ, UR4 ;  /* 0x00000004ff047e24 */ /* 0x001fe2000f8e00ff */
[----:B------:R-:W-:Y:S01]  /*1ed10*/  MOV R5, UR5 ;  /* 0x0000000500057c02 */ /* 0x000fe20008000f00 */
[----:B------:R-:W0:Y:S01]  /*1ed20*/  LDC.64 R2, c[0x4][R2] ;  /* 0x0100000002027b82 */ /* 0x000e220000000a00 */
[----:B------:R-:W-:Y:S01]  /*1ed30*/  IMAD.U32 R6, RZ, RZ, UR6 ;  /* 0x00000006ff067e24 */ /* 0x000fe2000f8e00ff */
[----:B------:R-:W-:Y:S01]  /*1ed40*/  MOV R10, UR8 ;  /* 0x00000008000a7c02 */ /* 0x000fe20008000f00 */
[----:B-1----:R-:W-:Y:S01]  /*1ed50*/  IMAD.U32 R7, RZ, RZ, UR7 ;  /* 0x00000007ff077e24 */ /* 0x002fe2000f8e00ff */
[----:B------:R-:W-:Y:S01]  /*1ed60*/  MOV R12, 0x1 ;  /* 0x00000001000c7802 */ /* 0x000fe20000000f00 */
[----:B------:R-:W-:-:S02]  /*1ed70*/  IMAD.U32 R11, RZ, RZ, UR9 ;  /* 0x00000009ff0b7e24 */ /* 0x000fc4000f8e00ff */
[----:B------:R-:W-:Y:S02]  /*1ed80*/  IMAD.MOV.U32 R8, RZ, RZ, 0x70 ;  /* 0x00000070ff087424 */ /* 0x000fe400078e00ff */
[----:B------:R-:W-:-:S07]  /*1ed90*/  IMAD.MOV.U32 R13, RZ, RZ, RZ ;  /* 0x000000ffff0d7224 */ /* 0x000fce00078e00ff */
[----:B------:R-:W-:-:S07]  /*1eda0*/  LEPC R20, `(.L_x_740) ;  /* 0x000000001014794e */ /* 0x000fce0000000000 */
[----:B0-----:R-:W-:Y:S05]  /*1edb0*/  CALL.ABS.NOINC R2 ;  /* 0x0000000002007343 */ /* 0x001fea0003c00000 */
.L_x_740:
[----:B------:R-:W-:Y:S05]  /*1edc0*/  BSYNC B6 ;  /* 0x0000000000067941 */ /* 0x000fea0003800000 */
.L_x_739:
[----:B------:R-:W2:Y:S01]  /*1edd0*/  LDL.LU R20, [R1+0x2c] ;  /* 0x00002c0001147983 */ /* 0x000ea20000300800 */
[----:B------:R-:W-:Y:S01]  /*1ede0*/  ULDC.64 UR4, c[0x0][0x2d8] ;  /* 0x0000b60000047ab9 */ /* 0x000fe20000000a00 */
[----:B------:R-:W3:Y:S02]  /*1edf0*/  LDC R8, c[0x0][0x448] ;  /* 0x00011200ff087b82 */ /* 0x000ee40000000800 */
[----:B0-----:R-:W4:Y:S04]  /*1ee00*/  LDL.LU.64 R2, [R1+0x18] ;  /* 0x0000180001027983 */ /* 0x001f280000300a00 */
[----:B------:R0:W5:Y:S01]  /*1ee10*/  LDL R10, [R1+0x24] ;  /* 0x00002400010a7983 */ /* 0x0001620000100800 */
[----:B---3--:R-:W-:Y:S01]  /*1ee20*/  ISETP.NE.AND P0, PT, R8, 0x1, PT ;  /* 0x000000010800780c */ /* 0x008fe20003f05270 */
[----:B------:R-:W-:-:S02]  /*1ee30*/  IMAD.SHL.U32 R4, R17, 0x80, RZ ;  /* 0x0000008011047824 */ /* 0x000fc400078e00ff */
[----:B----4-:R-:W-:Y:S02]  /*1ee40*/  IMAD.MOV.U32 R3, RZ, RZ, R34 ;  /* 0x000000ffff037224 */ /* 0x010fe400078e0022 */
[----:B------:R-:W-:-:S04]  /*1ee50*/  IMAD.WIDE.U32 R2, R18, UR4, R2 ;  /* 0x0000000412027c25 */ /* 0x000fc8000f8e0002 */
[----:B------:R-:W-:Y:S01]  /*1ee60*/  IMAD R3, R18, UR5, R3 ;  /* 0x0000000512037c24 */ /* 0x000fe2000f8e0203 */
[----:B------:R-:W-:Y:S02]  /*1ee70*/  ULDC.64 UR4, c[0x0][0x2e0] ;  /* 0x0000b80000047ab9 */ /* 0x000fe40000000a00 */
[----:B--2---:R-:W-:Y:S02]  /*1ee80*/  IMAD R5, R20, UR4, RZ ;  /* 0x0000000414057c24 */ /* 0x004fe4000f8e02ff */
[----:B------:R-:W2:Y:S01]  /*1ee90*/  S2R R20, SR_TID.X ;  /* 0x0000000000147919 */ /* 0x000ea20000002100 */
[----:B------:R-:W-:-:S04]  /*1eea0*/  IMAD.WIDE.U32 R2, R30, UR4, R2 ;  /* 0x000000041e027c25 */ /* 0x000fc8000f8e0002 */
[----:B------:R-:W-:Y:S01]  /*1eeb0*/  IMAD R0, R30, UR5, R5 ;  /* 0x000000051e007c24 */ /* 0x000fe2000f8e0205 */
[----:B------:R-:W-:Y:S01]  /*1eec0*/  ULDC.64 UR4, c[0x0][0x2d0] ;  /* 0x0000b40000047ab9 */ /* 0x000fe20000000a00 */
[----:B------:R-:W1:Y:S01]  /*1eed0*/  @P0 LDC R5, c[0x0][0x44c] ;  /* 0x00011300ff050b82 */ /* 0x000e620000000800 */
[----:B--2---:R-:W-:-:S04]  /*1eee0*/  LOP3.LUT R20, R20, 0x7f, RZ, 0xc0, !PT ;  /* 0x0000007f14147812 */ /* 0x004fc800078ec0ff */
[----:B------:R-:W-:Y:S02]  /*1eef0*/  SHF.R.U32.HI R21, RZ, 0x3, R20 ;  /* 0x00000003ff157819 */ /* 0x000fe40000011614 */
[----:B------:R-:W2:Y:S01]  /*1ef00*/  S2R R20, SR_TID.X ;  /* 0x0000000000147919 */ /* 0x000ea20000002100 */
[----:B------:R-:W-:Y:S02]  /*1ef10*/  IADD3 R3, R3, R0, RZ ;  /* 0x0000000003037210 */ /* 0x000fe40007ffe0ff */
[----:B------:R-:W3:Y:S01]  /*1ef20*/  @P0 LDC R0, c[0x0][0x450] ;  /* 0x00011400ff000b82 */ /* 0x000ee20000000800 */
[----:B--2---:R-:W-:-:S05]  /*1ef30*/  IMAD.SHL.U32 R20, R20, 0x10, RZ ;  /* 0x0000001014147824 */ /* 0x004fca00078e00ff */
[----:B------:R-:W-:-:S04]  /*1ef40*/  LOP3.LUT R20, R21, 0x70, R20, 0xf8, !PT ;  /* 0x0000007015147812 */ /* 0x000fc800078ef814 */
[----:B------:R-:W-:-:S05]  /*1ef50*/  LOP3.LUT R6, R20, R4, RZ, 0xfc, !PT ;  /* 0x0000000414067212 */ /* 0x000fca00078efcff */
[----:B-1----:R-:W-:Y:S01]  /*1ef60*/  @P0 IMAD.HI.U32 R7, R6, R5, RZ ;  /* 0x0000000506070227 */ /* 0x002fe200078e00ff */
[----:B------:R-:W-:-:S04]  /*1ef70*/  MOV R5, R6 ;  /* 0x0000000600057202 */ /* 0x000fc80000000f00 */
[----:B---3--:R-:W-:-:S05]  /*1ef80*/  @P0 SHF.R.U32.HI R5, RZ, R0, R7 ;  /* 0x00000000ff050219 */ /* 0x008fca0000011607 */
[--C-:B------:R-:W-:Y:S01]  /*1ef90*/  IMAD.MOV R0, RZ, RZ, -R5.reuse ;  /* 0x000000ffff007224 */ /* 0x100fe200078e0a05 */
[----:B------:R-:W1:Y:S03]  /*1efa0*/  S2R R20, SR_TID.X ;  /* 0x0000000000147919 */ /* 0x000e660000002100 */
[----:B------:R-:W-:Y:S01]  /*1efb0*/  IMAD R0, R8, R0, R6 ;  /* 0x0000000008007224 */ /* 0x000fe200078e0206 */
[----:B------:R-:W-:Y:S01]  /*1efc0*/  SHF.R.S32.HI R6, RZ, 0x1f, R5 ;  /* 0x0000001fff067819 */ /* 0x000fe20000011405 */
[----:B------:R-:W-:-:S04]  /*1efd0*/  IMAD.WIDE.U32 R2, R5, UR4, R2 ;  /* 0x0000000405027c25 */ /* 0x000fc8000f8e0002 */
[----:B------:R-:W-:-:S04]  /*1efe0*/  IMAD R6, R6, UR4, RZ ;  /* 0x0000000406067c24 */ /* 0x000fc8000f8e02ff */
[----:B------:R-:W-:Y:S01]  /*1eff0*/  IMAD R5, R5, UR5, R6 ;  /* 0x0000000505057c24 */ /* 0x000fe2000f8e0206 */
[----:B------:R-:W-:-:S03]  /*1f000*/  ULDC.64 UR4, c[0x0][0x2c8] ;  /* 0x0000b20000047ab9 */ /* 0x000fc60000000a00 */
[----:B------:R-:W-:Y:S01]  /*1f010*/  IMAD.IADD R3, R3, 0x1, R5 ;  /* 0x0000000103037824 */ /* 0x000fe200078e0205 */
[----:B------:R-:W-:-:S05]  /*1f020*/  SHF.R.S32.HI R5, RZ, 0x1f, R0 ;  /* 0x0000001fff057819 */ /* 0x000fca0000011400 */
[----:B------:R-:W-:Y:S02]  /*1f030*/  IMAD R5, R5, UR4, RZ ;  /* 0x0000000405057c24 */ /* 0x000fe4000f8e02ff */
[----:B------:R-:W-:-:S04]  /*1f040*/  IMAD.WIDE.U32 R2, R0, UR4, R2 ;  /* 0x0000000400027c25 */ /* 0x000fc8000f8e0002 */
[----:B------:R-:W-:Y:S01]  /*1f050*/  IMAD R5, R0, UR5, R5 ;  /* 0x0000000500057c24 */ /* 0x000fe2000f8e0205 */
[----:B------:R-:W-:Y:S02]  /*1f060*/  ULDC.64 UR4, c[0x0][0x280] ;  /* 0x0000a00000047ab9 */ /* 0x000fe40000000a00 */
[----:B------:R-:W-:Y:S01]  /*1f070*/  LEA R0, P0, R2, UR4, 0x1 ;  /* 0x0000000402007c11 */ /* 0x000fe2000f8008ff */
[----:B------:R-:W-:Y:S01]  /*1f080*/  ULDC UR4, c[0x0][0x2b8] ;  /* 0x0000ae0000047ab9 */ /* 0x000fe20000000800 */
[----:B------:R-:W-:Y:S02]  /*1f090*/  IADD3 R5, R3, R5, RZ ;  /* 0x0000000503057210 */ /* 0x000fe40007ffe0ff */
[----:B-1----:R-:W-:Y:S02]  /*1f0a0*/  LOP3.LUT R20, R20, 0x7f, RZ, 0xc0, !PT ;  /* 0x0000007f14147812 */ /* 0x002fe400078ec0ff */
[----:B------:R-:W-:Y:S01]  /*1f0b0*/  LEA.HI.X R5, R2, UR5, R5, 0x1, P0 ;  /* 0x0000000502057c11 */ /* 0x000fe200080f0c05 */
[----:B------:R-:W-:Y:S01]  /*1f0c0*/  UMOV UR5, 0xffffffff ;  /* 0xffffffff00057882 */ /* 0x000fe20000000000 */
[----:B------:R-:W-:-:S02]  /*1f0d0*/  ISETP.GE.AND P3, PT, R32, UR4, PT ;  /* 0x0000000420007c0c */ /* 0x000fc4000bf66270 */
[----:B------:R-:W-:Y:S02]  /*1f0e0*/  ISETP.GE.AND P2, PT, R35, UR4, PT ;  /* 0x0000000423007c0c */ /* 0x000fe4000bf46270 */
[----:B------:R-:W-:Y:S02]  /*1f0f0*/  ISETP.GE.AND P0, PT, R33, UR4, PT ;  /* 0x0000000421007c0c */ /* 0x000fe4000bf06270 */
[----:B------:R-:W-:Y:S01]  /*1f100*/  SHF.R.U32.HI R9, RZ, 0x3, R20 ;  /* 0x00000003ff097819 */ /* 0x000fe20000011614 */
[----:B0-----:R-:W-:Y:S10]  /*1f110*/  BRA.DIV UR5, `(.L_x_741) ;  /* 0x0000004a05947947 */ /* 0x001ff4000b800000 */
[----:B------:R-:W0:Y:S01]  /*1f120*/  SHFL.IDX PT, R14, R0, RZ, 0x181f ;  /* 0x00181fff000e7589 */ /* 0x000e2200000e0000 */
[----:B-----5:R-:W-:Y:S02]  /*1f130*/  IMAD R6, R10, R8, RZ ;  /* 0x000000080a067224 */ /* 0x020fe400078e02ff */
[----:B------:R-:W-:Y:S01]  /*1f140*/  IMAD.IADD R4, R9, 0x1, R4 ;  /* 0x0000000109047824 */ /* 0x000fe200078e0204 */
[----:B------:R-:W1:Y:S03]  /*1f150*/  SHFL.IDX PT, R2, R5, RZ, 0x181f ;  /* 0x00181fff05027589 */ /* 0x000e6600000e0000 */
[C---:B------:R-:W-:Y:S01]  /*1f160*/  VIADD R7, R4.reuse, 0x10 ;  /* 0x0000001004077836 */ /* 0x040fe20000000000 */
[----:B------:R-:W-:-:S13]  /*1f170*/  ISETP.GE.AND P1, PT, R4, R6, PT ;  /* 0x000000060400720c */ /* 0x000fda0003f26270 */
[----:B0-----:R-:W-:-:S05]  /*1f180*/  @!P1 LEA R14, P4, R32, R14, 0x1 ;  /* 0x0000000e200e9211 */ /* 0x001fca00078808ff */
[----:B-1----:R-:W-:Y:S01]  /*1f190*/  @!P1 IMAD.X R3, RZ, RZ, R2, P4 ;  /* 0x000000ffff039224 */ /* 0x002fe200020e0602 */
[----:B------:R-:W-:Y:S02]  /*1f1a0*/  @!P1 MOV R2, R14 ;  /* 0x0000000e00029202 */ /* 0x000fe40000000f00 */
[----:B------:R-:W0:Y:S04]  /*1f1b0*/  SHFL.IDX PT, R14, R0, 0x1, 0x181f ;  /* 0x00381f00000e7f89 */ /* 0x000e2800000e0000 */
        /* <DEDUP_REMOVED lines=16> */
[----:B0-----:R-:W-:-:S04]  /*1f2c0*/  @!P1 LEA R14, P4, R32, R14, 0x1 ;  /* 0x0000000e200e9211 */ /* 0x001fc800078808ff */
[----:B-1----:R-:W-:Y:S01]  /*1f2d0*/  @!P1 IADD3.X R7, RZ, R2, RZ, P4, !PT ;  /* 0x00000002ff079210 */ /* 0x002fe200027fe4ff */
[----:B------:R-:W-:Y:S02]  /*1f2e0*/  @!P1 IMAD.MOV.U32 R2, RZ, RZ, R14 ;  /* 0x000000ffff029224 */ /* 0x000fe400078e000e */
[----:B------:R-:W0:Y:S02]  /*1f2f0*/  SHFL.IDX PT, R14, R0, 0x3, 0x181f ;  /* 0x00781f00000e7f89 */ /* 0x000e2400000e0000 */
[----:B------:R-:W-:Y:S01]  /*1f300*/  @!P1 IMAD.MOV.U32 R3, RZ, RZ, R7 ;  /* 0x000000ffff039224 */ /* 0x000fe200078e0007 */
[----:B------:R-:W-:-:S04]  /*1f310*/  IADD3 R7, R4, 0x30, RZ ;  /* 0x0000003004077810 */ /* 0x000fc80007ffe0ff */
        /* <DEDUP_REMOVED lines=8> */
[----:B------:R-:W0:Y:S01]  /*1f3a0*/  SHFL.IDX PT, R14, R0, 0x4, 0x181f ;  /* 0x00981f00000e7f89 */ /* 0x000e2200000e0000 */
[----:B------:R-:W-:Y:S01]  /*1f3b0*/  @!P1 MOV R3, R7 ;  /* 0x0000000700039202 */ /* 0x000fe20000000f00 */
[----:B------:R-:W-:-:S04]  /*1f3c0*/  VIADD R7, R4, 0x40 ;  /* 0x0000004004077836 */ /* 0x000fc80000000000 */
        /* <DEDUP_REMOVED lines=31> */
[----:B------:R1:W2:Y:S01]  /*1f5c0*/  SHFL.IDX PT, R14, R0, 0x7, 0x181f ;  /* 0x00f81f00000e7f89 */ /* 0x0002a200000e0000 */
[----:B------:R-:W-:-:S05]  /*1f5d0*/  @!P1 MOV R3, R7 ;  /* 0x0000000700039202 */ /* 0x000fca0000000f00 */
[----:B------:R1:W-:Y:S04]  /*1f5e0*/  @!P1 LDGSTS.E.BYPASS.LTC128B.128 [R37+0x15400], desc[UR48][R2.64], !P3 ;  /* 0x1540000002259fae */ /* 0x0003e8000d901d70 */
[----:B------:R1:W-:Y:S04]  /*1f5f0*/  @!P1 LDGSTS.E.BYPASS.LTC128B.128 [R37+0x19400], desc[UR48][R2.64+0x80], !P2 ;  /* 0x1940008002259fae */ /* 0x0003e8000d101d70 */
[----:B0-----:R1:W-:Y:S02]  /*1f600*/  @!P1 LDGSTS.E.BYPASS.LTC128B.128 [R37+0x1d400], desc[UR48][R2.64+0x100], !P0 ;  /* 0x1d40010002259fae */ /* 0x0013e4000c101d70 */
.L_x_879:
        /* <DEDUP_REMOVED lines=12> */
.L_x_743:
[----:B------:R-:W-:Y:S05]  /*1f6d0*/  BSYNC B0 ;  /* 0x0000000000007941 */ /* 0x000fea0003800000 */
.L_x_742:
[----:B------:R-:W-:Y:S01]  /*1f6e0*/  NOP ;  /* 0x0000000000007918 */ /* 0x000fe20000000000 */
[----:B------:R-:W-:-:S13]  /*1f6f0*/  PLOP3.LUT P0, PT, PT, PT, PT, 0x80, 0x0 ;  /* 0x000000000000781c */ /* 0x000fda0003f0f070 */
.L_x_744:
[----:B------:R-:W-:Y:S02]  /*1f700*/  PLOP3.LUT P1, PT, P1, P0, PT, 0xa2, 0x0 ;  /* 0x000000000000781c */ /* 0x000fe40000f21472 */
[----:B------:R-:W-:-:S08]  /*1f710*/  @P0 R2UR P1, UR4, R22 ;  /* 0x00000000160402ca */ /* 0x000fd00000020000 */
[----:B------:R-:W-:-:S05]  /*1f720*/  @P0 PLOP3.LUT P0, PT, P1, PT, PT, 0x80, 0x0 ;  /* 0x000000000000081c */ /* 0x000fca0000f0f070 */
[----:B------:R-:W-:Y:S01]  /*1f730*/  @!P1 SYNCS.ARRIVE.TRANS64.RED.A0T1 RZ, [UR4+0x30800], RZ ;  /* 0x030800ffffff99a7 */ /* 0x000fe20008200404 */
[----:B------:R-:W-:Y:S07]  /*1f740*/  @!P1 ARRIVES.LDGSTSBAR.64.TRANSCNT [UR4+0x30800] ;  /* 0x03080000ff0099b0 */ /* 0x000fee0008000a84 */
[----:B------:R-:W-:Y:S05]  /*1f750*/  @P0 BRA.U.ANY `(.L_x_744) ;  /* 0xfffffffd00e80947 */ /* 0x000fea000393ffff */
[----:B0-----:R-:W3:Y:S02]  /*1f760*/  LDL.LU R2, [R1+0x28] ;  /* 0x0000280001027983 */ /* 0x001ee40000300800 */
[----:B---3--:R-:W-:-:S04]  /*1f770*/  IADD3 R2, R2, 0x1, RZ ;  /* 0x0000000102027810 */ /* 0x008fc80007ffe0ff */
[----:B------:R-:W-:Y:S01]  /*1f780*/  LEA.HI R0, R2, R2, RZ, 0x1 ;  /* 0x0000000202007211 */ /* 0x000fe200078f08ff */
[----:B------:R0:W-:Y:S03]  /*1f790*/  STL [R1+0x28], R2 ;  /* 0x0000280201007387 */ /* 0x0001e60000100800 */
[----:B------:R-:W-:-:S05]  /*1f7a0*/  LOP3.LUT R0, R0, 0xfffffffe, RZ, 0xc0, !PT ;  /* 0xfffffffe00007812 */ /* 0x000fca00078ec0ff */
[----:B------:R-:W-:-:S05]  /*1f7b0*/  IMAD.IADD R0, R2, 0x1, -R0 ;  /* 0x0000000102007824 */ /* 0x000fca00078e0a00 */
[----:B------:R-:W-:Y:S01]  /*1f7c0*/  SHF.L.U32 R3, R0, 0x1f, RZ ;  /* 0x0000001f00037819 */ /* 0x000fe200000006ff */
[----:B------:R-:W-:Y:S01]  /*1f7d0*/  NOP ;  /* 0x0000000000007918 */ /* 0x000fe20000000000 */
[----:B0-----:R-:W3:Y:S01]  /*1f7e0*/  LDL.LU R2, [R1+0x20] ;  /* 0x0000200001027983 */ /* 0x001ee20000300800 */
[----:B------:R0:W-:Y:S01]  /*1f7f0*/  SYNCS.ARRIVE.TRANS64.A1T0 RZ, [R22+URZ+0x30800], RZ ;  /* 0x030800ff16ff79a7 */ /* 0x0001e2000810003f */
[----:B------:R-:W-:Y:S01]  /*1f800*/  BSSY B0, `(.L_x_745) ;  /* 0x0000004000007945 */ /* 0x000fe20003800000 */
[----:B------:R-:W1:Y:S01]  /*1f810*/  SYNCS.PHASECHK.TRANS64.TRYWAIT P0, [R22+URZ+0x30820], R3 ;  /* 0x03082003160075a7 */ /* 0x000e62000800017f */
[----:B---3--:R-:W-:Y:S02]  /*1f820*/  VIADD R6, R2, 0xfffffffe ;  /* 0xfffffffe02067836 */ /* 0x008fe40000000000 */
[----:B01----:R-:W-:Y:S05]  /*1f830*/  @!P0 BRA `(.L_x_746) ;  /* 0x0000004c00688947 */ /* 0x003fea0003800000 */
.L_x_880:
[----:B------:R-:W-:Y:S05]  /*1f840*/  BSYNC B0 ;  /* 0x0000000000007941 */ /* 0x000fea0003800000 */
.L_x_745:
[----:B------:R-:W3:Y:S01]  /*1f850*/  LDL R0, [R1+0x8] ;  /* 0x0000080001007983 */ /* 0x000ee20000100800 */
[----:B------:R-:W-:Y:S01]  /*1f860*/  BSSY B0, `(.L_x_747) ;  /* 0x000010a000007945 */ /* 0x000fe20003800000 */
[----:B---3--:R-:W-:-:S13]  /*1f870*/  ISETP.GE.AND P0, PT, R6, R0, PT ;  /* 0x000000000600720c */ /* 0x008fda0003f06270 */
[----:B------:R-:W-:Y:S05]  /*1f880*/  @!P0 BRA `(.L_x_748) ;  /* 0x00000010001c8947 */ /* 0x000fea0003800000 */
[----:B------:R-:W-:Y:S01]  /*1f890*/  ULDC UR4, c[0x0][0x2f4] ;  /* 0x0000bd0000047ab9 */ /* 0x000fe20000000800 */
[----:B------:R-:W-:Y:S01]  /*1f8a0*/  MOV R10, R26 ;  /* 0x0000001a000a7202 */ /* 0x000fe20000000f00 */
[----:B------:R-:W-:Y:S01]  /*1f8b0*/  IMAD.MOV.U32 R17, RZ, RZ, R28 ;  /* 0x000000ffff117224 */ /* 0x000fe200078e001c */
[----:B------:R-:W-:Y:S01]  /*1f8c0*/  ISETP.GE.AND P3, PT, R32, UR4, PT ;  /* 0x0000000420007c0c */ /* 0x000fe2000bf66270 */
[----:B------:R-:W-:Y:S01]  /*1f8d0*/  IMAD.MOV.U32 R30, RZ, RZ, R25 ;  /* 0x000000ffff1e7224 */ /* 0x000fe200078e0019 */
[----:B------:R-:W-:Y:S02]  /*1f8e0*/  ISETP.GE.AND P2, PT, R35, UR4, PT ;  /* 0x0000000423007c0c */ /* 0x000fe4000bf46270 */
[----:B------:R-:W-:-:S13]  /*1f8f0*/  ISETP.GE.AND P1, PT, R33, UR4, PT ;  /* 0x0000000421007c0c */ /* 0x000fda000bf26270 */
.L_x_761:
[----:B------:R-:W3:Y:S01]  /*1f900*/  LDL R4, [R1+0xc] ;  /* 0x00000c0001047983 */ /* 0x000ee20000100800 */
[----:B------:R-:W1:Y:S03]  /*1f910*/  LDC R7, c[0x0][0x430] ;  /* 0x00010c00ff077b82 */ /* 0x000e660000000800 */
[----:B------:R-:W4:Y:S04]  /*1f920*/  LDL R8, [R1+0x10] ;  /* 0x0000100001087983 */ /* 0x000f280000100800 */
[----:B------:R-:W2:Y:S01]  /*1f930*/  LDL R11, [R1+0x38] ;  /* 0x00003800010b7983 */ /* 0x000ea20000100800 */
[----:B------:R-:W0:Y:S02]  /*1f940*/  S2R R0, SR_TID.X ;  /* 0x0000000000007919 */ /* 0x000e240000002100 */
[----:B0-----:R-:W-:-:S04]  /*1f950*/  LOP3.LUT R0, R0, 0x7f, RZ, 0xc0, !PT ;  /* 0x0000007f00007812 */ /* 0x001fc800078ec0ff */
[----:B------:R-:W-:Y:S02]  /*1f960*/  SHF.R.U32.HI R2, RZ, 0x3, R0 ;  /* 0x00000003ff027819 */ /* 0x000fe40000011600 */
[----:B------:R-:W0:Y:S01]  /*1f970*/  S2R R0, SR_TID.X ;  /* 0x0000000000007919 */ /* 0x000e220000002100 */
[----:B-1----:R-:W-:-:S13]  /*1f980*/  ISETP.NE.AND P0, PT, R7, 0x1, PT ;  /* 0x000000010700780c */ /* 0x002fda0003f05270 */
[----:B------:R-:W1:Y:S01]  /*1f990*/  @P0 LDC R3, c[0x0][0x438] ;  /* 0x00010e00ff030b82 */ /* 0x000e620000000800 */
[----:B0-----:R-:W-:-:S04]  /*1f9a0*/  SHF.L.U32 R0, R0, 0x4, RZ ;  /* 0x0000000400007819 */ /* 0x001fc800000006ff */
[----:B------:R-:W-:-:S03]  /*1f9b0*/  LOP3.LUT R0, R2, 0x70, R0, 0xf8, !PT ;  /* 0x0000007002007812 */ /* 0x000fc600078ef800 */
[----:B------:R-:W0:Y:S01]  /*1f9c0*/  @P0 LDC R2, c[0x0][0x434] ;  /* 0x00010d00ff020b82 */ /* 0x000e220000000800 */
[----:B------:R-:W-:Y:S02]  /*1f9d0*/  ISETP.GT.U32.AND P4, PT, R0, 0x5f, PT ;  /* 0x0000005f0000780c */ /* 0x000fe40003f84070 */
[----:B------:R-:W-:Y:S01]  /*1f9e0*/  IADD3 R26, R10, 0x1, RZ ;  /* 0x000000010a1a7810 */ /* 0x000fe20007ffe0ff */
[----:B------:R-:W-:Y:S05]  /*1f9f0*/  YIELD ;  /* 0x0000000000007946 */ /* 0x000fea0003800000 */
[----:B------:R-:W-:Y:S02]  /*1fa00*/  IMAD.MOV.U32 R25, RZ, RZ, R6 ;  /* 0x000000ffff197224 */ /* 0x000fe400078e0006 */
[----:B---3--:R-:W-:-:S03]  /*1fa10*/  IMAD R9, R6, 0x60, R4 ;  /* 0x0000006006097824 */ /* 0x008fc600078e0204 */
[----:B------:R-:W4:Y:S01]  /*1fa20*/  @!P4 LDC.64 R4, c[0x0][0x428] ;  /* 0x00010a00ff04cb82 */ /* 0x000f220000000a00 */
[----:B------:R-:W-:-:S04]  /*1fa30*/  IMAD.IADD R9, R0, 0x1, R9 ;  /* 0x0000000100097824 */ /* 0x000fc800078e0209 */
[----:B0-----:R-:W-:-:S04]  /*1fa40*/  @P0 IMAD.HI.U32 R2, R9, R2, RZ ;  /* 0x0000000209020227 */ /* 0x001fc800078e00ff */
[----:B------:R-:W-:Y:S01]  /*1fa50*/  IMAD.MOV.U32 R0, RZ, RZ, R9 ;  /* 0x000000ffff007224 */ /* 0x000fe200078e0009 */
[----:B-1----:R-:W-:-:S04]  /*1fa60*/  @P0 SHF.R.U32.HI R0, RZ, R3, R2 ;  /* 0x00000003ff000219 */ /* 0x002fc80000011602 */
[----:B------:R-:W-:Y:S02]  /*1fa70*/  @!P4 SHF.R.S32.HI R3, RZ, 0x1f, R0 ;  /* 0x0000001fff03c819 */ /* 0x000fe40000011400 */
[----:B------:R-:W-:Y:S01]  /*1fa80*/  @!P4 MOV R2, R0 ;  /* 0x000000000002c202 */ /* 0x000fe20000000f00 */
[----:B----4-:R-:W-:-:S04]  /*1fa90*/  @!P4 IMAD R8, R8, R4, RZ ;  /* 0x000000040808c224 */ /* 0x010fc800078e02ff */
[----:B------:R-:W-:-:S04]  /*1faa0*/  @!P4 IMAD.WIDE.U32 R2, R31, R4, R2 ;  /* 0x000000041f02c225 */ /* 0x000fc800078e0002 */
[----:B------:R-:W-:Y:S02]  /*1fab0*/  @!P4 IMAD R8, R31, R5, R8 ;  /* 0x000000051f08c224 */ /* 0x000fe400078e0208 */
[----:B------:R-:W0:Y:S01]  /*1fac0*/  @!P4 LDC.64 R4, c[0x0][0x418] ;  /* 0x00010600ff04cb82 */ /* 0x000e220000000a00 */
[----:B------:R-:W-:Y:S02]  /*1fad0*/  IMAD.MOV R0, RZ, RZ, -R0 ;  /* 0x000000ffff007224 */ /* 0x000fe400078e0a00 */
[----:B------:R-:W-:Y:S02]  /*1fae0*/  @!P4 IMAD.IADD R3, R8, 0x1, R3 ;  /* 0x000000010803c824 */ /* 0x000fe400078e0203 */
[----:B------:R-:W-:Y:S02]  /*1faf0*/  IMAD R9, R7, R0, R9 ;  /* 0x0000000007097224 */ /* 0x000fe400078e0209 */
[----:B------:R-:W-:Y:S01]  /*1fb00*/  IMAD.MOV.U32 R0, RZ, RZ, RZ ;  /* 0x000000ffff007224 */ /* 0x000fe200078e00ff */
[----:B0-----:R-:W-:-:S04]  /*1fb10*/  @!P4 LEA R4, P0, R2, R4, 0x2 ;  /* 0x000000040204c211 */ /* 0x001fc800078010ff */
[----:B------:R-:W-:-:S05]  /*1fb20*/  @!P4 LEA.HI.X R5, R2, R5, R3, 0x2, P0 ;  /* 0x000000050205c211 */ /* 0x000fca00000f1403 */
[----:B------:R0:W5:Y:S01]  /*1fb30*/  @!P4 LDG.E R0, desc[UR48][R4.64] ;  /* 0x000000300400c981 */ /* 0x000162000c1e1900 */
[----:B--2---:R-:W-:Y:S02]  /*1fb40*/  ISETP.NE.AND P4, PT, R11, 0x3, PT ;  /* 0x000000030b00780c */ /* 0x004fe40003f85270 */
[----:B------:R-:W-:-:S04]  /*1fb50*/  ISETP.NE.AND P0, PT, R26, 0x2, PT ;  /* 0x000000021a00780c */ /* 0x000fc80003f05270 */
[----:B------:R-:W-:Y:S02]  /*1fb60*/  SEL R28, RZ, 0x1, P0 ;  /* 0x00000001ff1c7807 */ /* 0x000fe40000000000 */
[----:B------:R-:W-:Y:S02]  /*1fb70*/  SEL R26, R26, RZ, P0 ;  /* 0x000000ff1a1a7207 */ /* 0x000fe40000000000 */
[----:B------:R-:W-:-:S03]  /*1fb80*/  LOP3.LUT R28, R17, R28, RZ, 0x3c, !PT ;  /* 0x0000001c111c7212 */ /* 0x000fc600078e3cff */
[----:B0-----:R-:W-:Y:S05]  /*1fb90*/  @!P4 BRA `(.L_x_749) ;  /* 0x000000000004c947 */ /* 0x001fea0003800000 */
[----:B------:R-:W-:Y:S01]  /*1fba0*/  BPT.TRAP 0x1 ;  /* 0x000000040000795c */ /* 0x000fe20000300000 */
.L_x_749:
[----:B------:R-:W-:Y:S01]  /*1fbb0*/  LEA R7, R26, R22, 0x3 ;  /* 0x000000161a077211 */ /* 0x000fe200078e18ff */
[----:B------:R-:W-:Y:S01]  /*1fbc0*/  BSSY B1, `(.L_x_750) ;  /* 0x0000004000017945 */ /* 0x000fe20003800000 */
[----:B------:R-:W-:-:S04]  /*1fbd0*/  SHF.L.U32 R2, R28, 0x1f, RZ ;  /* 0x0000001f1c027819 */ /* 0x000fc800000006ff */
[----:B------:R-:W0:Y:S02]  /*1fbe0*/  SYNCS.PHASECHK.TRANS64.TRYWAIT P0, [R7+URZ+0x30840], R2 ;  /* 0x03084002070075a7 */ /* 0x000e24000800017f */
[----:B0-----:R-:W-:Y:S05]  /*1fbf0*/  @!P0 BRA `(.L_x_751) ;  /* 0x00000048008c8947 */ /* 0x001fea0003800000 */
.L_x_881:
[----:B------:R-:W-:Y:S05]  /*1fc00*/  BSYNC B1 ;  /* 0x0000000000017941 */ /* 0x000fea0003800000 */
.L_x_750:
[----:B------:R-:W2:Y:S01]  /*1fc10*/  LDL R3, [R1] ;  /* 0x0000000001037983 */ /* 0x000ea20000100800 */
[----:B------:R-:W-:Y:S01]  /*1fc20*/  SHF.R.S32.HI R20, RZ, 0x1f, R9 ;  /* 0x0000001fff147819 */ /* 0x000fe20000011409 */
[----:B------:R-:W-:Y:S01]  /*1fc30*/  ULDC.64 UR4, c[0x0][0x300] ;  /* 0x0000c00000047ab9 */ /* 0x000fe20000000a00 */
[----:B-----5:R-:W-:Y:S01]  /*1fc40*/  SHF.R.S32.HI R21, RZ, 0x1f, R0 ;  /* 0x0000001fff157819 */ /* 0x020fe20000011400 */
[----:B------:R-:W-:Y:S01]  /*1fc50*/  ULDC.64 UR6, c[0x0][0x2e8] ;  /* 0x0000ba0000067ab9 */ /* 0x000fe20000000a00 */
[----:B------:R-:W-:Y:S02]  /*1fc60*/  IMAD R5, R26, 0x4800, R36 ;  /* 0x000048001a057824 */ /* 0x000fe400078e0224 */
[----:B------:R-:W-:-:S04]  /*1fc70*/  IMAD R4, R20, UR4, RZ ;  /* 0x0000000414047c24 */ /* 0x000fc8000f8e02ff */
[----:B------:R-:W-:Y:S01]  /*1fc80*/  IMAD R4, R9, UR5, R4 ;  /* 0x0000000509047c24 */ /* 0x000fe2000f8e0204 */
[C---:B--2---:R-:W-:Y:S02]  /*1fc90*/  LOP3.LUT P5, RZ, R3.reuse, 0x2, RZ, 0xc0, !PT ;  /* 0x0000000203ff7812 */ /* 0x044fe400078ac0ff */
[----:B------:R-:W-:Y:S01]  /*1fca0*/  LOP3.LUT P4, RZ, R3, 0x1, RZ, 0xc0, !PT ;  /* 0x0000000103ff7812 */ /* 0x000fe2000788c0ff */
[----:B0-----:R-:W-:Y:S01]  /*1fcb0*/  IMAD.WIDE.U32 R2, R9, UR4, RZ ;  /* 0x0000000409027c25 */ /* 0x001fe2000f8e00ff */
        /* <DEDUP_REMOVED lines=13> */
[----:B------:R-:W2:Y:S01]  /*1fd90*/  LDL R3, [R1] ;  /* 0x0000000001037983 */ /* 0x000ea20000100800 */
[----:B------:R-:W-:Y:S01]  /*1fda0*/  SHF.L.U32 R4, R32, 0x1, RZ ;  /* 0x0000000120047819 */ /* 0x000fe200000006ff */
[----:B------:R-:W-:Y:S02]  /*1fdb0*/  IMAD R5, R5, 0x2, R22 ;  /* 0x0000000205057824 */ /* 0x000fe400078e0216 */
[----:B------:R-:W0:Y:S04]  /*1fdc0*/  SHFL.IDX PT, R2, R8, RZ, 0x181f ;  /* 0x00181fff08027589 */ /* 0x000e2800000e0000 */
[----:B------:R-:W-:Y:S01]  /*1fdd0*/  SHFL.IDX PT, R34, R6, 0x2, 0x181f ;  /* 0x00581f0006227f89 */ /* 0x000fe200000e0000 */
[----:B0-----:R-:W-:Y:S02]  /*1fde0*/  IADD3 R2, P0, R2, R4, RZ ;  /* 0x0000000402027210 */ /* 0x001fe40007f1e0ff */
[----:B--2---:R-:W-:-:S02]  /*1fdf0*/  LOP3.LUT P6, RZ, R3, 0x4, RZ, 0xc0, !PT ;  /* 0x0000000403ff7812 */ /* 0x004fc400078cc0ff */
[----:B------:R-:W0:Y:S02]  /*1fe00*/  SHFL.IDX PT, R3, R6, RZ, 0x181f ;  /* 0x00181fff06037589 */ /* 0x000e2400000e0000 */
[----:B0-----:R-:W-:-:S09]  /*1fe10*/  IMAD.X R3, RZ, RZ, R3, P0 ;  /* 0x000000ffff037224 */ /* 0x001fd200000e0603 */
[----:B------:R-:W-:Y:S04]  /*1fe20*/  LDGSTS.E.BYPASS.LTC128B.128 [R5+0x1e400], desc[UR48][R2.64], !P6 ;  /* 0x1e40000002057fae */ /* 0x000fe8000f101d70 */
[----:B------:R-:W-:Y:S04]  /*1fe30*/  LDGSTS.E.BYPASS.LTC128B.128 [R5+0x21400], desc[UR48][R2.64+0x80], !P5 ;  /* 0x2140008002057fae */ /* 0x000fe8000e901d70 */
[----:B------:R0:W-:Y:S04]  /*1fe40*/  LDGSTS.E.BYPASS.LTC128B.128 [R5+0x24400], desc[UR48][R2.64+0x100], !P4 ;  /* 0x2440010002057fae */ /* 0x0001e8000e101d70 */
[----:B0-----:R-:W0:Y:S04]  /*1fe50*/  SHFL.IDX PT, R2, R8, 0x1, 0x181f ;  /* 0x00381f0008027f89 */ /* 0x001e2800000e0000 */
[----:B------:R-:W1:Y:S01]  /*1fe60*/  SHFL.IDX PT, R3, R6, 0x1, 0x181f ;  /* 0x00381f0006037f89 */ /* 0x000e6200000e0000 */
[----:B0-----:R-:W-:-:S04]  /*1fe70*/  IADD3 R2, P0, R2, R4, RZ ;  /* 0x0000000402027210 */ /* 0x001fc80007f1e0ff */
[----:B-1----:R-:W-:-:S05]  /*1fe80*/  IADD3.X R3, RZ, R3, RZ, P0, !PT ;  /* 0x00000003ff037210 */ /* 0x002fca00007fe4ff */
        /* <DEDUP_REMOVED lines=18> */
[----:B0-----:R-:W-:-:S04]  /*1ffb0*/  IADD3 R2, P0, R2, R4, RZ ;  /* 0x0000000402027210 */ /* 0x001fc80007f1e0ff */
[----:B------:R-:W-:Y:S02]  /*1ffc0*/  IADD3.X R3, RZ, R34, RZ, P0, !PT ;  /* 0x00000022ff037210 */ /* 0x000fe400007fe4ff */
[----:B------:R0:W1:Y:S04]  /*1ffd0*/  SHFL.IDX PT, R34, R6, 0x5, 0x181f ;  /* 0x00b81f0006227f89 */ /* 0x00006800000e0000 */
[----:B------:R-:W-:Y:S04]  /*1ffe0*/  LDGSTS.E.BYPASS.LTC128B.128 [R5+0x20400], desc[UR48][R2.64], !P6 ;  /* 0x2040000002057fae */ /* 0x000fe8000f101d70 */
[----:B------:R-:W-:Y:S04]  /*1fff0*/  LDGSTS.E.BYPASS.LTC128B.128 [R5+0x23400], desc[UR48][R2.64+0x80], !P5 ;  /* 0x2340008002057fae */ /* 0x000fe8000e901d70 */
[----:B------:R2:W-:Y:S04]  /*20000*/  LDGSTS.E.BYPASS.LTC128B.128 [R5+0x26400], desc[UR48][R2.64+0x100], !P4 ;  /* 0x2640010002057fae */ /* 0x0005e8000e101d70 */
[----:B-12---:R0:W2:Y:S02]  /*20010*/  SHFL.IDX PT, R2, R8, 0x5, 0x181f ;  /* 0x00b81f0008027f89 */ /* 0x0060a400000e0000 */
.L_x_895:
[----:B------:R-:W3:Y:S01]  /*20020*/  LDL R3, [R1] ;  /* 0x0000000001037983 */ /* 0x000ee20000100800 */
[----:B--2---:R-:W-:Y:S02]  /*20030*/  IADD3 R2, P0, R2, R4, RZ ;  /* 0x0000000402027210 */ /* 0x004fe40007f1e0ff */
[----:B---3--:R-:W-:-:S03]  /*20040*/  LOP3.LUT P6, RZ, R3, 0x4, RZ, 0xc0, !PT ;  /* 0x0000000403ff7812 */ /* 0x008fc600078cc0ff */
[----:B------:R-:W-:Y:S01]  /*20050*/  IMAD.X R3, RZ, RZ, R34, P0 ;  /* 0x000000ffff037224 */ /* 0x000fe200000e0622 */
[----:B------:R-:W-:-:S09]  /*20060*/  PLOP3.LUT P0, PT, PT, PT, PT, 0x80, 0x0 ;  /* 0x000000000000781c */ /* 0x000fd20003f0f070 */
[----:B------:R-:W-:Y:S01]  /*20070*/  @!PT LDS RZ, [RZ] ;  /* 0x00000000fffff984 */ /* 0x000fe20000000800 */
[----:B------:R-:W-:Y:S01]  /*20080*/  @!PT LDS RZ, [RZ] ;  /* 0x00000000fffff984 */ /* 0x000fe20000000800 */
[----:B------:R-:W-:Y:S01]  /*20090*/  @!PT LDS RZ, [RZ] ;  /* 0x00000000fffff984 */ /* 0x000fe20000000800 */
[----:B------:R1:W-:Y:S04]  /*200a0*/  LDGSTS.E.BYPASS.LTC128B.128 [R5+0x20c00], desc[UR48][R2.64], !P6 ;  /* 0x20c0000002057fae */ /* 0x0003e8000f101d70 */
[----:B------:R1:W-:Y:S04]  /*200b0*/  LDGSTS.E.BYPASS.LTC128B.128 [R5+0x23c00], desc[UR48][R2.64+0x80], !P5 ;  /* 0x23c0008002057fae */ /* 0x0003e8000e901d70 */
[----:B------:R1:W-:Y:S01]  /*200c0*/  LDGSTS.E.BYPASS.LTC128B.128 [R5+0x26c00], desc[UR48][R2.64+0x100], !P4 ;  /* 0x26c0010002057fae */ /* 0x0003e2000e101d70 */
[----:B------:R-:W-:Y:S01]  /*200d0*/  NOP ;  /* 0x0000000000007918 */ /* 0x000fe20000000000 */
.L_x_753:
[----:B------:R-:W-:Y:S02]  /*200e0*/  PLOP3.LUT P4, PT, P4, P0, PT, 0xa2, 0x0 ;  /* 0x000000000000781c */ /* 0x000fe40002781472 */
[----:B------:R-:W-:-:S08]  /*200f0*/  @P0 R2UR P4, UR4, R7 ;  /* 0x00000000070402ca */ /* 0x000fd00000080000 */
[----:B------:R-:W-:-:S05]  /*20100*/  @P0 PLOP3.LUT P0, PT, P4, PT, PT, 0x80, 0x0 ;  /* 0x000000000000081c */ /* 0x000fca000270f070 */
[----:B------:R-:W-:Y:S01]  /*20110*/  @!P4 SYNCS.ARRIVE.TRANS64.RED.A0T1 RZ, [UR4+0x30830], RZ ;  /* 0x030830ffffffc9a7 */ /* 0x000fe20008200404 */
[----:B------:R-:W-:Y:S07]  /*20120*/  @!P4 ARRIVES.LDGSTSBAR.64.TRANSCNT [UR4+0x30830] ;  /* 0x03083000ff00c9b0 */ /* 0x000fee0008000a84 */
[----:B------:R-:W-:Y:S05]  /*20130*/  @P0 BRA.U.ANY `(.L_x_753) ;  /* 0xfffffffd00e80947 */ /* 0x000fea000393ffff */
[----:B------:R-:W-:Y:S01]  /*20140*/  NOP ;  /* 0x0000000000007918 */ /* 0x000fe20000000000 */
[----:B-1----:R-:W2:Y:S02]  /*20150*/  LDL R2, [R1+0x38] ;  /* 0x0000380001027983 */ /* 0x002ea40000100800 */
[----:B--2---:R-:W-:-:S13]  /*20160*/  ISETP.NE.AND P5, PT, R2, 0x3, PT ;  /* 0x000000030200780c */ /* 0x004fda0003fa5270 */
[----:B------:R-:W-:Y:S05]  /*20170*/  @!P5 BRA `(.L_x_754) ;  /* 0x000000000004d947 */ /* 0x000fea0003800000 */
[----:B------:R-:W-:Y:S01]  /*20180*/  BPT.TRAP 0x1 ;  /* 0x000000040000795c */ /* 0x000fe20000300000 */
.L_x_754:
[----:B------:R1:W-:Y:S01]  /*20190*/  SYNCS.ARRIVE.TRANS64.A1T0 RZ, [R7+URZ+0x30830], RZ ;  /* 0x030830ff07ff79a7 */ /* 0x0003e2000810003f */
[----:B------:R-:W-:Y:S05]  /*201a0*/  @!P5 BRA `(.L_x_755) ;  /* 0x000000000004d947 */ /* 0x000fea0003800000 */
[----:B------:R-:W-:Y:S01]  /*201b0*/  BPT.TRAP 0x1 ;  /* 0x000000040000795c */ /* 0x000fe20000300000 */
.L_x_755:
[----:B------:R-:W-:Y:S01]  /*201c0*/  SHF.L.U32 R2, R17, 0x1f, RZ ;  /* 0x0000001f11027819 */ /* 0x000fe200000006ff */
[----:B0-----:R-:W-:Y:S01]  /*201d0*/  IMAD R6, R10, 0x8, R22 ;  /* 0x000000080a067824 */ /* 0x001fe200078e0216 */
[----:B------:R-:W-:Y:S03]  /*201e0*/  BSSY B1, `(.L_x_756) ;  /* 0x0000003000017945 */ /* 0x000fe60003800000 */
[----:B------:R-:W0:Y:S02]  /*201f0*/  SYNCS.PHASECHK.TRANS64.TRYWAIT P0, [R6+URZ+0x30860], R2 ;  /* 0x03086002060075a7 */ /* 0x000e24000800017f */
[----:B0-----:R-:W-:Y:S05]  /*20200*/  @!P0 BRA `(.L_x_757) ;  /* 0x0000004c00188947 */ /* 0x001fea0003800000 */
.L_x_896:
[----:B------:R-:W-:Y:S05]  /*20210*/  BSYNC B1 ;  /* 0x0000000000017941 */ /* 0x000fea0003800000 */
.L_x_756:
[----:B------:R-:W1:Y:S01]  /*20220*/  LDL R5, [R1+0x4] ;  /* 0x0000040001057983 */ /* 0x000e620000100800 */
[----:B------:R-:W2:Y:S01]  /*20230*/  S2R R3, SR_TID.X ;  /* 0x0000000000037919 */ /* 0x000ea20000002100 */
[----:B------:R-:W-:Y:S01]  /*20240*/  UMOV UR4, 0xffffffff ;  /* 0xffffffff00047882 */ /* 0x000fe20000000000 */
[----:B--2---:R-:W-:-:S04]  /*20250*/  LOP3.LUT R3, R3, 0x7f, RZ, 0xc0, !PT ;  /* 0x0000007f03037812 */ /* 0x004fc800078ec0ff */
[----:B------:R-:W-:Y:S01]  /*20260*/  SHF.R.U32.HI R3, RZ, 0x3, R3 ;  /* 0x00000003ff037819 */ /* 0x000fe20000011603 */
[----:B-1----:R-:W-:Y:S02]  /*20270*/  IMAD R7, R30, -0x60, R5 ;  /* 0xffffffa01e077824 */ /* 0x002fe400078e0205 */
[----:B------:R-:W-:-:S03]  /*20280*/  IMAD R5, R10, 0x4800, R36 ;  /* 0x000048000a057824 */ /* 0x000fc600078e0224 */
[----:B------:R-:W-:Y:S01]  /*20290*/  IADD3 R7, -R3, R7, RZ ;  /* 0x0000000703077210 */ /* 0x000fe20007ffe1ff */
        /* <DEDUP_REMOVED lines=15> */
[----:B0-----:R-:W-:-:S04]  /*20390*/  IADD3 R2, P0, R2, R4, RZ ;  /* 0x0000000402027210 */ /* 0x001fc80007f1e0ff */
[----:B-1----:R-:W-:Y:S02]  /*203a0*/  IADD3.X R3, RZ, R3, RZ, P0, !PT ;  /* 0x00000003ff037210 */ /* 0x002fe400007fe4ff */
        /* <DEDUP_REMOVED lines=29> */
[----:B0-----:R-:W-:-:S04]  /*20580*/  IADD3 R2, P0, R2, R4, RZ ;  /* 0x0000000402027210 */ /* 0x001fc80007f1e0ff */
[----:B-1----:R-:W-:Y:S02]  /*20590*/  IADD3.X R3, RZ, R3, RZ, P0, !PT ;  /* 0x00000003ff037210 */ /* 0x002fe400007fe4ff */
[----:B------:R-:W-:-:S13]  /*205a0*/  ISETP.LT.OR P0, PT, R7, 0x41, P3 ;  /* 0x000000410700780c */ /* 0x000fda0001f01670 */
[----:B------:R1:W-:Y:S01]  /*205b0*/  LDGSTS.E.BYPASS.LTC128B.128 [R5+0x2400], desc[UR48][R2.64], !P0 ;  /* 0x0240000002057fae */ /* 0x0003e2000c101d70 */
[----:B------:R-:W-:-:S13]  /*205c0*/  ISETP.LT.OR P0, PT, R7, 0x41, P2 ;  /* 0x000000410700780c */ /* 0x000fda0001701670 */
[----:B------:R1:W-:Y:S01]  /*205d0*/  LDGSTS.E.BYPASS.LTC128B.128 [R5+0x5400], desc[UR48][R2.64+0x80], !P0 ;  /* 0x0540008002057fae */ /* 0x0003e2000c101d70 */
[----:B------:R-:W-:-:S13]  /*205e0*/  ISETP.LT.OR P0, PT, R7, 0x41, P1 ;  /* 0x000000410700780c */ /* 0x000fda0000f01670 */
[----:B--2---:R1:W-:Y:S02]  /*205f0*/  LDGSTS.E.BYPASS.LTC128B.128 [R5+0x8400], desc[UR48][R2.64+0x100], !P0 ;  /* 0x0840010002057fae */ /* 0x0043e4000c101d70 */
.L_x_910:
        /* <DEDUP_REMOVED lines=22> */
[----:B------:R-:W-:-:S03]  /*20760*/  NOP ;  /* 0x0000000000007918 */ /* 0x000fc60000000000 */
[----:B------:R-:W-:-:S03]  /*20770*/  IADD3 R3, R3, R21, RZ ;  /* 0x0000001503037210 */ /* 0x000fc60007ffe0ff */
[----:B------:R-:W-:-:S04]  /*20780*/  IMAD.WIDE.U32 R2, R18, UR4, R2 ;  /* 0x0000000412027c25 */ /* 0x000fc8000f8e0002 */
[----:B------:R-:W-:Y:S01]  /*20790*/  IMAD R3, R18, UR5, R3 ;  /* 0x0000000512037c24 */ /* 0x000fe2000f8e0203 */
[----:B------:R-:W-:-:S04]  /*207a0*/  LEA R23, P0, R2, UR6, 0x1 ;  /* 0x0000000602177c11 */ /* 0x000fc8000f8008ff */
[----:B------:R-:W-:Y:S02]  /*207b0*/  LEA.HI.X R24, R2, UR7, R3, 0x1, P0 ;  /* 0x0000000702187c11 */ /* 0x000fe400080f0c03 */
[----:B------:R-:W-:-:S13]  /*207c0*/  PLOP3.LUT P0, PT, PT, PT, PT, 0x80, 0x0 ;  /* 0x000000000000781c */ /* 0x000fda0003f0f070 */
.L_x_759:
        /* <DEDUP_REMOVED lines=11> */
.L_x_760:
[----:B------:R-:W2:Y:S01]  /*20880*/  LDL R0, [R1+0x8] ;  /* 0x0000080001007983 */ /* 0x000ea20000100800 */
[----:B------:R0:W-:Y:S01]  /*20890*/  SYNCS.ARRIVE.TRANS64.A1T0 RZ, [R6+URZ+0x30850], RZ ;  /* 0x030850ff06ff79a7 */ /* 0x0001e2000810003f */
[----:B------:R-:W-:Y:S01]  /*208a0*/  IMAD.MOV.U32 R10, RZ, RZ, R26 ;  /* 0x000000ffff0a7224 */ /* 0x000fe200078e001a */
[----:B------:R-:W-:Y:S01]  /*208b0*/  MOV R17, R28 ;  /* 0x0000001c00117202 */ /* 0x000fe20000000f00 */
[----:B------:R-:W-:Y:S02]  /*208c0*/  IMAD.MOV.U32 R30, RZ, RZ, R25 ;  /* 0x000000ffff1e7224 */ /* 0x000fe400078e0019 */
[C---:B0-----:R-:W-:Y:S01]  /*208d0*/  VIADD R6, R25.reuse, 0xffffffff ;  /* 0xffffffff19067836 */ /* 0x041fe20000000000 */
[----:B--2---:R-:W-:-:S13]  /*208e0*/  ISETP.GT.AND P0, PT, R25, R0, PT ;  /* 0x000000001900720c */ /* 0x004fda0003f04270 */
[----:B------:R-:W-:Y:S05]  /*208f0*/  @P0 BRA `(.L_x_761) ;  /* 0xfffffff000000947 */ /* 0x000fea000383ffff */
.L_x_748:
[----:B------:R-:W-:Y:S05]  /*20900*/  BSYNC B0 ;  /* 0x0000000000007941 */ /* 0x000fea0003800000 */
.L_x_747:
        /* <DEDUP_REMOVED lines=17> */
.L_x_763:
[----:B------:R-:W-:Y:S05]  /*20a20*/  BSYNC B0 ;  /* 0x0000000000007941 */ /* 0x000fea0003800000 */
.L_x_762:
[----:B------:R-:W3:Y:S02]  /*20a30*/  LDL R0, [R1+0x38] ;  /* 0x0000380001007983 */ /* 0x000ee40000100800 */
[----:B---3--:R-:W-:-:S13]  /*20a40*/  ISETP.NE.AND P0, PT, R0, 0x3, PT ;  /* 0x000000030000780c */ /* 0x008fda0003f05270 */
[----:B------:R-:W-:Y:S05]  /*20a50*/  @!P0 BRA `(.L_x_764) ;  /* 0x0000000000048947 */ /* 0x000fea0003800000 */
[----:B------:R-:W-:Y:S01]  /*20a60*/  BPT.TRAP 0x1 ;  /* 0x000000040000795c */ /* 0x000fe20000300000 */
.L_x_764:
[----:B------:R-:W3:Y:S01]  /*20a70*/  LDL.LU R2, [R1+0x4] ;  /* 0x0000040001027983 */ /* 0x000ee20000300800 */
[----:B------:R-:W-:Y:S01]  /*20a80*/  IMAD R0, R26, 0x8, R22 ;  /* 0x000000081a007824 */ /* 0x000fe200078e0216 */
[----:B0-----:R-:W-:Y:S01]  /*20a90*/  SHF.L.U32 R3, R28, 0x1f, RZ ;  /* 0x0000001f1c037819 */ /* 0x001fe200000006ff */
[----:B------:R-:W-:Y:S03]  /*20aa0*/  BSSY B0, `(.L_x_765) ;  /* 0x0000004000007945 */ /* 0x000fe60003800000 */
[----:B------:R-:W0:Y:S01]  /*20ab0*/  SYNCS.PHASECHK.TRANS64.TRYWAIT P0, [R0+URZ+0x30860], R3 ;  /* 0x03086003000075a7 */ /* 0x000e22000800017f */
[----:B---3--:R-:W-:Y:S01]  /*20ac0*/  IMAD R6, R25, -0x60, R2 ;  /* 0xffffffa019067824 */ /* 0x008fe200078e0202 */
[----:B0-----:R-:W-:Y:S06]  /*20ad0*/  @!P0 BRA `(.L_x_766) ;  /* 0x0000004c00088947 */ /* 0x001fec0003800000 */
.L_x_911:
[----:B------:R-:W-:Y:S05]  /*20ae0*/  BSYNC B0 ;  /* 0x0000000000007941 */ /* 0x000fea0003800000 */
.L_x_765:
[----:B------:R-:W1:Y:S01]  /*20af0*/  S2R R2, SR_TID.X ;  /* 0x0000000000027919 */ /* 0x000e620000002100 */
[----:B------:R-:W-:Y:S01]  /*20b00*/  UMOV UR4, 0xffffffff ;  /* 0xffffffff00047882 */ /* 0x000fe20000000000 */
[----:B------:R-:W-:Y:S01]  /*20b10*/  IMAD R7, R26, 0x4800, R36 ;  /* 0x000048001a077824 */ /* 0x000fe200078e0224 */
[----:B-1----:R-:W-:-:S04]  /*20b20*/  LOP3.LUT R2, R2, 0x7f, RZ, 0xc0, !PT ;  /* 0x0000007f02027812 */ /* 0x002fc800078ec0ff */
[----:B------:R-:W-:-:S04]  /*20b30*/  SHF.R.U32.HI R2, RZ, 0x3, R2 ;  /* 0x00000003ff027819 */ /* 0x000fc80000011602 */
[----:B------:R-:W-:Y:S01]  /*20b40*/  IADD3 R6, -R2, R6, RZ ;  /* 0x0000000602067210 */ /* 0x000fe20007ffe1ff */
        /* <DEDUP_REMOVED lines=12> */
[----:B------:R-:W1:Y:S02]  /*20c10*/  SHFL.IDX PT, R14, R23, 0x1, 0x181f ;  /* 0x00381f00170e7f89 */ /* 0x000e6400000e0000 */
[----:B0-----:R-:W-:Y:S02]  /*20c20*/  IADD3.X R3, RZ, R3, RZ, P0, !PT ;  /* 0x00000003ff037210 */ /* 0x001fe400007fe4ff */
[----:B------:R-:W-:-:S03]  /*20c30*/  ISETP.GE.AND P0, PT, R33, UR4, PT ;  /* 0x0000000421007c0c */ /* 0x000fc6000bf06270 */
        /* <DEDUP_REMOVED lines=26> */
[----:B------:R-:W0:Y:S02]  /*20de0*/  SHFL.IDX PT, R14, R23, 0x4, 0x181f ;  /* 0x00981f00170e7f89 */ /* 0x000e2400000e0000 */
[----:B-1----:R-:W-:-:S02]  /*20df0*/  IADD3.X R3, RZ, R7, RZ, P3, !PT ;  /* 0x00000007ff037210 */ /* 0x002fc40001ffe4ff */
[----:B------:R-:W1:Y:S01]  /*20e00*/  SHFL.IDX PT, R7, R24, 0x4, 0x181f ;  /* 0x00981f0018077f89 */ /* 0x000e6200000e0000 */
[----:B------:R-:W-:-:S04]  /*20e10*/  ISETP.LT.OR P3, PT, R6, 0x31, P1 ;  /* 0x000000310600780c */ /* 0x000fc80000f61670 */
[----:B------:R-:W-:Y:S01]  /*20e20*/  LDGSTS.E.BYPASS.LTC128B.128 [R4+0x1c00], desc[UR48][R2.64], !P4 ;  /* 0x01c0000002047fae */ /* 0x000fe2000e101d70 */
[----:B------:R-:W-:-:S03]  /*20e30*/  ISETP.LT.OR P4, PT, R6, 0x31, P0 ;  /* 0x000000310600780c */ /* 0x000fc60000781670 */
[----:B------:R-:W2:Y:S05]  /*20e40*/  SHFL.IDX PT, R24, R24, 0x5, 0x181f ;  /* 0x00b81f0018187f89 */ /* 0x000eaa00000e0000 */
[----:B------:R-:W-:Y:S05]  /*20e50*/  LDGSTS.E.BYPASS.LTC128B.128 [R4+0x4c00], desc[UR48][R2.64+0x80], !P3 ;  /* 0x04c0008002047fae */ /* 0x000fea000d901d70 */
        /* <DEDUP_REMOVED lines=10> */
.L_x_925:
        /* <DEDUP_REMOVED lines=13> */
.L_x_768:
[----:B------:R-:W-:Y:S02]  /*20fd0*/  PLOP3.LUT P1, PT, P1, P0, PT, 0xa2, 0x0 ;  /* 0x000000000000781c */ /* 0x000fe40000f21472 */
[----:B------:R-:W-:-:S08]  /*20fe0*/  @P0 R2UR P1, UR4, R0 ;  /* 0x00000000000402ca */ /* 0x000fd00000020000 */
[----:B------:R-:W-:-:S05]  /*20ff0*/  @P0 PLOP3.LUT P0, PT, P1, PT, PT, 0x80, 0x0 ;  /* 0x000000000000081c */ /* 0x000fca0000f0f070 */
[----:B------:R-:W-:Y:S01]  /*21000*/  @!P1 SYNCS.ARRIVE.TRANS64.RED.A0T1 RZ, [UR4+0x30850], RZ ;  /* 0x030850ffffff99a7 */ /* 0x000fe20008200404 */
[----:B------:R-:W-:Y:S07]  /*21010*/  @!P1 ARRIVES.LDGSTSBAR.64.TRANSCNT [UR4+0x30850] ;  /* 0x03085000ff0099b0 */ /* 0x000fee0008000a84 */
[----:B------:R-:W-:Y:S05]  /*21020*/  @P0 BRA.U.ANY `(.L_x_768) ;  /* 0xfffffffd00e80947 */ /* 0x000fea000393ffff */
[----:B------:R-:W-:Y:S01]  /*21030*/  NOP ;  /* 0x0000000000007918 */ /* 0x000fe20000000000 */
[----:B0-----:R-:W2:Y:S02]  /*21040*/  LDL.LU R2, [R1+0x38] ;  /* 0x0000380001027983 */ /* 0x001ea40000300800 */
[----:B--2---:R-:W-:-:S13]  /*21050*/  ISETP.NE.AND P2, PT, R2, 0x3, PT ;  /* 0x000000030200780c */ /* 0x004fda0003f45270 */
[----:B------:R-:W-:Y:S05]  /*21060*/  @!P2 BRA `(.L_x_769) ;  /* 0x000000000004a947 */ /* 0x000fea0003800000 */
[----:B------:R-:W-:Y:S01]  /*21070*/  BPT.TRAP 0x1 ;  /* 0x000000040000795c */ /* 0x000fe20000300000 */
.L_x_769:
[----:B------:R1:W-:Y:S01]  /*21080*/  SYNCS.ARRIVE.TRANS64.A1T0 RZ, [R0+URZ+0x30850], RZ ;  /* 0x030850ff00ff79a7 */ /* 0x0003e2000810003f */
[----:B------:R-:W-:-:S04]  /*21090*/  IADD3 R26, R26, 0x1, RZ ;  /* 0x000000011a1a7810 */ /* 0x000fc80007ffe0ff */
[----:B------:R-:W-:-:S04]  /*210a0*/  ISETP.NE.AND P0, PT, R26, 0x2, PT ;  /* 0x000000021a00780c */ /* 0x000fc80003f05270 */
[----:B------:R-:W-:Y:S02]  /*210b0*/  SEL R3, RZ, 0x1, P0 ;  /* 0x00000001ff037807 */ /* 0x000fe40000000000 */
[----:B------:R-:W-:Y:S02]  /*210c0*/  SEL R26, R26, RZ, P0 ;  /* 0x000000ff1a1a7207 */ /* 0x000fe40000000000 */
[----:B-1----:R-:W-:-:S07]  /*210d0*/  LOP3.LUT R28, R28, R3, RZ, 0x3c, !PT ;  /* 0x000000031c1c7212 */ /* 0x002fce00078e3cff */
.L_x_726:
[----:B------:R-:W-:Y:S05]  /*210e0*/  BSYNC B7 ;  /* 0x0000000000077941 */ /* 0x000fea0003800000 */
.L_x_724:
[----:B------:R-:W2:Y:S02]  /*210f0*/  LDL R0, [R1] ;  /* 0x0000000001007983 */ /* 0x000ea40000100800 */
[----:B--2---:R-:W-:-:S13]  /*21100*/  LOP3.LUT P0, RZ, R0, 0x20, RZ, 0xc0, !PT ;  /* 0x0000002000ff7812 */ /* 0x004fda000780c0ff */
[----:B------:R-:W-:Y:S05]  /*21110*/  @!P0 BRA `(.L_x_770) ;  /* 0x0000000000248947 */ /* 0x000fea0003800000 */
[----:B------:R-:W-:Y:S05]  /*21120*/  WARPSYNC.ALL ;  /* 0x0000000000007948 */ /* 0x000fea0003800000 */
[----:B------:R-:W1:Y:S08]  /*21130*/  S2UR UR5, SR_CgaCtaId ;  /* 0x00000000000579c3 */ /* 0x000e700000008800 */
[----:B------:R-:W-:Y:S06]  /*21140*/  BAR.SYNC.DEFER_BLOCKING 0x5, 0x180 ;  /* 0x0146000000007b1d */ /* 0x000fec0000010000 */
[----:B------:R-:W-:-:S02]  /*21150*/  UMOV UR4, 0x400 ;  /* 0x0000040000047882 */ /* 0x000fc40000000000 */
[----:B-1----:R-:W-:-:S06]  /*21160*/  ULEA UR4, UR5, UR4, 0x18 ;  /* 0x0000000405047291 */ /* 0x002fcc000f8ec03f */
[----:B0-----:R-:W-:-:S05]  /*21170*/  IMAD.U32 R22, RZ, RZ, UR4 ;  /* 0x00000004ff167e24 */ /* 0x001fca000f8e00ff */
[----:B------:R0:W1:Y:S01]  /*21180*/  LDS.128 R16, [R22+0x308d0] ;  /* 0x0308d00016107984 */ /* 0x0000620000000c00 */
[----:B------:R-:W-:Y:S06]  /*21190*/  BAR.ARV 0x4, 0x180 ;  /* 0x0106000000007b1d */ /* 0x000fec0000002000 */
[----:B------:R-:W-:Y:S05]  /*211a0*/  BRA `(.L_x_771) ;  /* 0x0000000800d07947 */ /* 0x000fea0003800000 */
.L_x_770:
[----:B------:R-:W1:Y:S01]  /*211b0*/  S2R R9, SR_TID.X ;  /* 0x0000000000097919 */ /* 0x000e620000002100 */
[----:B------:R-:W-:Y:S01]  /*211c0*/  UMOV UR4, 0xffffffff ;  /* 0xffffffff00047882 */ /* 0x000fe20000000000 */
[----:B-1----:R-:W-:-:S04]  /*211d0*/  LOP3.LUT R9, R9, 0x1f, RZ, 0xc0, !PT ;  /* 0x0000001f09097812 */ /* 0x002fc800078ec0ff */
[----:B------:R-:W-:Y:S01]  /*211e0*/  ISETP.NE.AND P0, PT, R9, 0x1f, PT ;  /* 0x0000001f0900780c */ /* 0x000fe20003f05270 */
[----:B------:R-:W-:-:S12]  /*211f0*/  BRA.DIV UR4, `(.L_x_772) ;  /* 0x0000004e04587947 */ /* 0x000fd8000b800000 */
[----:B------:R-:W-:Y:S01]  /*21200*/  IMAD.IADD R7, R19, 0x1, R9 ;  /* 0x0000000113077824 */ /* 0x000fe200078e0209 */
[----:B------:R-:W-:-:S04]  /*21210*/  ULDC UR4, c[0x0][0xc3c] ;  /* 0x00030f0000047ab9 */ /* 0x000fc80000000800 */
[----:B------:R-:W-:-:S13]  /*21220*/  ISETP.GE.OR P1, PT, R7, UR4, !P0 ;  /* 0x0000000407007c0c */ /* 0x000fda000c726670 */
[----:B------:R-:W1:Y:S08]  /*21230*/  @!P1 LDC.64 R2, c[0x0][0xc80] ;  /* 0x00032000ff029b82 */ /* 0x000e700000000a00 */
[----:B------:R-:W2:Y:S01]  /*21240*/  @!P1 LDC.64 R4, c[0x0][0xc78] ;  /* 0x00031e00ff049b82 */ /* 0x000ea20000000a00 */
[----:B-1----:R-:W-:-:S05]  /*21250*/  @!P1 IMAD.WIDE R2, R7, 0x4, R2 ;  /* 0x0000000407029825 */ /* 0x002fca00078e0202 */
[----:B------:R2:W3:Y:S02]  /*21260*/  @!P1 LDG.E R6, desc[UR48][R2.64] ;  /* 0x0000003002069981 */ /* 0x0004e4000c1e1900 */
[----:B--2---:R-:W-:-:S05]  /*21270*/  @!P1 IMAD.WIDE R2, R7, 0x4, R4 ;  /* 0x0000000407029825 */ /* 0x004fca00078e0204 */
[----:B------:R-:W2:Y:S01]  /*21280*/  @!P1 LDG.E R5, desc[UR48][R2.64] ;  /* 0x0000003002059981 */ /* 0x000ea2000c1e1900 */
[----:B------:R-:W-:Y:S01]  /*21290*/  IMAD.MOV.U32 R4, RZ, RZ, RZ ;  /* 0x000000ffff047224 */ /* 0x000fe200078e00ff */
[----:B------:R-:W-:Y:S02]  /*212a0*/  MOV R7, RZ ;  /* 0x000000ff00077202 */ /* 0x000fe40000000f00 */
[C---:B------:R-:W-:Y:S01]  /*212b0*/  ISETP.GE.U32.AND P2, PT, R9.reuse, 0x2, PT ;  /* 0x000000020900780c */ /* 0x040fe20003f46070 */
[----:B------:R-:W-:Y:S01]  /*212c0*/  SHFL.IDX PT, R0, R16, RZ, 0x1f ;  /* 0x00001fff10007589 */ /* 0x000fe200000e0000 */
[C---:B------:R-:W-:Y:S02]  /*212d0*/  ISETP.GE.U32.AND P3, PT, R9.reuse, 0x4, PT ;  /* 0x000000040900780c */ /* 0x040fe40003f66070 */
[C---:B------:R-:W-:Y:S01]  /*212e0*/  ISETP.GE.U32.AND P4, PT, R9.reuse, 0x8, PT ;  /* 0x000000080900780c */ /* 0x040fe20003f86070 */
[----:B0-----:R-:W-:Y:S01]  /*212f0*/  SHFL.IDX PT, R8, R16, 0x1, 0x1f ;  /* 0x00201f0010087f89 */ /* 0x001fe200000e0000 */
[----:B------:R-:W-:Y:S01]  /*21300*/  ISETP.GE.U32.AND P5, PT, R9, 0x10, PT ;  /* 0x000000100900780c */ /* 0x000fe20003fa6070 */
[----:B---3--:R-:W-:Y:S01]  /*21310*/  @!P1 IMAD.MOV.U32 R7, RZ, RZ, R6 ;  /* 0x000000ffff079224 */ /* 0x008fe200078e0006 */
[----:B------:R-:W-:-:S02]  /*21320*/  MOV R6, RZ ;  /* 0x000000ff00067202 */ /* 0x000fc40000000f00 */
[----:B--2---:R-:W-:Y:S02]  /*21330*/  @!P1 MOV R4, R5 ;  /* 0x0000000500049202 */ /* 0x004fe40000000f00 */
[----:B------:R-:W-:-:S03]  /*21340*/  ISETP.NE.AND P1, PT, R9, RZ, PT ;  /* 0x000000ff0900720c */ /* 0x000fc60003f25270 */
[----:B------:R-:W-:-:S05]  /*21350*/  IMAD R13, R4, R7, RZ ;  /* 0x00000007040d7224 */ /* 0x000fca00078e02ff */
        /* <DEDUP_REMOVED lines=15> */
[----:B------:R0:W1:Y:S02]  /*21450*/  SHFL.IDX PT, R14, R2, 0x1f, 0x1f ;  /* 0x03e01f00020e7f89 */ /* 0x00006400000e0000 */
.L_x_935:
[----:B------:R-:W-:Y:S02]  /*21460*/  ULDC UR4, c[0x0][0xc38] ;  /* 0x00030e0000047ab9 */ /* 0x000fe40000000800 */
[----:B------:R-:W-:-:S04]  /*21470*/  IMAD.U32 R5, RZ, RZ, UR4 ;  /* 0x00000004ff057e24 */ /* 0x000fc8000f8e00ff */
[----:B-1----:R-:W-:-:S04]  /*21480*/  IMAD R14, R14, R5, RZ ;  /* 0x000000050e0e7224 */ /* 0x002fc800078e02ff */
[----:B------:R-:W-:-:S05]  /*21490*/  IMAD.IADD R9, R8, 0x1, R14 ;  /* 0x0000000108097824 */ /* 0x000fca00078e020e */
[----:B------:R-:W-:-:S13]  /*214a0*/  ISETP.GT.AND P6, PT, R9, R0, PT ;  /* 0x000000000900720c */ /* 0x000fda0003fc4270 */
[----:B------:R-:W-:Y:S05]  /*214b0*/  @P6 BRA `(.L_x_773) ;  /* 0x0000000000a46947 */ /* 0x000fea0003800000 */
.L_x_776:
[----:B0-----:R-:W0:Y:S01]  /*214c0*/  LDC R2, c[0x0][0xc3c] ;  /* 0x00030f00ff027b82 */ /* 0x001e220000000800 */
[----:B------:R-:W-:-:S04]  /*214d0*/  IADD3 R19, R19, 0x1f, RZ ;  /* 0x0000001f13137810 */ /* 0x000fc80007ffe0ff */
        /* <DEDUP_REMOVED lines=9> */
[----:B0-----:R-:W-:-:S05]  /*21570*/  @!P6 IMAD.WIDE R2, R11, 0x4, R2 ;  /* 0x000000040b02e825 */ /* 0x001fca00078e0202 */
[----:B------:R1:W2:Y:S02]  /*21580*/  @!P6 LDG.E R7, desc[UR48][R2.64] ;  /* 0x000000300207e981 */ /* 0x0002a4000c1e1900 */
[----:B-1----:R-:W-:Y:S01]  /*21590*/  @!P6 IMAD.WIDE R2, R11, 0x4, R4 ;  /* 0x000000040b02e825 */ /* 0x002fe200078e0204 */
[----:B------:R-:W-:-:S06]  /*215a0*/  MOV R4, RZ ;  /* 0x000000ff00047202 */ /* 0x000fcc0000000f00 */
        /* <DEDUP_REMOVED lines=20> */
.L_x_943:
[----:B------:R-:W-:Y:S02]  /*216f0*/  ULDC UR4, c[0x0][0xc38] ;  /* 0x00030e0000047ab9 */ /* 0x000fe40000000800 */
[----:B------:R-:W-:-:S05]  /*21700*/  MOV R5, UR4 ;  /* 0x0000000400057c02 */ /* 0x000fca0008000f00 */
[----:B-1----:R-:W-:-:S04]  /*21710*/  IMAD R14, R14, R5, RZ ;  /* 0x000000050e0e7224 */ /* 0x002fc800078e02ff */
[----:B------:R-:W-:-:S05]  /*21720*/  IMAD.IADD R9, R14, 0x1, R9 ;  /* 0x000000010e097824 */ /* 0x000fca00078e0209 */
[----:B------:R-:W-:-:S13]  /*21730*/  ISETP.GT.AND P6, PT, R9, R0, PT ;  /* 0x000000000900720c */ /* 0x000fda0003fc4270 */
[----:B------:R-:W-:Y:S05]  /*21740*/  @!P6 BRA `(.L_x_776) ;  /* 0xfffffffc005ce947 */ /* 0x000fea000383ffff */
.L_x_773:
        /* <DEDUP_REMOVED lines=9> */
.L_x_948:
[----:B------:R-:W-:-:S13]  /*217e0*/  ISETP.NE.AND P0, PT, R3, RZ, PT ;  /* 0x000000ff0300720c */ /* 0x000fda0003f05270 */
[----:B------:R-:W-:Y:S05]  /*217f0*/  @!P0 BRA `(.L_x_778) ;  /* 0x0000000000108947 */ /* 0x000fea0003800000 */
[----:B------:R-:W-:Y:S01]  /*21800*/  UMOV UR4, 0xffffffff ;  /* 0xffffffff00047882 */ /* 0x000fe20000000000 */
[----:B------:R-:W-:Y:S02]  /*21810*/  IADD3 R12, R8, -0x1, RZ ;  /* 0xffffffff080c7810 */ /* 0x000fe40007ffe0ff */
[----:B------:R-:W-:Y:S05]  /*21820*/  BRA.DIV UR4, `(.L_x_779) ;  /* 0x00000052041c7947 */ /* 0x000fea000b800000 */
[----:B------:R4:W0:Y:S02]  /*21830*/  SHFL.IDX PT, R6, R2, R12, 0x1f ;  /* 0x00001f0c02067589 */ /* 0x00082400000e0000 */
.L_x_778:
        /* <DEDUP_REMOVED lines=11> */
[----:B0-----:R-:W-:Y:S01]  /*218f0*/  MOV R2, RZ ;  /* 0x000000ff00027202 */ /* 0x001fe20000000f00 */
[----:B--2---:R-:W-:-:S04]  /*21900*/  IMAD.MOV R9, RZ, RZ, -R3 ;  /* 0x000000ffff097224 */ /* 0x004fc800078e0a03 */
[----:B------:R-:W-:-:S04]  /*21910*/  IMAD R9, R9, R10, RZ ;  /* 0x0000000a09097224 */ /* 0x000fc800078e02ff */
[----:B------:R-:W-:Y:S01]  /*21920*/  IMAD.HI.U32 R3, R3, R9, R2 ;  /* 0x0000000903037227 */ /* 0x000fe200078e0002 */
[----:B------:R-:W-:Y:S02]  /*21930*/  IABS R2, R7 ;  /* 0x0000000700027213 */ /* 0x000fe40000000000 */
[----:B------:R-:W-:-:S03]  /*21940*/  IABS R9, R0 ;  /* 0x0000000000097213 */ /* 0x000fc60000000000 */
[----:B------:R-:W-:Y:S02]  /*21950*/  IMAD.MOV R2, RZ, RZ, -R2 ;  /* 0x000000ffff027224 */ /* 0x000fe400078e0a02 */
[----:B------:R-:W-:Y:S01]  /*21960*/  IMAD.HI.U32 R6, R3, R9, RZ ;  /* 0x0000000903067227 */ /* 0x000fe200078e00ff */
[----:B------:R-:W-:-:S03]  /*21970*/  IADD3 R3, R12, 0xffffffe, RZ ;  /* 0x0ffffffe0c037810 */ /* 0x000fc60007ffe0ff */
[----:B------:R-:W-:-:S03]  /*21980*/  IMAD R9, R6, R2, R9 ;  /* 0x0000000206097224 */ /* 0x000fc600078e0209 */
[----:B------:R-:W0:Y:S02]  /*21990*/  F2I.FTZ.U32.TRUNC.NTZ R3, R3 ;  /* 0x0000000300037305 */ /* 0x000e24000021f000 */
[----:B------:R-:W-:-:S13]  /*219a0*/  ISETP.GT.U32.AND P1, PT, R10, R9, PT ;  /* 0x000000090a00720c */ /* 0x000fda0003f24070 */
[----:B------:R-:W-:Y:S02]  /*219b0*/  @!P1 IMAD.IADD R9, R9, 0x1, -R10 ;  /* 0x0000000109099824 */ /* 0x000fe400078e0a0a */
[----:B0-----:R-:W-:Y:S02]  /*219c0*/  IMAD.MOV R2, RZ, RZ, -R3 ;  /* 0x000000ffff027224 */ /* 0x001fe400078e0a03 */
[----:B------:R-:W-:Y:S01]  /*219d0*/  @!P1 VIADD R6, R6, 0x1 ;  /* 0x0000000106069836 */ /* 0x000fe20000000000 */
[----:B------:R-:W-:Y:S01]  /*219e0*/  ISETP.GE.U32.AND P0, PT, R9, R10, PT ;  /* 0x0000000a0900720c */ /* 0x000fe20003f06070 */
[----:B------:R-:W-:Y:S01]  /*219f0*/  IMAD R9, R2, R5, RZ ;  /* 0x0000000502097224 */ /* 0x000fe200078e02ff */
[----:B------:R-:W-:Y:S02]  /*21a00*/  MOV R2, RZ ;  /* 0x000000ff00027202 */ /* 0x000fe40000000f00 */
[----:B------:R-:W-:-:S03]  /*21a10*/  ISETP.NE.AND P1, PT, R7, RZ, PT ;  /* 0x000000ff0700720c */ /* 0x000fc60003f25270 */
[----:B------:R-:W-:Y:S01]  /*21a20*/  IMAD.HI.U32 R9, R3, R9, R2 ;  /* 0x0000000903097227 */ /* 0x000fe200078e0002 */
[----:B------:R-:W-:Y:S02]  /*21a30*/  LOP3.LUT R2, R0, R7, RZ, 0x3c, !PT ;  /* 0x0000000700027212 */ /* 0x000fe400078e3cff */
[----:B------:R-:W-:Y:S02]  /*21a40*/  IABS R3, R4 ;  /* 0x0000000400037213 */ /* 0x000fe40000000000 */
[----:B------:R-:W-:Y:S01]  /*21a50*/  ISETP.GE.AND P2, PT, R2, RZ, PT ;  /* 0x000000ff0200720c */ /* 0x000fe20003f46270 */
[----:B------:R-:W-:Y:S02]  /*21a60*/  @P0 VIADD R6, R6, 0x1 ;  /* 0x0000000106060836 */ /* 0x000fe40000000000 */
[----:B------:R-:W-:-:S10]  /*21a70*/  IMAD.MOV R3, RZ, RZ, -R3 ;  /* 0x000000ffff037224 */ /* 0x000fd400078e0a03 */
[----:B------:R-:W-:Y:S02]  /*21a80*/  @!P2 IADD3 R6, -R6, RZ, RZ ;  /* 0x000000ff0606a210 */ /* 0x000fe40007ffe1ff */
[----:B------:R-:W-:-:S04]  /*21a90*/  @!P1 LOP3.LUT R6, RZ, R7, RZ, 0x33, !PT ;  /* 0x00000007ff069212 */ /* 0x000fc800078e33ff */
[-C--:B------:R-:W-:Y:S01]  /*21aa0*/  IABS R2, R6.reuse ;  /* 0x0000000600027213 */ /* 0x080fe20000000000 */
[----:B------:R-:W-:-:S04]  /*21ab0*/  IMAD R7, R7, R6, RZ ;  /* 0x0000000607077224 */ /* 0x000fc800078e02ff */
[----:B------:R-:W-:Y:S01]  /*21ac0*/  IMAD.HI.U32 R9, R9, R2, RZ ;  /* 0x0000000209097227 */ /* 0x000fe200078e00ff */
[----:B------:R-:W-:-:S03]  /*21ad0*/  IADD3 R17, R0, -R7, RZ ;  /* 0x8000000700117210 */ /* 0x000fc60007ffe0ff */
[----:B------:R-:W-:-:S05]  /*21ae0*/  IMAD R2, R9, R3, R2 ;  /* 0x0000000309027224 */ /* 0x000fca00078e0202 */
[----:B------:R-:W-:-:S13]  /*21af0*/  ISETP.GT.U32.AND P1, PT, R5, R2, PT ;  /* 0x000000020500720c */ /* 0x000fda0003f24070 */
[----:B------:R-:W-:Y:S01]  /*21b00*/  @!P1 IMAD.IADD R2, R2, 0x1, -R5 ;  /* 0x0000000102029824 */ /* 0x000fe200078e0a05 */
[----:B------:R-:W-:Y:S02]  /*21b10*/  @!P1 IADD3 R9, R9, 0x1, RZ ;  /* 0x0000000109099810 */ /* 0x000fe40007ffe0ff */
[----:B------:R-:W-:Y:S02]  /*21b20*/  ISETP.NE.AND P1, PT, R4, RZ, PT ;  /* 0x000000ff0400720c */ /* 0x000fe40003f25270 */
[----:B------:R-:W-:Y:S02]  /*21b30*/  ISETP.GE.U32.AND P0, PT, R2, R5, PT ;  /* 0x000000050200720c */ /* 0x000fe40003f06070 */
[----:B------:R-:W-:-:S04]  /*21b40*/  LOP3.LUT R2, R6, R4, RZ, 0x3c, !PT ;  /* 0x0000000406027212 */ /* 0x000fc800078e3cff */
[----:B------:R-:W-:-:S07]  /*21b50*/  ISETP.GE.AND P2, PT, R2, RZ, PT ;  /* 0x000000ff0200720c */ /* 0x000fce0003f46270 */
[----:B------:R-:W-:-:S06]  /*21b60*/  @P0 VIADD R9, R9, 0x1 ;  /* 0x0000000109090836 */ /* 0x000fcc0000000000 */
[----:B------:R-:W-:Y:S01]  /*21b70*/  @!P2 IMAD.MOV R9, RZ, RZ, -R9 ;  /* 0x000000ffff09a224 */ /* 0x000fe200078e0a09 */
[----:B------:R-:W-:-:S04]  /*21b80*/  @!P1 LOP3.LUT R9, RZ, R4, RZ, 0x33, !PT ;  /* 0x00000004ff099212 */ /* 0x000fc800078e33ff */
[----:B------:R-:W-:Y:S01]  /*21b90*/  IADD3 R3, -R9, RZ, RZ ;  /* 0x000000ff09037210 */ /* 0x000fe20007ffe1ff */
[----:B------:R-:W-:-:S04]  /*21ba0*/  IMAD R9, R4, 0x1000000, R9 ;  /* 0x0100000004097824 */ /* 0x000fc800078e0209 */
[----:B------:R-:W-:-:S04]  /*21bb0*/  IMAD R18, R4, R3, R6 ;  /* 0x0000000304127224 */ /* 0x000fc800078e0206 */
[----:B------:R-:W-:Y:S01]  /*21bc0*/  IMAD R18, R18, 0x10000, R9 ;  /* 0x0001000012127824 */ /* 0x000fe200078e0209 */
[----:B------:R-:W-:Y:S06]  /*21bd0*/  BRA `(.L_x_780) ;  /* 0x00000000001c7947 */ /* 0x000fec0003800000 */
.L_x_774:
[----:B------:R-:W-:Y:S01]  /*21be0*/  UMOV UR4, URZ ;  /* 0x0000003f00047c82 */ /* 0x000fe20008000000 */
[----:B------:R-:W-:Y:S01]  /*21bf0*/  UMOV UR5, URZ ;  /* 0x0000003f00057c82 */ /* 0x000fe20008000000 */
[----:B------:R-:W-:Y:S01]  /*21c00*/  ULDC UR6, c[0x0][0xc3c] ;  /* 0x00030f0000067ab9 */ /* 0x000fe20000000800 */
[----:B------:R-:W-:Y:S01]  /*21c10*/  IMAD.MOV.U32 R16, RZ, RZ, R0 ;  /* 0x000000ffff107224 */ /* 0x000fe200078e0000 */
[----:B------:R-:W-:Y:S01]  /*21c20*/  MOV R17, UR4 ;  /* 0x0000000400117c02 */ /* 0x000fe20008000f00 */
[----:B------:R-:W-:Y:S02]  /*21c30*/  IMAD.U32 R18, RZ, RZ, UR5 ;  /* 0x00000005ff127e24 */ /* 0x000fe4000f8e00ff */
[----:B------:R-:W-:-:S07]  /*21c40*/  IMAD.U32 R19, RZ, RZ, UR6 ;  /* 0x00000006ff137e24 */ /* 0x000fce000f8e00ff */
.L_x_780:
        /* <DEDUP_REMOVED lines=10> */
.L_x_771:
[----:B------:R-:W-:Y:S02]  /*21cf0*/  ULDC UR4, c[0x0][0xc3c] ;  /* 0x00030f0000047ab9 */ /* 0x000fe40000000800 */
[----:B-1----:R-:W-:-:S13]  /*21d00*/  ISETP.GE.AND P0, PT, R19, UR4, PT ;  /* 0x0000000413007c0c */ /* 0x002fda000bf06270 */
[----:B------:R-:W-:Y:S05]  /*21d10*/  @!P0 BRA `(.L_x_781) ;  /* 0xffffff9c00588947 */ /* 0x000fea000383ffff */
[----:B------:R-:W-:Y:S05]  /*21d20*/  BSYNC B8 ;  /* 0x0000000000087941 */ /* 0x000fea0003800000 */
.L_x_676:
[----:B------:R-:W3:Y:S01]  /*21d30*/  LDL.LU R0, [R1+0x28] ;  /* 0x0000280001007983 */ /* 0x000ee20000300800 */
[----:B------:R-:W-:Y:S01]  /*21d40*/  BSSY B0, `(.L_x_782) ;  /* 0x000000b000007945 */ /* 0x000fe20003800000 */
[----:B------:R-:W1:Y:S01]  /*21d50*/  S2R R5, SR_CgaCtaId ;  /* 0x0000000000057919 */ /* 0x000e620000008800 */
[----:B---3--:R-:W-:-:S04]  /*21d60*/  IADD3 R0, R0, 0x1, RZ ;  /* 0x0000000100007810 */ /* 0x008fc80007ffe0ff */
[----:B0-----:R-:W-:-:S04]  /*21d70*/  LEA.HI R2, R0, R0, RZ, 0x1 ;  /* 0x0000000000027211 */ /* 0x001fc800078f08ff */
[----:B------:R-:W-:Y:S02]  /*21d80*/  LOP3.LUT R3, R2, 0xfffffffe, RZ, 0xc0, !PT ;  /* 0xfffffffe02037812 */ /* 0x000fe400078ec0ff */
[----:B------:R-:W-:-:S03]  /*21d90*/  MOV R2, 0x400 ;  /* 0x0000040000027802 */ /* 0x000fc60000000f00 */
[----:B------:R-:W-:Y:S01]  /*21da0*/  IMAD.IADD R0, R0, 0x1, -R3 ;  /* 0x0000000100007824 */ /* 0x000fe200078e0a03 */
[----:B-1----:R-:W-:-:S04]  /*21db0*/  LEA R7, R5, R2, 0x18 ;  /* 0x0000000205077211 */ /* 0x002fc800078ec0ff */
[----:B------:R-:W-:-:S04]  /*21dc0*/  SHF.L.U32 R0, R0, 0x1f, RZ ;  /* 0x0000001f00007819 */ /* 0x000fc800000006ff */
[----:B------:R-:W0:Y:S02]  /*21dd0*/  SYNCS.PHASECHK.TRANS64.TRYWAIT P0, [R7+URZ+0x30820], R0 ;  /* 0x03082000070075a7 */ /* 0x000e24000800017f */
[----:B0-----:R-:W-:Y:S05]  /*21de0*/  @!P0 BRA `(.L_x_783) ;  /* 0x0000004800d48947 */ /* 0x001fea0003800000 */
.L_x_951:
[----:B------:R-:W-:Y:S05]  /*21df0*/  BSYNC B0 ;  /* 0x0000000000007941 */ /* 0x000fea0003800000 */
.L_x_782:
[----:B------:R-:W-:-:S03]  /*21e00*/  UMOV UR4, 0xffffffff ;  /* 0xffffffff00047882 */ /* 0x000fc60000000000 */
[----:B------:R-:W-:Y:S05]  /*21e10*/  BRA.DIV UR4, `(.L_x_784) ;  /* 0x0000004a04dc7947 */ /* 0x000fea000b800000 */
[----:B0-----:R-:W0:Y:S02]  /*21e20*/  S2R R0, SR_TID.X ;  /* 0x0000000000007919 */ /* 0x001e240000002100 */
[----:B0-----:R-:W-:-:S04]  /*21e30*/  SHF.R.U32.HI R0, RZ, 0x5, R0 ;  /* 0x00000005ff007819 */ /* 0x001fc80000011600 */
[----:B------:R-:W-:-:S05]  /*21e40*/  LOP3.LUT R0, R0, 0x3, RZ, 0xc0, !PT ;  /* 0x0000000300007812 */ /* 0x000fca00078ec0ff */
[----:B------:R0:W1:Y:S02]  /*21e50*/  SHFL.IDX PT, R14, R0, RZ, 0x1f ;  /* 0x00001fff000e7589 */ /* 0x00006400000e0000 */
.L_x_954:
[----:B-1----:R-:W-:-:S13]  /*21e60*/  ISETP.NE.AND P0, PT, R14, RZ, PT ;  /* 0x000000ff0e00720c */ /* 0x002fda0003f05270 */
[----:B------:R-:W-:Y:S05]  /*21e70*/  @P0 BRA `(.L_x_446) ;  /* 0x0000000000880947 */ /* 0x000fea0003800000 */
[----:B------:R-:W-:-:S03]  /*21e80*/  UMOV UR4, 0xffffffff ;  /* 0xffffffff00047882 */ /* 0x000fc60000000000 */
[----:B------:R-:W-:Y:S05]  /*21e90*/  BRA.DIV UR4, `(.L_x_785) ;  /* 0x0000004a04f07947 */ /* 0x000fea000b800000 */
[----:B------:R-:W-:-:S13]  /*21ea0*/  ELECT P6, URZ, PT ;  /* 0x00000000003f782f */ /* 0x000fda00038c0000 */
.L_x_957:
[----:B------:R-:W-:Y:S05]  /*21eb0*/  @!P6 BRA `(.L_x_446) ;  /* 0x000000000078e947 */ /* 0x000fea0003800000 */
[----:B------:R-:W-:-:S06]  /*21ec0*/  ULOP3.LUT UR4, UR61, 0x2, URZ, 0xfc, !UPT ;  /* 0x000000023d047892 */ /* 0x000fcc000f8efc3f */
[----:B0-----:R-:W-:-:S05]  /*21ed0*/  IMAD.U32 R0, RZ, RZ, UR4 ;  /* 0x00000004ff007e24 */ /* 0x001fca000f8e00ff */
[----:B------:R-:W-:-:S13]  /*21ee0*/  ISETP.NE.AND P0, PT, R0, 0x3, PT ;  /* 0x000000030000780c */ /* 0x000fda0003f05270 */
[----:B------:R-:W-:Y:S05]  /*21ef0*/  @!P0 BRA `(.L_x_786) ;  /* 0x0000000000048947 */ /* 0x000fea0003800000 */
[----:B------:R-:W-:Y:S01]  /*21f00*/  BPT.TRAP 0x1 ;  /* 0x000000040000795c */ /* 0x000fe20000300000 */
.L_x_786:
[C---:B------:R-:W-:Y:S01]  /*21f10*/  LEA R5, R26.reuse, R7, 0x3 ;  /* 0x000000071a057211 */ /* 0x040fe200078e18ff */
[----:B------:R-:W-:Y:S01]  /*21f20*/  VIADD R26, R26, 0x1 ;  /* 0x000000011a1a7836 */ /* 0x000fe20000000000 */
[----:B------:R-:W-:-:S04]  /*21f30*/  SHF.L.U32 R0, R28, 0x1f, RZ ;  /* 0x0000001f1c007819 */ /* 0x000fc800000006ff */
[----:B------:R-:W0:Y:S01]  /*21f40*/  SYNCS.PHASECHK.TRANS64.TRYWAIT P1, [R5+URZ+0x30840], R0 ;  /* 0x03084000050075a7 */ /* 0x000e22000802017f */
[----:B------:R-:W-:-:S04]  /*21f50*/  ISETP.NE.AND P2, PT, R26, 0x2, PT ;  /* 0x000000021a00780c */ /* 0x000fc80003f45270 */
[----:B------:R-:W-:Y:S01]  /*21f60*/  SEL R3, RZ, 0x1, P2 ;  /* 0x00000001ff037807 */ /* 0x000fe20001000000 */
[----:B0-----:R-:W-:Y:S08]  /*21f70*/  @!P1 BRA `(.L_x_787) ;  /* 0x0000004800d89947 */ /* 0x001ff00003800000 */
.L_x_958:
[----:B------:R-:W-:Y:S02]  /*21f80*/  SEL R26, R26, RZ, P2 ;  /* 0x000000ff1a1a7207 */ /* 0x000fe40001000000 */
[----:B------:R-:W-:Y:S01]  /*21f90*/  LOP3.LUT R2, R28, R3, RZ, 0x3c, !PT ;  /* 0x000000031c027212 */ /* 0x000fe200078e3cff */
[----:B------:R-:W-:Y:S06]  /*21fa0*/  @!P0 BRA `(.L_x_788) ;  /* 0x0000000000048947 */ /* 0x000fec0003800000 */
[----:B------:R-:W-:Y:S01]  /*21fb0*/  BPT.TRAP 0x1 ;  /* 0x000000040000795c */ /* 0x000fe20000300000 */
.L_x_788:
[----:B------:R-:W-:Y:S01]  /*21fc0*/  IMAD R3, R26, 0x8, R7 ;  /* 0x000000081a037824 */ /* 0x000fe200078e0207 */
[----:B------:R-:W-:-:S04]  /*21fd0*/  SHF.L.U32 R2, R2, 0x1f, RZ ;  /* 0x0000001f02027819 */ /* 0x000fc800000006ff */
[----:B------:R-:W1:Y:S02]  /*21fe0*/  SYNCS.PHASECHK.TRANS64.TRYWAIT P1, [R3+URZ+0x30840], R2 ;  /* 0x03084002030075a7 */ /* 0x000e64000802017f */
[----:B-1----:R-:W-:Y:S05]  /*21ff0*/  @!P1 BRA `(.L_x_789) ;  /* 0x0000004800cc9947 */ /* 0x002fea0003800000 */
.L_x_959:
[----:B------:R-:W-:Y:S05]  /*22000*/  @!P0 BRA `(.L_x_790) ;  /* 0x0000000000048947 */ /* 0x000fea0003800000 */
[----:B------:R-:W-:Y:S01]  /*22010*/  BPT.TRAP 0x1 ;  /* 0x000000040000795c */ /* 0x000fe20000300000 */
.L_x_790:
[----:B------:R-:W3:Y:S02]  /*22020*/  SYNCS.PHASECHK.TRANS64.TRYWAIT P1, [R5+URZ+0x30860], R0 ;  /* 0x03086000050075a7 */ /* 0x000ee4000802017f */
[----:B---3--:R-:W-:Y:S05]  /*22030*/  @!P1 BRA `(.L_x_791) ;  /* 0x0000004800d09947 */ /* 0x008fea0003800000 */
.L_x_960:
[----:B------:R-:W-:Y:S05]  /*22040*/  @!P0 BRA `(.L_x_792) ;  /* 0x0000000000048947 */ /* 0x000fea0003800000 */
[----:B------:R-:W-:Y:S01]  /*22050*/  BPT.TRAP 0x1 ;  /* 0x000000040000795c */ /* 0x000fe20000300000 */
.L_x_792:
[----:B----4-:R4:W0:Y:S02]  /*22060*/  SYNCS.PHASECHK.TRANS64.TRYWAIT P0, [R3+URZ+0x30860], R2 ;  /* 0x03086002030075a7 */ /* 0x010824000800017f */
[----:B0-----:R-:W-:Y:S05]  /*22070*/  @!P0 NANOSLEEP.SYNCS 0x989680 ;  /* 0x009896800000895d */ /* 0x001fea0003900000 */
[----:B------:R-:W0:Y:S02]  /*22080*/  @!P0 SYNCS.PHASECHK.TRANS64 P0, [R3+URZ+0x30860], R2 ;  /* 0x03086002030085a7 */ /* 0x000e24000800007f */
[----:B0-----:R-:W-:Y:S05]  /*22090*/  @!P0 BRA `(.L_x_792) ;  /* 0xfffffffc00f08947 */ /* 0x001fea000383ffff */
.L_x_446:
[----:B------:R-:W-:Y:S05]  /*220a0*/  BSYNC B9 ;  /* 0x0000000000097941 */ /* 0x000fea0003800000 */
.L_x_443:
[----:B------:R-:W-:Y:S05]  /*220b0*/  EXIT ;  /* 0x000000000000794d */ /* 0x000fea0003800000 */
.L_x_466:
[----:B0-----:R0:W1:Y:S02]  /*220c0*/  SYNCS.PHASECHK.TRANS64.TRYWAIT P5, [R83+URZ+0x30890], R84 ;  /* 0x03089054530075a7 */ /* 0x00106400080a017f */
[----:B-1----:R-:W-:Y:S05]  /*220d0*/  @!P5 NANOSLEEP.SYNCS 0x989680 ;  /* 0x009896800000d95d */ /* 0x002fea0003900000 */
[----:B------:R-:W1:Y:S02]  /*220e0*/  @!P5 SYNCS.PHASECHK.TRANS64 P5, [R83+URZ+0x30890], R84 ;  /* 0x030890545300d5a7 */ /* 0x000e6400080a007f */
[----:B-1----:R-:W-:Y:S05]  /*220f0*/  @!P5 BRA `(.L_x_466) ;  /* 0xfffffffc00f0d947 */ /* 0x002fea000383ffff */
[----:B------:R-:W-:Y:S05]  /*22100*/  BRA `(.L_x_793) ;  /* 0xfffffe1c00047947 */ /* 0x000fea000383ffff */
.L_x_467:
[----:B------:R-:W-:Y:S01]  /*22110*/  BSSY B1, `(.L_x_794) ;  /* 0x0000008000017945 */ /* 0x000fe20003800000 */
[----:B------:R-:W-:Y:S01]  /*22120*/  MOV R13, R113 ;  /* 0x00000071000d7202 */ /* 0x000fe20000000f00 */
[----:B------:R-:W-:Y:S01]  /*22130*/  IMAD.MOV.U32 R12, RZ, RZ, RZ ;  /* 0x000000ffff0c7224 */ /* 0x000fe200078e00ff */
[----:B------:R-:W-:Y:S01]  /*22140*/  MOV R15, 0xffffffff ;  /* 0xffffffff000f7802 */ /* 0x000fe20000000f00 */
[----:B------:R-:W-:-:S07]  /*22150*/  IMAD.MOV.U32 R11, RZ, RZ, 0x1c1f ;  /* 0x00001c1fff0b7424 */ /* 0x000fce00078e00ff */
[----:B0-----:R-:W-:Y:S05]  /*22160*/  WARPSYNC.COLLECTIVE R15, `(.L_x_795) ;  /* 0x000000000f087348 */ /* 0x001fea0003c00000 */
[----:B------:R1:W2:Y:S02]  /*22170*/  SHFL.IDX P6, R14, R13, R12, R11 ;  /* 0x0000000c0d0e7389 */ /* 0x0002a400000c000b */
[----:B012---:R-:W-:Y:S01]  /*22180*/  ENDCOLLECTIVE ;  /* 0x000000000000791b */ /* 0x007fe20003800000 */
.L_x_795:
[----:B------:R-:W-:Y:S05]  /*22190*/  BSYNC B1 ;  /* 0x0000000000017941 */ /* 0x000fea0003800000 */
.L_x_794:
[----:B------:R-:W-:Y:S01]  /*221a0*/  IMAD.MOV.U32 R13, RZ, RZ, R116 ;  /* 0x000000ffff0d7224 */ /* 0x000fe200078e0074 */
[----:B------:R-:W-:Y:S01]  /*221b0*/  MOV R12, RZ ;  /* 0x000000ff000c7202 */ /* 0x000fe20000000f00 */
[----:B------:R-:W-:Y:S02]  /*221c0*/  IMAD.MOV.U32 R11, RZ, RZ, 0x1c1f ;  /* 0x00001c1fff0b7424 */ /* 0x000fe400078e00ff */
[----:B------:R-:W-:Y:S02]  /*221d0*/  IMAD.MOV.U32 R15, RZ, RZ, -0x1 ;  /* 0xffffffffff0f7424 */ /* 0x000fe400078e00ff */
[----:B------:R-:W-:-:S07]  /*221e0*/  IMAD.MOV.U32 R76, RZ, RZ, R14 ;  /* 0x000000ffff4c7224 */ /* 0x000fce00078e000e */
[----:B------:R-:W-:Y:S05]  /*221f0*/  WARPSYNC.COLLECTIVE R15, `(.L_x_796) ;  /* 0x000000000f087348 */ /* 0x000fea0003c00000 */
[----:B------:R0:W1:Y:S02]  /*22200*/  SHFL.IDX P6, R14, R13, R12, R11 ;  /* 0x0000000c0d0e7389 */ /* 0x00006400000c000b */
[----:B01----:R-:W-:Y:S01]  /*22210*/  ENDCOLLECTIVE ;  /* 0x000000000000791b */ /* 0x003fe20003800000 */
.L_x_796:
[----:B------:R-:W-:Y:S01]  /*22220*/  MOV R11, R14 ;  /* 0x0000000e000b7202 */ /* 0x000fe20000000f00 */
[----:B------:R-:W-:Y:S06]  /*22230*/  BRA `(.L_x_797) ;  /* 0xfffffe1800cc7947 */ /* 0x000fec000383ffff */
.L_x_492:
[----:B------:R-:W-:Y:S01]  /*22240*/  BSSY B1, `(.L_x_798) ;  /* 0x0000008000017945 */ /* 0x000fe20003800000 */
[----:B0---4-:R-:W-:Y:S01]  /*22250*/  IMAD.MOV.U32 R13, RZ, RZ, R113 ;  /* 0x000000ffff0d7224 */ /* 0x011fe200078e0071 */
[----:B---3--:R-:W-:Y:S01]  /*22260*/  MOV R11, 0x1c1f ;  /* 0x00001c1f000b7802 */ /* 0x008fe20000000f00 */
[----:B------:R-:W-:Y:S02]  /*22270*/  IMAD.MOV.U32 R12, RZ, RZ, 0x1 ;  /* 0x00000001ff0c7424 */ /* 0x000fe400078e00ff */
[----:B------:R-:W-:-:S07]  /*22280*/  IMAD.MOV.U32 R15, RZ, RZ, -0x1 ;  /* 0xffffffffff0f7424 */ /* 0x000fce00078e00ff */
[----:B-12---:R-:W-:Y:S05]  /*22290*/  WARPSYNC.COLLECTIVE R15, `(.L_x_799) ;  /* 0x000000000f087348 */ /* 0x006fea0003c00000 */
[----:B------:R0:W3:Y:S02]  /*222a0*/  SHFL.IDX P6, R14, R13, R12, R11 ;  /* 0x0000000c0d0e7389 */ /* 0x0000e400000c000b */
[----:B0123--:R-:W-:Y:S01]  /*222b0*/  ENDCOLLECTIVE ;  /* 0x000000000000791b */ /* 0x00ffe20003800000 */
.L_x_799:
[----:B------:R-:W-:Y:S05]  /*222c0*/  BSYNC B1 ;  /* 0x0000000000017941 */ /* 0x000fea0003800000 */
.L_x_798:
[----:B------:R-:W-:Y:S01]  /*222d0*/  MOV R13, R116 ;  /* 0x00000074000d7202 */ /* 0x000fe20000000f00 */
[----:B------:R-:W-:Y:S01]  /*222e0*/  IMAD.MOV.U32 R12, RZ, RZ, 0x1 ;  /* 0x00000001ff0c7424 */ /* 0x000fe200078e00ff */
[----:B------:R-:W-:Y:S01]  /*222f0*/  MOV R15, 0xffffffff ;  /* 0xffffffff000f7802 */ /* 0x000fe20000000f00 */
[----:B------:R-:W-:Y:S02]  /*22300*/  IMAD.MOV.U32 R11, RZ, RZ, 0x1c1f ;  /* 0x00001c1fff0b7424 */ /* 0x000fe400078e00ff */
[----:B------:R-:W-:-:S07]  /*22310*/  IMAD.MOV.U32 R113, RZ, RZ, R14 ;  /* 0x000000ffff717224 */ /* 0x000fce00078e000e */
[----:B------:R-:W-:Y:S05]  /*22320*/  WARPSYNC.COLLECTIVE R15, `(.L_x_800) ;  /* 0x000000000f087348 */ /* 0x000fea0003c00000 */
[----:B------:R0:W1:Y:S02]  /*22330*/  SHFL.IDX P6, R14, R13, R12, R11 ;  /* 0x0000000c0d0e7389 */ /* 0x00006400000c000b */
[----:B01----:R-:W-:Y:S01]  /*22340*/  ENDCOLLECTIVE ;  /* 0x000000000000791b */ /* 0x003fe20003800000 */
.L_x_800:
[----:B------:R-:W-:Y:S01]  /*22350*/  IMAD.MOV.U32 R116, RZ, RZ, R14 ;  /* 0x000000ffff747224 */ /* 0x000fe200078e000e */
[----:B------:R-:W-:Y:S06]  /*22360*/  BRA `(.L_x_801) ;  /* 0xfffffe2c00dc7947 */ /* 0x000fec000383ffff */
.L_x_522:
[----:B0-----:R0:W1:Y:S02]  /*22370*/  SYNCS.PHASECHK.TRANS64.TRYWAIT P5, [R83+URZ+0x30890], R84 ;  /* 0x03089054530075a7 */ /* 0x00106400080a017f */
[----:B-1----:R-:W-:Y:S05]  /*22380*/  @!P5 NANOSLEEP.SYNCS 0x989680 ;  /* 0x009896800000d95d */ /* 0x002fea0003900000 */
[----:B------:R-:W1:Y:S02]  /*22390*/  @!P5 SYNCS.PHASECHK.TRANS64 P5, [R83+URZ+0x30890], R84 ;  /* 0x030890545300d5a7 */ /* 0x000e6400080a007f */
[----:B-1----:R-:W-:Y:S05]  /*223a0*/  @!P5 BRA `(.L_x_522) ;  /* 0xfffffffc00f0d947 */ /* 0x002fea000383ffff */
[----:B------:R-:W-:Y:S05]  /*223b0*/  BRA `(.L_x_802) ;  /* 0xfffffe4c00cc7947 */ /* 0x000fea000383ffff */
.L_x_523:
[----:B------:R-:W-:Y:S01]  /*223c0*/  BSSY B1, `(.L_x_803) ;  /* 0x0000008000017945 */ /* 0x000fe20003800000 */
[----:B------:R-:W-:Y:S01]  /*223d0*/  IMAD.MOV.U32 R13, RZ, RZ, R113 ;  /* 0x000000ffff0d7224 */ /* 0x000fe200078e0071 */
[----:B------:R-:W-:Y:S01]  /*223e0*/  MOV R12, RZ ;  /* 0x000000ff000c7202 */ /* 0x000fe20000000f00 */
[----:B------:R-:W-:Y:S02]  /*223f0*/  IMAD.MOV.U32 R11, RZ, RZ, 0x1c1f ;  /* 0x00001c1fff0b7424 */ /* 0x000fe400078e00ff */
[----:B------:R-:W-:-:S07]  /*22400*/  IMAD.MOV.U32 R15, RZ, RZ, -0x1 ;  /* 0xffffffffff0f7424 */ /* 0x000fce00078e00ff */
[----:B0-----:R-:W-:Y:S05]  /*22410*/  WARPSYNC.COLLECTIVE R15, `(.L_x_804) ;  /* 0x000000000f087348 */ /* 0x001fea0003c00000 */
[----:B------:R1:W2:Y:S02]  /*22420*/  SHFL.IDX P6, R14, R13, R12, R11 ;  /* 0x0000000c0d0e7389 */ /* 0x0002a400000c000b */
[----:B012---:R-:W-:Y:S01]  /*22430*/  ENDCOLLECTIVE ;  /* 0x000000000000791b */ /* 0x007fe20003800000 */
.L_x_804:
[----:B------:R-:W-:Y:S05]  /*22440*/  BSYNC B1 ;  /* 0x0000000000017941 */ /* 0x000fea0003800000 */
.L_x_803:
[----:B------:R-:W-:Y:S01]  /*22450*/  IMAD.MOV.U32 R13, RZ, RZ, R116 ;  /* 0x000000ffff0d7224 */ /* 0x000fe200078e0074 */
[----:B------:R-:W-:Y:S01]  /*22460*/  MOV R11, 0x1c1f ;  /* 0x00001c1f000b7802 */ /* 0x000fe20000000f00 */
[----:B------:R-:W-:Y:S01]  /*22470*/  IMAD.MOV.U32 R12, RZ, RZ, RZ ;  /* 0x000000ffff0c7224 */ /* 0x000fe200078e00ff */
[----:B------:R-:W-:Y:S01]  /*22480*/  MOV R115, R14 ;  /* 0x0000000e00737202 */ /* 0x000fe20000000f00 */
[----:B------:R-:W-:-:S07]  /*22490*/  IMAD.MOV.U32 R15, RZ, RZ, -0x1 ;  /* 0xffffffffff0f7424 */ /* 0x000fce00078e00ff */
[----:B------:R-:W-:Y:S05]  /*224a0*/  WARPSYNC.COLLECTIVE R15, `(.L_x_805) ;  /* 0x000000000f087348 */ /* 0x000fea0003c00000 */
[----:B------:R0:W1:Y:S02]  /*224b0*/  SHFL.IDX P6, R14, R13, R12, R11 ;  /* 0x0000000c0d0e7389 */ /* 0x00006400000c000b */
[----:B01----:R-:W-:Y:S01]  /*224c0*/  ENDCOLLECTIVE ;  /* 0x000000000000791b */ /* 0x003fe20003800000 */
.L_x_805:
[----:B------:R-:W-:Y:S01]  /*224d0*/  IMAD.MOV.U32 R11, RZ, RZ, R14 ;  /* 0x000000ffff0b7224 */ /* 0x000fe200078e000e */
[----:B------:R-:W-:Y:S06]  /*224e0*/  BRA `(.L_x_806) ;  /* 0xfffffe4c009c7947 */ /* 0x000fec000383ffff */
.L_x_536:
[----:B------:R-:W-:Y:S01]  /*224f0*/  BSSY B1, `(.L_x_807) ;  /* 0x0000008000017945 */ /* 0x000fe20003800000 */
[----:B--234-:R-:W-:Y:S01]  /*22500*/  MOV R13, R113 ;  /* 0x00000071000d7202 */ /* 0x01cfe20000000f00 */
[----:B------:R-:W-:Y:S01]  /*22510*/  IMAD.MOV.U32 R12, RZ, RZ, 0x1 ;  /* 0x00000001ff0c7424 */ /* 0x000fe200078e00ff */
[----:B------:R-:W-:Y:S01]  /*22520*/  MOV R15, 0xffffffff ;  /* 0xffffffff000f7802 */ /* 0x000fe20000000f00 */
[----:B------:R-:W-:-:S07]  /*22530*/  IMAD.MOV.U32 R11, RZ, RZ, 0x1c1f ;  /* 0x00001c1fff0b7424 */ /* 0x000fce00078e00ff */
[----:B01----:R-:W-:Y:S05]  /*22540*/  WARPSYNC.COLLECTIVE R15, `(.L_x_808) ;  /* 0x000000000f087348 */ /* 0x003fea0003c00000 */
[----:B------:R2:W3:Y:S02]  /*22550*/  SHFL.IDX P6, R14, R13, R12, R11 ;  /* 0x0000000c0d0e7389 */ /* 0x0004e400000c000b */
[----:B0123--:R-:W-:Y:S01]  /*22560*/  ENDCOLLECTIVE ;  /* 0x000000000000791b */ /* 0x00ffe20003800000 */
.L_x_808:
[----:B------:R-:W-:Y:S05]  /*22570*/  BSYNC B1 ;  /* 0x0000000000017941 */ /* 0x000fea0003800000 */
.L_x_807:
[----:B------:R-:W-:Y:S01]  /*22580*/  IMAD.MOV.U32 R13, RZ, RZ, R116 ;  /* 0x000000ffff0d7224 */ /* 0x000fe200078e0074 */
[----:B------:R-:W-:Y:S01]  /*22590*/  MOV R12, 0x1 ;  /* 0x00000001000c7802 */ /* 0x000fe20000000f00 */
[----:B------:R-:W-:Y:S02]  /*225a0*/  IMAD.MOV.U32 R11, RZ, RZ, 0x1c1f ;  /* 0x00001c1fff0b7424 */ /* 0x000fe400078e00ff */
[----:B------:R-:W-:Y:S02]  /*225b0*/  IMAD.MOV.U32 R15, RZ, RZ, -0x1 ;  /* 0xffffffffff0f7424 */ /* 0x000fe400078e00ff */
[----:B------:R-:W-:-:S07]  /*225c0*/  IMAD.MOV.U32 R113, RZ, RZ, R14 ;  /* 0x000000ffff717224 */ /* 0x000fce00078e000e */
[----:B------:R-:W-:Y:S05]  /*225d0*/  WARPSYNC.COLLECTIVE R15, `(.L_x_809) ;  /* 0x000000000f087348 */ /* 0x000fea0003c00000 */
[----:B------:R0:W1:Y:S02]  /*225e0*/  SHFL.IDX P6, R14, R13, R12, R11 ;  /* 0x0000000c0d0e7389 */ /* 0x00006400000c000b */
[----:B01----:R-:W-:Y:S01]  /*225f0*/  ENDCOLLECTIVE ;  /* 0x000000000000791b */ /* 0x003fe20003800000 */
.L_x_809:
[----:B------:R-:W-:Y:S01]  /*22600*/  MOV R116, R14 ;  /* 0x0000000e00747202 */ /* 0x000fe20000000f00 */
[----:B------:R-:W-:Y:S06]  /*22610*/  BRA `(.L_x_810) ;  /* 0xfffffe6400187947 */ /* 0x000fec000383ffff */
.L_x_549:
[----:B0-----:R0:W1:Y:S02]  /*22620*/  SYNCS.PHASECHK.TRANS64.TRYWAIT P3, [R83+URZ+0x30890], R84 ;  /* 0x03089054530075a7 */ /* 0x001064000806017f */
[----:B-1----:R-:W-:Y:S05]  /*22630*/  @!P3 NANOSLEEP.SYNCS 0x989680 ;  /* 0x009896800000b95d */ /* 0x002fea0003900000 */
[----:B------:R-:W1:Y:S02]  /*22640*/  @!P3 SYNCS.PHASECHK.TRANS64 P3, [R83+URZ+0x30890], R84 ;  /* 0x030890545300b5a7 */ /* 0x000e64000806007f */
[----:B-1----:R-:W-:Y:S05]  /*22650*/  @!P3 BRA `(.L_x_549) ;  /* 0xfffffffc00f0b947 */ /* 0x002fea000383ffff */
[----:B------:R-:W-:Y:S05]  /*22660*/  BRA `(.L_x_811) ;  /* 0xfffffe7800c87947 */ /* 0x000fea000383ffff */
.L_x_550:
        /* <DEDUP_REMOVED lines=8> */
.L_x_813:
[----:B------:R-:W-:Y:S05]  /*226f0*/  BSYNC B1 ;  /* 0x0000000000017941 */ /* 0x000fea0003800000 */
.L_x_812:
[----:B------:R-:W-:Y:S01]  /*22700*/  MOV R13, R34 ;  /* 0x00000022000d7202 */ /* 0x000fe20000000f00 */
[----:B------:R-:W-:Y:S01]  /*22710*/  IMAD.MOV.U32 R12, RZ, RZ, RZ ;  /* 0x000000ffff0c7224 */ /* 0x000fe200078e00ff */
[----:B------:R-:W-:Y:S01]  /*22720*/  MOV R15, 0xffffffff ;  /* 0xffffffff000f7802 */ /* 0x000fe20000000f00 */
[----:B------:R-:W-:Y:S02]  /*22730*/  IMAD.MOV.U32 R11, RZ, RZ, 0x1c1f ;  /* 0x00001c1fff0b7424 */ /* 0x000fe400078e00ff */
[----:B------:R-:W-:-:S07]  /*22740*/  IMAD.MOV.U32 R37, RZ, RZ, R14 ;  /* 0x000000ffff257224 */ /* 0x000fce00078e000e */
[----:B------:R-:W-:Y:S05]  /*22750*/  WARPSYNC.COLLECTIVE R15, `(.L_x_814) ;  /* 0x000000000f087348 */ /* 0x000fea0003c00000 */
[----:B------:R0:W1:Y:S02]  /*22760*/  SHFL.IDX P6, R14, R13, R12, R11 ;  /* 0x0000000c0d0e7389 */ /* 0x00006400000c000b */
[----:B01----:R-:W-:Y:S01]  /*22770*/  ENDCOLLECTIVE ;  /* 0x000000000000791b */ /* 0x003fe20003800000 */
.L_x_814:
[----:B------:R-:W-:Y:S01]  /*22780*/  IMAD.MOV.U32 R38, RZ, RZ, R14 ;  /* 0x000000ffff267224 */ /* 0x000fe200078e000e */
[----:B------:R-:W-:Y:S06]  /*22790*/  BRA `(.L_x_815) ;  /* 0xfffffe7800e47947 */ /* 0x000fec000383ffff */
.L_x_553:
[----:B------:R-:W-:Y:S01]  /*227a0*/  BSSY B1, `(.L_x_816) ;  /* 0x0000008000017945 */ /* 0x000fe20003800000 */
[----:B----4-:R-:W-:Y:S01]  /*227b0*/  IMAD.MOV.U32 R13, RZ, RZ, R35 ;  /* 0x000000ffff0d7224 */ /* 0x010fe200078e0023 */
[----:B------:R-:W-:Y:S01]  /*227c0*/  MOV R12, 0x1 ;  /* 0x00000001000c7802 */ /* 0x000fe20000000f00 */
[----:B------:R-:W-:Y:S02]  /*227d0*/  IMAD.MOV.U32 R11, RZ, RZ, 0x1c1f ;  /* 0x00001c1fff0b7424 */ /* 0x000fe400078e00ff */
[----:B------:R-:W-:-:S07]  /*227e0*/  IMAD.MOV.U32 R15, RZ, RZ, -0x1 ;  /* 0xffffffffff0f7424 */ /* 0x000fce00078e00ff */
[----:B0123--:R-:W-:Y:S05]  /*227f0*/  WARPSYNC.COLLECTIVE R15, `(.L_x_817) ;  /* 0x000000000f087348 */ /* 0x00ffea0003c00000 */
[----:B------:R4:W0:Y:S02]  /*22800*/  SHFL.IDX P6, R14, R13, R12, R11 ;  /* 0x0000000c0d0e7389 */ /* 0x00082400000c000b */
[----:B01234-:R-:W-:Y:S01]  /*22810*/  ENDCOLLECTIVE ;  /* 0x000000000000791b */ /* 0x01ffe20003800000 */
.L_x_817:
[----:B------:R-:W-:Y:S05]  /*22820*/  BSYNC B1 ;  /* 0x0000000000017941 */ /* 0x000fea0003800000 */
.L_x_816:
[----:B------:R-:W-:Y:S01]  /*22830*/  IMAD.MOV.U32 R13, RZ, RZ, R34 ;  /* 0x000000ffff0d7224 */ /* 0x000fe200078e0022 */
[----:B------:R-:W-:Y:S01]  /*22840*/  MOV R11, 0x1c1f ;  /* 0x00001c1f000b7802 */ /* 0x000fe20000000f00 */
[----:B------:R-:W-:Y:S01]  /*22850*/  IMAD.MOV.U32 R12, RZ, RZ, 0x1 ;  /* 0x00000001ff0c7424 */ /* 0x000fe200078e00ff */
[----:B------:R-:W-:Y:S01]  /*22860*/  MOV R35, R14 ;  /* 0x0000000e00237202 */ /* 0x000fe20000000f00 */
[----:B------:R-:W-:-:S07]  /*22870*/  IMAD.MOV.U32 R15, RZ, RZ, -0x1 ;  /* 0xffffffffff0f7424 */ /* 0x000fce00078e00ff */
[----:B------:R-:W-:Y:S05]  /*22880*/  WARPSYNC.COLLECTIVE R15, `(.L_x_818) ;  /* 0x000000000f087348 */ /* 0x000fea0003c00000 */
[----:B------:R0:W1:Y:S02]  /*22890*/  SHFL.IDX P6, R14, R13, R12, R11 ;  /* 0x0000000c0d0e7389 */ /* 0x00006400000c000b */
[----:B01----:R-:W-:Y:S01]  /*228a0*/  ENDCOLLECTIVE ;  /* 0x000000000000791b */ /* 0x003fe20003800000 */
.L_x_818:
[----:B------:R-:W-:Y:S01]  /*228b0*/  IMAD.MOV.U32 R34, RZ, RZ, R14 ;  /* 0x000000ffff227224 */ /* 0x000fe200078e000e */
[----:B------:R-:W-:Y:S06]  /*228c0*/  BRA `(.L_x_819) ;  /* 0xfffffe7c00407947 */ /* 0x000fec000383ffff */
.L_x_557:
[----:B---3--:R3:W0:Y:S02]  /*228d0*/  SYNCS.PHASECHK.TRANS64.TRYWAIT P2, [R83+URZ+0x308b0], R84 ;  /* 0x0308b054530075a7 */ /* 0x008624000804017f */
[----:B0-----:R-:W-:Y:S05]  /*228e0*/  @!P2 NANOSLEEP.SYNCS 0x989680 ;  /* 0x009896800000a95d */ /* 0x001fea0003900000 */
[----:B------:R-:W0:Y:S02]  /*228f0*/  @!P2 SYNCS.PHASECHK.TRANS64 P2, [R83+URZ+0x308b0], R84 ;  /* 0x0308b0545300a5a7 */ /* 0x000e24000804007f */
[----:B0-----:R-:W-:Y:S05]  /*22900*/  @!P2 BRA `(.L_x_557) ;  /* 0xfffffffc00f0a947 */ /* 0x001fea000383ffff */
[----:B------:R-:W-:Y:S05]  /*22910*/  BRA `(.L_x_820) ;  /* 0xfffffe80001c7947 */ /* 0x000fea000383ffff */
.L_x_577:
[----:B------:R-:W-:Y:S01]  /*22920*/  BSSY B1, `(.L_x_821) ;  /* 0x0000008000017945 */ /* 0x000fe20003800000 */
[----:B------:R-:W-:Y:S01]  /*22930*/  MOV R13, R24 ;  /* 0x00000018000d7202 */ /* 0x000fe20000000f00 */
[----:B------:R-:W-:Y:S01]  /*22940*/  IMAD.MOV.U32 R12, RZ, RZ, RZ ;  /* 0x000000ffff0c7224 */ /* 0x000fe200078e00ff */
[----:B------:R-:W-:Y:S01]  /*22950*/  MOV R15, 0xffffffff ;  /* 0xffffffff000f7802 */ /* 0x000fe20000000f00 */
[----:B------:R-:W-:-:S07]  /*22960*/  IMAD.MOV.U32 R11, RZ, RZ, 0x1c1f ;  /* 0x00001c1fff0b7424 */ /* 0x000fce00078e00ff */
[----:B------:R-:W-:Y:S05]  /*22970*/  WARPSYNC.COLLECTIVE R15, `(.L_x_822) ;  /* 0x000000000f087348 */ /* 0x000fea0003c00000 */
[----:B------:R0:W1:Y:S02]  /*22980*/  SHFL.IDX P6, R14, R13, R12, R11 ;  /* 0x0000000c0d0e7389 */ /* 0x00006400000c000b */
[----:B01----:R-:W-:Y:S01]  /*22990*/  ENDCOLLECTIVE ;  /* 0x000000000000791b */ /* 0x003fe20003800000 */
.L_x_822:
[----:B------:R-:W-:Y:S05]  /*229a0*/  BSYNC B1 ;  /* 0x0000000000017941 */ /* 0x000fea0003800000 */
.L_x_821:
        /* <DEDUP_REMOVED lines=8> */
.L_x_823:
[----:B------:R-:W-:Y:S01]  /*22a30*/  IMAD.MOV.U32 R13, RZ, RZ, R41 ;  /* 0x000000ffff0d7224 */ /* 0x000fe200078e0029 */
[----:B------:R-:W-:-:S07]  /*22a40*/  MOV R38, R14 ;  /* 0x0000000e00267202 */ /* 0x000fce0000000f00 */
[----:B------:R-:W-:Y:S05]  /*22a50*/  WARPSYNC.COLLECTIVE R15, `(.L_x_824) ;  /* 0x000000000f087348 */ /* 0x000fea0003c00000 */
[----:B------:R0:W1:Y:S02]  /*22a60*/  SHFL.IDX P6, R14, R13, R12, R11 ;  /* 0x0000000c0d0e7389 */ /* 0x00006400000c000b */
[----:B01----:R-:W-:Y:S01]  /*22a70*/  ENDCOLLECTIVE ;  /* 0x000000000000791b */ /* 0x003fe20003800000 */
.L_x_824:
[----:B------:R-:W-:Y:S01]  /*22a80*/  MOV R13, R40 ;  /* 0x00000028000d7202 */ /* 0x000fe20000000f00 */
[----:B------:R-:W-:-:S07]  /*22a90*/  IMAD.MOV.U32 R41, RZ, RZ, R14 ;  /* 0x000000ffff297224 */ /* 0x000fce00078e000e */
[----:B------:R-:W-:Y:S05]  /*22aa0*/  WARPSYNC.COLLECTIVE R15, `(.L_x_825) ;  /* 0x000000000f087348 */ /* 0x000fea0003c00000 */
[----:B------:R0:W1:Y:S02]  /*22ab0*/  SHFL.IDX P6, R14, R13, R12, R11 ;  /* 0x0000000c0d0e7389 */ /* 0x00006400000c000b */
[----:B01----:R-:W-:Y:S01]  /*22ac0*/  ENDCOLLECTIVE ;  /* 0x000000000000791b */ /* 0x003fe20003800000 */
.L_x_825:
[----:B------:R-:W-:Y:S01]  /*22ad0*/  IMAD.MOV.U32 R40, RZ, RZ, R14 ;  /* 0x000000ffff287224 */ /* 0x000fe200078e000e */
[----:B------:R-:W-:Y:S06]  /*22ae0*/  BRA `(.L_x_826) ;  /* 0xfffffe90006c7947 */ /* 0x000fec000383ffff */
.L_x_581:
[----:B0-----:R0:W1:Y:S02]  /*22af0*/  SYNCS.PHASECHK.TRANS64.TRYWAIT P0, [R18+URZ+0x30800], R5 ;  /* 0x03080005120075a7 */ /* 0x001064000800017f */
[----:B-1----:R-:W-:Y:S05]  /*22b00*/  @!P0 NANOSLEEP.SYNCS 0x989680 ;  /* 0x009896800000895d */ /* 0x002fea0003900000 */
[----:B------:R-:W1:Y:S02]  /*22b10*/  @!P0 SYNCS.PHASECHK.TRANS64 P0, [R18+URZ+0x30800], R5 ;  /* 0x03080005120085a7 */ /* 0x000e64000800007f */
[----:B-1----:R-:W-:Y:S05]  /*22b20*/  @!P0 BRA `(.L_x_581) ;  /* 0xfffffffc00f08947 */ /* 0x002fea000383ffff */
[----:B------:R-:W-:Y:S05]  /*22b30*/  BRA `(.L_x_827) ;  /* 0xfffffe9c00247947 */ /* 0x000fea000383ffff */
.L_x_605:
[----:B------:R-:W-:Y:S01]  /*22b40*/  BSSY B1, `(.L_x_828) ;  /* 0x0000008000017945 */ /* 0x000fe20003800000 */
[----:B------:R-:W-:Y:S01]  /*22b50*/  IMAD.MOV.U32 R13, RZ, RZ, R24 ;  /* 0x000000ffff0d7224 */ /* 0x000fe200078e0018 */
[----:B------:R-:W-:Y:S01]  /*22b60*/  MOV R12, RZ ;  /* 0x000000ff000c7202 */ /* 0x000fe20000000f00 */
[----:B------:R-:W-:Y:S02]  /*22b70*/  IMAD.MOV.U32 R11, RZ, RZ, 0x1c1f ;  /* 0x00001c1fff0b7424 */ /* 0x000fe400078e00ff */
[----:B------:R-:W-:-:S07]  /*22b80*/  IMAD.MOV.U32 R15, RZ, RZ, -0x1 ;  /* 0xffffffffff0f7424 */ /* 0x000fce00078e00ff */
[----:B------:R-:W-:Y:S05]  /*22b90*/  WARPSYNC.COLLECTIVE R15, `(.L_x_829) ;  /* 0x000000000f087348 */ /* 0x000fea0003c00000 */
[----:B------:R0:W1:Y:S02]  /*22ba0*/  SHFL.IDX P6, R14, R13, R12, R11 ;  /* 0x0000000c0d0e7389 */ /* 0x00006400000c000b */
[----:B01----:R-:W-:Y:S01]  /*22bb0*/  ENDCOLLECTIVE ;  /* 0x000000000000791b */ /* 0x003fe20003800000 */
.L_x_829:
[----:B------:R-:W-:Y:S05]  /*22bc0*/  BSYNC B1 ;  /* 0x0000000000017941 */ /* 0x000fea0003800000 */
.L_x_828:
        /* <DEDUP_REMOVED lines=8> */
.L_x_830:
[----:B------:R-:W-:Y:S01]  /*22c50*/  MOV R13, R41 ;  /* 0x00000029000d7202 */ /* 0x000fe20000000f00 */
[----:B------:R-:W-:-:S07]  /*22c60*/  IMAD.MOV.U32 R3, RZ, RZ, R14 ;  /* 0x000000ffff037224 */ /* 0x000fce00078e000e */
[----:B------:R-:W-:Y:S05]  /*22c70*/  WARPSYNC.COLLECTIVE R15, `(.L_x_831) ;  /* 0x000000000f087348 */ /* 0x000fea0003c00000 */
[----:B------:R0:W1:Y:S02]  /*22c80*/  SHFL.IDX P6, R14, R13, R12, R11 ;  /* 0x0000000c0d0e7389 */ /* 0x00006400000c000b */
[----:B01----:R-:W-:Y:S01]  /*22c90*/  ENDCOLLECTIVE ;  /* 0x000000000000791b */ /* 0x003fe20003800000 */
.L_x_831:
[----:B------:R-:W-:Y:S02]  /*22ca0*/  IMAD.MOV.U32 R13, RZ, RZ, R40 ;  /* 0x000000ffff0d7224 */ /* 0x000fe400078e0028 */
[----:B------:R-:W-:-:S07]  /*22cb0*/  IMAD.MOV.U32 R37, RZ, RZ, R14 ;  /* 0x000000ffff257224 */ /* 0x000fce00078e000e */
[----:B------:R-:W-:Y:S05]  /*22cc0*/  WARPSYNC.COLLECTIVE R15, `(.L_x_832) ;  /* 0x000000000f087348 */ /* 0x000fea0003c00000 */
[----:B------:R0:W1:Y:S02]  /*22cd0*/  SHFL.IDX P6, R14, R13, R12, R11 ;  /* 0x0000000c0d0e7389 */ /* 0x00006400000c000b */
[----:B01----:R-:W-:Y:S01]  /*22ce0*/  ENDCOLLECTIVE ;  /* 0x000000000000791b */ /* 0x003fe20003800000 */
.L_x_832:
[----:B------:R-:W-:Y:S01]  /*22cf0*/  MOV R40, R14 ;  /* 0x0000000e00287202 */ /* 0x000fe20000000f00 */
[----:B------:R-:W-:Y:S06]  /*22d00*/  BRA `(.L_x_833) ;  /* 0xfffffeb800c47947 */ /* 0x000fec000383ffff */
.L_x_609:
[----:B0-----:R0:W1:Y:S02]  /*22d10*/  SYNCS.PHASECHK.TRANS64.TRYWAIT P0, [R18+URZ+0x30800], R3 ;  /* 0x03080003120075a7 */ /* 0x001064000800017f */
[----:B-1----:R-:W-:Y:S05]  /*22d20*/  @!P0 NANOSLEEP.SYNCS 0x989680 ;  /* 0x009896800000895d */ /* 0x002fea0003900000 */
[----:B------:R-:W1:Y:S02]  /*22d30*/  @!P0 SYNCS.PHASECHK.TRANS64 P0, [R18+URZ+0x30800], R3 ;  /* 0x03080003120085a7 */ /* 0x000e64000800007f */
[----:B-1----:R-:W-:Y:S05]  /*22d40*/  @!P0 BRA `(.L_x_609) ;  /* 0xfffffffc00f08947 */ /* 0x002fea000383ffff */
[----:B------:R-:W-:Y:S05]  /*22d50*/  BRA `(.L_x_834) ;  /* 0xfffffec000d47947 */ /* 0x000fea000383ffff */
.L_x_623:
[----:B-1----:R1:W2:Y:S02]  /*22d60*/  SYNCS.PHASECHK.TRANS64.TRYWAIT P1, [R3+URZ+0x30830], R0 ;  /* 0x03083000030075a7 */ /* 0x0022a4000802017f */
[----:B--2---:R-:W-:Y:S05]  /*22d70*/  @!P1 NANOSLEEP.SYNCS 0x989680 ;  /* 0x009896800000995d */ /* 0x004fea0003900000 */
[----:B------:R-:W2:Y:S02]  /*22d80*/  @!P1 SYNCS.PHASECHK.TRANS64 P1, [R3+URZ+0x30830], R0 ;  /* 0x03083000030095a7 */ /* 0x000ea4000802007f */
[----:B--2---:R-:W-:Y:S05]  /*22d90*/  @!P1 BRA `(.L_x_623) ;  /* 0xfffffffc00f09947 */ /* 0x004fea000383ffff */
[----:B------:R-:W-:Y:S05]  /*22da0*/  BRA `(.L_x_622) ;  /* 0xfffffee800107947 */ /* 0x000fea000383ffff */
.L_x_631:
[----:B-1----:R1:W2:Y:S02]  /*22db0*/  SYNCS.PHASECHK.TRANS64.TRYWAIT P1, [R0+URZ+0x30830], R4 ;  /* 0x03083004000075a7 */ /* 0x0022a4000802017f */
[----:B--2---:R-:W-:Y:S05]  /*22dc0*/  @!P1 NANOSLEEP.SYNCS 0x989680 ;  /* 0x009896800000995d */ /* 0x004fea0003900000 */
[----:B------:R-:W2:Y:S02]  /*22dd0*/  @!P1 SYNCS.PHASECHK.TRANS64 P1, [R0+URZ+0x30830], R4 ;  /* 0x03083004000095a7 */ /* 0x000ea4000802007f */
[----:B--2---:R-:W-:Y:S05]  /*22de0*/  @!P1 BRA `(.L_x_631) ;  /* 0xfffffffc00f09947 */ /* 0x004fea000383ffff */
[----:B------:R-:W-:Y:S05]  /*22df0*/  BRA `(.L_x_630) ;  /* 0xffffff0c00c87947 */ /* 0x000fea000383ffff */
.L_x_636:
[----:B-1----:R1:W2:Y:S02]  /*22e00*/  SYNCS.PHASECHK.TRANS64.TRYWAIT P1, [R9+URZ+0x30850], R2 ;  /* 0x03085002090075a7 */ /* 0x0022a4000802017f */
[----:B--2---:R-:W-:Y:S05]  /*22e10*/  @!P1 NANOSLEEP.SYNCS 0x989680 ;  /* 0x009896800000995d */ /* 0x004fea0003900000 */
[----:B------:R-:W2:Y:S02]  /*22e20*/  @!P1 SYNCS.PHASECHK.TRANS64 P1, [R9+URZ+0x30850], R2 ;  /* 0x03085002090095a7 */ /* 0x000ea4000802007f */
[----:B--2---:R-:W-:Y:S05]  /*22e30*/  @!P1 BRA `(.L_x_636) ;  /* 0xfffffffc00f09947 */ /* 0x004fea000383ffff */
[----:B------:R-:W-:Y:S05]  /*22e40*/  BRA `(.L_x_635) ;  /* 0xffffff1c006c7947 */ /* 0x000fea000383ffff */
.L_x_644:
[----:B-1----:R1:W2:Y:S02]  /*22e50*/  SYNCS.PHASECHK.TRANS64.TRYWAIT P1, [R6+URZ+0x30850], R2 ;  /* 0x03085002060075a7 */ /* 0x0022a4000802017f */
[----:B--2---:R-:W-:Y:S05]  /*22e60*/  @!P1 NANOSLEEP.SYNCS 0x989680 ;  /* 0x009896800000995d */ /* 0x004fea0003900000 */
[----:B------:R-:W2:Y:S02]  /*22e70*/  @!P1 SYNCS.PHASECHK.TRANS64 P1, [R6+URZ+0x30850], R2 ;  /* 0x03085002060095a7 */ /* 0x000ea4000802007f */
[----:B--2---:R-:W-:Y:S05]  /*22e80*/  @!P1 BRA `(.L_x_644) ;  /* 0xfffffffc00f09947 */ /* 0x004fea000383ffff */
[----:B------:R-:W-:Y:S05]  /*22e90*/  BRA `(.L_x_643) ;  /* 0xffffff3400c47947 */ /* 0x000fea000383ffff */
.L_x_684:
[----:B------:R-:W0:Y:S01]  /*22ea0*/  S2R R9, SR_TID.X ;  /* 0x0000000000097919 */ /* 0x000e220000002100 */
[----:B------:R-:W-:Y:S01]  /*22eb0*/  BSSY B1, `(.L_x_835) ;  /* 0x000000a000017945 */ /* 0x000fe20003800000 */
[----:B------:R-:W-:Y:S01]  /*22ec0*/  IMAD.MOV.U32 R12, RZ, RZ, RZ ;  /* 0x000000ffff0c7224 */ /* 0x000fe200078e00ff */
[----:B------:R-:W-:Y:S01]  /*22ed0*/  MOV R11, 0x1f ;  /* 0x0000001f000b7802 */ /* 0x000fe20000000f00 */
[----:B------:R-:W-:Y:S01]  /*22ee0*/  IMAD.MOV.U32 R15, RZ, RZ, -0x1 ;  /* 0xffffffffff0f7424 */ /* 0x000fe200078e00ff */
[----:B0-----:R-:W-:-:S04]  /*22ef0*/  SHF.R.U32.HI R9, RZ, 0x5, R9 ;  /* 0x00000005ff097819 */ /* 0x001fc80000011609 */
[----:B------:R-:W-:-:S05]  /*22f00*/  LOP3.LUT R9, R9, 0x3, RZ, 0xc0, !PT ;  /* 0x0000000309097812 */ /* 0x000fca00078ec0ff */
[----:B------:R-:W-:-:S07]  /*22f10*/  IMAD.MOV.U32 R13, RZ, RZ, R9 ;  /* 0x000000ffff0d7224 */ /* 0x000fce00078e0009 */
[----:B------:R-:W-:Y:S05]  /*22f20*/  WARPSYNC.COLLECTIVE R15, `(.L_x_836) ;  /* 0x000000000f087348 */ /* 0x000fea0003c00000 */
[----:B------:R0:W1:Y:S02]  /*22f30*/  SHFL.IDX P6, R14, R13, R12, R11 ;  /* 0x0000000c0d0e7389 */ /* 0x00006400000c000b */
[----:B01----:R-:W-:Y:S01]  /*22f40*/  ENDCOLLECTIVE ;  /* 0x000000000000791b */ /* 0x003fe20003800000 */
.L_x_836:
[----:B------:R-:W-:Y:S05]  /*22f50*/  BSYNC B1 ;  /* 0x0000000000017941 */ /* 0x000fea0003800000 */
.L_x_835:
[----:B------:R-:W-:Y:S05]  /*22f60*/  BRA `(.L_x_837) ;  /* 0xffffff9400187947 */ /* 0x000fea000383ffff */
.L_x_686:
[----:B------:R-:W-:Y:S01]  /*22f70*/  BSSY B1, `(.L_x_838) ;  /* 0x0000006000017945 */ /* 0x000fe20003800000 */
[----:B------:R-:W-:-:S07]  /*22f80*/  IMAD.MOV.U32 R15, RZ, RZ, -0x1 ;  /* 0xffffffffff0f7424 */ /* 0x000fce00078e00ff */
[----:B0-----:R-:W-:Y:S05]  /*22f90*/  WARPSYNC.COLLECTIVE R15, `(.L_x_839) ;  /* 0x000000000f0c7348 */ /* 0x001fea0003c00000 */
[----:B------:R-:W-:Y:S02]  /*22fa0*/  ELECT P6, UR62, PT ;  /* 0x00000000003e782f */ /* 0x000fe400038c0000 */
[----:B------:R-:W-:Y:S01]  /*22fb0*/  MOV R14, UR62 ;  /* 0x0000003e000e7c02 */ /* 0x000fe20008000f00 */
[----:B0-----:R-:W-:Y:S10]  /*22fc0*/  ENDCOLLECTIVE ;  /* 0x000000000000791b */ /* 0x001ff40003800000 */
.L_x_839:
[----:B------:R-:W-:Y:S05]  /*22fd0*/  BSYNC B1 ;  /* 0x0000000000017941 */ /* 0x000fea0003800000 */
.L_x_838:
[----:B------:R-:W-:Y:S05]  /*22fe0*/  BRA `(.L_x_685) ;  /* 0xffffff9400107947 */ /* 0x000fea000383ffff */
.L_x_688:
[----:B0-----:R0:W1:Y:S02]  /*22ff0*/  SYNCS.PHASECHK.TRANS64.TRYWAIT P0, [R22+URZ+0x30820], R8 ;  /* 0x03082008160075a7 */ /* 0x001064000800017f */
[----:B-1----:R-:W-:Y:S05]  /*23000*/  @!P0 NANOSLEEP.SYNCS 0x989680 ;  /* 0x009896800000895d */ /* 0x002fea0003900000 */
[----:B------:R-:W1:Y:S02]  /*23010*/  @!P0 SYNCS.PHASECHK.TRANS64 P0, [R22+URZ+0x30820], R8 ;  /* 0x03082008160085a7 */ /* 0x000e64000800007f */
[----:B-1----:R-:W-:Y:S05]  /*23020*/  @!P0 BRA `(.L_x_688) ;  /* 0xfffffffc00f08947 */ /* 0x002fea000383ffff */
[----:B------:R-:W-:Y:S05]  /*23030*/  BRA `(.L_x_840) ;  /* 0xffffff9400207947 */ /* 0x000fea000383ffff */
.L_x_692:
[----:B-1----:R1:W2:Y:S02]  /*23040*/  SYNCS.PHASECHK.TRANS64.TRYWAIT P0, [R12+URZ+0x308a0], R11 ;  /* 0x0308a00b0c0075a7 */ /* 0x0022a4000800017f */
[----:B--2---:R-:W-:Y:S05]  /*23050*/  @!P0 NANOSLEEP.SYNCS 0x989680 ;  /* 0x009896800000895d */ /* 0x004fea0003900000 */
[----:B------:R-:W2:Y:S02]  /*23060*/  @!P0 SYNCS.PHASECHK.TRANS64 P0, [R12+URZ+0x308a0], R11 ;  /* 0x0308a00b0c0085a7 */ /* 0x000ea4000800007f */
[----:B--2---:R-:W-:Y:S05]  /*23070*/  @!P0 BRA `(.L_x_692) ;  /* 0xfffffffc00f08947 */ /* 0x004fea000383ffff */
[----:B------:R-:W-:Y:S05]  /*23080*/  BRA `(.L_x_841) ;  /* 0xffffff9400387947 */ /* 0x000fea000383ffff */
.L_x_699:
[----:B0-----:R0:W2:Y:S02]  /*23090*/  SYNCS.PHASECHK.TRANS64.TRYWAIT P0, [R12+URZ+0x308c0], R11 ;  /* 0x0308c00b0c0075a7 */ /* 0x0010a4000800017f */
[----:B--2---:R-:W-:Y:S05]  /*230a0*/  @!P0 NANOSLEEP.SYNCS 0x989680 ;  /* 0x009896800000895d */ /* 0x004fea0003900000 */
[----:B------:R-:W2:Y:S02]  /*230b0*/  @!P0 SYNCS.PHASECHK.TRANS64 P0, [R12+URZ+0x308c0], R11 ;  /* 0x0308c00b0c0085a7 */ /* 0x000ea4000800007f */
[----:B--2---:R-:W-:Y:S05]  /*230c0*/  @!P0 BRA `(.L_x_699) ;  /* 0xfffffffc00f08947 */ /* 0x004fea000383ffff */
[----:B------:R-:W-:Y:S05]  /*230d0*/  BRA `(.L_x_842) ;  /* 0xffffff9800347947 */ /* 0x000fea000383ffff */
.L_x_708:
[----:B-1----:R1:W2:Y:S02]  /*230e0*/  SYNCS.PHASECHK.TRANS64.TRYWAIT P2, [R11+URZ+0x308a0], R10 ;  /* 0x0308a00a0b0075a7 */ /* 0x0022a4000804017f */
[----:B--2---:R-:W-:Y:S05]  /*230f0*/  @!P2 NANOSLEEP.SYNCS 0x989680 ;  /* 0x009896800000a95d */ /* 0x004fea0003900000 */
[----:B------:R-:W2:Y:S02]  /*23100*/  @!P2 SYNCS.PHASECHK.TRANS64 P2, [R11+URZ+0x308a0], R10 ;  /* 0x0308a00a0b00a5a7 */ /* 0x000ea4000804007f */
[----:B--2---:R-:W-:Y:S05]  /*23110*/  @!P2 BRA `(.L_x_708) ;  /* 0xfffffffc00f0a947 */ /* 0x004fea000383ffff */
[----:B------:R-:W-:Y:S05]  /*23120*/  BRA `(.L_x_843) ;  /* 0xffffff9c00687947 */ /* 0x000fea000383ffff */
.L_x_715:
[----:B0-----:R0:W2:Y:S02]  /*23130*/  SYNCS.PHASECHK.TRANS64.TRYWAIT P2, [R11+URZ+0x308c0], R10 ;  /* 0x0308c00a0b0075a7 */ /* 0x0010a4000804017f */
[----:B--2---:R-:W-:Y:S05]  /*23140*/  @!P2 NANOSLEEP.SYNCS 0x989680 ;  /* 0x009896800000a95d */ /* 0x004fea0003900000 */
[----:B------:R-:W2:Y:S02]  /*23150*/  @!P2 SYNCS.PHASECHK.TRANS64 P2, [R11+URZ+0x308c0], R10 ;  /* 0x0308c00a0b00a5a7 */ /* 0x000ea4000804007f */
[----:B--2---:R-:W-:Y:S05]  /*23160*/  @!P2 BRA `(.L_x_715) ;  /* 0xfffffffc00f0a947 */ /* 0x004fea000383ffff */
[----:B------:R-:W-:Y:S05]  /*23170*/  BRA `(.L_x_844) ;  /* 0xffffffa000607947 */ /* 0x000fea000383ffff */
.L_x_732:
[----:B0-----:R-:W0:Y:S01]  /*23180*/  S2R R8, SR_TID.X ;  /* 0x0000000000087919 */ /* 0x001e220000002100 */
[----:B------:R-:W-:Y:S01]  /*23190*/  BSSY B0, `(.L_x_845) ;  /* 0x000000a000007945 */ /* 0x000fe20003800000 */
[----:B------:R-:W-:Y:S01]  /*231a0*/  IMAD.MOV.U32 R12, RZ, RZ, RZ ;  /* 0x000000ffff0c7224 */ /* 0x000fe200078e00ff */
[----:B------:R-:W-:Y:S01]  /*231b0*/  MOV R15, 0xffffffff ;  /* 0xffffffff000f7802 */ /* 0x000fe20000000f00 */
[----:B------:R-:W-:Y:S01]  /*231c0*/  IMAD.MOV.U32 R11, RZ, RZ, 0x1f ;  /* 0x0000001fff0b7424 */ /* 0x000fe200078e00ff */
[----:B0-----:R-:W-:-:S04]  /*231d0*/  SHF.R.U32.HI R8, RZ, 0x5, R8 ;  /* 0x00000005ff087819 */ /* 0x001fc80000011608 */
[----:B------:R-:W-:-:S04]  /*231e0*/  LOP3.LUT R8, R8, 0x3, RZ, 0xc0, !PT ;  /* 0x0000000308087812 */ /* 0x000fc800078ec0ff */
[----:B------:R-:W-:-:S07]  /*231f0*/  MOV R13, R8 ;  /* 0x00000008000d7202 */ /* 0x000fce0000000f00 */
[----:B-----5:R-:W-:Y:S05]  /*23200*/  WARPSYNC.COLLECTIVE R15, `(.L_x_846) ;  /* 0x000000000f087348 */ /* 0x020fea0003c00000 */
[----:B------:R0:W1:Y:S02]  /*23210*/  SHFL.IDX P6, R14, R13, R12, R11 ;  /* 0x0000000c0d0e7389 */ /* 0x00006400000c000b */
[----:B01---5:R-:W-:Y:S01]  /*23220*/  ENDCOLLECTIVE ;  /* 0x000000000000791b */ /* 0x023fe20003800000 */
.L_x_846:
[----:B------:R-:W-:Y:S05]  /*23230*/  BSYNC B0 ;  /* 0x0000000000007941 */ /* 0x000fea0003800000 */
.L_x_845:
[----:B------:R-:W-:Y:S05]  /*23240*/  BRA `(.L_x_847) ;  /* 0xffffffb000147947 */ /* 0x000fea000383ffff */
.L_x_735:
[----:B0-----:R0:W1:Y:S02]  /*23250*/  SYNCS.PHASECHK.TRANS64.TRYWAIT P0, [R7+URZ+0x30840], R2 ;  /* 0x03084002070075a7 */ /* 0x001064000800017f */
[----:B-1----:R-:W-:Y:S05]  /*23260*/  @!P0 NANOSLEEP.SYNCS 0x989680 ;  /* 0x009896800000895d */ /* 0x002fea0003900000 */
[----:B------:R-:W1:Y:S02]  /*23270*/  @!P0 SYNCS.PHASECHK.TRANS64 P0, [R7+URZ+0x30840], R2 ;  /* 0x03084002070085a7 */ /* 0x000e64000800007f */
[----:B-1----:R-:W-:Y:S05]  /*23280*/  @!P0 BRA `(.L_x_735) ;  /* 0xfffffffc00f08947 */ /* 0x002fea000383ffff */
[----:B------:R-:W-:Y:S05]  /*23290*/  BRA `(.L_x_848) ;  /* 0xffffffb000647947 */ /* 0x000fea000383ffff */
.L_x_736:
        /* <DEDUP_REMOVED lines=8> */
.L_x_850:
[----:B------:R-:W-:Y:S05]  /*23320*/  BSYNC B0 ;  /* 0x0000000000007941 */ /* 0x000fea0003800000 */
.L_x_849:
[----:B------:R-:W-:Y:S01]  /*23330*/  MOV R13, R4 ;  /* 0x00000004000d7202 */ /* 0x000fe20000000f00 */
[----:B------:R-:W-:Y:S01]  /*23340*/  IMAD.MOV.U32 R12, RZ, RZ, RZ ;  /* 0x000000ffff0c7224 */ /* 0x000fe200078e00ff */
[----:B------:R-:W-:Y:S01]  /*23350*/  MOV R15, 0xffffffff ;  /* 0xffffffff000f7802 */ /* 0x000fe20000000f00 */
[----:B------:R-:W-:Y:S01]  /*23360*/  IMAD.MOV.U32 R11, RZ, RZ, 0x181f ;  /* 0x0000181fff0b7424 */ /* 0x000fe200078e00ff */
[----:B------:R-:W-:Y:S01]  /*23370*/  @P0 LEA R8, R5, R22, 0x1 ;  /* 0x0000001605080211 */ /* 0x000fe200078e08ff */
[----:B------:R-:W-:-:S07]  /*23380*/  IMAD.MOV.U32 R2, RZ, RZ, R14 ;  /* 0x000000ffff027224 */ /* 0x000fce00078e000e */
[----:B------:R-:W-:Y:S05]  /*23390*/  WARPSYNC.COLLECTIVE R15, `(.L_x_851) ;  /* 0x000000000f087348 */ /* 0x000fea0003c00000 */
[----:B------:R0:W1:Y:S02]  /*233a0*/  SHFL.IDX P6, R14, R13, R12, R11 ;  /* 0x0000000c0d0e7389 */ /* 0x00006400000c000b */
[----:B01----:R-:W-:Y:S01]  /*233b0*/  ENDCOLLECTIVE ;  /* 0x000000000000791b */ /* 0x003fe20003800000 */
.L_x_851:
[----:B------:R-:W-:Y:S02]  /*233c0*/  IMAD.MOV.U32 R13, RZ, RZ, R0 ;  /* 0x000000ffff0d7224 */ /* 0x000fe400078e0000 */
[----:B------:R-:W-:Y:S02]  /*233d0*/  IMAD.MOV.U32 R12, RZ, RZ, 0x1 ;  /* 0x00000001ff0c7424 */ /* 0x000fe400078e00ff */
[----:B------:R-:W-:-:S07]  /*233e0*/  IMAD.MOV.U32 R3, RZ, RZ, R14 ;  /* 0x000000ffff037224 */ /* 0x000fce00078e000e */
[----:B------:R-:W-:Y:S05]  /*233f0*/  WARPSYNC.COLLECTIVE R15, `(.L_x_852) ;  /* 0x000000000f087348 */ /* 0x000fea0003c00000 */
[----:B------:R0:W1:Y:S02]  /*23400*/  SHFL.IDX P6, R14, R13, R12, R11 ;  /* 0x0000000c0d0e7389 */ /* 0x00006400000c000b */
[----:B01----:R-:W-:Y:S01]  /*23410*/  ENDCOLLECTIVE ;  /* 0x000000000000791b */ /* 0x003fe20003800000 */
.L_x_852:
        /* <DEDUP_REMOVED lines=13> */
[----:B0-----:R-:W-:Y:S01]  /*234f0*/  MOV R2, R14 ;  /* 0x0000000e00027202 */ /* 0x001fe20000000f00 */
[----:B------:R-:W-:-:S07]  /*23500*/  @P1 IMAD R8, R5, 0x2, R22 ;  /* 0x0000000205081824 */ /* 0x000fce00078e0216 */
[----:B------:R-:W-:Y:S05]  /*23510*/  WARPSYNC.COLLECTIVE R15, `(.L_x_853) ;  /* 0x000000000f087348 */ /* 0x000fea0003c00000 */
[----:B------:R0:W1:Y:S02]  /*23520*/  SHFL.IDX P6, R14, R13, R12, R11 ;  /* 0x0000000c0d0e7389 */ /* 0x00006400000c000b */
[----:B01----:R-:W-:Y:S01]  /*23530*/  ENDCOLLECTIVE ;  /* 0x000000000000791b */ /* 0x003fe20003800000 */
.L_x_853:
[----:B------:R-:W-:Y:S01]  /*23540*/  IMAD.MOV.U32 R13, RZ, RZ, R0 ;  /* 0x000000ffff0d7224 */ /* 0x000fe200078e0000 */
[----:B------:R-:W-:Y:S01]  /*23550*/  MOV R12, 0x2 ;  /* 0x00000002000c7802 */ /* 0x000fe20000000f00 */
[----:B------:R-:W-:-:S07]  /*23560*/  IMAD.MOV.U32 R3, RZ, RZ, R14 ;  /* 0x000000ffff037224 */ /* 0x000fce00078e000e */
[----:B------:R-:W-:Y:S05]  /*23570*/  WARPSYNC.COLLECTIVE R15, `(.L_x_854) ;  /* 0x000000000f087348 */ /* 0x000fea0003c00000 */
[----:B------:R0:W1:Y:S02]  /*23580*/  SHFL.IDX P6, R14, R13, R12, R11 ;  /* 0x0000000c0d0e7389 */ /* 0x00006400000c000b */
[----:B01----:R-:W-:Y:S01]  /*23590*/  ENDCOLLECTIVE ;  /* 0x000000000000791b */ /* 0x003fe20003800000 */
.L_x_854:
        /* <DEDUP_REMOVED lines=17> */
.L_x_855:
[----:B------:R-:W-:Y:S01]  /*236b0*/  @P1 IMAD R8, R5, 0x2, R22 ;  /* 0x0000000205081824 */ /* 0x000fe200078e0216 */
[----:B------:R-:W-:Y:S01]  /*236c0*/  MOV R13, R0 ;  /* 0x00000000000d7202 */ /* 0x000fe20000000f00 */
[----:B------:R-:W-:Y:S01]  /*236d0*/  IMAD.MOV.U32 R12, RZ, RZ, 0x3 ;  /* 0x00000003ff0c7424 */ /* 0x000fe200078e00ff */
[----:B------:R-:W-:-:S07]  /*236e0*/  MOV R3, R14 ;  /* 0x0000000e00037202 */ /* 0x000fce0000000f00 */
[----:B------:R-:W-:Y:S05]  /*236f0*/  WARPSYNC.COLLECTIVE R15, `(.L_x_856) ;  /* 0x000000000f087348 */ /* 0x000fea0003c00000 */
[----:B------:R0:W1:Y:S02]  /*23700*/  SHFL.IDX P6, R14, R13, R12, R11 ;  /* 0x0000000c0d0e7389 */ /* 0x00006400000c000b */
[----:B01----:R-:W-:Y:S01]  /*23710*/  ENDCOLLECTIVE ;  /* 0x000000000000791b */ /* 0x003fe20003800000 */
.L_x_856:
[----:B------:R-:W-:-:S05]  /*23720*/  @P1 LEA R3, P0, R32, R3, 0x1 ;  /* 0x0000000320031211 */ /* 0x000fca00078008ff */
[----:B------:R-:W-:-:S05]  /*23730*/  @P1 IMAD.X R2, RZ, RZ, R2, P0 ;  /* 0x000000ffff021224 */ /* 0x000fca00000e0602 */
[----:B------:R-:W-:Y:S02]  /*23740*/  @P1 LOP3.LUT R3, R3, R2, RZ, 0x3c, !PT ;  /* 0x0000000203031212 */ /* 0x000fe400078e3cff */
[----:B------:R-:W-:Y:S02]  /*23750*/  MOV R13, R4 ;  /* 0x00000004000d7202 */ /* 0x000fe40000000f00 */
        /* <DEDUP_REMOVED lines=13> */
.L_x_857:
[----:B------:R-:W-:Y:S01]  /*23830*/  @P1 LEA R8, R5, R22, 0x1 ;  /* 0x0000001605081211 */ /* 0x000fe200078e08ff */
[----:B------:R-:W-:Y:S02]  /*23840*/  IMAD.MOV.U32 R13, RZ, RZ, R0 ;  /* 0x000000ffff0d7224 */ /* 0x000fe400078e0000 */
[----:B------:R-:W-:Y:S02]  /*23850*/  IMAD.MOV.U32 R12, RZ, RZ, 0x4 ;  /* 0x00000004ff0c7424 */ /* 0x000fe400078e00ff */
[----:B------:R-:W-:-:S07]  /*23860*/  IMAD.MOV.U32 R3, RZ, RZ, R14 ;  /* 0x000000ffff037224 */ /* 0x000fce00078e000e */
[----:B------:R-:W-:Y:S05]  /*23870*/  WARPSYNC.COLLECTIVE R15, `(.L_x_858) ;  /* 0x000000000f087348 */ /* 0x000fea0003c00000 */
[----:B------:R0:W1:Y:S02]  /*23880*/  SHFL.IDX P6, R14, R13, R12, R11 ;  /* 0x0000000c0d0e7389 */ /* 0x00006400000c000b */
[----:B01----:R-:W-:Y:S01]  /*23890*/  ENDCOLLECTIVE ;  /* 0x000000000000791b */ /* 0x003fe20003800000 */
.L_x_858:
        /* <DEDUP_REMOVED lines=12> */
[----:B------:R-:W-:Y:S02]  /*23960*/  ISETP.GE.AND P1, PT, R6, 0x41, PT ;  /* 0x000000410600780c */ /* 0x000fe40003f26270 */
[----:B0-----:R-:W-:-:S11]  /*23970*/  MOV R2, R14 ;  /* 0x0000000e00027202 */ /* 0x001fd60000000f00 */
[----:B------:R-:W-:Y:S05]  /*23980*/  WARPSYNC.COLLECTIVE R15, `(.L_x_859) ;  /* 0x000000000f087348 */ /* 0x000fea0003c00000 */
[----:B------:R0:W1:Y:S02]  /*23990*/  SHFL.IDX P6, R14, R13, R12, R11 ;  /* 0x0000000c0d0e7389 */ /* 0x00006400000c000b */
[----:B01----:R-:W-:Y:S01]  /*239a0*/  ENDCOLLECTIVE ;  /* 0x000000000000791b */ /* 0x003fe20003800000 */
.L_x_859:
[----:B------:R-:W-:Y:S02]  /*239b0*/  @P1 IMAD R8, R5, 0x2, R22 ;  /* 0x0000000205081824 */ /* 0x000fe400078e0216 */
[----:B------:R-:W-:Y:S01]  /*239c0*/  IMAD.MOV.U32 R13, RZ, RZ, R0 ;  /* 0x000000ffff0d7224 */ /* 0x000fe200078e0000 */
[----:B------:R-:W-:Y:S01]  /*239d0*/  MOV R12, 0x5 ;  /* 0x00000005000c7802 */ /* 0x000fe20000000f00 */
[----:B------:R-:W-:-:S07]  /*239e0*/  IMAD.MOV.U32 R3, RZ, RZ, R14 ;  /* 0x000000ffff037224 */ /* 0x000fce00078e000e */
[----:B------:R-:W-:Y:S05]  /*239f0*/  WARPSYNC.COLLECTIVE R15, `(.L_x_860) ;  /* 0x000000000f087348 */ /* 0x000fea0003c00000 */
[----:B------:R0:W1:Y:S02]  /*23a00*/  SHFL.IDX P6, R14, R13, R12, R11 ;  /* 0x0000000c0d0e7389 */ /* 0x00006400000c000b */
[----:B01----:R-:W-:Y:S01]  /*23a10*/  ENDCOLLECTIVE ;  /* 0x000000000000791b */ /* 0x003fe20003800000 */
.L_x_860:
[----:B------:R-:W-:-:S04]  /*23a20*/  @P1 LEA R3, P0, R32, R3, 0x1 ;  /* 0x0000000320031211 */ /* 0x000fc800078008ff */
[----:B------:R-:W-:-:S04]  /*23a30*/  @P1 IADD3.X R2, RZ, R2, RZ, P0, !PT ;  /* 0x00000002ff021210 */ /* 0x000fc800007fe4ff */
[----:B------:R-:W-:Y:S01]  /*23a40*/  @P1 LOP3.LUT R3, R3, R2, RZ, 0x3c, !PT ;  /* 0x0000000203031212 */ /* 0x000fe200078e3cff */
[----:B------:R-:W-:-:S03]  /*23a50*/  IMAD.MOV.U32 R13, RZ, RZ, R4 ;  /* 0x000000ffff0d7224 */ /* 0x000fc600078e0004 */
[----:B------:R-:W-:-:S04]  /*23a60*/  @P1 LOP3.LUT R2, R3, R2, RZ, 0x3c, !PT ;  /* 0x0000000203021212 */ /* 0x000fc800078e3cff */
[----:B------:R-:W-:Y:S01]  /*23a70*/  @P1 LOP3.LUT R3, R3, R2, RZ, 0x3c, !PT ;  /* 0x0000000203031212 */ /* 0x000fe200078e3cff */
[----:B------:R-:W-:-:S04]  /*23a80*/  IMAD.MOV.U32 R0, RZ, RZ, R14 ;  /* 0x000000ffff007224 */ /* 0x000fc800078e000e */
[----:B------:R-:W-:Y:S01]  /*23a90*/  @!PT LDS RZ, [RZ] ;  /* 0x00000000fffff984 */ /* 0x000fe20000000800 */
[----:B------:R-:W-:Y:S01]  /*23aa0*/  @!PT LDS RZ, [RZ] ;  /* 0x00000000fffff984 */ /* 0x000fe20000000800 */
[----:B------:R-:W-:Y:S01]  /*23ab0*/  @!PT LDS RZ, [RZ] ;  /* 0x00000000fffff984 */ /* 0x000fe20000000800 */
[----:B------:R0:W-:Y:S03]  /*23ac0*/  @P1 LDGSTS.E.BYPASS.LTC128B.128 [R8+0x20400], desc[UR48][R2.64], !P4 ;  /* 0x2040000002081fae */ /* 0x0001e6000e101d70 */
[----:B0-----:R-:W-:Y:S05]  /*23ad0*/  WARPSYNC.COLLECTIVE R15, `(.L_x_861) ;  /* 0x000000000f087348 */ /* 0x001fea0003c00000 */
[----:B------:R1:W2:Y:S02]  /*23ae0*/  SHFL.IDX P6, R14, R13, R12, R11 ;  /* 0x0000000c0d0e7389 */ /* 0x0002a400000c000b */
[----:B012---:R-:W-:Y:S01]  /*23af0*/  ENDCOLLECTIVE ;  /* 0x000000000000791b */ /* 0x007fe20003800000 */
.L_x_861:
[----:B------:R-:W-:Y:S01]  /*23b00*/  @!PT LDS RZ, [RZ] ;  /* 0x00000000fffff984 */ /* 0x000fe20000000800 */
[----:B------:R-:W-:Y:S01]  /*23b10*/  @!PT LDS RZ, [RZ] ;  /* 0x00000000fffff984 */ /* 0x000fe20000000800 */
[----:B------:R-:W-:Y:S01]  /*23b20*/  @!PT LDS RZ, [RZ] ;  /* 0x00000000fffff984 */ /* 0x000fe20000000800 */
[----:B------:R-:W-:Y:S04]  /*23b30*/  @P1 LDGSTS.E.BYPASS.LTC128B.128 [R8+0x23400], desc[UR48][R2.64+0x80], !P3 ;  /* 0x2340008002081fae */ /* 0x000fe8000d901d70 */
[----:B------:R0:W-:Y:S02]  /*23b40*/  @P1 LDGSTS.E.BYPASS.LTC128B.128 [R8+0x26400], desc[UR48][R2.64+0x100], !P2 ;  /* 0x2640010002081fae */ /* 0x0001e4000d101d70 */
[----:B0-----:R-:W-:Y:S01]  /*23b50*/  MOV R2, R14 ;  /* 0x0000000e00027202 */ /* 0x001fe20000000f00 */
[----:B------:R-:W-:Y:S06]  /*23b60*/  BRA `(.L_x_862) ;  /* 0xffffffac00a47947 */ /* 0x000fec000383ffff */
.L_x_741:
[----:B------:R-:W-:Y:S01]  /*23b70*/  IMAD.MOV.U32 R13, RZ, RZ, R5 ;  /* 0x000000ffff0d7224 */ /* 0x000fe200078e0005 */
[----:B------:R-:W-:Y:S01]  /*23b80*/  MOV R11, 0x181f ;  /* 0x0000181f000b7802 */ /* 0x000fe20000000f00 */
[----:B------:R-:W-:Y:S02]  /*23b90*/  IMAD.MOV.U32 R12, RZ, RZ, RZ ;  /* 0x000000ffff0c7224 */ /* 0x000fe400078e00ff */
[----:B------:R-:W-:Y:S02]  /*23ba0*/  IMAD.MOV.U32 R15, RZ, RZ, -0x1 ;  /* 0xffffffffff0f7424 */ /* 0x000fe400078e00ff */
[----:B-----5:R-:W-:Y:S02]  /*23bb0*/  IMAD R6, R10, R8, RZ ;  /* 0x000000080a067224 */ /* 0x020fe400078e02ff */
[----:B------:R-:W-:-:S07]  /*23bc0*/  IMAD.IADD R4, R9, 0x1, R4 ;  /* 0x0000000109047824 */ /* 0x000fce00078e0204 */
[----:B------:R-:W-:Y:S05]  /*23bd0*/  WARPSYNC.COLLECTIVE R15, `(.L_x_863) ;  /* 0x000000000f087348 */ /* 0x000fea0003c00000 */
[----:B------:R0:W1:Y:S02]  /*23be0*/  SHFL.IDX P6, R14, R13, R12, R11 ;  /* 0x0000000c0d0e7389 */ /* 0x00006400000c000b */
[----:B01----:R-:W-:Y:S01]  /*23bf0*/  ENDCOLLECTIVE ;  /* 0x000000000000791b */ /* 0x003fe20003800000 */
.L_x_863:
[C---:B------:R-:W-:Y:S01]  /*23c00*/  VIADD R7, R4.reuse, 0x10 ;  /* 0x0000001004077836 */ /* 0x040fe20000000000 */
[----:B------:R-:W-:Y:S02]  /*23c10*/  ISETP.GE.AND P1, PT, R4, R6, PT ;  /* 0x000000060400720c */ /* 0x000fe40003f26270 */
[----:B------:R-:W-:Y:S01]  /*23c20*/  MOV R13, R0 ;  /* 0x00000000000d7202 */ /* 0x000fe20000000f00 */
[----:B------:R-:W-:-:S10]  /*23c30*/  IMAD.MOV.U32 R2, RZ, RZ, R14 ;  /* 0x000000ffff027224 */ /* 0x000fd400078e000e */
[----:B------:R-:W-:Y:S05]  /*23c40*/  WARPSYNC.COLLECTIVE R15, `(.L_x_864) ;  /* 0x000000000f087348 */ /* 0x000fea0003c00000 */
[----:B------:R0:W1:Y:S02]  /*23c50*/  SHFL.IDX P6, R14, R13, R12, R11 ;  /* 0x0000000c0d0e7389 */ /* 0x00006400000c000b */
[----:B01----:R-:W-:Y:S01]  /*23c60*/  ENDCOLLECTIVE ;  /* 0x000000000000791b */ /* 0x003fe20003800000 */
.L_x_864:
[----:B------:R-:W-:Y:S01]  /*23c70*/  IMAD.MOV.U32 R13, RZ, RZ, R5 ;  /* 0x000000ffff0d7224 */ /* 0x000fe200078e0005 */
[----:B------:R-:W-:Y:S02]  /*23c80*/  MOV R12, 0x1 ;  /* 0x00000001000c7802 */ /* 0x000fe40000000f00 */
[----:B------:R-:W-:-:S05]  /*23c90*/  @!P1 LEA R14, P4, R32, R14, 0x1 ;  /* 0x0000000e200e9211 */ /* 0x000fca00078808ff */
[----:B------:R-:W-:Y:S01]  /*23ca0*/  @!P1 IMAD.X R3, RZ, RZ, R2, P4 ;  /* 0x000000ffff039224 */ /* 0x000fe200020e0602 */
[----:B------:R-:W-:-:S07]  /*23cb0*/  @!P1 MOV R2, R14 ;  /* 0x0000000e00029202 */ /* 0x000fce0000000f00 */
[----:B------:R-:W-:Y:S05]  /*23cc0*/  WARPSYNC.COLLECTIVE R15, `(.L_x_865) ;  /* 0x000000000f087348 */ /* 0x000fea0003c00000 */
[----:B------:R0:W1:Y:S02]  /*23cd0*/  SHFL.IDX P6, R14, R13, R12, R11 ;  /* 0x0000000c0d0e7389 */ /* 0x00006400000c000b */
[----:B01----:R-:W-:Y:S01]  /*23ce0*/  ENDCOLLECTIVE ;  /* 0x000000000000791b */ /* 0x003fe20003800000 */
.L_x_865:
[----:B------:R-:W-:Y:S01]  /*23cf0*/  @!PT LDS RZ, [RZ] ;  /* 0x00000000fffff984 */ /* 0x000fe20000000800 */
[----:B------:R-:W-:Y:S01]  /*23d00*/  @!PT LDS RZ, [RZ] ;  /* 0x00000000fffff984 */ /* 0x000fe20000000800 */
[----:B------:R-:W-:Y:S01]  /*23d10*/  @!PT LDS RZ, [RZ] ;  /* 0x00000000fffff984 */ /* 0x000fe20000000800 */
[----:B------:R-:W-:Y:S04]  /*23d20*/  @!P1 LDGSTS.E.BYPASS.LTC128B.128 [R37+0x12400], desc[UR48][R2.64], !P3 ;  /* 0x1240000002259fae */ /* 0x000fe8000d901d70 */
[----:B------:R-:W-:Y:S04]  /*23d30*/  @!P1 LDGSTS.E.BYPASS.LTC128B.128 [R37+0x16400], desc[UR48][R2.64+0x80], !P2 ;  /* 0x1640008002259fae */ /* 0x000fe8000d101d70 */
[----:B------:R0:W-:Y:S01]  /*23d40*/  @!P1 LDGSTS.E.BYPASS.LTC128B.128 [R37+0x1a400], desc[UR48][R2.64+0x100], !P0 ;  /* 0x1a40010002259fae */ /* 0x0001e2000c101d70 */
[----:B------:R-:W-:Y:S01]  /*23d50*/  ISETP.GE.AND P1, PT, R7, R6, PT ;  /* 0x000000060700720c */ /* 0x000fe20003f26270 */
[----:B------:R-:W-:-:S02]  /*23d60*/  IMAD.MOV.U32 R13, RZ, RZ, R0 ;  /* 0x000000ffff0d7224 */ /* 0x000fc400078e0000 */
[----:B0-----:R-:W-:-:S10]  /*23d70*/  IMAD.MOV.U32 R2, RZ, RZ, R14 ;  /* 0x000000ffff027224 */ /* 0x001fd400078e000e */
[----:B------:R-:W-:Y:S05]  /*23d80*/  WARPSYNC.COLLECTIVE R15, `(.L_x_866) ;  /* 0x000000000f087348 */ /* 0x000fea0003c00000 */
[----:B------:R0:W1:Y:S02]  /*23d90*/  SHFL.IDX P6, R14, R13, R12, R11 ;  /* 0x0000000c0d0e7389 */ /* 0x00006400000c000b */
[----:B01----:R-:W-:Y:S01]  /*23da0*/  ENDCOLLECTIVE ;  /* 0x000000000000791b */ /* 0x003fe20003800000 */
.L_x_866:
        /* <DEDUP_REMOVED lines=8> */
.L_x_867:
[----:B------:R-:W-:Y:S01]  /*23e30*/  @!P1 IMAD.MOV.U32 R3, RZ, RZ, R7 ;  /* 0x000000ffff039224 */ /* 0x000fe200078e0007 */
[----:B------:R-:W-:-:S04]  /*23e40*/  IADD3 R7, R4, 0x20, RZ ;  /* 0x0000002004077810 */ /* 0x000fc80007ffe0ff */
[----:B------:R-:W-:Y:S01]  /*23e50*/  @!PT LDS RZ, [RZ] ;  /* 0x00000000fffff984 */ /* 0x000fe20000000800 */
[----:B------:R-:W-:Y:S01]  /*23e60*/  @!PT LDS RZ, [RZ] ;  /* 0x00000000fffff984 */ /* 0x000fe20000000800 */
[----:B------:R-:W-:Y:S01]  /*23e70*/  @!PT LDS RZ, [RZ] ;  /* 0x00000000fffff984 */ /* 0x000fe20000000800 */
[----:B------:R-:W-:Y:S04]  /*23e80*/  @!P1 LDGSTS.E.BYPASS.LTC128B.128 [R37+0x12c00], desc[UR48][R2.64], !P3 ;  /* 0x12c0000002259fae */ /* 0x000fe8000d901d70 */
[----:B------:R-:W-:Y:S01]  /*23e90*/  @!P1 LDGSTS.E.BYPASS.LTC128B.128 [R37+0x16c00], desc[UR48][R2.64+0x80], !P2 ;  /* 0x16c0008002259fae */ /* 0x000fe2000d101d70 */
[----:B------:R-:W-:-:S03]  /*23ea0*/  IMAD.MOV.U32 R13, RZ, RZ, R0 ;  /* 0x000000ffff0d7224 */ /* 0x000fc600078e0000 */
[----:B------:R0:W-:Y:S01]  /*23eb0*/  @!P1 LDGSTS.E.BYPASS.LTC128B.128 [R37+0x1ac00], desc[UR48][R2.64+0x100], !P0 ;  /* 0x1ac0010002259fae */ /* 0x0001e2000c101d70 */
[----:B------:R-:W-:Y:S02]  /*23ec0*/  ISETP.GE.AND P1, PT, R7, R6, PT ;  /* 0x000000060700720c */ /* 0x000fe40003f26270 */
[----:B0-----:R-:W-:-:S11]  /*23ed0*/  MOV R2, R14 ;  /* 0x0000000e00027202 */ /* 0x001fd60000000f00 */
[----:B------:R-:W-:Y:S05]  /*23ee0*/  WARPSYNC.COLLECTIVE R15, `(.L_x_868) ;  /* 0x000000000f087348 */ /* 0x000fea0003c00000 */
[----:B------:R0:W1:Y:S02]  /*23ef0*/  SHFL.IDX P6, R14, R13, R12, R11 ;  /* 0x0000000c0d0e7389 */ /* 0x00006400000c000b */
[----:B01----:R-:W-:Y:S01]  /*23f00*/  ENDCOLLECTIVE ;  /* 0x000000000000791b */ /* 0x003fe20003800000 */
.L_x_868:
[----:B------:R-:W-:Y:S01]  /*23f10*/  MOV R13, R5 ;  /* 0x00000005000d7202 */ /* 0x000fe20000000f00 */
[----:B------:R-:W-:Y:S01]  /*23f20*/  IMAD.MOV.U32 R12, RZ, RZ, 0x3 ;  /* 0x00000003ff0c7424 */ /* 0x000fe200078e00ff */
[----:B------:R-:W-:-:S05]  /*23f30*/  @!P1 LEA R14, P4, R32, R14, 0x1 ;  /* 0x0000000e200e9211 */ /* 0x000fca00078808ff */
[----:B------:R-:W-:Y:S01]  /*23f40*/  @!P1 IMAD.X R7, RZ, RZ, R2, P4 ;  /* 0x000000ffff079224 */ /* 0x000fe200020e0602 */
[----:B------:R-:W-:-:S07]  /*23f50*/  @!P1 MOV R2, R14 ;  /* 0x0000000e00029202 */ /* 0x000fce0000000f00 */
[----:B------:R-:W-:Y:S05]  /*23f60*/  WARPSYNC.COLLECTIVE R15, `(.L_x_869) ;  /* 0x000000000f087348 */ /* 0x000fea0003c00000 */
[----:B------:R0:W1:Y:S02]  /*23f70*/  SHFL.IDX P6, R14, R13, R12, R11 ;  /* 0x0000000c0d0e7389 */ /* 0x00006400000c000b */
[----:B01----:R-:W-:Y:S01]  /*23f80*/  ENDCOLLECTIVE ;  /* 0x000000000000791b */ /* 0x003fe20003800000 */
.L_x_869:
[----:B------:R-:W-:Y:S02]  /*23f90*/  @!P1 IMAD.MOV.U32 R3, RZ, RZ, R7 ;  /* 0x000000ffff039224 */ /* 0x000fe400078e0007 */
[----:B------:R-:W-:-:S03]  /*23fa0*/  VIADD R7, R4, 0x30 ;  /* 0x0000003004077836 */ /* 0x000fc60000000000 */
[----:B------:R-:W-:Y:S01]  /*23fb0*/  @!PT LDS RZ, [RZ] ;  /* 0x00000000fffff984 */ /* 0x000fe20000000800 */
[----:B------:R-:W-:Y:S01]  /*23fc0*/  @!PT LDS RZ, [RZ] ;  /* 0x00000000fffff984 */ /* 0x000fe20000000800 */
[----:B------:R-:W-:Y:S01]  /*23fd0*/  @!PT LDS RZ, [RZ] ;  /* 0x00000000fffff984 */ /* 0x000fe20000000800 */
[----:B------:R-:W-:Y:S04]  /*23fe0*/  @!P1 LDGSTS.E.BYPASS.LTC128B.128 [R37+0x13400], desc[UR48][R2.64], !P3 ;  /* 0x1340000002259fae */ /* 0x000fe8000d901d70 */
[----:B------:R-:W-:Y:S01]  /*23ff0*/  @!P1 LDGSTS.E.BYPASS.LTC128B.128 [R37+0x17400], desc[UR48][R2.64+0x80], !P2 ;  /* 0x1740008002259fae */ /* 0x000fe2000d101d70 */
[----:B------:R-:W-:-:S03]  /*24000*/  MOV R13, R0 ;  /* 0x00000000000d7202 */ /* 0x000fc60000000f00 */
[----:B------:R0:W-:Y:S01]  /*24010*/  @!P1 LDGSTS.E.BYPASS.LTC128B.128 [R37+0x1b400], desc[UR48][R2.64+0x100], !P0 ;  /* 0x1b40010002259fae */ /* 0x0001e2000c101d70 */
[----:B------:R-:W-:Y:S01]  /*24020*/  ISETP.GE.AND P1, PT, R7, R6, PT ;  /* 0x000000060700720c */ /* 0x000fe20003f26270 */
[----:B0-----:R-:W-:-:S12]  /*24030*/  IMAD.MOV.U32 R2, RZ, RZ, R14 ;  /* 0x000000ffff027224 */ /* 0x001fd800078e000e */
[----:B------:R-:W-:Y:S05]  /*24040*/  WARPSYNC.COLLECTIVE R15, `(.L_x_870) ;  /* 0x000000000f087348 */ /* 0x000fea0003c00000 */
[----:B------:R0:W1:Y:S02]  /*24050*/  SHFL.IDX P6, R14, R13, R12, R11 ;  /* 0x0000000c0d0e7389 */ /* 0x00006400000c000b */
[----:B01----:R-:W-:Y:S01]  /*24060*/  ENDCOLLECTIVE ;  /* 0x000000000000791b */ /* 0x003fe20003800000 */
.L_x_870:
[----:B------:R-:W-:Y:S01]  /*24070*/  IMAD.MOV.U32 R13, RZ, RZ, R5 ;  /* 0x000000ffff0d7224 */ /* 0x000fe200078e0005 */
[----:B------:R-:W-:Y:S02]  /*24080*/  MOV R12, 0x4 ;  /* 0x00000004000c7802 */ /* 0x000fe40000000f00 */
[----:B------:R-:W-:-:S05]  /*24090*/  @!P1 LEA R14, P4, R32, R14, 0x1 ;  /* 0x0000000e200e9211 */ /* 0x000fca00078808ff */
[----:B------:R-:W-:Y:S02]  /*240a0*/  @!P1 IMAD.X R7, RZ, RZ, R2, P4 ;  /* 0x000000ffff079224 */ /* 0x000fe400020e0602 */
[----:B------:R-:W-:-:S07]  /*240b0*/  @!P1 IMAD.MOV.U32 R2, RZ, RZ, R14 ;  /* 0x000000ffff029224 */ /* 0x000fce00078e000e */
[----:B------:R-:W-:Y:S05]  /*240c0*/  WARPSYNC.COLLECTIVE R15, `(.L_x_871) ;  /* 0x000000000f087348 */ /* 0x000fea0003c00000 */
[----:B------:R0:W1:Y:S02]  /*240d0*/  SHFL.IDX P6, R14, R13, R12, R11 ;  /* 0x0000000c0d0e7389 */ /* 0x00006400000c000b */
[----:B01----:R-:W-:Y:S01]  /*240e0*/  ENDCOLLECTIVE ;  /* 0x000000000000791b */ /* 0x003fe20003800000 */
.L_x_871:
[----:B------:R-:W-:Y:S01]  /*240f0*/  @!P1 MOV R3, R7 ;  /* 0x0000000700039202 */ /* 0x000fe20000000f00 */
[----:B------:R-:W-:-:S04]  /*24100*/  VIADD R7, R4, 0x40 ;  /* 0x0000004004077836 */ /* 0x000fc80000000000 */
        /* <DEDUP_REMOVED lines=12> */
.L_x_872:
        /* <DEDUP_REMOVED lines=8> */
.L_x_873:
        /* <DEDUP_REMOVED lines=14> */
.L_x_874:
        /* <DEDUP_REMOVED lines=8> */
.L_x_875:
        /* <DEDUP_REMOVED lines=14> */
.L_x_876:
        /* <DEDUP_REMOVED lines=8> */
.L_x_877:
[----:B------:R-:W-:-:S05]  /*24510*/  @!P1 MOV R3, R7 ;  /* 0x0000000700039202 */ /* 0x000fca0000000f00 */
[----:B------:R-:W-:Y:S01]  /*24520*/  @!PT LDS RZ, [RZ] ;  /* 0x00000000fffff984 */ /* 0x000fe20000000800 */
[----:B------:R-:W-:Y:S01]  /*24530*/  @!PT LDS RZ, [RZ] ;  /* 0x00000000fffff984 */ /* 0x000fe20000000800 */
[----:B------:R-:W-:Y:S01]  /*24540*/  @!PT LDS RZ, [RZ] ;  /* 0x00000000fffff984 */ /* 0x000fe20000000800 */
[----:B------:R0:W-:Y:S04]  /*24550*/  @!P1 LDGSTS.E.BYPASS.LTC128B.128 [R37+0x15400], desc[UR48][R2.64], !P3 ;  /* 0x1540000002259fae */ /* 0x0001e8000d901d70 */
[----:B------:R0:W-:Y:S01]  /*24560*/  @!P1 LDGSTS.E.BYPASS.LTC128B.128 [R37+0x19400], desc[UR48][R2.64+0x80], !P2 ;  /* 0x1940008002259fae */ /* 0x0001e2000d101d70 */
[----:B------:R-:W-:-:S03]  /*24570*/  IMAD.MOV.U32 R13, RZ, RZ, R0 ;  /* 0x000000ffff0d7224 */ /* 0x000fc600078e0000 */
[----:B------:R0:W-:Y:S01]  /*24580*/  @!P1 LDGSTS.E.BYPASS.LTC128B.128 [R37+0x1d400], desc[UR48][R2.64+0x100], !P0 ;  /* 0x1d40010002259fae */ /* 0x0001e2000c101d70 */
[----:B------:R-:W-:-:S07]  /*24590*/  MOV R5, R14 ;  /* 0x0000000e00057202 */ /* 0x000fce0000000f00 */
[----:B0-----:R-:W-:Y:S05]  /*245a0*/  WARPSYNC.COLLECTIVE R15, `(.L_x_878) ;  /* 0x000000000f087348 */ /* 0x001fea0003c00000 */
[----:B------:R1:W2:Y:S02]  /*245b0*/  SHFL.IDX P6, R14, R13, R12, R11 ;  /* 0x0000000c0d0e7389 */ /* 0x0002a400000c000b */
[----:B012---:R-:W-:Y:S01]  /*245c0*/  ENDCOLLECTIVE ;  /* 0x000000000000791b */ /* 0x007fe20003800000 */
.L_x_878:
[----:B------:R-:W-:Y:S05]  /*245d0*/  BRA `(.L_x_879) ;  /* 0xffffffb0000c7947 */ /* 0x000fea000383ffff */
.L_x_746:
[----:B0-----:R0:W1:Y:S02]  /*245e0*/  SYNCS.PHASECHK.TRANS64.TRYWAIT P0, [R22+URZ+0x30820], R3 ;  /* 0x03082003160075a7 */ /* 0x001064000800017f */
[----:B-1----:R-:W-:Y:S05]  /*245f0*/  @!P0 NANOSLEEP.SYNCS 0x989680 ;  /* 0x009896800000895d */ /* 0x002fea0003900000 */
[----:B------:R-:W1:Y:S02]  /*24600*/  @!P0 SYNCS.PHASECHK.TRANS64 P0, [R22+URZ+0x30820], R3 ;  /* 0x03082003160085a7 */ /* 0x000e64000800007f */
[----:B-1----:R-:W-:Y:S05]  /*24610*/  @!P0 BRA `(.L_x_746) ;  /* 0xfffffffc00f08947 */ /* 0x002fea000383ffff */
[----:B------:R-:W-:Y:S05]  /*24620*/  BRA `(.L_x_880) ;  /* 0xffffffb000847947 */ /* 0x000fea000383ffff */
.L_x_751:
[----:B0-----:R0:W1:Y:S02]  /*24630*/  SYNCS.PHASECHK.TRANS64.TRYWAIT P0, [R7+URZ+0x30840], R2 ;  /* 0x03084002070075a7 */ /* 0x001064000800017f */
[----:B-1----:R-:W-:Y:S05]  /*24640*/  @!P0 NANOSLEEP.SYNCS 0x989680 ;  /* 0x009896800000895d */ /* 0x002fea0003900000 */
[----:B------:R-:W1:Y:S02]  /*24650*/  @!P0 SYNCS.PHASECHK.TRANS64 P0, [R7+URZ+0x30840], R2 ;  /* 0x03084002070085a7 */ /* 0x000e64000800007f */
[----:B-1----:R-:W-:Y:S05]  /*24660*/  @!P0 BRA `(.L_x_751) ;  /* 0xfffffffc00f08947 */ /* 0x002fea000383ffff */
[----:B------:R-:W-:Y:S05]  /*24670*/  BRA `(.L_x_881) ;  /* 0xffffffb400607947 */ /* 0x000fea000383ffff */
.L_x_752:
        /* <DEDUP_REMOVED lines=8> */
.L_x_883:
[----:B------:R-:W-:Y:S05]  /*24700*/  BSYNC B1 ;  /* 0x0000000000017941 */ /* 0x000fea0003800000 */
.L_x_882:
[----:B------:R0:W-:Y:S04]  /*24710*/  STL [R1+0x128], R0 ;  /* 0x0001280001007387 */ /* 0x0001e80000100800 */
[----:B0-----:R0:W5:Y:S01]  /*24720*/  LDL.LU R0, [R1] ;  /* 0x0000000001007983 */ /* 0x0011620000300800 */
[----:B------:R-:W-:Y:S01]  /*24730*/  IMAD.MOV.U32 R13, RZ, RZ, R8 ;  /* 0x000000ffff0d7224 */ /* 0x000fe200078e0008 */
[----:B------:R-:W-:Y:S01]  /*24740*/  MOV R11, 0x181f ;  /* 0x0000181f000b7802 */ /* 0x000fe20000000f00 */
[----:B------:R-:W-:Y:S01]  /*24750*/  IMAD.MOV.U32 R12, RZ, RZ, RZ ;  /* 0x000000ffff0c7224 */ /* 0x000fe200078e00ff */
[----:B------:R-:W-:Y:S01]  /*24760*/  MOV R3, R14 ;  /* 0x0000000e00037202 */ /* 0x000fe20000000f00 */
[----:B------:R-:W-:Y:S01]  /*24770*/  IMAD.MOV.U32 R15, RZ, RZ, -0x1 ;  /* 0xffffffffff0f7424 */ /* 0x000fe200078e00ff */
[----:B------:R-:W-:Y:S01]  /*24780*/  SHF.L.U32 R4, R32, 0x1, RZ ;  /* 0x0000000120047819 */ /* 0x000fe200000006ff */
[----:B------:R-:W-:-:S07]  /*24790*/  IMAD R5, R5, 0x2, R22 ;  /* 0x0000000205057824 */ /* 0x000fce00078e0216 */
[----:B0----5:R-:W-:Y:S05]  /*247a0*/  WARPSYNC.COLLECTIVE R15, `(.L_x_884) ;  /* 0x000000000f087348 */ /* 0x021fea0003c00000 */
[----:B------:R1:W2:Y:S02]  /*247b0*/  SHFL.IDX P6, R14, R13, R12, R11 ;  /* 0x0000000c0d0e7389 */ /* 0x0002a400000c000b */
[----:B012--5:R-:W-:Y:S01]  /*247c0*/  ENDCOLLECTIVE ;  /* 0x000000000000791b */ /* 0x027fe20003800000 */
.L_x_884:
[----:B------:R-:W-:Y:S01]  /*247d0*/  MOV R13, R6 ;  /* 0x00000006000d7202 */ /* 0x000fe20000000f00 */
[----:B------:R-:W-:Y:S02]  /*247e0*/  IMAD.MOV.U32 R12, RZ, RZ, 0x1 ;  /* 0x00000001ff0c7424 */ /* 0x000fe400078e00ff */
[----:B------:R-:W-:-:S07]  /*247f0*/  IMAD.MOV.U32 R2, RZ, RZ, R14 ;  /* 0x000000ffff027224 */ /* 0x000fce00078e000e */
[----:B------:R-:W-:Y:S05]  /*24800*/  WARPSYNC.COLLECTIVE R15, `(.L_x_885) ;  /* 0x000000000f087348 */ /* 0x000fea0003c00000 */
[----:B------:R0:W1:Y:S02]  /*24810*/  SHFL.IDX P6, R14, R13, R12, R11 ;  /* 0x0000000c0d0e7389 */ /* 0x00006400000c000b */
[----:B01----:R-:W-:Y:S01]  /*24820*/  ENDCOLLECTIVE ;  /* 0x000000000000791b */ /* 0x003fe20003800000 */
.L_x_885:
[----:B------:R-:W-:-:S05]  /*24830*/  IADD3 R2, P0, R2, R4, RZ ;  /* 0x0000000402027210 */ /* 0x000fca0007f1e0ff */
[----:B------:R-:W-:Y:S01]  /*24840*/  IMAD.X R3, RZ, RZ, R3, P0 ;  /* 0x000000ffff037224 */ /* 0x000fe200000e0603 */
[----:B------:R-:W-:Y:S02]  /*24850*/  MOV R13, R8 ;  /* 0x00000008000d7202 */ /* 0x000fe40000000f00 */
[----:B------:R-:W-:-:S04]  /*24860*/  LOP3.LUT R0, R0, 0xffffffbf, RZ, 0xc0, !PT ;  /* 0xffffffbf00007812 */ /* 0x000fc800078ec0ff */
[----:B------:R-:W-:-:S04]  /*24870*/  @P1 LOP3.LUT R0, R0, 0x40, RZ, 0xfc, !PT ;  /* 0x0000004000001812 */ /* 0x000fc800078efcff */
[----:B------:R-:W-:Y:S01]  /*24880*/  LOP3.LUT P1, RZ, R0, 0x4, RZ, 0xc0, !PT ;  /* 0x0000000400ff7812 */ /* 0x000fe2000782c0ff */
[----:B------:R0:W-:-:S12]  /*24890*/  STL [R1], R0 ;  /* 0x0000000001007387 */ /* 0x0001d80000100800 */
[----:B------:R-:W-:Y:S01]  /*248a0*/  @!PT LDS RZ, [RZ] ;  /* 0x00000000fffff984 */ /* 0x000fe20000000800 */
[----:B------:R-:W-:Y:S01]  /*248b0*/  @!PT LDS RZ, [RZ] ;  /* 0x00000000fffff984 */ /* 0x000fe20000000800 */
[----:B------:R-:W-:Y:S01]  /*248c0*/  @!PT LDS RZ, [RZ] ;  /* 0x00000000fffff984 */ /* 0x000fe20000000800 */
[----:B------:R-:W-:Y:S04]  /*248d0*/  LDGSTS.E.BYPASS.LTC128B.128 [R5+0x1e400], desc[UR48][R2.64], !P1 ;  /* 0x1e40000002057fae */ /* 0x000fe8000c901d70 */
[----:B------:R-:W-:Y:S04]  /*248e0*/  LDGSTS.E.BYPASS.LTC128B.128 [R5+0x21400], desc[UR48][R2.64+0x80], !P5 ;  /* 0x2140008002057fae */ /* 0x000fe8000e901d70 */
[----:B------:R1:W-:Y:S02]  /*248f0*/  LDGSTS.E.BYPASS.LTC128B.128 [R5+0x24400], desc[UR48][R2.64+0x100], !P4 ;  /* 0x2440010002057fae */ /* 0x0003e4000e101d70 */
[----:B01----:R-:W-:-:S07]  /*24900*/  IMAD.MOV.U32 R3, RZ, RZ, R14 ;  /* 0x000000ffff037224 */ /* 0x003fce00078e000e */
[----:B------:R-:W-:Y:S05]  /*24910*/  WARPSYNC.COLLECTIVE R15, `(.L_x_886) ;  /* 0x000000000f087348 */ /* 0x000fea0003c00000 */
[----:B------:R0:W1:Y:S02]  /*24920*/  SHFL.IDX P6, R14, R13, R12, R11 ;  /* 0x0000000c0d0e7389 */ /* 0x00006400000c000b */
[----:B01----:R-:W-:Y:S01]  /*24930*/  ENDCOLLECTIVE ;  /* 0x000000000000791b */ /* 0x003fe20003800000 */
.L_x_886:
[----:B------:R-:W-:Y:S01]  /*24940*/  MOV R13, R6 ;  /* 0x00000006000d7202 */ /* 0x000fe20000000f00 */
[----:B------:R-:W-:Y:S02]  /*24950*/  IMAD.MOV.U32 R12, RZ, RZ, 0x2 ;  /* 0x00000002ff0c7424 */ /* 0x000fe400078e00ff */
[----:B------:R-:W-:-:S07]  /*24960*/  IMAD.MOV.U32 R2, RZ, RZ, R14 ;  /* 0x000000ffff027224 */ /* 0x000fce00078e000e */
[----:B------:R-:W-:Y:S05]  /*24970*/  WARPSYNC.COLLECTIVE R15, `(.L_x_887) ;  /* 0x000000000f087348 */ /* 0x000fea0003c00000 */
[----:B------:R0:W1:Y:S02]  /*24980*/  SHFL.IDX P6, R14, R13, R12, R11 ;  /* 0x0000000c0d0e7389 */ /* 0x00006400000c000b */
[----:B01----:R-:W-:Y:S01]  /*24990*/  ENDCOLLECTIVE ;  /* 0x000000000000791b */ /* 0x003fe20003800000 */
.L_x_887:
[----:B------:R-:W-:-:S05]  /*249a0*/  IADD3 R2, P0, R2, R4, RZ ;  /* 0x0000000402027210 */ /* 0x000fca0007f1e0ff */
[----:B------:R-:W-:-:S05]  /*249b0*/  IMAD.X R3, RZ, RZ, R3, P0 ;  /* 0x000000ffff037224 */ /* 0x000fca00000e0603 */
[----:B------:R-:W-:Y:S01]  /*249c0*/  @!PT LDS RZ, [RZ] ;  /* 0x00000000fffff984 */ /* 0x000fe20000000800 */
[----:B------:R-:W-:Y:S01]  /*249d0*/  @!PT LDS RZ, [RZ] ;  /* 0x00000000fffff984 */ /* 0x000fe20000000800 */
[----:B------:R-:W-:Y:S01]  /*249e0*/  @!PT LDS RZ, [RZ] ;  /* 0x00000000fffff984 */ /* 0x000fe20000000800 */
[----:B------:R0:W-:Y:S01]  /*249f0*/  LDGSTS.E.BYPASS.LTC128B.128 [R5+0x1ec00], desc[UR48][R2.64], !P1 ;  /* 0x1ec0000002057fae */ /* 0x0001e2000c901d70 */
[----:B------:R-:W-:-:S03]  /*24a00*/  MOV R13, R8 ;  /* 0x00000008000d7202 */ /* 0x000fc60000000f00 */
[----:B------:R0:W-:Y:S04]  /*24a10*/  LDGSTS.E.BYPASS.LTC128B.128 [R5+0x21c00], desc[UR48][R2.64+0x80], !P5 ;  /* 0x21c0008002057fae */ /* 0x0001e8000e901d70 */
[----:B------:R0:W-:Y:S01]  /*24a20*/  LDGSTS.E.BYPASS.LTC128B.128 [R5+0x24c00], desc[UR48][R2.64+0x100], !P4 ;  /* 0x24c0010002057fae */ /* 0x0001e2000e101d70 */
[----:B------:R-:W-:-:S07]  /*24a30*/  IMAD.MOV.U32 R34, RZ, RZ, R14 ;  /* 0x000000ffff227224 */ /* 0x000fce00078e000e */
[----:B0-----:R-:W-:Y:S05]  /*24a40*/  WARPSYNC.COLLECTIVE R15, `(.L_x_888) ;  /* 0x000000000f087348 */ /* 0x001fea0003c00000 */
[----:B------:R1:W2:Y:S02]  /*24a50*/  SHFL.IDX P6, R14, R13, R12, R11 ;  /* 0x0000000c0d0e7389 */ /* 0x0002a400000c000b */
[----:B012---:R-:W-:Y:S01]  /*24a60*/  ENDCOLLECTIVE ;  /* 0x000000000000791b */ /* 0x007fe20003800000 */
.L_x_888:
[----:B------:R-:W-:Y:S01]  /*24a70*/  MOV R13, R6 ;  /* 0x00000006000d7202 */ /* 0x000fe20000000f00 */
[----:B------:R-:W-:Y:S02]  /*24a80*/  IMAD.MOV.U32 R12, RZ, RZ, 0x3 ;  /* 0x00000003ff0c7424 */ /* 0x000fe400078e00ff */
[----:B------:R-:W-:-:S07]  /*24a90*/  IMAD.MOV.U32 R2, RZ, RZ, R14 ;  /* 0x000000ffff027224 */ /* 0x000fce00078e000e */
[----:B------:R-:W-:Y:S05]  /*24aa0*/  WARPSYNC.COLLECTIVE R15, `(.L_x_889) ;  /* 0x000000000f087348 */ /* 0x000fea0003c00000 */
[----:B------:R0:W1:Y:S02]  /*24ab0*/  SHFL.IDX P6, R14, R13, R12, R11 ;  /* 0x0000000c0d0e7389 */ /* 0x00006400000c000b */
[----:B01----:R-:W-:Y:S01]  /*24ac0*/  ENDCOLLECTIVE ;  /* 0x000000000000791b */ /* 0x003fe20003800000 */
.L_x_889:
        /* <DEDUP_REMOVED lines=13> */
.L_x_890:
[----:B------:R-:W-:Y:S01]  /*24ba0*/  MOV R13, R6 ;  /* 0x00000006000d7202 */ /* 0x000fe20000000f00 */
[----:B------:R-:W-:Y:S02]  /*24bb0*/  IMAD.MOV.U32 R12, RZ, RZ, 0x4 ;  /* 0x00000004ff0c7424 */ /* 0x000fe400078e00ff */
[----:B------:R-:W-:-:S07]  /*24bc0*/  IMAD.MOV.U32 R2, RZ, RZ, R14 ;  /* 0x000000ffff027224 */ /* 0x000fce00078e000e */
[----:B------:R-:W-:Y:S05]  /*24bd0*/  WARPSYNC.COLLECTIVE R15, `(.L_x_891) ;  /* 0x000000000f087348 */ /* 0x000fea0003c00000 */
[----:B------:R0:W1:Y:S02]  /*24be0*/  SHFL.IDX P6, R14, R13, R12, R11 ;  /* 0x0000000c0d0e7389 */ /* 0x00006400000c000b */
[----:B01----:R-:W-:Y:S01]  /*24bf0*/  ENDCOLLECTIVE ;  /* 0x000000000000791b */ /* 0x003fe20003800000 */
.L_x_891:
        /* <DEDUP_REMOVED lines=13> */
.L_x_892:
[----:B------:R-:W-:-:S05]  /*24cd0*/  IMAD.MOV.U32 R2, RZ, RZ, R14 ;  /* 0x000000ffff027224 */ /* 0x000fca00078e000e */
[----:B------:R-:W-:-:S05]  /*24ce0*/  IADD3 R2, P0, R2, R4, RZ ;  /* 0x0000000402027210 */ /* 0x000fca0007f1e0ff */
[----:B------:R-:W-:-:S05]  /*24cf0*/  IMAD.X R3, RZ, RZ, R34, P0 ;  /* 0x000000ffff037224 */ /* 0x000fca00000e0622 */
[----:B------:R-:W-:Y:S01]  /*24d00*/  @!PT LDS RZ, [RZ] ;  /* 0x00000000fffff984 */ /* 0x000fe20000000800 */
[----:B------:R-:W-:Y:S01]  /*24d10*/  @!PT LDS RZ, [RZ] ;  /* 0x00000000fffff984 */ /* 0x000fe20000000800 */
[----:B------:R-:W-:Y:S01]  /*24d20*/  @!PT LDS RZ, [RZ] ;  /* 0x00000000fffff984 */ /* 0x000fe20000000800 */
[----:B------:R0:W-:Y:S01]  /*24d30*/  LDGSTS.E.BYPASS.LTC128B.128 [R5+0x20400], desc[UR48][R2.64], !P1 ;  /* 0x2040000002057fae */ /* 0x0001e2000c901d70 */
[----:B------:R-:W-:-:S03]  /*24d40*/  LOP3.LUT P1, RZ, R0, 0x40, RZ, 0xc0, !PT ;  /* 0x0000004000ff7812 */ /* 0x000fc6000782c0ff */
[----:B------:R0:W5:Y:S01]  /*24d50*/  LDL.LU R0, [R1+0x128] ;  /* 0x0001280001007983 */ /* 0x0001620000300800 */
[----:B------:R-:W-:Y:S01]  /*24d60*/  MOV R13, R6 ;  /* 0x00000006000d7202 */ /* 0x000fe20000000f00 */
[----:B------:R-:W-:Y:S02]  /*24d70*/  IMAD.MOV.U32 R12, RZ, RZ, 0x5 ;  /* 0x00000005ff0c7424 */ /* 0x000fe400078e00ff */
[----:B------:R0:W-:Y:S06]  /*24d80*/  LDGSTS.E.BYPASS.LTC128B.128 [R5+0x23400], desc[UR48][R2.64+0x80], !P5 ;  /* 0x2340008002057fae */ /* 0x0001ec000e901d70 */
[----:B0----5:R-:W-:Y:S05]  /*24d90*/  WARPSYNC.COLLECTIVE R15, `(.L_x_893) ;  /* 0x000000000f087348 */ /* 0x021fea0003c00000 */
[----:B------:R1:W2:Y:S02]  /*24da0*/  SHFL.IDX P6, R14, R13, R12, R11 ;  /* 0x0000000c0d0e7389 */ /* 0x0002a400000c000b */
[----:B012--5:R-:W-:Y:S01]  /*24db0*/  ENDCOLLECTIVE ;  /* 0x000000000000791b */ /* 0x027fe20003800000 */
.L_x_893:
[----:B------:R-:W-:Y:S01]  /*24dc0*/  @!PT LDS RZ, [RZ] ;  /* 0x00000000fffff984 */ /* 0x000fe20000000800 */
[----:B------:R-:W-:Y:S01]  /*24dd0*/  @!PT LDS RZ, [RZ] ;  /* 0x00000000fffff984 */ /* 0x000fe20000000800 */
[----:B------:R-:W-:Y:S01]  /*24de0*/  @!PT LDS RZ, [RZ] ;  /* 0x00000000fffff984 */ /* 0x000fe20000000800 */
[----:B------:R0:W-:Y:S01]  /*24df0*/  LDGSTS.E.BYPASS.LTC128B.128 [R5+0x26400], desc[UR48][R2.64+0x100], !P4 ;  /* 0x2640010002057fae */ /* 0x0001e2000e101d70 */
[----:B------:R-:W-:Y:S01]  /*24e00*/  MOV R13, R8 ;  /* 0x00000008000d7202 */ /* 0x000fe20000000f00 */
[----:B------:R-:W-:-:S07]  /*24e10*/  IMAD.MOV.U32 R34, RZ, RZ, R14 ;  /* 0x000000ffff227224 */ /* 0x000fce00078e000e */
[----:B0-----:R-:W-:Y:S05]  /*24e20*/  WARPSYNC.COLLECTIVE R15, `(.L_x_894) ;  /* 0x000000000f087348 */ /* 0x001fea0003c00000 */
[----:B------:R1:W2:Y:S02]  /*24e30*/  SHFL.IDX P6, R14, R13, R12, R11 ;  /* 0x0000000c0d0e7389 */ /* 0x0002a400000c000b */
[----:B012---:R-:W-:Y:S01]  /*24e40*/  ENDCOLLECTIVE ;  /* 0x000000000000791b */ /* 0x007fe20003800000 */
.L_x_894:
[----:B------:R-:W-:Y:S01]  /*24e50*/  IMAD.MOV.U32 R2, RZ, RZ, R14 ;  /* 0x000000ffff027224 */ /* 0x000fe200078e000e */
[----:B------:R-:W-:Y:S06]  /*24e60*/  BRA `(.L_x_895) ;  /* 0xffffffb0006c7947 */ /* 0x000fec000383ffff */
.L_x_757:
[----:B0-----:R0:W2:Y:S02]  /*24e70*/  SYNCS.PHASECHK.TRANS64.TRYWAIT P0, [R6+URZ+0x30860], R2 ;  /* 0x03086002060075a7 */ /* 0x0010a4000800017f */
[----:B--2---:R-:W-:Y:S05]  /*24e80*/  @!P0 NANOSLEEP.SYNCS 0x989680 ;  /* 0x009896800000895d */ /* 0x004fea0003900000 */
[----:B------:R-:W2:Y:S02]  /*24e90*/  @!P0 SYNCS.PHASECHK.TRANS64 P0, [R6+URZ+0x30860], R2 ;  /* 0x03086002060085a7 */ /* 0x000ea4000800007f */
[----:B--2---:R-:W-:Y:S05]  /*24ea0*/  @!P0 BRA `(.L_x_757) ;  /* 0xfffffffc00f08947 */ /* 0x004fea000383ffff */
[----:B------:R-:W-:Y:S05]  /*24eb0*/  BRA `(.L_x_896) ;  /* 0xffffffb000d47947 */ /* 0x000fea000383ffff */
.L_x_758:
        /* <DEDUP_REMOVED lines=8> */
.L_x_898:
[----:B------:R-:W-:Y:S05]  /*24f40*/  BSYNC B1 ;  /* 0x0000000000017941 */ /* 0x000fea0003800000 */
.L_x_897:
[----:B------:R-:W-:Y:S01]  /*24f50*/  IMAD.MOV.U32 R13, RZ, RZ, R23 ;  /* 0x000000ffff0d7224 */ /* 0x000fe200078e0017 */
[----:B------:R-:W-:Y:S01]  /*24f60*/  MOV R11, 0x181f ;  /* 0x0000181f000b7802 */ /* 0x000fe20000000f00 */
[----:B------:R-:W-:Y:S01]  /*24f70*/  IMAD.MOV.U32 R12, RZ, RZ, RZ ;  /* 0x000000ffff0c7224 */ /* 0x000fe200078e00ff */
[----:B------:R-:W-:Y:S01]  /*24f80*/  MOV R3, R14 ;  /* 0x0000000e00037202 */ /* 0x000fe20000000f00 */
[----:B------:R-:W-:Y:S02]  /*24f90*/  IMAD.MOV.U32 R15, RZ, RZ, -0x1 ;  /* 0xffffffffff0f7424 */ /* 0x000fe400078e00ff */
[----:B------:R-:W-:-:S07]  /*24fa0*/  IMAD R5, R5, 0x2, R22 ;  /* 0x0000000205057824 */ /* 0x000fce00078e0216 */
[----:B------:R-:W-:Y:S05]  /*24fb0*/  WARPSYNC.COLLECTIVE R15, `(.L_x_899) ;  /* 0x000000000f087348 */ /* 0x000fea0003c00000 */
[----:B------:R0:W1:Y:S02]  /*24fc0*/  SHFL.IDX P6, R14, R13, R12, R11 ;  /* 0x0000000c0d0e7389 */ /* 0x00006400000c000b */
[----:B01----:R-:W-:Y:S01]  /*24fd0*/  ENDCOLLECTIVE ;  /* 0x000000000000791b */ /* 0x003fe20003800000 */
.L_x_899:
[----:B------:R-:W-:Y:S01]  /*24fe0*/  IMAD.MOV.U32 R13, RZ, RZ, R24 ;  /* 0x000000ffff0d7224 */ /* 0x000fe200078e0018 */
[----:B------:R-:W-:Y:S01]  /*24ff0*/  MOV R12, 0x1 ;  /* 0x00000001000c7802 */ /* 0x000fe20000000f00 */
[----:B------:R-:W-:-:S07]  /*25000*/  IMAD.MOV.U32 R2, RZ, RZ, R14 ;  /* 0x000000ffff027224 */ /* 0x000fce00078e000e */
[----:B------:R-:W-:Y:S05]  /*25010*/  WARPSYNC.COLLECTIVE R15, `(.L_x_900) ;  /* 0x000000000f087348 */ /* 0x000fea0003c00000 */
[----:B------:R0:W1:Y:S02]  /*25020*/  SHFL.IDX P6, R14, R13, R12, R11 ;  /* 0x0000000c0d0e7389 */ /* 0x00006400000c000b */
[----:B01----:R-:W-:Y:S01]  /*25030*/  ENDCOLLECTIVE ;  /* 0x000000000000791b */ /* 0x003fe20003800000 */
.L_x_900:
        /* <DEDUP_REMOVED lines=16> */
.L_x_901:
[----:B------:R-:W-:Y:S01]  /*25140*/  IMAD.MOV.U32 R13, RZ, RZ, R24 ;  /* 0x000000ffff0d7224 */ /* 0x000fe200078e0018 */
[----:B------:R-:W-:Y:S02]  /*25150*/  MOV R12, 0x2 ;  /* 0x00000002000c7802 */ /* 0x000fe40000000f00 */
[----:B------:R-:W-:-:S07]  /*25160*/  MOV R2, R14 ;  /* 0x0000000e00027202 */ /* 0x000fce0000000f00 */
[----:B------:R-:W-:Y:S05]  /*25170*/  WARPSYNC.COLLECTIVE R15, `(.L_x_902) ;  /* 0x000000000f087348 */ /* 0x000fea0003c00000 */
[----:B------:R0:W1:Y:S02]  /*25180*/  SHFL.IDX P6, R14, R13, R12, R11 ;  /* 0x0000000c0d0e7389 */ /* 0x00006400000c000b */
[----:B01----:R-:W-:Y:S01]  /*25190*/  ENDCOLLECTIVE ;  /* 0x000000000000791b */ /* 0x003fe20003800000 */
.L_x_902:
        /* <DEDUP_REMOVED lines=16> */
.L_x_903:
[----:B------:R-:W-:Y:S01]  /*252a0*/  IMAD.MOV.U32 R13, RZ, RZ, R24 ;  /* 0x000000ffff0d7224 */ /* 0x000fe200078e0018 */
[----:B------:R-:W-:Y:S02]  /*252b0*/  MOV R12, 0x3 ;  /* 0x00000003000c7802 */ /* 0x000fe40000000f00 */
[----:B------:R-:W-:-:S07]  /*252c0*/  MOV R2, R14 ;  /* 0x0000000e00027202 */ /* 0x000fce0000000f00 */
[----:B------:R-:W-:Y:S05]  /*252d0*/  WARPSYNC.COLLECTIVE R15, `(.L_x_904) ;  /* 0x000000000f087348 */ /* 0x000fea0003c00000 */
[----:B------:R0:W1:Y:S02]  /*252e0*/  SHFL.IDX P6, R14, R13, R12, R11 ;  /* 0x0000000c0d0e7389 */ /* 0x00006400000c000b */
[----:B01----:R-:W-:Y:S01]  /*252f0*/  ENDCOLLECTIVE ;  /* 0x000000000000791b */ /* 0x003fe20003800000 */
.L_x_904:
        /* <DEDUP_REMOVED lines=16> */
.L_x_905:
[----:B------:R-:W-:Y:S01]  /*25400*/  IMAD.MOV.U32 R13, RZ, RZ, R24 ;  /* 0x000000ffff0d7224 */ /* 0x000fe200078e0018 */
[----:B------:R-:W-:Y:S02]  /*25410*/  MOV R12, 0x4 ;  /* 0x00000004000c7802 */ /* 0x000fe40000000f00 */
[----:B------:R-:W-:-:S07]  /*25420*/  MOV R2, R14 ;  /* 0x0000000e00027202 */ /* 0x000fce0000000f00 */
[----:B------:R-:W-:Y:S05]  /*25430*/  WARPSYNC.COLLECTIVE R15, `(.L_x_906) ;  /* 0x000000000f087348 */ /* 0x000fea0003c00000 */
[----:B------:R0:W1:Y:S02]  /*25440*/  SHFL.IDX P6, R14, R13, R12, R11 ;  /* 0x0000000c0d0e7389 */ /* 0x00006400000c000b */
[----:B01----:R-:W-:Y:S01]  /*25450*/  ENDCOLLECTIVE ;  /* 0x000000000000791b */ /* 0x003fe20003800000 */
.L_x_906:
        /* <DEDUP_REMOVED lines=16> */
.L_x_907:
[----:B------:R-:W-:Y:S01]  /*25560*/  IMAD.MOV.U32 R13, RZ, RZ, R24 ;  /* 0x000000ffff0d7224 */ /* 0x000fe200078e0018 */
[----:B------:R-:W-:Y:S02]  /*25570*/  MOV R12, 0x5 ;  /* 0x00000005000c7802 */ /* 0x000fe40000000f00 */
[----:B------:R-:W-:-:S07]  /*25580*/  MOV R2, R14 ;  /* 0x0000000e00027202 */ /* 0x000fce0000000f00 */
[----:B------:R-:W-:Y:S05]  /*25590*/  WARPSYNC.COLLECTIVE R15, `(.L_x_908) ;  /* 0x000000000f087348 */ /* 0x000fea0003c00000 */
[----:B------:R0:W1:Y:S02]  /*255a0*/  SHFL.IDX P6, R14, R13, R12, R11 ;  /* 0x0000000c0d0e7389 */ /* 0x00006400000c000b */
[----:B01----:R-:W-:Y:S01]  /*255b0*/  ENDCOLLECTIVE ;  /* 0x000000000000791b */ /* 0x003fe20003800000 */
.L_x_908:
        /* <DEDUP_REMOVED lines=13> */
.L_x_909:
[----:B------:R-:W-:Y:S01]  /*25690*/  @!PT LDS RZ, [RZ] ;  /* 0x00000000fffff984 */ /* 0x000fe20000000800 */
[----:B------:R-:W-:Y:S01]  /*256a0*/  @!PT LDS RZ, [RZ] ;  /* 0x00000000fffff984 */ /* 0x000fe20000000800 */
[----:B------:R-:W-:Y:S01]  /*256b0*/  @!PT LDS RZ, [RZ] ;  /* 0x00000000fffff984 */ /* 0x000fe20000000800 */
[----:B------:R0:W-:Y:S01]  /*256c0*/  LDGSTS.E.BYPASS.LTC128B.128 [R5+0x5400], desc[UR48][R2.64+0x80], !P0 ;  /* 0x0540008002057fae */ /* 0x0001e2000c101d70 */
[----:B------:R-:W-:-:S13]  /*256d0*/  ISETP.LT.OR P0, PT, R7, 0x41, P1 ;  /* 0x000000410700780c */ /* 0x000fda0000f01670 */
[----:B------:R0:W-:Y:S01]  /*256e0*/  LDGSTS.E.BYPASS.LTC128B.128 [R5+0x8400], desc[UR48][R2.64+0x100], !P0 ;  /* 0x0840010002057fae */ /* 0x0001e2000c101d70 */
[----:B------:R-:W-:Y:S05]  /*256f0*/  BRA `(.L_x_910) ;  /* 0xffffffac00c07947 */ /* 0x000fea000383ffff */
.L_x_766:
[----:B0-----:R0:W1:Y:S02]  /*25700*/  SYNCS.PHASECHK.TRANS64.TRYWAIT P0, [R0+URZ+0x30860], R3 ;  /* 0x03086003000075a7 */ /* 0x001064000800017f */
[----:B-1----:R-:W-:Y:S05]  /*25710*/  @!P0 NANOSLEEP.SYNCS 0x989680 ;  /* 0x009896800000895d */ /* 0x002fea0003900000 */
[----:B------:R-:W1:Y:S02]  /*25720*/  @!P0 SYNCS.PHASECHK.TRANS64 P0, [R0+URZ+0x30860], R3 ;  /* 0x03086003000085a7 */ /* 0x000e64000800007f */
[----:B-1----:R-:W-:Y:S05]  /*25730*/  @!P0 BRA `(.L_x_766) ;  /* 0xfffffffc00f08947 */ /* 0x002fea000383ffff */
[----:B------:R-:W-:Y:S05]  /*25740*/  BRA `(.L_x_911) ;  /* 0xffffffb000e47947 */ /* 0x000fea000383ffff */
.L_x_767:
[----:B------:R-:W-:Y:S01]  /*25750*/  BSSY B0, `(.L_x_912) ;  /* 0x0000008000007945 */ /* 0x000fe20003800000 */
[----:B------:R-:W-:Y:S01]  /*25760*/  MOV R13, R24 ;  /* 0x00000018000d7202 */ /* 0x000fe20000000f00 */
[----:B------:R-:W-:Y:S01]  /*25770*/  IMAD.MOV.U32 R12, RZ, RZ, RZ ;  /* 0x000000ffff0c7224 */ /* 0x000fe200078e00ff */
[----:B------:R-:W-:Y:S01]  /*25780*/  MOV R15, 0xffffffff ;  /* 0xffffffff000f7802 */ /* 0x000fe20000000f00 */
[----:B------:R-:W-:-:S07]  /*25790*/  IMAD.MOV.U32 R11, RZ, RZ, 0x181f ;  /* 0x0000181fff0b7424 */ /* 0x000fce00078e00ff */
[----:B0-2---:R-:W-:Y:S05]  /*257a0*/  WARPSYNC.COLLECTIVE R15, `(.L_x_913) ;  /* 0x000000000f087348 */ /* 0x005fea0003c00000 */
[----:B--2---:R1:W2:Y:S02]  /*257b0*/  SHFL.IDX P6, R14, R13, R12, R11 ;  /* 0x0000000c0d0e7389 */ /* 0x0042a400000c000b */
[----:B012---:R-:W-:Y:S01]  /*257c0*/  ENDCOLLECTIVE ;  /* 0x000000000000791b */ /* 0x007fe20003800000 */
.L_x_913:
[----:B------:R-:W-:Y:S05]  /*257d0*/  BSYNC B0 ;  /* 0x0000000000007941 */ /* 0x000fea0003800000 */
.L_x_912:
[----:B------:R-:W-:Y:S01]  /*257e0*/  IMAD.MOV.U32 R13, RZ, RZ, R23 ;  /* 0x000000ffff0d7224 */ /* 0x000fe200078e0017 */
[----:B------:R-:W-:Y:S01]  /*257f0*/  MOV R12, RZ ;  /* 0x000000ff000c7202 */ /* 0x000fe20000000f00 */
[----:B------:R-:W-:Y:S01]  /*25800*/  IMAD.MOV.U32 R11, RZ, RZ, 0x181f ;  /* 0x0000181fff0b7424 */ /* 0x000fe200078e00ff */
[----:B------:R-:W-:Y:S01]  /*25810*/  SHF.L.U32 R5, R32, 0x1, RZ ;  /* 0x0000000120057819 */ /* 0x000fe200000006ff */
[----:B------:R-:W-:Y:S02]  /*25820*/  IMAD.MOV.U32 R15, RZ, RZ, -0x1 ;  /* 0xffffffffff0f7424 */ /* 0x000fe400078e00ff */
[----:B------:R-:W-:Y:S02]  /*25830*/  IMAD.MOV.U32 R3, RZ, RZ, R14 ;  /* 0x000000ffff037224 */ /* 0x000fe400078e000e */
[----:B------:R-:W-:-:S07]  /*25840*/  IMAD R4, R7, 0x2, R22 ;  /* 0x0000000207047824 */ /* 0x000fce00078e0216 */
[----:B------:R-:W-:Y:S05]  /*25850*/  WARPSYNC.COLLECTIVE R15, `(.L_x_914) ;  /* 0x000000000f087348 */ /* 0x000fea0003c00000 */
[----:B------:R0:W1:Y:S02]  /*25860*/  SHFL.IDX P6, R14, R13, R12, R11 ;  /* 0x0000000c0d0e7389 */ /* 0x00006400000c000b */
[----:B01----:R-:W-:Y:S01]  /*25870*/  ENDCOLLECTIVE ;  /* 0x000000000000791b */ /* 0x003fe20003800000 */
.L_x_914:
[----:B------:R-:W-:Y:S02]  /*25880*/  ULDC UR4, c[0x0][0x2f4] ;  /* 0x0000bd0000047ab9 */ /* 0x000fe40000000800 */
[----:B------:R-:W-:Y:S02]  /*25890*/  ISETP.GE.AND P2, PT, R32, UR4, PT ;  /* 0x0000000420007c0c */ /* 0x000fe4000bf46270 */
[----:B------:R-:W-:Y:S02]  /*258a0*/  ISETP.GE.AND P1, PT, R35, UR4, PT ;  /* 0x0000000423007c0c */ /* 0x000fe4000bf26270 */
[C---:B------:R-:W-:Y:S02]  /*258b0*/  ISETP.LT.OR P3, PT, R6.reuse, 0x1, P2 ;  /* 0x000000010600780c */ /* 0x040fe40001761670 */
[----:B------:R-:W-:Y:S02]  /*258c0*/  ISETP.LT.OR P4, PT, R6, 0x1, P1 ;  /* 0x000000010600780c */ /* 0x000fe40000f81670 */
[----:B------:R-:W-:Y:S01]  /*258d0*/  MOV R13, R24 ;  /* 0x00000018000d7202 */ /* 0x000fe20000000f00 */
[----:B------:R-:W-:Y:S01]  /*258e0*/  IMAD.MOV.U32 R12, RZ, RZ, 0x1 ;  /* 0x00000001ff0c7424 */ /* 0x000fe200078e00ff */
[----:B------:R-:W-:-:S05]  /*258f0*/  IADD3 R2, P0, R14, R5, RZ ;  /* 0x000000050e027210 */ /* 0x000fca0007f1e0ff */
[----:B------:R-:W-:Y:S01]  /*25900*/  IMAD.X R3, RZ, RZ, R3, P0 ;  /* 0x000000ffff037224 */ /* 0x000fe200000e0603 */
[----:B------:R-:W-:-:S13]  /*25910*/  ISETP.GE.AND P0, PT, R33, UR4, PT ;  /* 0x0000000421007c0c */ /* 0x000fda000bf06270 */
[----:B------:R-:W-:Y:S05]  /*25920*/  WARPSYNC.COLLECTIVE R15, `(.L_x_915) ;  /* 0x000000000f087348 */ /* 0x000fea0003c00000 */
[----:B------:R0:W1:Y:S02]  /*25930*/  SHFL.IDX P6, R14, R13, R12, R11 ;  /* 0x0000000c0d0e7389 */ /* 0x00006400000c000b */
[----:B01----:R-:W-:Y:S01]  /*25940*/  ENDCOLLECTIVE ;  /* 0x000000000000791b */ /* 0x003fe20003800000 */
.L_x_915:
[----:B------:R-:W-:Y:S01]  /*25950*/  @!PT LDS RZ, [RZ] ;  /* 0x00000000fffff984 */ /* 0x000fe20000000800 */
[----:B------:R-:W-:Y:S01]  /*25960*/  @!PT LDS RZ, [RZ] ;  /* 0x00000000fffff984 */ /* 0x000fe20000000800 */
[----:B------:R-:W-:Y:S01]  /*25970*/  @!PT LDS RZ, [RZ] ;  /* 0x00000000fffff984 */ /* 0x000fe20000000800 */
[----:B------:R0:W-:Y:S01]  /*25980*/  LDGSTS.E.BYPASS.LTC128B.128 [R4+0x400], desc[UR48][R2.64], !P3 ;  /* 0x0040000002047fae */ /* 0x0001e2000d901d70 */
[----:B------:R-:W-:-:S03]  /*25990*/  ISETP.LT.OR P3, PT, R6, 0x1, P0 ;  /* 0x000000010600780c */ /* 0x000fc60000761670 */
[----:B------:R0:W-:Y:S01]  /*259a0*/  LDGSTS.E.BYPASS.LTC128B.128 [R4+0x3400], desc[UR48][R2.64+0x80], !P4 ;  /* 0x0340008002047fae */ /* 0x0001e2000e101d70 */
[----:B------:R-:W-:-:S09]  /*259b0*/  MOV R13, R23 ;  /* 0x00000017000d7202 */ /* 0x000fd20000000f00 */
[----:B------:R0:W-:Y:S01]  /*259c0*/  LDGSTS.E.BYPASS.LTC128B.128 [R4+0x6400], desc[UR48][R2.64+0x100], !P3 ;  /* 0x0640010002047fae */ /* 0x0001e2000d901d70 */
[----:B------:R-:W-:Y:S01]  /*259d0*/  ISETP.LT.OR P3, PT, R6, 0x11, P2 ;  /* 0x000000110600780c */ /* 0x000fe20001761670 */
[----:B------:R-:W-:-:S12]  /*259e0*/  IMAD.MOV.U32 R7, RZ, RZ, R14 ;  /* 0x000000ffff077224 */ /* 0x000fd800078e000e */
[----:B0-----:R-:W-:Y:S05]  /*259f0*/  WARPSYNC.COLLECTIVE R15, `(.L_x_916) ;  /* 0x000000000f087348 */ /* 0x001fea0003c00000 */
[----:B------:R1:W2:Y:S02]  /*25a00*/  SHFL.IDX P6, R14, R13, R12, R11 ;  /* 0x0000000c0d0e7389 */ /* 0x0002a400000c000b */
[----:B012---:R-:W-:Y:S01]  /*25a10*/  ENDCOLLECTIVE ;  /* 0x000000000000791b */ /* 0x007fe20003800000 */
.L_x_916:
[----:B------:R-:W-:Y:S01]  /*25a20*/  IMAD.MOV.U32 R13, RZ, RZ, R24 ;  /* 0x000000ffff0d7224 */ /* 0x000fe200078e0018 */
[----:B------:R-:W-:Y:S02]  /*25a30*/  MOV R12, 0x2 ;  /* 0x00000002000c7802 */ /* 0x000fe40000000f00 */
[----:B------:R-:W-:-:S13]  /*25a40*/  IADD3 R2, P4, R14, R5, RZ ;  /* 0x000000050e027210 */ /* 0x000fda0007f9e0ff */
[----:B------:R-:W-:Y:S05]  /*25a50*/  WARPSYNC.COLLECTIVE R15, `(.L_x_917) ;  /* 0x000000000f087348 */ /* 0x000fea0003c00000 */
[----:B------:R0:W1:Y:S02]  /*25a60*/  SHFL.IDX P6, R14, R13, R12, R11 ;  /* 0x0000000c0d0e7389 */ /* 0x00006400000c000b */
[----:B01----:R-:W-:Y:S01]  /*25a70*/  ENDCOLLECTIVE ;  /* 0x000000000000791b */ /* 0x003fe20003800000 */
.L_x_917:
        /* <DEDUP_REMOVED lines=15> */
.L_x_918:
[----:B------:R-:W-:Y:S02]  /*25b70*/  IMAD.MOV.U32 R13, RZ, RZ, R24 ;  /* 0x000000ffff0d7224 */ /* 0x000fe400078e0018 */
[----:B------:R-:W-:Y:S01]  /*25b80*/  IMAD.MOV.U32 R12, RZ, RZ, 0x3 ;  /* 0x00000003ff0c7424 */ /* 0x000fe200078e00ff */
[----:B------:R-:W-:-:S13]  /*25b90*/  IADD3 R2, P4, R14, R5, RZ ;  /* 0x000000050e027210 */ /* 0x000fda0007f9e0ff */
[----:B------:R-:W-:Y:S05]  /*25ba0*/  WARPSYNC.COLLECTIVE R15, `(.L_x_919) ;  /* 0x000000000f087348 */ /* 0x000fea0003c00000 */
[----:B------:R0:W1:Y:S02]  /*25bb0*/  SHFL.IDX P6, R14, R13, R12, R11 ;  /* 0x0000000c0d0e7389 */ /* 0x00006400000c000b */
[----:B01----:R-:W-:Y:S01]  /*25bc0*/  ENDCOLLECTIVE ;  /* 0x000000000000791b */ /* 0x003fe20003800000 */
.L_x_919:
[----:B------:R-:W-:Y:S02]  /*25bd0*/  IADD3.X R3, RZ, R7, RZ, P4, !PT ;  /* 0x00000007ff037210 */ /* 0x000fe400027fe4ff */
[----:B------:R-:W-:-:S03]  /*25be0*/  ISETP.LT.OR P4, PT, R6, 0x21, P1 ;  /* 0x000000210600780c */ /* 0x000fc60000f81670 */
[----:B------:R-:W-:Y:S01]  /*25bf0*/  @!PT LDS RZ, [RZ] ;  /* 0x00000000fffff984 */ /* 0x000fe20000000800 */
[----:B------:R-:W-:Y:S01]  /*25c00*/  @!PT LDS RZ, [RZ] ;  /* 0x00000000fffff984 */ /* 0x000fe20000000800 */
[----:B------:R-:W-:Y:S01]  /*25c10*/  @!PT LDS RZ, [RZ] ;  /* 0x00000000fffff984 */ /* 0x000fe20000000800 */
[----:B------:R0:W-:Y:S01]  /*25c20*/  LDGSTS.E.BYPASS.LTC128B.128 [R4+0x1400], desc[UR48][R2.64], !P3 ;  /* 0x0140000002047fae */ /* 0x0001e2000d901d70 */
[----:B------:R-:W-:Y:S01]  /*25c30*/  ISETP.LT.OR P3, PT, R6, 0x21, P0 ;  /* 0x000000210600780c */ /* 0x000fe20000761670 */
[----:B------:R-:W-:-:S08]  /*25c40*/  IMAD.MOV.U32 R13, RZ, RZ, R23 ;  /* 0x000000ffff0d7224 */ /* 0x000fd000078e0017 */
[----:B------:R0:W-:Y:S04]  /*25c50*/  LDGSTS.E.BYPASS.LTC128B.128 [R4+0x4400], desc[UR48][R2.64+0x80], !P4 ;  /* 0x0440008002047fae */ /* 0x0001e8000e101d70 */
[----:B------:R0:W-:Y:S01]  /*25c60*/  LDGSTS.E.BYPASS.LTC128B.128 [R4+0x7400], desc[UR48][R2.64+0x100], !P3 ;  /* 0x0740010002047fae */ /* 0x0001e2000d901d70 */
[----:B------:R-:W-:Y:S02]  /*25c70*/  ISETP.LT.OR P3, PT, R6, 0x31, P2 ;  /* 0x000000310600780c */ /* 0x000fe40001761670 */
[----:B------:R-:W-:-:S11]  /*25c80*/  MOV R7, R14 ;  /* 0x0000000e00077202 */ /* 0x000fd60000000f00 */
[----:B0-----:R-:W-:Y:S05]  /*25c90*/  WARPSYNC.COLLECTIVE R15, `(.L_x_920) ;  /* 0x000000000f087348 */ /* 0x001fea0003c00000 */
[----:B------:R1:W2:Y:S02]  /*25ca0*/  SHFL.IDX P6, R14, R13, R12, R11 ;  /* 0x0000000c0d0e7389 */ /* 0x0002a400000c000b */
[----:B012---:R-:W-:Y:S01]  /*25cb0*/  ENDCOLLECTIVE ;  /* 0x000000000000791b */ /* 0x007fe20003800000 */
.L_x_920:
[----:B------:R-:W-:Y:S01]  /*25cc0*/  MOV R13, R24 ;  /* 0x00000018000d7202 */ /* 0x000fe20000000f00 */
[----:B------:R-:W-:Y:S01]  /*25cd0*/  IMAD.MOV.U32 R12, RZ, RZ, 0x4 ;  /* 0x00000004ff0c7424 */ /* 0x000fe200078e00ff */
[----:B------:R-:W-:-:S13]  /*25ce0*/  IADD3 R2, P4, R14, R5, RZ ;  /* 0x000000050e027210 */ /* 0x000fda0007f9e0ff */
[----:B------:R-:W-:Y:S05]  /*25cf0*/  WARPSYNC.COLLECTIVE R15, `(.L_x_921) ;  /* 0x000000000f087348 */ /* 0x000fea0003c00000 */
[----:B------:R0:W1:Y:S02]  /*25d00*/  SHFL.IDX P6, R14, R13, R12, R11 ;  /* 0x0000000c0d0e7389 */ /* 0x00006400000c000b */
[----:B01----:R-:W-:Y:S01]  /*25d10*/  ENDCOLLECTIVE ;  /* 0x000000000000791b */ /* 0x003fe20003800000 */
.L_x_921:
[----:B------:R-:W-:Y:S01]  /*25d20*/  IMAD.X R3, RZ, RZ, R7, P4 ;  /* 0x000000ffff037224 */ /* 0x000fe200020e0607 */
[----:B------:R-:W-:-:S04]  /*25d30*/  ISETP.LT.OR P4, PT, R6, 0x31, P1 ;  /* 0x000000310600780c */ /* 0x000fc80000f81670 */
[----:B------:R-:W-:Y:S01]  /*25d40*/  @!PT LDS RZ, [RZ] ;  /* 0x00000000fffff984 */ /* 0x000fe20000000800 */
[----:B------:R-:W-:Y:S01]  /*25d50*/  @!PT LDS RZ, [RZ] ;  /* 0x00000000fffff984 */ /* 0x000fe20000000800 */
[----:B------:R-:W-:Y:S01]  /*25d60*/  @!PT LDS RZ, [RZ] ;  /* 0x00000000fffff984 */ /* 0x000fe20000000800 */
[----:B------:R0:W-:Y:S01]  /*25d70*/  LDGSTS.E.BYPASS.LTC128B.128 [R4+0x1c00], desc[UR48][R2.64], !P3 ;  /* 0x01c0000002047fae */ /* 0x0001e2000d901d70 */
[----:B------:R-:W-:Y:S02]  /*25d80*/  ISETP.LT.OR P3, PT, R6, 0x31, P0 ;  /* 0x000000310600780c */ /* 0x000fe40000761670 */
[----:B------:R-:W-:-:S06]  /*25d90*/  MOV R13, R23 ;  /* 0x00000017000d7202 */ /* 0x000fcc0000000f00 */
[----:B------:R0:W-:Y:S05]  /*25da0*/  LDGSTS.E.BYPASS.LTC128B.128 [R4+0x4c00], desc[UR48][R2.64+0x80], !P4 ;  /* 0x04c0008002047fae */ /* 0x0001ea000e101d70 */
[----:B------:R0:W-:Y:S01]  /*25db0*/  LDGSTS.E.BYPASS.LTC128B.128 [R4+0x7c00], desc[UR48][R2.64+0x100], !P3 ;  /* 0x07c0010002047fae */ /* 0x0001e2000d901d70 */
[----:B------:R-:W-:Y:S01]  /*25dc0*/  ISETP.LT.OR P3, PT, R6, 0x41, P2 ;  /* 0x000000410600780c */ /* 0x000fe20001761670 */
[----:B------:R-:W-:-:S12]  /*25dd0*/  IMAD.MOV.U32 R7, RZ, RZ, R14 ;  /* 0x000000ffff077224 */ /* 0x000fd800078e000e */
[----:B0-----:R-:W-:Y:S05]  /*25de0*/  WARPSYNC.COLLECTIVE R15, `(.L_x_922) ;  /* 0x000000000f087348 */ /* 0x001fea0003c00000 */
[----:B------:R1:W2:Y:S02]  /*25df0*/  SHFL.IDX P6, R14, R13, R12, R11 ;  /* 0x0000000c0d0e7389 */ /* 0x0002a400000c000b */
[----:B012---:R-:W-:Y:S01]  /*25e00*/  ENDCOLLECTIVE ;  /* 0x000000000000791b */ /* 0x007fe20003800000 */
.L_x_922:
[----:B------:R-:W-:Y:S01]  /*25e10*/  IMAD.MOV.U32 R13, RZ, RZ, R24 ;  /* 0x000000ffff0d7224 */ /* 0x000fe200078e0018 */
[----:B------:R-:W-:Y:S02]  /*25e20*/  MOV R12, 0x5 ;  /* 0x00000005000c7802 */ /* 0x000fe40000000f00 */
[----:B------:R-:W-:-:S13]  /*25e30*/  IADD3 R2, P4, R14, R5, RZ ;  /* 0x000000050e027210 */ /* 0x000fda0007f9e0ff */
[----:B------:R-:W-:Y:S05]  /*25e40*/  WARPSYNC.COLLECTIVE R15, `(.L_x_923) ;  /* 0x000000000f087348 */ /* 0x000fea0003c00000 */
[----:B------:R0:W1:Y:S02]  /*25e50*/  SHFL.IDX P6, R14, R13, R12, R11 ;  /* 0x0000000c0d0e7389 */ /* 0x00006400000c000b */
[----:B01----:R-:W-:Y:S01]  /*25e60*/  ENDCOLLECTIVE ;  /* 0x000000000000791b */ /* 0x003fe20003800000 */
.L_x_923:
        /* <DEDUP_REMOVED lines=14> */
.L_x_924:
[----:B------:R-:W-:Y:S05]  /*25f50*/  BRA `(.L_x_925) ;  /* 0xffffffac00e87947 */ /* 0x000fea000383ffff */
.L_x_772:
        /* <DEDUP_REMOVED lines=8> */
.L_x_927:
[----:B------:R-:W-:Y:S05]  /*25fe0*/  BSYNC B0 ;  /* 0x0000000000007941 */ /* 0x000fea0003800000 */
.L_x_926:
[----:B------:R-:W-:Y:S01]  /*25ff0*/  IMAD.MOV.U32 R13, RZ, RZ, R16 ;  /* 0x000000ffff0d7224 */ /* 0x000fe200078e0010 */
[----:B------:R-:W-:Y:S01]  /*26000*/  MOV R12, 0x1 ;  /* 0x00000001000c7802 */ /* 0x000fe20000000f00 */
[----:B------:R-:W-:Y:S02]  /*26010*/  IMAD.MOV.U32 R11, RZ, RZ, 0x1f ;  /* 0x0000001fff0b7424 */ /* 0x000fe400078e00ff */
[----:B------:R-:W-:Y:S02]  /*26020*/  IMAD.MOV.U32 R15, RZ, RZ, -0x1 ;  /* 0xffffffffff0f7424 */ /* 0x000fe400078e00ff */
[----:B------:R-:W-:Y:S02]  /*26030*/  IMAD.IADD R7, R19, 0x1, R9 ;  /* 0x0000000113077824 */ /* 0x000fe400078e0209 */
[----:B------:R-:W-:-:S07]  /*26040*/  IMAD.MOV.U32 R0, RZ, RZ, R14 ;  /* 0x000000ffff007224 */ /* 0x000fce00078e000e */
[----:B------:R-:W-:Y:S05]  /*26050*/  WARPSYNC.COLLECTIVE R15, `(.L_x_928) ;  /* 0x000000000f087348 */ /* 0x000fea0003c00000 */
[----:B------:R0:W1:Y:S02]  /*26060*/  SHFL.IDX P6, R14, R13, R12, R11 ;  /* 0x0000000c0d0e7389 */ /* 0x00006400000c000b */
[----:B01----:R-:W-:Y:S01]  /*26070*/  ENDCOLLECTIVE ;  /* 0x000000000000791b */ /* 0x003fe20003800000 */
.L_x_928:
[----:B------:R-:W-:Y:S02]  /*26080*/  ULDC UR4, c[0x0][0xc3c] ;  /* 0x00030f0000047ab9 */ /* 0x000fe40000000800 */
[----:B------:R-:W-:-:S13]  /*26090*/  ISETP.GE.OR P1, PT, R7, UR4, !P0 ;  /* 0x0000000407007c0c */ /* 0x000fda000c726670 */
[----:B------:R-:W0:Y:S08]  /*260a0*/  @!P1 LDC.64 R2, c[0x0][0xc80] ;  /* 0x00032000ff029b82 */ /* 0x000e300000000a00 */
[----:B------:R-:W1:Y:S01]  /*260b0*/  @!P1 LDC.64 R4, c[0x0][0xc78] ;  /* 0x00031e00ff049b82 */ /* 0x000e620000000a00 */
[----:B------:R-:W-:Y:S02]  /*260c0*/  MOV R11, RZ ;  /* 0x000000ff000b7202 */ /* 0x000fe40000000f00 */
[----:B------:R-:W-:Y:S01]  /*260d0*/  MOV R8, R14 ;  /* 0x0000000e00087202 */ /* 0x000fe20000000f00 */
[----:B0-----:R-:W-:-:S05]  /*260e0*/  @!P1 IMAD.WIDE R2, R7, 0x4, R2 ;  /* 0x0000000407029825 */ /* 0x001fca00078e0202 */
[----:B------:R1:W2:Y:S02]  /*260f0*/  @!P1 LDG.E R6, desc[UR48][R2.64] ;  /* 0x0000003002069981 */ /* 0x0002a4000c1e1900 */
[----:B-1----:R-:W-:-:S05]  /*26100*/  @!P1 IMAD.WIDE R2, R7, 0x4, R4 ;  /* 0x0000000407029825 */ /* 0x002fca00078e0204 */
[----:B------:R-:W3:Y:S01]  /*26110*/  @!P1 LDG.E R5, desc[UR48][R2.64] ;  /* 0x0000003002059981 */ /* 0x000ee2000c1e1900 */
[----:B------:R-:W-:Y:S01]  /*26120*/  IMAD.MOV.U32 R7, RZ, RZ, RZ ;  /* 0x000000ffff077224 */ /* 0x000fe200078e00ff */
[C---:B------:R-:W-:Y:S01]  /*26130*/  ISETP.GE.U32.AND P2, PT, R9.reuse, 0x2, PT ;  /* 0x000000020900780c */ /* 0x040fe20003f46070 */
[----:B------:R-:W-:Y:S01]  /*26140*/  IMAD.MOV.U32 R4, RZ, RZ, RZ ;  /* 0x000000ffff047224 */ /* 0x000fe200078e00ff */
[C---:B------:R-:W-:Y:S02]  /*26150*/  ISETP.GE.U32.AND P3, PT, R9.reuse, 0x4, PT ;  /* 0x000000040900780c */ /* 0x040fe40003f66070 */
[C---:B------:R-:W-:Y:S02]  /*26160*/  ISETP.GE.U32.AND P4, PT, R9.reuse, 0x8, PT ;  /* 0x000000080900780c */ /* 0x040fe40003f86070 */
[----:B------:R-:W-:Y:S02]  /*26170*/  ISETP.GE.U32.AND P5, PT, R9, 0x10, PT ;  /* 0x000000100900780c */ /* 0x000fe40003fa6070 */
[----:B--2---:R-:W-:Y:S01]  /*26180*/  @!P1 MOV R7, R6 ;  /* 0x0000000600079202 */ /* 0x004fe20000000f00 */
[----:B------:R-:W-:-:S02]  /*26190*/  IMAD.MOV.U32 R6, RZ, RZ, RZ ;  /* 0x000000ffff067224 */ /* 0x000fc400078e00ff */
[----:B---3--:R-:W-:Y:S01]  /*261a0*/  @!P1 IMAD.MOV.U32 R4, RZ, RZ, R5 ;  /* 0x000000ffff049224 */ /* 0x008fe200078e0005 */
[----:B------:R-:W-:-:S03]  /*261b0*/  ISETP.NE.AND P1, PT, R9, RZ, PT ;  /* 0x000000ff0900720c */ /* 0x000fc60003f25270 */
[----:B------:R-:W-:-:S10]  /*261c0*/  IMAD R13, R4, R7, RZ ;  /* 0x00000007040d7224 */ /* 0x000fd400078e02ff */
[----:B------:R-:W-:Y:S05]  /*261d0*/  WARPSYNC.COLLECTIVE R15, `(.L_x_929) ;  /* 0x000000000f087348 */ /* 0x000fea0003c00000 */
[----:B------:R0:W1:Y:S02]  /*261e0*/  SHFL.UP P6, R14, R13, R12, R11 ;  /* 0x0400000c0d0e7389 */ /* 0x00006400000c000b */
[----:B01----:R-:W-:Y:S01]  /*261f0*/  ENDCOLLECTIVE ;  /* 0x000000000000791b */ /* 0x003fe20003800000 */
.L_x_929:
[----:B------:R-:W-:Y:S02]  /*26200*/  MOV R12, 0x2 ;  /* 0x00000002000c7802 */ /* 0x000fe40000000f00 */
[----:B------:R-:W-:-:S05]  /*26210*/  SEL R14, R14, RZ, P1 ;  /* 0x000000ff0e0e7207 */ /* 0x000fca0000800000 */
[----:B------:R-:W-:-:S04]  /*26220*/  IMAD.IADD R5, R13, 0x1, R14 ;  /* 0x000000010d057824 */ /* 0x000fc800078e020e */
[----:B------:R-:W-:-:S07]  /*26230*/  IMAD.MOV.U32 R13, RZ, RZ, R5 ;  /* 0x000000ffff0d7224 */ /* 0x000fce00078e0005 */
[----:B------:R-:W-:Y:S05]  /*26240*/  WARPSYNC.COLLECTIVE R15, `(.L_x_930) ;  /* 0x000000000f087348 */ /* 0x000fea0003c00000 */
[----:B------:R0:W1:Y:S02]  /*26250*/  SHFL.UP P6, R14, R13, R12, R11 ;  /* 0x0400000c0d0e7389 */ /* 0x00006400000c000b */
[----:B01----:R-:W-:Y:S01]  /*26260*/  ENDCOLLECTIVE ;  /* 0x000000000000791b */ /* 0x003fe20003800000 */
.L_x_930:
[----:B------:R-:W-:Y:S02]  /*26270*/  MOV R12, 0x4 ;  /* 0x00000004000c7802 */ /* 0x000fe40000000f00 */
[----:B------:R-:W-:-:S05]  /*26280*/  SEL R2, R14, RZ, P2 ;  /* 0x000000ff0e027207 */ /* 0x000fca0001000000 */
[----:B------:R-:W-:-:S04]  /*26290*/  IMAD.IADD R2, R5, 0x1, R2 ;  /* 0x0000000105027824 */ /* 0x000fc800078e0202 */
[----:B------:R-:W-:-:S07]  /*262a0*/  IMAD.MOV.U32 R13, RZ, RZ, R2 ;  /* 0x000000ffff0d7224 */ /* 0x000fce00078e0002 */
[----:B------:R-:W-:Y:S05]  /*262b0*/  WARPSYNC.COLLECTIVE R15, `(.L_x_931) ;  /* 0x000000000f087348 */ /* 0x000fea0003c00000 */
[----:B------:R0:W1:Y:S02]  /*262c0*/  SHFL.UP P6, R14, R13, R12, R11 ;  /* 0x0400000c0d0e7389 */ /* 0x00006400000c000b */
[----:B01----:R-:W-:Y:S01]  /*262d0*/  ENDCOLLECTIVE ;  /* 0x000000000000791b */ /* 0x003fe20003800000 */
.L_x_931:
[----:B------:R-:W-:Y:S02]  /*262e0*/  MOV R12, 0x8 ;  /* 0x00000008000c7802 */ /* 0x000fe40000000f00 */
[----:B------:R-:W-:-:S05]  /*262f0*/  SEL R3, R14, RZ, P3 ;  /* 0x000000ff0e037207 */ /* 0x000fca0001800000 */
[----:B------:R-:W-:-:S04]  /*26300*/  IMAD.IADD R3, R2, 0x1, R3 ;  /* 0x0000000102037824 */ /* 0x000fc800078e0203 */
[----:B------:R-:W-:-:S07]  /*26310*/  IMAD.MOV.U32 R13, RZ, RZ, R3 ;  /* 0x000000ffff0d7224 */ /* 0x000fce00078e0003 */
[----:B------:R-:W-:Y:S05]  /*26320*/  WARPSYNC.COLLECTIVE R15, `(.L_x_932) ;  /* 0x000000000f087348 */ /* 0x000fea0003c00000 */
[----:B------:R0:W1:Y:S02]  /*26330*/  SHFL.UP P6, R14, R13, R12, R11 ;  /* 0x0400000c0d0e7389 */ /* 0x00006400000c000b */
[----:B01----:R-:W-:Y:S01]  /*26340*/  ENDCOLLECTIVE ;  /* 0x000000000000791b */ /* 0x003fe20003800000 */
.L_x_932:
[----:B------:R-:W-:Y:S02]  /*26350*/  MOV R12, 0x10 ;  /* 0x00000010000c7802 */ /* 0x000fe40000000f00 */
[----:B------:R-:W-:-:S05]  /*26360*/  SEL R14, R14, RZ, P4 ;  /* 0x000000ff0e0e7207 */ /* 0x000fca0002000000 */
[----:B------:R-:W-:-:S04]  /*26370*/  IMAD.IADD R5, R3, 0x1, R14 ;  /* 0x0000000103057824 */ /* 0x000fc800078e020e */
[----:B------:R-:W-:-:S07]  /*26380*/  IMAD.MOV.U32 R13, RZ, RZ, R5 ;  /* 0x000000ffff0d7224 */ /* 0x000fce00078e0005 */
[----:B------:R-:W-:Y:S05]  /*26390*/  WARPSYNC.COLLECTIVE R15, `(.L_x_933) ;  /* 0x000000000f087348 */ /* 0x000fea0003c00000 */
[----:B------:R0:W1:Y:S02]  /*263a0*/  SHFL.UP P6, R14, R13, R12, R11 ;  /* 0x0400000c0d0e7389 */ /* 0x00006400000c000b */
[----:B01----:R-:W-:Y:S01]  /*263b0*/  ENDCOLLECTIVE ;  /* 0x000000000000791b */ /* 0x003fe20003800000 */
.L_x_933:
[----:B------:R-:W-:Y:S01]  /*263c0*/  MOV R12, 0x1f ;  /* 0x0000001f000c7802 */ /* 0x000fe20000000f00 */
[----:B------:R-:W-:Y:S01]  /*263d0*/  IMAD.MOV.U32 R11, RZ, RZ, 0x1f ;  /* 0x0000001fff0b7424 */ /* 0x000fe200078e00ff */
[----:B------:R-:W-:-:S05]  /*263e0*/  SEL R2, R14, RZ, P5 ;  /* 0x000000ff0e027207 */ /* 0x000fca0002800000 */
[----:B------:R-:W-:-:S04]  /*263f0*/  IMAD.IADD R2, R5, 0x1, R2 ;  /* 0x0000000105027824 */ /* 0x000fc800078e0202 */
[----:B------:R-:W-:-:S07]  /*26400*/  IMAD.MOV.U32 R13, RZ, RZ, R2 ;  /* 0x000000ffff0d7224 */ /* 0x000fce00078e0002 */
[----:B------:R-:W-:Y:S05]  /*26410*/  WARPSYNC.COLLECTIVE R15, `(.L_x_934) ;  /* 0x000000000f087348 */ /* 0x000fea0003c00000 */
[----:B------:R0:W1:Y:S02]  /*26420*/  SHFL.IDX P6, R14, R13, R12, R11 ;  /* 0x0000000c0d0e7389 */ /* 0x00006400000c000b */
[----:B01----:R-:W-:Y:S01]  /*26430*/  ENDCOLLECTIVE ;  /* 0x000000000000791b */ /* 0x003fe20003800000 */
.L_x_934:
[----:B------:R-:W-:Y:S05]  /*26440*/  BRA `(.L_x_935) ;  /* 0xffffffb000047947 */ /* 0x000fea000383ffff */
.L_x_775:
[----:B------:R-:W-:Y:S01]  /*26450*/  BSSY B0, `(.L_x_936) ;  /* 0x0000007000007945 */ /* 0x000fe20003800000 */
[----:B------:R-:W-:Y:S01]  /*26460*/  MOV R12, 0x1 ;  /* 0x00000001000c7802 */ /* 0x000fe20000000f00 */
[----:B------:R-:W-:Y:S02]  /*26470*/  IMAD.MOV.U32 R11, RZ, RZ, RZ ;  /* 0x000000ffff0b7224 */ /* 0x000fe400078e00ff */
[----:B------:R-:W-:-:S07]  /*26480*/  IMAD.MOV.U32 R15, RZ, RZ, -0x1 ;  /* 0xffffffffff0f7424 */ /* 0x000fce00078e00ff */
[----:B------:R-:W-:Y:S05]  /*26490*/  WARPSYNC.COLLECTIVE R15, `(.L_x_937) ;  /* 0x000000000f087348 */ /* 0x000fea0003c00000 */
[----:B------:R0:W1:Y:S02]  /*264a0*/  SHFL.UP P6, R14, R13, R12, R11 ;  /* 0x0400000c0d0e7389 */ /* 0x00006400000c000b */
[----:B01----:R-:W-:Y:S01]  /*264b0*/  ENDCOLLECTIVE ;  /* 0x000000000000791b */ /* 0x003fe20003800000 */
.L_x_937:
[----:B------:R-:W-:Y:S05]  /*264c0*/  BSYNC B0 ;  /* 0x0000000000007941 */ /* 0x000fea0003800000 */
.L_x_936:
[----:B------:R-:W-:Y:S01]  /*264d0*/  SEL R14, R14, RZ, P1 ;  /* 0x000000ff0e0e7207 */ /* 0x000fe20000800000 */
[----:B------:R-:W-:Y:S01]  /*264e0*/  IMAD.MOV.U32 R12, RZ, RZ, 0x2 ;  /* 0x00000002ff0c7424 */ /* 0x000fe200078e00ff */
[----:B------:R-:W-:Y:S01]  /*264f0*/  MOV R15, 0xffffffff ;  /* 0xffffffff000f7802 */ /* 0x000fe20000000f00 */
[----:B------:R-:W-:Y:S01]  /*26500*/  IMAD.MOV.U32 R11, RZ, RZ, RZ ;  /* 0x000000ffff0b7224 */ /* 0x000fe200078e00ff */
[----:B------:R-:W-:-:S07]  /*26510*/  IADD3 R13, R13, R14, RZ ;  /* 0x0000000e0d0d7210 */ /* 0x000fce0007ffe0ff */
[----:B------:R-:W-:Y:S05]  /*26520*/  WARPSYNC.COLLECTIVE R15, `(.L_x_938) ;  /* 0x000000000f087348 */ /* 0x000fea0003c00000 */
[----:B------:R0:W1:Y:S02]  /*26530*/  SHFL.UP P6, R14, R13, R12, R11 ;  /* 0x0400000c0d0e7389 */ /* 0x00006400000c000b */
[----:B01----:R-:W-:Y:S01]  /*26540*/  ENDCOLLECTIVE ;  /* 0x000000000000791b */ /* 0x003fe20003800000 */
.L_x_938:
[----:B------:R-:W-:Y:S02]  /*26550*/  MOV R12, 0x4 ;  /* 0x00000004000c7802 */ /* 0x000fe40000000f00 */
[----:B------:R-:W-:-:S05]  /*26560*/  SEL R2, R14, RZ, P2 ;  /* 0x000000ff0e027207 */ /* 0x000fca0001000000 */
[----:B------:R-:W-:-:S04]  /*26570*/  IMAD.IADD R2, R13, 0x1, R2 ;  /* 0x000000010d027824 */ /* 0x000fc800078e0202 */
[----:B------:R-:W-:-:S07]  /*26580*/  IMAD.MOV.U32 R13, RZ, RZ, R2 ;  /* 0x000000ffff0d7224 */ /* 0x000fce00078e0002 */
[----:B------:R-:W-:Y:S05]  /*26590*/  WARPSYNC.COLLECTIVE R15, `(.L_x_939) ;  /* 0x000000000f087348 */ /* 0x000fea0003c00000 */
[----:B------:R0:W1:Y:S02]  /*265a0*/  SHFL.UP P6, R14, R13, R12, R11 ;  /* 0x0400000c0d0e7389 */ /* 0x00006400000c000b */
[----:B01----:R-:W-:Y:S01]  /*265b0*/  ENDCOLLECTIVE ;  /* 0x000000000000791b */ /* 0x003fe20003800000 */
.L_x_939:
[----:B------:R-:W-:Y:S02]  /*265c0*/  MOV R12, 0x8 ;  /* 0x00000008000c7802 */ /* 0x000fe40000000f00 */
[----:B------:R-:W-:-:S05]  /*265d0*/  SEL R3, R14, RZ, P3 ;  /* 0x000000ff0e037207 */ /* 0x000fca0001800000 */
[----:B------:R-:W-:-:S04]  /*265e0*/  IMAD.IADD R3, R2, 0x1, R3 ;  /* 0x0000000102037824 */ /* 0x000fc800078e0203 */
[----:B------:R-:W-:-:S07]  /*265f0*/  IMAD.MOV.U32 R13, RZ, RZ, R3 ;  /* 0x000000ffff0d7224 */ /* 0x000fce00078e0003 */
[----:B------:R-:W-:Y:S05]  /*26600*/  WARPSYNC.COLLECTIVE R15, `(.L_x_940) ;  /* 0x000000000f087348 */ /* 0x000fea0003c00000 */
[----:B------:R0:W1:Y:S02]  /*26610*/  SHFL.UP P6, R14, R13, R12, R11 ;  /* 0x0400000c0d0e7389 */ /* 0x00006400000c000b */
[----:B01----:R-:W-:Y:S01]  /*26620*/  ENDCOLLECTIVE ;  /* 0x000000000000791b */ /* 0x003fe20003800000 */
.L_x_940:
[----:B------:R-:W-:Y:S02]  /*26630*/  MOV R12, 0x10 ;  /* 0x00000010000c7802 */ /* 0x000fe40000000f00 */
[----:B------:R-:W-:-:S05]  /*26640*/  SEL R14, R14, RZ, P4 ;  /* 0x000000ff0e0e7207 */ /* 0x000fca0002000000 */
[----:B------:R-:W-:-:S04]  /*26650*/  IMAD.IADD R5, R3, 0x1, R14 ;  /* 0x0000000103057824 */ /* 0x000fc800078e020e */
[----:B------:R-:W-:-:S07]  /*26660*/  IMAD.MOV.U32 R13, RZ, RZ, R5 ;  /* 0x000000ffff0d7224 */ /* 0x000fce00078e0005 */
[----:B------:R-:W-:Y:S05]  /*26670*/  WARPSYNC.COLLECTIVE R15, `(.L_x_941) ;  /* 0x000000000f087348 */ /* 0x000fea0003c00000 */
[----:B------:R0:W1:Y:S02]  /*26680*/  SHFL.UP P6, R14, R13, R12, R11 ;  /* 0x0400000c0d0e7389 */ /* 0x00006400000c000b */
[----:B01----:R-:W-:Y:S01]  /*26690*/  ENDCOLLECTIVE ;  /* 0x000000000000791b */ /* 0x003fe20003800000 */
.L_x_941:
        /* <DEDUP_REMOVED lines=8> */
.L_x_942:
[----:B------:R-:W-:Y:S05]  /*26720*/  BRA `(.L_x_943) ;  /* 0xffffffac00f07947 */ /* 0x000fea000383ffff */
.L_x_777:
[----:B------:R-:W-:Y:S01]  /*26730*/  BSSY B0, `(.L_x_944) ;  /* 0x0000006000007945 */ /* 0x000fe20003800000 */
[----:B------:R-:W-:Y:S01]  /*26740*/  PLOP3.LUT P6, PT, P6, PT, PT, 0x8, 0x0 ;  /* 0x000000000000781c */ /* 0x000fe200037ce170 */
[----:B------:R-:W-:-:S12]  /*26750*/  IMAD.MOV.U32 R15, RZ, RZ, -0x1 ;  /* 0xffffffffff0f7424 */ /* 0x000fd800078e00ff */
[----:B0-----:R-:W-:Y:S05]  /*26760*/  WARPSYNC.COLLECTIVE R15, `(.L_x_945) ;  /* 0x000000000f087348 */ /* 0x001fea0003c00000 */
[----:B------:R-:W-:Y:S01]  /*26770*/  VOTE.ANY R14, PT, P6 ;  /* 0x00000000000e7806 */ /* 0x000fe200030e0100 */
[----:B0-----:R-:W-:Y:S06]  /*26780*/  ENDCOLLECTIVE ;  /* 0x000000000000791b */ /* 0x001fec0003800000 */
.L_x_945:
[----:B------:R-:W-:Y:S05]  /*26790*/  BSYNC B0 ;  /* 0x0000000000007941 */ /* 0x000fea0003800000 */
.L_x_944:
[----:B------:R-:W-:Y:S01]  /*267a0*/  MOV R3, R14 ;  /* 0x0000000e00037202 */ /* 0x000fe20000000f00 */
[----:B------:R-:W-:Y:S01]  /*267b0*/  IMAD.MOV.U32 R13, RZ, RZ, R7 ;  /* 0x000000ffff0d7224 */ /* 0x000fe200078e0007 */
[----:B------:R-:W-:Y:S01]  /*267c0*/  MOV R11, 0x1f ;  /* 0x0000001f000b7802 */ /* 0x000fe20000000f00 */
[----:B------:R-:W-:Y:S01]  /*267d0*/  IMAD.MOV.U32 R15, RZ, RZ, -0x1 ;  /* 0xffffffffff0f7424 */ /* 0x000fe200078e00ff */
[----:B------:R-:W0:Y:S02]  /*267e0*/  POPC R8, R3 ;  /* 0x0000000300087309 */ /* 0x000e240000000000 */
[----:B0-----:R-:W-:-:S07]  /*267f0*/  IMAD.MOV.U32 R12, RZ, RZ, R8 ;  /* 0x000000ffff0c7224 */ /* 0x001fce00078e0008 */
[----:B------:R-:W-:Y:S05]  /*26800*/  WARPSYNC.COLLECTIVE R15, `(.L_x_946) ;  /* 0x000000000f087348 */ /* 0x000fea0003c00000 */
[----:B------:R0:W1:Y:S02]  /*26810*/  SHFL.IDX P6, R14, R13, R12, R11 ;  /* 0x0000000c0d0e7389 */ /* 0x00006400000c000b */
[----:B01----:R-:W-:Y:S01]  /*26820*/  ENDCOLLECTIVE ;  /* 0x000000000000791b */ /* 0x003fe20003800000 */
.L_x_946:
[----:B------:R-:W-:Y:S01]  /*26830*/  MOV R13, R4 ;  /* 0x00000004000d7202 */ /* 0x000fe20000000f00 */
[----:B------:R-:W-:-:S07]  /*26840*/  IMAD.MOV.U32 R7, RZ, RZ, R14 ;  /* 0x000000ffff077224 */ /* 0x000fce00078e000e */
[----:B------:R-:W-:Y:S05]  /*26850*/  WARPSYNC.COLLECTIVE R15, `(.L_x_947) ;  /* 0x000000000f087348 */ /* 0x000fea0003c00000 */
[----:B------:R0:W1:Y:S02]  /*26860*/  SHFL.IDX P6, R14, R13, R12, R11 ;  /* 0x0000000c0d0e7389 */ /* 0x00006400000c000b */
[----:B01----:R-:W-:Y:S01]  /*26870*/  ENDCOLLECTIVE ;  /* 0x000000000000791b */ /* 0x003fe20003800000 */
.L_x_947:
[----:B------:R-:W-:Y:S01]  /*26880*/  IMAD.MOV.U32 R4, RZ, RZ, R14 ;  /* 0x000000ffff047224 */ /* 0x000fe200078e000e */
[----:B------:R-:W-:Y:S06]  /*26890*/  BRA `(.L_x_948) ;  /* 0xffffffac00d07947 */ /* 0x000fec000383ffff */
.L_x_779:
[----:B------:R-:W-:Y:S01]  /*268a0*/  BSSY B0, `(.L_x_949) ;  /* 0x0000007000007945 */ /* 0x000fe20003800000 */
[----:B------:R-:W-:Y:S01]  /*268b0*/  IMAD.MOV.U32 R13, RZ, RZ, R2 ;  /* 0x000000ffff0d7224 */ /* 0x000fe200078e0002 */
[----:B------:R-:W-:Y:S01]  /*268c0*/  MOV R11, 0x1f ;  /* 0x0000001f000b7802 */ /* 0x000fe20000000f00 */
[----:B------:R-:W-:-:S07]  /*268d0*/  IMAD.MOV.U32 R15, RZ, RZ, -0x1 ;  /* 0xffffffffff0f7424 */ /* 0x000fce00078e00ff */
[----:B0123--:R-:W-:Y:S05]  /*268e0*/  WARPSYNC.COLLECTIVE R15, `(.L_x_950) ;  /* 0x000000000f087348 */ /* 0x00ffea0003c00000 */
[----:B------:R4:W0:Y:S02]  /*268f0*/  SHFL.IDX P6, R14, R13, R12, R11 ;  /* 0x0000000c0d0e7389 */ /* 0x00082400000c000b */
[----:B01234-:R-:W-:Y:S01]  /*26900*/  ENDCOLLECTIVE ;  /* 0x000000000000791b */ /* 0x01ffe20003800000 */
.L_x_950:
[----:B------:R-:W-:Y:S05]  /*26910*/  BSYNC B0 ;  /* 0x0000000000007941 */ /* 0x000fea0003800000 */
.L_x_949:
[----:B------:R-:W-:Y:S01]  /*26920*/  IMAD.MOV.U32 R6, RZ, RZ, R14 ;  /* 0x000000ffff067224 */ /* 0x000fe200078e000e */
[----:B------:R-:W-:Y:S06]  /*26930*/  BRA `(.L_x_778) ;  /* 0xffffffac00c07947 */ /* 0x000fec000383ffff */
.L_x_783:
[----:B0-----:R0:W1:Y:S02]  /*26940*/  SYNCS.PHASECHK.TRANS64.TRYWAIT P0, [R7+URZ+0x30820], R0 ;  /* 0x03082000070075a7 */ /* 0x001064000800017f */
[----:B-1----:R-:W-:Y:S05]  /*26950*/  @!P0 NANOSLEEP.SYNCS 0x989680 ;  /* 0x009896800000895d */ /* 0x002fea0003900000 */
[----:B------:R-:W1:Y:S02]  /*26960*/  @!P0 SYNCS.PHASECHK.TRANS64 P0, [R7+URZ+0x30820], R0 ;  /* 0x03082000070085a7 */ /* 0x000e64000800007f */
[----:B-1----:R-:W-:Y:S05]  /*26970*/  @!P0 BRA `(.L_x_783) ;  /* 0xfffffffc00f08947 */ /* 0x002fea000383ffff */
[----:B------:R-:W-:Y:S05]  /*26980*/  BRA `(.L_x_951) ;  /* 0xffffffb400187947 */ /* 0x000fea000383ffff */
.L_x_784:
        /* <DEDUP_REMOVED lines=8> */
[----:B0-2---:R-:W-:Y:S05]  /*26a10*/  WARPSYNC.COLLECTIVE R15, `(.L_x_953) ;  /* 0x000000000f087348 */ /* 0x005fea0003c00000 */
[----:B------:R1:W3:Y:S02]  /*26a20*/  SHFL.IDX P6, R14, R13, R12, R11 ;  /* 0x0000000c0d0e7389 */ /* 0x0002e400000c000b */
[----:B0123--:R-:W-:Y:S01]  /*26a30*/  ENDCOLLECTIVE ;  /* 0x000000000000791b */ /* 0x00ffe20003800000 */
.L_x_953:
[----:B------:R-:W-:Y:S05]  /*26a40*/  BSYNC B0 ;  /* 0x0000000000007941 */ /* 0x000fea0003800000 */
.L_x_952:
[----:B------:R-:W-:Y:S05]  /*26a50*/  BRA `(.L_x_954) ;  /* 0xffffffb400007947 */ /* 0x000fea000383ffff */
.L_x_785:
[----:B------:R-:W-:Y:S01]  /*26a60*/  BSSY B0, `(.L_x_955) ;  /* 0x0000006000007945 */ /* 0x000fe20003800000 */
[----:B------:R-:W-:-:S07]  /*26a70*/  IMAD.MOV.U32 R15, RZ, RZ, -0x1 ;  /* 0xffffffffff0f7424 */ /* 0x000fce00078e00ff */
[----:B0-2---:R-:W-:Y:S05]  /*26a80*/  WARPSYNC.COLLECTIVE R15, `(.L_x_956) ;  /* 0x000000000f0c7348 */ /* 0x005fea0003c00000 */
[----:B------:R-:W-:Y:S02]  /*26a90*/  ELECT P6, UR62, PT ;  /* 0x00000000003e782f */ /* 0x000fe400038c0000 */
[----:B------:R-:W-:Y:S01]  /*26aa0*/  MOV R14, UR62 ;  /* 0x0000003e000e7c02 */ /* 0x000fe20008000f00 */
[----:B0-2---:R-:W-:Y:S10]  /*26ab0*/  ENDCOLLECTIVE ;  /* 0x000000000000791b */ /* 0x005ff40003800000 */
.L_x_956:
[----:B------:R-:W-:Y:S05]  /*26ac0*/  BSYNC B0 ;  /* 0x0000000000007941 */ /* 0x000fea0003800000 */
.L_x_955:
[----:B------:R-:W-:Y:S05]  /*26ad0*/  BRA `(.L_x_957) ;  /* 0xffffffb000f47947 */ /* 0x000fea000383ffff */
.L_x_787:
[----:B0-----:R0:W1:Y:S02]  /*26ae0*/  SYNCS.PHASECHK.TRANS64.TRYWAIT P1, [R5+URZ+0x30840], R0 ;  /* 0x03084000050075a7 */ /* 0x001064000802017f */
[----:B-1----:R-:W-:Y:S05]  /*26af0*/  @!P1 NANOSLEEP.SYNCS 0x989680 ;  /* 0x009896800000995d */ /* 0x002fea0003900000 */
[----:B------:R-:W1:Y:S02]  /*26b00*/  @!P1 SYNCS.PHASECHK.TRANS64 P1, [R5+URZ+0x30840], R0 ;  /* 0x03084000050095a7 */ /* 0x000e64000802007f */
[----:B-1----:R-:W-:Y:S05]  /*26b10*/  @!P1 BRA `(.L_x_787) ;  /* 0xfffffffc00f09947 */ /* 0x002fea000383ffff */
[----:B------:R-:W-:Y:S05]  /*26b20*/  BRA `(.L_x_958) ;  /* 0xffffffb400147947 */ /* 0x000fea000383ffff */
.L_x_789:
[----:B-1----:R1:W3:Y:S02]  /*26b30*/  SYNCS.PHASECHK.TRANS64.TRYWAIT P1, [R3+URZ+0x30840], R2 ;  /* 0x03084002030075a7 */ /* 0x0022e4000802017f */
[----:B---3--:R-:W-:Y:S05]  /*26b40*/  @!P1 NANOSLEEP.SYNCS 0x989680 ;  /* 0x009896800000995d */ /* 0x008fea0003900000 */
[----:B------:R-:W3:Y:S02]  /*26b50*/  @!P1 SYNCS.PHASECHK.TRANS64 P1, [R3+URZ+0x30840], R2 ;  /* 0x03084002030095a7 */ /* 0x000ee4000802007f */
[----:B---3--:R-:W-:Y:S05]  /*26b60*/  @!P1 BRA `(.L_x_789) ;  /* 0xfffffffc00f09947 */ /* 0x008fea000383ffff */
[----:B------:R-:W-:Y:S05]  /*26b70*/  BRA `(.L_x_959) ;  /* 0xffffffb400207947 */ /* 0x000fea000383ffff */
.L_x_791:
[----:B---3--:R3:W4:Y:S02]  /*26b80*/  SYNCS.PHASECHK.TRANS64.TRYWAIT P1, [R5+URZ+0x30860], R0 ;  /* 0x03086000050075a7 */ /* 0x008724000802017f */
[----:B----4-:R-:W-:Y:S05]  /*26b90*/  @!P1 NANOSLEEP.SYNCS 0x989680 ;  /* 0x009896800000995d */ /* 0x010fea0003900000 */
[----:B------:R-:W4:Y:S02]  /*26ba0*/  @!P1 SYNCS.PHASECHK.TRANS64 P1, [R5+URZ+0x30860], R0 ;  /* 0x03086000050095a7 */ /* 0x000f24000802007f */
[----:B----4-:R-:W-:Y:S05]  /*26bb0*/  @!P1 BRA `(.L_x_791) ;  /* 0xfffffffc00f09947 */ /* 0x010fea000383ffff */
[----:B------:R-:W-:Y:S05]  /*26bc0*/  BRA `(.L_x_960) ;  /* 0xffffffb4001c7947 */ /* 0x000fea000383ffff */
.L_x_961:
        /* <DEDUP_REMOVED lines=11> */
.L_x_3212:


//--------------------- .text._ZN7cutlass13device_kernelIN5flash11enable_sm90INS1_16FlashAttnFwdSm90INS1_25CollectiveMainloopFwdSm90ILi2EN4cute5tupleIJNS5_1CILi1EEES8_S8_EEENS6_IJNS7_ILi128EEENS7_ILi96EEENS7_ILi192EEEEEELi192ENS_6half_tEfNS_4arch4Sm90ELb0ELb1ELb0ELb0ELb1ELb0ELb0ELb1ELb1ELb1ELb1ELb0EEENS1_21CollectiveEpilogueFwdINS6_IJSA_SC_SB_EEES9_SE_SG_Li256ELb0ELb1ELb1ELb0EEENS1_19SingleTileSchedulerILb0ELb1ELb1ELi128EEEEEEEEEvNT_6ParamsE --------------------------
	.section	.text._ZN7cutlass13device_kernelIN5flash11enable_sm90INS1_16FlashAttnFwdSm90INS1_25CollectiveMainloopFwdSm90ILi2EN4cute5tupleIJNS5_1CILi1EEES8_S8_EEENS6_IJNS7_ILi128EEENS7_ILi96EEENS7_ILi192EEEEEELi192ENS_6half_tEfNS_4arch4Sm90ELb0ELb1ELb0ELb0ELb1ELb0ELb0ELb1ELb1ELb1ELb1ELb0EEENS1_21CollectiveEpilogueFwdINS6_IJSA_SC_SB_EEES9_SE_SG_Li256ELb0ELb1ELb1ELb0EEENS1_19SingleTileSchedulerILb0ELb1ELb1ELi128EEEEEEEEEvNT_6ParamsE,"ax",@progbits
	.align	128
.text._ZN7cutlass13device_kernelIN5flash11enable_sm90INS1_16FlashAttnFwdSm90INS1_25CollectiveMainloopFwdSm90ILi2EN4cute5tupleIJNS5_1CILi1EEES8_S8_EEENS6_IJNS7_ILi128EEENS7_ILi96EEENS7_ILi192EEEEEELi192ENS_6half_tEfNS_4arch4Sm90ELb0ELb1ELb0ELb0ELb1ELb0ELb0ELb1ELb1ELb1ELb1ELb0EEENS1_21CollectiveEpilogueFwdINS6_IJSA_SC_SB_EEES9_SE_SG_Li256ELb0ELb1ELb1ELb0EEENS1_19SingleTileSchedulerILb0ELb1ELb1ELi128EEEEEEEEEvNT_6ParamsE:
        .type           _ZN7cutlass13device_kernelIN5flash11enable_sm90INS1_16FlashAttnFwdSm90INS1_25CollectiveMainloopFwdSm90ILi2EN4cute5tupleIJNS5_1CILi1EEES8_S8_EEENS6_IJNS7_ILi128EEENS7_ILi96EEENS7_ILi192EEEEEELi192ENS_6half_tEfNS_4arch4Sm90ELb0ELb1ELb0ELb0ELb1ELb0ELb0ELb1ELb1ELb1ELb1ELb0EEENS1_21CollectiveEpilogueFwdINS6_IJSA_SC_SB_EEES9_SE_SG_Li256ELb0ELb1ELb1ELb0EEENS1_19SingleTileSchedulerILb0ELb1ELb1ELi128EEEEEEEEEvNT_6ParamsE,@function
        .size           _ZN7cutlass13device_kernelIN5flash11enable_sm90INS1_16FlashAttnFwdSm90INS1_25CollectiveMainloopFwdSm90ILi2EN4cute5tupleIJNS5_1CILi1EEES8_S8_EEENS6_IJNS7_ILi128EEENS7_ILi96EEENS7_ILi192EEEEEELi192ENS_6half_tEfNS_4arch4Sm90ELb0ELb1ELb0ELb0ELb1ELb0ELb0ELb1ELb1ELb1ELb1ELb0EEENS1_21CollectiveEpilogueFwdINS6_IJSA_SC_SB_EEES9_SE_SG_Li256ELb0ELb1ELb1ELb0EEENS1_19SingleTileSchedulerILb0ELb1ELb1ELi128EEEEEEEEEvNT_6ParamsE,(.L_x_3213 - _ZN7cutlass13device_kernelIN5flash11enable_sm90INS1_16FlashAttnFwdSm90INS1_25CollectiveMainloopFwdSm90ILi2EN4cute5tupleIJNS5_1CILi1EEES8_S8_EEENS6_IJNS7_ILi128EEENS7_ILi96EEENS7_ILi192EEEEEELi192ENS_6half_tEfNS_4arch4Sm90ELb0ELb1ELb0ELb0ELb1ELb0ELb0ELb1ELb1ELb1ELb1ELb0EEENS1_21CollectiveEpilogueFwdINS6_IJSA_SC_SB_EEES9_SE_SG_Li256ELb0ELb1ELb1ELb0EEENS1_19SingleTileSchedulerILb0ELb1ELb1ELi128EEEEEEEEEvNT_6ParamsE)
        .other          _ZN7cutlass13device_kernelIN5flash11enable_sm90INS1_16FlashAttnFwdSm90INS1_25CollectiveMainloopFwdSm90ILi2EN4cute5tupleIJNS5_1CILi1EEES8_S8_EEENS6_IJNS7_ILi128EEENS7_ILi96EEENS7_ILi192EEEEEELi192ENS_6half_tEfNS_4arch4Sm90ELb0ELb1ELb0ELb0ELb1ELb0ELb0ELb1ELb1ELb1ELb1ELb0EEENS1_21CollectiveEpilogueFwdINS6_IJSA_SC_SB_EEES9_SE_SG_Li256ELb0ELb1ELb1ELb0EEENS1_19SingleTileSchedulerILb0ELb1ELb1ELi128EEEEEEEEEvNT_6ParamsE,@"STO_CUDA_ENTRY STV_DEFAULT"
_ZN7cutlass13device_kernelIN5flash11enable_sm90INS1_16FlashAttnFwdSm90INS1_25CollectiveMainloopFwdSm90ILi2EN4cute5tupleIJNS5_1CILi1EEES8_S8_EEENS6_IJNS7_ILi128EEENS7_ILi96EEENS7_ILi192EEEEEELi192ENS_6half_tEfNS_4arch4Sm90ELb0ELb1ELb0ELb0ELb1ELb0ELb0ELb1ELb1ELb1ELb1ELb0EEENS1_21CollectiveEpilogueFwdINS6_IJSA_SC_SB_EEES9_SE_SG_Li256ELb0ELb1ELb1ELb0EEENS1_19SingleTileSchedulerILb0ELb1ELb1ELi128EEEEEEEEEvNT_6ParamsE:
        /* <DEDUP_REMOVED lines=45> */
.L_x_962:
        /* <DEDUP_REMOVED lines=22> */
.L_x_963:
        /* <DEDUP_REMOVED lines=18> */
.L_x_964:
        /* <DEDUP_REMOVED lines=22> */
.L_x_965:
        /* <DEDUP_REMOVED lines=23> */
.L_x_966:
        /* <DEDUP_REMOVED lines=11> */
.L_x_969:
        /* <DEDUP_REMOVED lines=14> */
[----:B------:R-:W-:Y:S01]  /*09b0*/  IMAD.U32 R0, RZ, RZ, UR10 ;  /* 0x0000000aff007e24 */ /* 0x000fe2000f8e00ff */
[----:B--2---:R-:W-:Y:S01]  /*09c0*/  ISETP.LE.AND P0, PT, RZ, UR8, PT ;  /* 0x00000008ff007c0c */ /* 0x004fe2000bf03270 */
[----:B------:R-:W-:-:S03]  /*09d0*/  UIADD3 UR4, -UR10, URZ, URZ ;  /* 0x0000003f0a047290 */ /* 0x000fc6000fffe13f */
[----:B------:R4:W-:Y:S01]  /*09e0*/  STL [R1], R0 ;  /* 0x0000000001007387 */ /* 0x0009e20000100800 */
[----:B------:R-:W-:-:S08]  /*09f0*/  UIMAD UR6, UR7, UR4, UR6 ;  /* 0x00000004070672a4 */ /* 0x000fd0000f8e0206 */
[----:B------:R-:W-:Y:S05]  /*0a00*/  @!P0 BRA `(.L_x_970) ;  /* 0x0000013000b48947 */ /* 0x000fea0003800000 */
[----:B0-----:R-:W0:Y:S01]  /*0a10*/  LDC.64 R2, c[0x0][0x418] ;  /* 0x00010600ff027b82 */ /* 0x001e220000000a00 */
[----:B------:R-:W-:Y:S01]  /*0a20*/  ULDC UR4, c[0x0][0x448] ;  /* 0x0001120000047ab9 */ /* 0x000fe20000000800 */
[----:B------:R-:W-:Y:S01]  /*0a30*/  VIADD R121, R25, 0xffffff80 ;  /* 0xffffff8019797836 */ /* 0x000fe20000000000 */
[----:B------:R-:W-:-:S04]  /*0a40*/  UISETP.NE.AND UP0, UPT, UR4, 0x1, UPT ;  /* 0x000000010400788c */ /* 0x000fc8000bf05270 */
[----:B------:R-:W-:Y:S01]  /*0a50*/  UP2UR UR4, UPR, URZ, 0x1 ;  /* 0x000000013f047883 */ /* 0x000fe20008000000 */
[----:B------:R-:W4:Y:S05]  /*0a60*/  LDC R120, c[0x0][0x288] ;  /* 0x0000a200ff787b82 */ /* 0x000f2a0000000800 */
[----:B------:R-:W-:Y:S01]  /*0a70*/  IMAD.U32 R19, RZ, RZ, UR4 ;  /* 0x00000004ff137e24 */ /* 0x000fe2000f8e00ff */
[----:B------:R-:W-:Y:S01]  /*0a80*/  @UP0 ULDC UR9, c[0x0][0x44c] ;  /* 0x0001130000090ab9 */ /* 0x000fe20000000800 */
[----:B------:R-:W-:Y:S01]  /*0a90*/  @UP0 ULDC UR11, c[0x0][0x450] ;  /* 0x00011400000b0ab9 */ /* 0x000fe20000000800 */
[----:B------:R-:W1:Y:S01]  /*0aa0*/  LDC R17, c[0x0][0x424] ;  /* 0x00010900ff117b82 */ /* 0x000e620000000800 */
[----:B------:R-:W-:-:S07]  /*0ab0*/  ULDC.64 UR4, c[0x0][0x9e0] ;  /* 0x0002780000047ab9 */ /* 0x000fce0000000a00 */
[----:B------:R-:W2:Y:S01]  /*0ac0*/  S2UR UR39, SR_CTAID.X ;  /* 0x00000000002779c3 */ /* 0x000ea20000002500 */
[----:B0-----:R-:W-:-:S04]  /*0ad0*/  ISETP.NE.U32.AND P0, PT, R2, RZ, PT ;  /* 0x000000ff0200720c */ /* 0x001fc80003f05070 */
[----:B------:R-:W-:-:S03]  /*0ae0*/  ISETP.NE.AND.EX P0, PT, R3, RZ, PT, P0 ;  /* 0x000000ff0300720c */ /* 0x000fc60003f05300 */
[----:B------:R-:W0:Y:S01]  /*0af0*/  LDC R4, c[0x0][0x2f0] ;  /* 0x0000bc00ff047b82 */ /* 0x000e220000000800 */
[----:B----4-:R-:W-:Y:S02]  /*0b00*/  IADD3 R0, -R120, 0x1, RZ ;  /* 0x0000000178007810 */ /* 0x010fe40007ffe1ff */
[----:B-1----:R-:W-:Y:S01]  /*0b10*/  SEL R17, R17, 0x1, P0 ;  /* 0x0000000111117807 */ /* 0x002fe20000000000 */
[----:B--2---:R-:W-:-:S04]  /*0b20*/  USHF.L.U32 UR39, UR39, 0x7, URZ ;  /* 0x0000000727277899 */ /* 0x004fc8000800063f */
[----:B------:R-:W-:Y:S02]  /*0b30*/  @UP0 UIADD3 UR8, UR39, 0x7f, URZ ;  /* 0x0000007f27080890 */ /* 0x000fe4000fffe03f */
[----:B------:R-:W-:Y:S01]  /*0b40*/  UIADD3 UR7, UR39, 0x7f, URZ ;  /* 0x0000007f27077890 */ /* 0x000fe2000fffe03f */
[CC--:B0-----:R-:W-:Y:S01]  /*0b50*/  IMAD R0, R17.reuse, R4.reuse, R0 ;  /* 0x0000000411007224 */ /* 0x0c1fe200078e0200 */
[----:B------:R-:W-:Y:S01]  /*0b60*/  UIMAD.WIDE.U32 UR8, UR8, UR9, URZ ;  /* 0x00000009080872a5 */ /* 0x000fe2000f8e003f */
[----:B------:R-:W-:-:S03]  /*0b70*/  IMAD R23, R17, R4, RZ ;  /* 0x0000000411177224 */ /* 0x000fc600078e02ff */
[----:B------:R-:W-:Y:S01]  /*0b80*/  R2UR UR10, R0 ;  /* 0x00000000000a72ca */ /* 0x000fe200000e0000 */
[----:B------:R-:W-:Y:S02]  /*0b90*/  @UP0 USHF.R.U32.HI UR7, URZ, UR11, UR9 ;  /* 0x0000000b3f070299 */ /* 0x000fe40008011609 */
[----:B------:R-:W-:-:S04]  /*0ba0*/  UISETP.GE.AND UP0, UPT, UR5, 0x1, UPT ;  /* 0x000000010500788c */ /* 0x000fc8000bf06270 */
[----:B------:R-:W-:Y:S02]  /*0bb0*/  UP2UR UR8, UPR, URZ, 0x1 ;  /* 0x000000013f087883 */ /* 0x000fe40008000000 */
[----:B------:R-:W-:-:S04]  /*0bc0*/  PLOP3.LUT P0, PT, PT, PT, UP0, 0x40, 0x0 ;  /* 0x000000000000781c */ /* 0x000fc80003f0e808 */
[----:B------:R-:W-:Y:S01]  /*0bd0*/  UIADD3 UR7, UR10, UR7, URZ ;  /* 0x000000070a077290 */ /* 0x000fe2000fffe03f */
[----:B------:R-:W-:-:S03]  /*0be0*/  IMAD.U32 R18, RZ, RZ, UR8 ;  /* 0x00000008ff127e24 */ /* 0x000fc6000f8e00ff */
[----:B------:R-:W-:-:S06]  /*0bf0*/  UIADD3 UR4, UR7, UR4, URZ ;  /* 0x0000000407047290 */ /* 0x000fcc000fffe03f */
[----:B------:R-:W-:Y:S01]  /*0c00*/  IMAD.U32 R0, RZ, RZ, UR4 ;  /* 0x00000004ff007e24 */ /* 0x000fe2000f8e00ff */
[----:B------:R-:W-:Y:S06]  /*0c10*/  @P0 BRA `(.L_x_971) ;  /* 0x0000000000400947 */ /* 0x000fec0003800000 */
[----:B------:R-:W-:Y:S01]  /*0c20*/  ISETP.LT.AND P0, PT, RZ, UR7, PT ;  /* 0x00000007ff007c0c */ /* 0x000fe2000bf01270 */
[----:B------:R-:W-:-:S12]  /*0c30*/  UIADD3 UR4, UR7, -0x1, URZ ;  /* 0xffffffff07047890 */ /* 0x000fd8000fffe03f */
[----:B------:R-:W-:Y:S05]  /*0c40*/  @P0 BRA `(.L_x_972) ;  /* 0x00000000001c0947 */ /* 0x000fea0003800000 */
[----:B------:R-:W-:Y:S02]  /*0c50*/  UISETP.NE.AND UP0, UPT, UR5, 0x1, UPT ;  /* 0x000000010500788c */ /* 0x000fe4000bf05270 */
[----:B------:R-:W-:-:S09]  /*0c60*/  UIADD3 UR4, -UR7, URZ, URZ ;  /* 0x0000003f07047290 */ /* 0x000fd2000fffe13f */
[----:B------:R-:W-:Y:S02]  /*0c70*/  @UP0 ULDC.64 UR10, c[0x0][0x9e8] ;  /* 0x00027a00000a0ab9 */ /* 0x000fe40000000a00 */
[----:B------:R-:W-:-:S04]  /*0c80*/  UIMAD.WIDE.U32 UR8, UR4, UR10, URZ ;  /* 0x0000000a040872a5 */ /* 0x000fc8000f8e003f */
[----:B------:R-:W-:-:S04]  /*0c90*/  @UP0 USHF.R.U32.HI UR4, URZ, UR11, UR9 ;  /* 0x0000000b3f040299 */ /* 0x000fc80008011609 */
[----:B------:R-:W-:Y:S01]  /*0ca0*/  ULOP3.LUT UR4, URZ, UR4, URZ, 0x33, !UPT ;  /* 0x000000043f047292 */ /* 0x000fe2000f8e333f */
[----:B------:R-:W-:Y:S11]  /*0cb0*/  BRA `(.L_x_973) ;  /* 0x0000000000107947 */ /* 0x000ff60003800000 */
.L_x_972:
[----:B------:R-:W-:-:S11]  /*0cc0*/  UISETP.NE.AND UP0, UPT, UR5, 0x1, UPT ;  /* 0x000000010500788c */ /* 0x000fd6000bf05270 */
[----:B------:R-:W-:Y:S02]  /*0cd0*/  @UP0 ULDC.64 UR10, c[0x0][0x9e8] ;  /* 0x00027a00000a0ab9 */ /* 0x000fe40000000a00 */
[----:B------:R-:W-:-:S04]  /*0ce0*/  UIMAD.WIDE.U32 UR8, UR4, UR10, URZ ;  /* 0x0000000a040872a5 */ /* 0x000fc8000f8e003f */
[----:B------:R-:W-:-:S12]  /*0cf0*/  @UP0 USHF.R.U32.HI UR4, URZ, UR11, UR9 ;  /* 0x0000000b3f040299 */ /* 0x000fd80008011609 */
.L_x_973:
[----:B------:R-:W-:-:S06]  /*0d00*/  UIMAD UR4, UR4, UR5, UR5 ;  /* 0x00000005040472a4 */ /* 0x000fcc000f8e0205 */
[----:B------:R-:W-:-:S07]  /*0d10*/  VIMNMX R0, R0, UR4, PT ;  /* 0x0000000400007c48 */ /* 0x000fce000bfe0100 */
.L_x_971:
[----:B------:R-:W-:Y:S01]  /*0d20*/  R2UR UR4, R19 ;  /* 0x00000000130472ca */ /* 0x000fe200000e0000 */
[CC--:B------:R-:W-:Y:S02]  /*0d30*/  IMAD R120, R17.reuse, R4.reuse, -R120 ;  /* 0x0000000411787224 */ /* 0x0c0fe400078e0a78 */
[----:B------:R-:W-:Y:S02]  /*0d40*/  VIADD R2, R0, 0x5f ;  /* 0x0000005f00027836 */ /* 0x000fe40000000000 */
[----:B------:R-:W-:Y:S01]  /*0d50*/  IMAD R0, R17, R4, 0x5f ;  /* 0x0000005f11007424 */ /* 0x000fe200078e0204 */
[----:B------:R-:W-:Y:S01]  /*0d60*/  R2UR UR7, R120 ;  /* 0x00000000780772ca */ /* 0x000fe200000e0000 */
[----:B------:R-:W-:-:S04]  /*0d70*/  IMAD.HI R2, R2, 0x2aaaaaab, RZ ;  /* 0x2aaaaaab02027827 */ /* 0x000fc800078e02ff */
[----:B------:R-:W-:Y:S01]  /*0d80*/  IMAD.HI R0, R0, 0x2aaaaaab, RZ ;  /* 0x2aaaaaab00007827 */ /* 0x000fe200078e02ff */
[----:B------:R-:W-:Y:S01]  /*0d90*/  SHF.R.U32.HI R5, RZ, 0x1f, R2 ;  /* 0x0000001fff057819 */ /* 0x000fe20000011602 */
[----:B------:R-:W-:-:S03]  /*0da0*/  UISETP.NE.AND UP0, UPT, UR4, URZ, UPT ;  /* 0x0000003f0400728c */ /* 0x000fc6000bf05270 */
[----:B------:R-:W-:Y:S01]  /*0db0*/  UMOV UR4, UR39 ;  /* 0x0000002700047c82 */ /* 0x000fe20008000000 */
[----:B------:R-:W-:Y:S02]  /*0dc0*/  SHF.R.U32.HI R3, RZ, 0x1f, R0 ;  /* 0x0000001fff037819 */ /* 0x000fe40000011600 */
[----:B------:R-:W-:Y:S02]  /*0dd0*/  LEA.HI.SX32 R2, R2, R5, 0x1c ;  /* 0x0000000502027211 */ /* 0x000fe400078fe2ff */
[----:B------:R-:W-:-:S03]  /*0de0*/  LEA.HI.SX32 R3, R0, R3, 0x1c ;  /* 0x0000000300037211 */ /* 0x000fc600078fe2ff */
[----:B------:R-:W-:Y:S01]  /*0df0*/  @UP0 ULDC UR8, c[0x0][0x44c] ;  /* 0x0001130000080ab9 */ /* 0x000fe20000000800 */
[----:B------:R-:W-:Y:S01]  /*0e00*/  @UP0 ULDC UR10, c[0x0][0x450] ;  /* 0x00011400000a0ab9 */ /* 0x000fe20000000800 */
[----:B------:R-:W-:Y:S01]  /*0e10*/  UIMAD.WIDE.U32 UR8, UR39, UR8, URZ ;  /* 0x00000008270872a5 */ /* 0x000fe2000f8e003f */
[----:B------:R-:W-:-:S03]  /*0e20*/  VIMNMX R16, R3, R2, PT ;  /* 0x0000000203107248 */ /* 0x000fc60003fe0100 */
[----:B------:R-:W-:Y:S02]  /*0e30*/  @UP0 USHF.R.U32.HI UR4, URZ, UR10, UR9 ;  /* 0x0000000a3f040299 */ /* 0x000fe40008011609 */
[----:B------:R-:W-:Y:S02]  /*0e40*/  UISETP.GE.AND UP0, UPT, UR5, 0x1, UPT ;  /* 0x000000010500788c */ /* 0x000fe4000bf06270 */
[----:B------:R-:W-:-:S03]  /*0e50*/  UIADD3 UR4, UR7, UR4, URZ ;  /* 0x0000000407047290 */ /* 0x000fc6000fffe03f */
[----:B------:R-:W-:Y:S01]  /*0e60*/  ULDC UR7, c[0x0][0x9dc] ;  /* 0x0002770000077ab9 */ /* 0x000fe20000000800 */
[----:B------:R-:W-:Y:S01]  /*0e70*/  PLOP3.LUT P0, PT, PT, PT, UP0, 0x40, 0x0 ;  /* 0x000000000000781c */ /* 0x000fe20003f0e808 */
[----:B------:R-:W-:-:S12]  /*0e80*/  UIADD3 UR7, UR4, -UR7, URZ ;  /* 0x8000000704077290 */ /* 0x000fd8000fffe03f */
[----:B------:R-:W-:Y:S05]  /*0e90*/  @P0 BRA `(.L_x_974) ;  /* 0x0000000000440947 */ /* 0x000fea0003800000 */
[----:B------:R-:W-:-:S06]  /*0ea0*/  UISETP.GT.AND UP0, UPT, UR4, -0x1, UPT ;  /* 0xffffffff0400788c */ /* 0x000fcc000bf04270 */
[----:B------:R-:W-:-:S13]  /*0eb0*/  PLOP3.LUT P0, PT, PT, PT, UP0, 0x80, 0x0 ;  /* 0x000000000000781c */ /* 0x000fda0003f0f008 */
[----:B------:R-:W-:Y:S05]  /*0ec0*/  @P0 BRA `(.L_x_975) ;  /* 0x00000000001c0947 */ /* 0x000fea0003800000 */
[----:B------:R-:W-:Y:S02]  /*0ed0*/  UISETP.NE.AND UP0, UPT, UR5, 0x1, UPT ;  /* 0x000000010500788c */ /* 0x000fe4000bf05270 */
[----:B------:R-:W-:-:S09]  /*0ee0*/  ULOP3.LUT UR4, URZ, UR4, URZ, 0x33, !UPT ;  /* 0x000000043f047292 */ /* 0x000fd2000f8e333f */
[----:B------:R-:W-:Y:S02]  /*0ef0*/  @UP0 ULDC.64 UR10, c[0x0][0x9e8] ;  /* 0x00027a00000a0ab9 */ /* 0x000fe40000000a00 */
[----:B------:R-:W-:-:S04]  /*0f00*/  UIMAD.WIDE.U32 UR8, UR4, UR10, URZ ;  /* 0x0000000a040872a5 */ /* 0x000fc8000f8e003f */
[----:B------:R-:W-:-:S04]  /*0f10*/  @UP0 USHF.R.U32.HI UR4, URZ, UR11, UR9 ;  /* 0x0000000b3f040299 */ /* 0x000fc80008011609 */
[----:B------:R-:W-:Y:S01]  /*0f20*/  ULOP3.LUT UR4, URZ, UR4, URZ, 0x33, !UPT ;  /* 0x000000043f047292 */ /* 0x000fe2000f8e333f */
[----:B------:R-:W-:Y:S11]  /*0f30*/  BRA `(.L_x_976) ;  /* 0x0000000000107947 */ /* 0x000ff60003800000 */
.L_x_975:
[----:B------:R-:W-:-:S11]  /*0f40*/  UISETP.NE.AND UP0, UPT, UR5, 0x1, UPT ;  /* 0x000000010500788c */ /* 0x000fd6000bf05270 */
[----:B------:R-:W-:Y:S02]  /*0f50*/  @UP0 ULDC.64 UR10, c[0x0][0x9e8] ;  /* 0x00027a00000a0ab9 */ /* 0x000fe40000000a00 */
[----:B------:R-:W-:-:S04]  /*0f60*/  UIMAD.WIDE.U32 UR8, UR4, UR10, URZ ;  /* 0x0000000a040872a5 */ /* 0x000fc8000f8e003f */
[----:B------:R-:W-:-:S12]  /*0f70*/  @UP0 USHF.R.U32.HI UR4, URZ, UR11, UR9 ;  /* 0x0000000b3f040299 */ /* 0x000fd80008011609 */
.L_x_976:
[----:B------:R-:W-:-:S04]  /*0f80*/  UIMAD UR4, UR4, UR5, URZ ;  /* 0x00000005040472a4 */ /* 0x000fc8000f8e023f */
[----:B------:R-:W-:-:S04]  /*0f90*/  UISETP.LT.AND UP0, UPT, UR7, UR4, UPT ;  /* 0x000000040700728c */ /* 0x000fc8000bf01270 */
[----:B------:R-:W-:-:S12]  /*0fa0*/  USEL UR7, UR7, UR4, !UP0 ;  /* 0x0000000407077287 */ /* 0x000fd8000c000000 */
.L_x_974:
[----:B------:R-:W-:Y:S02]  /*0fb0*/  UIMAD.WIDE UR4, UR7, 0x2aaaaaab, URZ ;  /* 0x2aaaaaab070478a5 */ /* 0x000fe4000f8e023f */
[----:B------:R-:W-:Y:S02]  /*0fc0*/  USHF.R.U32.HI UR11, URZ, 0x10, UR6 ;  /* 0x000000103f0b7899 */ /* 0x000fe40008011606 */
[----:B------:R-:W-:Y:S02]  /*0fd0*/  USHF.R.U32.HI UR4, URZ, 0x1f, UR5 ;  /* 0x0000001f3f047899 */ /* 0x000fe40008011605 */
[----:B------:R-:W-:Y:S02]  /*0fe0*/  ULOP3.LUT UR7, UR6, 0xffff, URZ, 0xc0, !UPT ;  /* 0x0000ffff06077892 */ /* 0x000fe4000f8ec03f */
[----:B------:R-:W-:-:S04]  /*0ff0*/  ULEA.HI.SX32 UR4, UR5, UR4, 0x1c ;  /* 0x0000000405047291 */ /* 0x000fc8000f8fe23f */
[----:B------:R-:W-:-:S04]  /*1000*/  UISETP.LT.AND UP0, UPT, URZ, UR4, UPT ;  /* 0x000000043f00728c */ /* 0x000fc8000bf01270 */
[----:B------:R-:W-:Y:S02]  /*1010*/  USEL UR10, URZ, UR4, !UP0 ;  /* 0x000000043f0a7287 */ /* 0x000fe4000c000000 */
[----:B------:R-:W-:Y:S01]  /*1020*/  UISETP.NE.AND UP0, UPT, UR11, URZ, UPT ;  /* 0x0000003f0b00728c */ /* 0x000fe2000bf05270 */
[----:B------:R-:W-:-:S03]  /*1030*/  UMOV UR4, URZ ;  /* 0x0000003f00047c82 */ /* 0x000fc60008000000 */
[----:B------:R-:W-:-:S07]  /*1040*/  ISETP.GT.AND P0, PT, R16, UR10, PT ;  /* 0x0000000a10007c0c */ /* 0x000fce000bf04270 */
[----:B------:R-:W-:-:S06]  /*1050*/  @!UP0 ULDC UR11, c[0x0][0x9f0] ;  /* 0x00027c00000b8ab9 */ /* 0x000fcc0000000800 */
[----:B------:R-:W-:Y:S05]  /*1060*/  @!P0 BRA `(.L_x_977) ;  /* 0x00000000008c8947 */ /* 0x000fea0003800000 */
[----:B------:R-:W-:Y:S01]  /*1070*/  IMAD.U32 R5, RZ, RZ, UR11 ;  /* 0x0000000bff057e24 */ /* 0x000fe2000f8e00ff */
[----:B------:R-:W-:-:S04]  /*1080*/  UMOV UR4, URZ ;  /* 0x0000003f00047c82 */ /* 0x000fc80008000000 */
[----:B------:R-:W-:-:S04]  /*1090*/  IABS R0, R5 ;  /* 0x0000000500007213 */ /* 0x000fc80000000000 */
[----:B------:R-:W-:Y:S02]  /*10a0*/  R2UR UR12, R0 ;  /* 0x00000000000c72ca */ /* 0x000fe400000e0000 */
[----:B------:R-:W-:Y:S02]  /*10b0*/  IADD3 R0, R5, -0x1, R16 ;  /* 0xffffffff05007810 */ /* 0x000fe40007ffe010 */
[----:B------:R-:W-:Y:S02]  /*10c0*/  IABS R5, R5 ;  /* 0x0000000500057213 */ /* 0x000fe40000000000 */
[----:B------:R-:W-:-:S03]  /*10d0*/  R2UR UR6, R0 ;  /* 0x00000000000672ca */ /* 0x000fc600000e0000 */
[----:B------:R-:W-:-:S04]  /*10e0*/  IMAD.MOV R5, RZ, RZ, -R5 ;  /* 0x000000ffff057224 */ /* 0x000fc800078e0a05 */
[----:B------:R-:W0:Y:S06]  /*10f0*/  I2F.RP R2, UR12 ;  /* 0x0000000c00027d06 */ /* 0x000e2c0008209400 */
[----:B------:R-:W-:-:S06]  /*1100*/  UIADD3 UR6, -UR10, UR6, URZ ;  /* 0x000000060a067290 */ /* 0x000fcc000fffe13f */
[----:B------:R-:W-:Y:S01]  /*1110*/  IMAD.U32 R0, RZ, RZ, UR6 ;  /* 0x00000006ff007e24 */ /* 0x000fe2000f8e00ff */
[----:B------:R-:W-:Y:S01]  /*1120*/  ULOP3.LUT UR6, UR6, UR11, URZ, 0x3c, !UPT ;  /* 0x0000000b06067292 */ /* 0x000fe2000f8e3c3f */
[----:B0-----:R-:W0:Y:S03]  /*1130*/  MUFU.RCP R2, R2 ;  /* 0x0000000200027308 */ /* 0x001e260000001000 */
[----:B------:R-:W-:-:S04]  /*1140*/  IABS R0, R0 ;  /* 0x0000000000007213 */ /* 0x000fc80000000000 */
[----:B------:R-:W-:Y:S01]  /*1150*/  R2UR UR9, R0 ;  /* 0x00000000000972ca */ /* 0x000fe200000e0000 */
[----:B------:R-:W-:Y:S02]  /*1160*/  IMAD.MOV.U32 R0, RZ, RZ, R5 ;  /* 0x000000ffff007224 */ /* 0x000fe400078e0005 */
[----:B0-----:R-:W-:-:S06]  /*1170*/  VIADD R3, R2, 0xffffffe ;  /* 0x0ffffffe02037836 */ /* 0x001fcc0000000000 */
        /* <DEDUP_REMOVED lines=18> */
.L_x_977:
[----:B------:R-:W-:Y:S02]  /*12a0*/  UIMAD UR5, UR7, UR4, UR10 ;  /* 0x00000004070572a4 */ /* 0x000fe4000f8e020a */
[----:B------:R-:W-:Y:S01]  /*12b0*/  IMAD.U32 R3, RZ, RZ, UR4 ;  /* 0x00000004ff037e24 */ /* 0x000fe2000f8e00ff */
[----:B------:R-:W-:Y:S02]  /*12c0*/  PLOP3.LUT P0, PT, PT, PT, PT, 0x80, 0x0 ;  /* 0x000000000000781c */ /* 0x000fe40003f0f070 */
[----:B------:R-:W-:Y:S02]  /*12d0*/  CS2R R118, SRZ ;  /* 0x0000000000767805 */ /* 0x000fe4000001ff00 */
[----:B------:R-:W-:Y:S02]  /*12e0*/  CS2R R116, SRZ ;  /* 0x0000000000747805 */ /* 0x000fe4000001ff00 */
[----:B------:R-:W-:Y:S02]  /*12f0*/  CS2R R114, SRZ ;  /* 0x0000000000727805 */ /* 0x000fe4000001ff00 */
[----:B------:R-:W-:Y:S01]  /*1300*/  VIADDMNMX R16, R3, UR5, R16, PT ;  /* 0x0000000503107c46 */ /* 0x000fe2000b800110 */
[----:B------:R-:W-:Y:S01]  /*1310*/  IMAD.U32 R22, RZ, RZ, UR5 ;  /* 0x00000005ff167e24 */ /* 0x000fe2000f8e00ff */
[----:B------:R-:W-:-:S02]  /*1320*/  CS2R R2, SRZ ;  /* 0x0000000000027805 */ /* 0x000fc4000001ff00 */
[----:B------:R-:W-:Y:S02]  /*1330*/  CS2R R112, SRZ ;  /* 0x0000000000707805 */ /* 0x000fe4000001ff00 */
[----:B------:R-:W-:Y:S02]  /*1340*/  ISETP.GT.AND P1, PT, R16, UR5, PT ;  /* 0x0000000510007c0c */ /* 0x000fe4000bf24270 */
        /* <DEDUP_REMOVED lines=49> */
[----:B------:R-:W-:-:S05]  /*1660*/  SHF.R.S32.HI R74, RZ, 0x7, R73 ;  /* 0x00000007ff4a7819 */ /* 0x000fca0000011449 */
        /* <DEDUP_REMOVED lines=29> */
.L_x_979:
[----:B------:R-:W-:-:S04]  /*1840*/  SHF.L.U32 R0, RZ, 0x1f, RZ ;  /* 0x0000001fff007819 */ /* 0x000fc800000006ff */
[----:B------:R-:W0:Y:S02]  /*1850*/  SYNCS.PHASECHK.TRANS64.TRYWAIT P0, [UR38+0x30800], R0 ;  /* 0x03080000ff0075a7 */ /* 0x000e240008000166 */
[----:B0-----:R-:W-:Y:S05]  /*1860*/  @!P0 BRA `(.L_x_980) ;  /* 0x0000012400248947 */ /* 0x001fea0003800000 */
.L_x_1113:
[----:B------:R-:W2:Y:S02]  /*1870*/  LDL R2, [R1+0x4] ;  /* 0x0000040001027983 */ /* 0x000ea40000100800 */
[----:B--2---:R-:W-:-:S13]  /*1880*/  R2UR UR4, R2 ;  /* 0x00000000020472ca */ /* 0x004fda00000e0000 */
[----:B------:R-:W-:-:S06]  /*1890*/  ULOP3.LUT UR4, UR4, 0x1, URZ, 0xfc, !UPT ;  /* 0x0000000104047892 */ /* 0x000fcc000f8efc3f */
[----:B------:R-:W-:-:S05]  /*18a0*/  IMAD.U32 R2, RZ, RZ, UR4 ;  /* 0x00000004ff027e24 */ /* 0x000fca000f8e00ff */
[----:B------:R-:W-:-:S13]  /*18b0*/  ISETP.NE.AND P0, PT, R2, 0x3, PT ;  /* 0x000000030200780c */ /* 0x000fda0003f05270 */
[----:B------:R-:W-:Y:S05]  /*18c0*/  @!P0 BRA `(.L_x_981) ;  /* 0x0000000000048947 */ /* 0x000fea0003800000 */
[----:B------:R-:W-:Y:S01]  /*18d0*/  BPT.TRAP 0x1 ;  /* 0x000000040000795c */ /* 0x000fe20000300000 */
.L_x_981:
[----:B------:R1:W2:Y:S01]  /*18e0*/  SYNCS.PHASECHK.TRANS64.TRYWAIT P1, [UR38+0x30830], R0 ;  /* 0x03083000ff0075a7 */ /* 0x0002a20008020166 */
[----:B------:R-:W-:Y:S05]  /*18f0*/  @!P0 BRA `(.L_x_982) ;  /* 0x0000000000048947 */ /* 0x000fea0003800000 */
[----:B------:R-:W-:Y:S01]  /*1900*/  BPT.TRAP 0x1 ;  /* 0x000000040000795c */ /* 0x000fe20000300000 */
.L_x_982:
[----:B------:R-:W-:-:S05]  /*1910*/  IMAD.U32 R6, RZ, RZ, UR40 ;  /* 0x00000028ff067e24 */ /* 0x000fca000f8e00ff */
[----:B------:R-:W-:Y:S01]  /*1920*/  LOP3.LUT R6, R6, 0x10000, RZ, 0xfc, !PT ;  /* 0x0001000006067812 */ /* 0x000fe200078efcff */
[----:B--2---:R-:W-:Y:S06]  /*1930*/  @P1 BRA `(.L_x_983) ;  /* 0x0000000000081947 */ /* 0x004fec0003800000 */
[----:B------:R-:W2:Y:S02]  /*1940*/  SYNCS.PHASECHK.TRANS64.TRYWAIT P1, [UR38+0x30830], R0 ;  /* 0x03083000ff0075a7 */ /* 0x000ea40008020166 */
[----:B--2---:R-:W-:Y:S05]  /*1950*/  @!P1 BRA `(.L_x_984) ;  /* 0x0000012400009947 */ /* 0x004fea0003800000 */
.L_x_983:
[----:B------:R-:W-:Y:S05]  /*1960*/  WARPSYNC.ALL ;  /* 0x0000000000007948 */ /* 0x000fea0003800000 */
[----:B------:R-:W-:Y:S01]  /*1970*/  IMAD.MOV.U32 R7, RZ, RZ, 0x40000040 ;  /* 0x40000040ff077424 */ /* 0x000fe200078e00ff */
[----:B------:R-:W-:Y:S01]  /*1980*/  UIADD3 UR4, UR38, 0x1e400, URZ ;  /* 0x0001e40026047890 */ /* 0x000fe2000fffe03f */
[----:B------:R-:W-:Y:S01]  /*1990*/  R2UR UR8, R6 ;  /* 0x00000000060872ca */ /* 0x000fe200000e0000 */
[----:B------:R-:W-:Y:S02]  /*19a0*/  WARPGROUP.ARRIVE ;  /* 0x00000000000079c5 */ /* 0x000fe40000000000 */
        /* <DEDUP_REMOVED lines=24> */
[----:B------:R-:W-:Y:S01]  /*1b30*/  UMOV UR29, 0x40000040 ;  /* 0x40000040001d7882 */ /* 0x000fe20000000000 */
[----:B------:R-:W-:-:S03]  /*1b40*/  UMOV UR33, 0x40000040 ;  /* 0x4000004000217882 */ /* 0x000fc60000000000 */
[----:B------:R-:W-:Y:S02]  /*1b50*/  UIADD3 UR8, UR10, 0x2, URZ ;  /* 0x000000020a087890 */ /* 0x000fe4000fffe03f */
[----:B------:R-:W-:Y:S02]  /*1b60*/  UIADD3 UR12, UR10, 0x4, URZ ;  /* 0x000000040a0c7890 */ /* 0x000fe4000fffe03f */
[----:B------:R-:W-:Y:S02]  /*1b70*/  UIADD3 UR16, UR10, 0x6, URZ ;  /* 0x000000060a107890 */ /* 0x000fe4000fffe03f */
[----:B------:R-:W-:Y:S01]  /*1b80*/  UIADD3 UR20, UR10, 0x400, URZ ;  /* 0x000004000a147890 */ /* 0x000fe2000fffe03f */
[----:B------:R-:W-:Y:S01]  /*1b90*/  UMOV UR4, UR8 ;  /* 0x0000000800047c82 */ /* 0x000fe20008000000 */
[----:B------:R-:W-:Y:S02]  /*1ba0*/  UIADD3 UR24, UR10, 0x402, URZ ;  /* 0x000004020a187890 */ /* 0x000fe4000fffe03f */
[----:B------:R-:W-:-:S02]  /*1bb0*/  UIADD3 UR28, UR10, 0x404, URZ ;  /* 0x000004040a1c7890 */ /* 0x000fc4000fffe03f */
[----:B------:R-:W-:Y:S02]  /*1bc0*/  UIADD3 UR32, UR10, 0x406, URZ ;  /* 0x000004060a207890 */ /* 0x000fe4000fffe03f */
        /* <DEDUP_REMOVED lines=68> */
.L_x_985:
[----:B01----:R-:W-:Y:S01]  /*2010*/  LOP3.LUT R0, R73, 0xffffff80, RZ, 0xc0, !PT ;  /* 0xffffff8049007812 */ /* 0x003fe200078ec0ff */
[----:B------:R-:W0:Y:S01]  /*2020*/  S2UR UR6, SR_CgaCtaId ;  /* 0x00000000000679c3 */ /* 0x000e220000008800 */
[----:B------:R-:W-:Y:S01]  /*2030*/  R2UR UR5, R19 ;  /* 0x00000000130572ca */ /* 0x000fe200000e0000 */
[----:B------:R-:W-:Y:S01]  /*2040*/  ULDC UR10, c[0x0][0x288] ;  /* 0x0000a200000a7ab9 */ /* 0x000fe20000000800 */
[----:B------:R-:W-:Y:S01]  /*2050*/  LEA.HI R72, R72, R121, RZ, 0x2 ;  /* 0x0000007948487211 */ /* 0x000fe200078f10ff */
[----:B------:R-:W-:Y:S01]  /*2060*/  IMAD.IADD R0, R121, 0x1, -R0 ;  /* 0x0000000179007824 */ /* 0x000fe200078e0a00 */
[----:B------:R-:W-:Y:S02]  /*2070*/  LEA.HI R5, R74, R74, RZ, 0x1 ;  /* 0x0000004a4a057211 */ /* 0x000fe400078f08ff */
[----:B------:R-:W-:Y:S02]  /*2080*/  LOP3.LUT R72, R72, 0xfffffffc, RZ, 0xc0, !PT ;  /* 0xfffffffc48487812 */ /* 0x000fe400078ec0ff */
[----:B------:R-:W-:-:S02]  /*2090*/  SHF.R.S32.HI R3, RZ, 0x1f, R0 ;  /* 0x0000001fff037819 */ /* 0x000fc40000011400 */
[----:B------:R-:W-:Y:S01]  /*20a0*/  LOP3.LUT R5, R5, 0x3fffffe, RZ, 0xc0, !PT ;  /* 0x03fffffe05057812 */ /* 0x000fe200078ec0ff */
[----:B------:R-:W-:Y:S01]  /*20b0*/  IMAD.IADD R72, R121, 0x1, -R72 ;  /* 0x0000000179487824 */ /* 0x000fe200078e0a48 */
[CC--:B------:R-:W-:Y:S01]  /*20c0*/  LEA.HI R2, R3.reuse, R0.reuse, RZ, 0x2 ;  /* 0x0000000003027211 */ /* 0x0c0fe200078f10ff */
[----:B------:R-:W-:Y:S01]  /*20d0*/  UISETP.NE.AND UP1, UPT, UR5, URZ, UPT ;  /* 0x0000003f0500728c */ /* 0x000fe2000bf25270 */
[----:B------:R-:W-:Y:S01]  /*20e0*/  LEA.HI R4, R3, R0, RZ, 0x5 ;  /* 0x0000000003047211 */ /* 0x000fe200078f28ff */
[----:B------:R-:W-:Y:S01]  /*20f0*/  IMAD.IADD R5, R74, 0x1, -R5 ;  /* 0x000000014a057824 */ /* 0x000fe200078e0a05 */
[--C-:B------:R-:W-:Y:S02]  /*2100*/  SHF.R.S32.HI R3, RZ, 0x2, R2.reuse ;  /* 0x00000002ff037819 */ /* 0x100fe40000011402 */
[----:B------:R-:W-:Y:S02]  /*2110*/  SHF.R.S32.HI R8, RZ, 0x1f, R2 ;  /* 0x0000001fff087819 */ /* 0x000fe40000011402 */
[----:B------:R-:W-:-:S02]  /*2120*/  SHF.R.S32.HI R4, RZ, 0x5, R4 ;  /* 0x00000005ff047819 */ /* 0x000fc40000011404 */
[----:B------:R-:W-:Y:S02]  /*2130*/  LEA.HI R8, R8, R3, RZ, 0x3 ;  /* 0x0000000308087211 */ /* 0x000fe400078f18ff */
[----:B------:R-:W-:Y:S01]  /*2140*/  LEA.HI R9, R72, R72, RZ, 0x1 ;  /* 0x0000004848097211 */ /* 0x000fe200078f08ff */
[----:B------:R-:W-:Y:S01]  /*2150*/  @UP1 ULDC UR5, c[0x0][0x450] ;  /* 0x0001140000051ab9 */ /* 0x000fe20000000800 */
[----:B------:R-:W-:Y:S02]  /*2160*/  LEA R4, R4, UR39, 0x4 ;  /* 0x0000002704047c11 */ /* 0x000fe4000f8e20ff */
[----:B------:R-:W-:Y:S02]  /*2170*/  LOP3.LUT R8, R8, 0xfffffff8, RZ, 0xc0, !PT ;  /* 0xfffffff808087812 */ /* 0x000fe400078ec0ff */
[----:B------:R-:W-:Y:S02]  /*2180*/  R2UR UR4, R18 ;  /* 0x00000000120472ca */ /* 0x000fe400000e0000 */
[----:B------:R-:W-:-:S02]  /*2190*/  LOP3.LUT R9, R9, 0x1ffffffe, RZ, 0xc0, !PT ;  /* 0x1ffffffe09097812 */ /* 0x000fc400078ec0ff */
[----:B------:R-:W-:Y:S02]  /*21a0*/  IADD3 R4, R4, R3, -R8 ;  /* 0x0000000304047210 */ /* 0x000fe40007ffe808 */
[----:B------:R-:W-:Y:S01]  /*21b0*/  PLOP3.LUT P1, PT, PT, PT, UP1, 0x80, 0x0 ;  /* 0x000000000000781c */ /* 0x000fe20003f2f018 */
[----:B------:R-:W-:Y:S01]  /*21c0*/  IMAD.IADD R9, R72, 0x1, -R9 ;  /* 0x0000000148097824 */ /* 0x000fe200078e0a09 */
[----:B------:R-:W-:Y:S01]  /*21d0*/  PLOP3.LUT P2, PT, PT, PT, UP1, 0x80, 0x0 ;  /* 0x000000000000781c */ /* 0x000fe20003f4f018 */
[----:B------:R-:W-:Y:S01]  /*21e0*/  IMAD R4, R5, 0x40, R4 ;  /* 0x0000004005047824 */ /* 0x000fe200078e0204 */
[----:B------:R-:W-:Y:S01]  /*21f0*/  LOP3.LUT R11, R2, 0x7ffffffc, RZ, 0xc0, !PT ;  /* 0x7ffffffc020b7812 */ /* 0x000fe200078ec0ff */
[----:B------:R-:W-:Y:S02]  /*2200*/  IMAD.MOV.U32 R5, RZ, RZ, -0x60 ;  /* 0xffffffa0ff057424 */ /* 0x000fe400078e00ff */
[----:B------:R-:W-:Y:S01]  /*2210*/  IMAD R10, R9, 0x8, R4 ;  /* 0x00000008090a7824 */ /* 0x000fe200078e0204 */
[----:B------:R-:W-:Y:S01]  /*2220*/  UISETP.NE.AND UP0, UPT, UR4, URZ, UPT ;  /* 0x0000003f0400728c */ /* 0x000fe2000bf05270 */
[----:B------:R-:W-:-:S02]  /*2230*/  IMAD.IADD R11, R0, 0x1, -R11 ;  /* 0x00000001000b7824 */ /* 0x000fc400078e0a0b */
[----:B------:R-:W-:Y:S01]  /*2240*/  @UP1 ULDC UR4, c[0x0][0x44c] ;  /* 0x0001130000041ab9 */ /* 0x000fe20000000800 */
[----:B------:R-:W-:Y:S02]  /*2250*/  IMAD.MOV.U32 R3, RZ, RZ, R10 ;  /* 0x000000ffff037224 */ /* 0x000fe400078e000a */
[----:B------:R-:W-:Y:S01]  /*2260*/  @P1 IMAD.HI.U32 R4, R10, UR4, RZ ;  /* 0x000000040a041c27 */ /* 0x000fe2000f8e00ff */
[----:B------:R-:W-:Y:S01]  /*2270*/  UIADD3 UR4, UR38, 0x30840, URZ ;  /* 0x0003084026047890 */ /* 0x000fe2000fffe03f */
[----:B------:R-:W-:Y:S02]  /*2280*/  PLOP3.LUT P1, PT, PT, PT, UP0, 0x40, 0x0 ;  /* 0x000000000000781c */ /* 0x000fe40003f2e808 */
[C---:B------:R-:W-:Y:S01]  /*2290*/  IMAD R2, R16.reuse, R5, 0x61 ;  /* 0x0000006110027424 */ /* 0x040fe200078e0205 */
[----:B------:R-:W-:Y:S01]  /*22a0*/  @P2 SHF.R.U32.HI R3, RZ, UR5, R4 ;  /* 0x00000005ff032c19 */ /* 0x000fe20008011604 */
[----:B0-----:R-:W-:Y:S01]  /*22b0*/  UPRMT UR4, UR6, 0x654, UR4 ;  /* 0x0000065406047896 */ /* 0x001fe20008000004 */
[----:B------:R-:W-:-:S02]  /*22c0*/  IMAD R0, R16, -0x60, R23 ;  /* 0xffffffa010007824 */ /* 0x000fc400078e0217 */
[C---:B------:R-:W-:Y:S01]  /*22d0*/  IMAD R4, R11.reuse, -0x2, R2 ;  /* 0xfffffffe0b047824 */ /* 0x040fe200078e0202 */
[----:B------:R-:W0:Y:S01]  /*22e0*/  SHFL.IDX PT, R72, R3, RZ, 0x1c1f ;  /* 0x001c1fff03487589 */ /* 0x000e2200000e0000 */
[----:B------:R-:W-:Y:S01]  /*22f0*/  VIADD R0, R0, 0x60 ;  /* 0x0000006000007836 */ /* 0x000fe20000000000 */
[----:B------:R-:W-:Y:S01]  /*2300*/  ULDC UR6, c[0x0][0x9e0] ;  /* 0x0002780000067ab9 */ /* 0x000fe20000000800 */
[----:B------:R-:W-:Y:S01]  /*2310*/  VIADD R14, R2, 0xffffffff ;  /* 0xffffffff020e7836 */ /* 0x000fe20000000000 */
[----:B------:R-:W-:Y:S01]  /*2320*/  IADD3 R5, R4, -UR10, R23 ;  /* 0x8000000a04057c10 */ /* 0x000fe2000fffe017 */
[----:B------:R-:W-:Y:S01]  /*2330*/  SYNCS.ARRIVE.TRANS64.RED.A1T0 RZ, [UR4], RZ ;  /* 0x000000ffffff79a7 */ /* 0x000fe20008100404 */
[----:B------:R-:W-:Y:S01]  /*2340*/  ULDC UR4, c[0x0][0x9dc] ;  /* 0x0002770000047ab9 */ /* 0x000fe20000000800 */
[----:B------:R-:W-:Y:S01]  /*2350*/  IMAD R8, R11, -0x2, R0 ;  /* 0xfffffffe0b087824 */ /* 0x000fe200078e0200 */
[----:B------:R-:W-:Y:S01]  /*2360*/  ULOP3.LUT UR5, URZ, UR4, URZ, 0x33, !UPT ;  /* 0x000000043f057292 */ /* 0x000fe2000f8e333f */
[----:B------:R-:W-:-:S02]  /*2370*/  VIADD R9, R5, UR6 ;  /* 0x0000000605097c36 */ /* 0x000fc40008000000 */
[----:B------:R-:W-:-:S03]  /*2380*/  VIADD R20, R4, 0xffffffff ;  /* 0xffffffff04147836 */ /* 0x000fc60000000000 */
[----:B------:R-:W-:Y:S02]  /*2390*/  VIADD R13, R5, UR5 ;  /* 0x00000005050d7c36 */ /* 0x000fe40008000000 */
[----:B------:R-:W-:Y:S01]  /*23a0*/  IMAD.U32 R12, RZ, RZ, UR5 ;  /* 0x00000005ff0c7e24 */ /* 0x000fe2000f8e00ff */
[----:B0-----:R-:W-:Y:S01]  /*23b0*/  VIADDMNMX R0, R72, R9, R8, PT ;  /* 0x0000000948007246 */ /* 0x001fe20003800108 */
[----:B------:R-:W-:Y:S01]  /*23c0*/  IMAD.IADD R2, R13, 0x1, R72 ;  /* 0x000000010d027824 */ /* 0x000fe200078e0248 */
[----:B------:R-:W-:Y:S06]  /*23d0*/  @P1 BRA `(.L_x_986) ;  /* 0x00000000005c1947 */ /* 0x000fec0003800000 */
[----:B------:R-:W-:Y:S01]  /*23e0*/  IADD3 R5, R23, -UR10, R72 ;  /* 0x8000000a17057c10 */ /* 0x000fe2000fffe048 */
[----:B------:R-:W-:Y:S03]  /*23f0*/  BSSY B0, `(.L_x_987) ;  /* 0x0000012000007945 */ /* 0x000fe60003800000 */
[----:B------:R-:W-:-:S13]  /*2400*/  ISETP.GT.AND P1, PT, R5, -0x1, PT ;  /* 0xffffffff0500780c */ /* 0x000fda0003f24270 */
[----:B------:R-:W-:Y:S05]  /*2410*/  @P1 BRA `(.L_x_988) ;  /* 0x0000000000241947 */ /* 0x000fea0003800000 */
[----:B------:R-:W-:Y:S01]  /*2420*/  ULDC UR4, c[0x0][0x9e4] ;  /* 0x0002790000047ab9 */ /* 0x000fe20000000800 */
[----:B------:R-:W-:Y:S01]  /*2430*/  LOP3.LUT R5, RZ, R5, RZ, 0x33, !PT ;  /* 0x00000005ff057212 */ /* 0x000fe200078e33ff */
[----:B------:R-:W-:-:S05]  /*2440*/  IMAD.U32 R15, RZ, RZ, UR4 ;  /* 0x00000004ff0f7e24 */ /* 0x000fca000f8e00ff */
[----:B------:R-:W-:-:S13]  /*2450*/  ISETP.NE.AND P1, PT, R15, 0x1, PT ;  /* 0x000000010f00780c */ /* 0x000fda0003f25270 */
[----:B------:R-:W0:Y:S02]  /*2460*/  @P1 LDC.64 R72, c[0x0][0x9e8] ;  /* 0x00027a00ff481b82 */ /* 0x000e240000000a00 */
[----:B0-----:R-:W-:-:S05]  /*2470*/  @P1 IMAD.HI.U32 R4, R5, R72, RZ ;  /* 0x0000004805041227 */ /* 0x001fca00078e00ff */
[----:B------:R-:W-:-:S04]  /*2480*/  @P1 SHF.R.U32.HI R5, RZ, R73, R4 ;  /* 0x00000049ff051219 */ /* 0x000fc80000011604 */
[----:B------:R-:W-:Y:S01]  /*2490*/  LOP3.LUT R5, RZ, R5, RZ, 0x33, !PT ;  /* 0x00000005ff057212 */ /* 0x000fe200078e33ff */
[----:B------:R-:W-:Y:S06]  /*24a0*/  BRA `(.L_x_989) ;  /* 0x0000000000187947 */ /* 0x000fec0003800000 */
.L_x_988:
[----:B------:R-:W-:Y:S02]  /*24b0*/  ULDC UR4, c[0x0][0x9e4] ;  /* 0x0002790000047ab9 */ /* 0x000fe40000000800 */
[----:B------:R-:W-:-:S05]  /*24c0*/  IMAD.U32 R15, RZ, RZ, UR4 ;  /* 0x00000004ff0f7e24 */ /* 0x000fca000f8e00ff */
[----:B------:R-:W-:-:S13]  /*24d0*/  ISETP.NE.AND P1, PT, R15, 0x1, PT ;  /* 0x000000010f00780c */ /* 0x000fda0003f25270 */
[----:B------:R-:W0:Y:S02]  /*24e0*/  @P1 LDC.64 R72, c[0x0][0x9e8] ;  /* 0x00027a00ff481b82 */ /* 0x000e240000000a00 */
[----:B0-----:R-:W-:-:S05]  /*24f0*/  @P1 IMAD.HI.U32 R4, R5, R72, RZ ;  /* 0x0000004805041227 */ /* 0x001fca00078e00ff */
[----:B------:R-:W-:-:S07]  /*2500*/  @P1 SHF.R.U32.HI R5, RZ, R73, R4 ;  /* 0x00000049ff051219 */ /* 0x000fce0000011604 */
.L_x_989:
[----:B------:R-:W-:Y:S05]  /*2510*/  BSYNC B0 ;  /* 0x0000000000007941 */ /* 0x000fea0003800000 */
.L_x_987:
[----:B------:R-:W-:-:S05]  /*2520*/  IMAD R5, R5, R15, R20 ;  /* 0x0000000f05057224 */ /* 0x000fca00078e0214 */
[----:B------:R-:W-:Y:S02]  /*2530*/  VIADDMNMX R0, R5, R15, R0, PT ;  /* 0x0000000f05007246 */ /* 0x000fe40003800100 */
[----:B------:R-:W-:-:S07]  /*2540*/  VIMNMX R2, R2, R5, !PT ;  /* 0x0000000502027248 */ /* 0x000fce0007fe0100 */
.L_x_986:
[C---:B------:R-:W-:Y:S02]  /*2550*/  ISETP.GE.AND P2, PT, R14.reuse, 0x9, PT ;  /* 0x000000090e00780c */ /* 0x040fe40003f46270 */
[----:B------:R-:W-:Y:S02]  /*2560*/  ISETP.GE.AND P1, PT, R14, 0x2, PT ;  /* 0x000000020e00780c */ /* 0x000fe40003f26270 */
[C---:B------:R-:W-:Y:S02]  /*2570*/  ISETP.GT.AND P3, PT, R2.reuse, 0x8, !P2 ;  /* 0x000000080200780c */ /* 0x040fe40005764270 */
[----:B------:R-:W-:Y:S02]  /*2580*/  ISETP.GT.AND P4, PT, R2, 0x1, !P1 ;  /* 0x000000010200780c */ /* 0x000fe40004f84270 */
[----:B------:R-:W-:Y:S02]  /*2590*/  ISETP.LT.OR P3, PT, R0, 0x9, P3 ;  /* 0x000000090000780c */ /* 0x000fe40001f61670 */
[----:B------:R-:W-:-:S02]  /*25a0*/  ISETP.GE.AND P5, PT, R14, 0x11, PT ;  /* 0x000000110e00780c */ /* 0x000fc40003fa6270 */
[----:B------:R-:W-:Y:S02]  /*25b0*/  ISETP.LT.OR P4, PT, R0, 0x2, P4 ;  /* 0x000000020000780c */ /* 0x000fe40002781670 */
[----:B------:R-:W-:Y:S02]  /*25c0*/  FSEL R28, R28, -INF , !P3 ;  /* 0xff8000001c1c7808 */ /* 0x000fe40005800000 */
[----:B------:R-:W-:Y:S02]  /*25d0*/  ISETP.GT.AND P3, PT, R2, 0x10, !P5 ;  /* 0x000000100200780c */ /* 0x000fe40006f64270 */
[----:B------:R-:W-:Y:S02]  /*25e0*/  ISETP.GE.AND P6, PT, R14, 0xa, PT ;  /* 0x0000000a0e00780c */ /* 0x000fe40003fc6270 */
[----:B------:R-:W-:Y:S02]  /*25f0*/  FSEL R72, R25, -INF , !P4 ;  /* 0xff80000019487808 */ /* 0x000fe40006000000 */
[----:B------:R-:W-:-:S02]  /*2600*/  P2R R25, PR, RZ, 0x20 ;  /* 0x00000020ff197803 */ /* 0x000fc40000000000 */
[----:B------:R-:W-:Y:S02]  /*2610*/  ISETP.LT.OR P3, PT, R0, 0x11, P3 ;  /* 0x000000110000780c */ /* 0x000fe40001f61670 */
[----:B------:R-:W-:Y:S02]  /*2620*/  ISETP.GT.AND P4, PT, R2, 0x9, !P6 ;  /* 0x000000090200780c */ /* 0x000fe40007784270 */
[----:B------:R-:W-:Y:S02]  /*2630*/  ISETP.GE.AND P5, PT, R14, 0x12, PT ;  /* 0x000000120e00780c */ /* 0x000fe40003fa6270 */
[----:B------:R-:W-:Y:S02]  /*2640*/  FSEL R32, R32, -INF , !P3 ;  /* 0xff80000020207808 */ /* 0x000fe40005800000 */
[----:B------:R-:W-:Y:S02]  /*2650*/  ISETP.LT.OR P4, PT, R0, 0xa, P4 ;  /* 0x0000000a0000780c */ /* 0x000fe40002781670 */
[----:B------:R-:W-:-:S02]  /*2660*/  ISETP.GT.AND P3, PT, R2, 0x11, !P5 ;  /* 0x000000110200780c */ /* 0x000fc40006f64270 */
[----:B------:R-:W-:Y:S02]  /*2670*/  FSEL R74, R29, -INF , !P4 ;  /* 0xff8000001d4a7808 */ /* 0x000fe40006000000 */
[----:B------:R-:W-:Y:S02]  /*2680*/  ISETP.LT.OR P3, PT, R0, 0x12, P3 ;  /* 0x000000120000780c */ /* 0x000fe40001f61670 */
[----:B------:R-:W-:Y:S02]  /*2690*/  ISETP.GE.AND P4, PT, R14, 0x19, PT ;  /* 0x000000190e00780c */ /* 0x000fe40003f86270 */
[----:B------:R-:W-:Y:S02]  /*26a0*/  FSEL R76, R33, -INF , !P3 ;  /* 0xff800000214c7808 */ /* 0x000fe40005800000 */
[----:B------:R-:W-:Y:S02]  /*26b0*/  ISETP.GT.AND P3, PT, R2, 0x18, !P4 ;  /* 0x000000180200780c */ /* 0x000fe40006764270 */
[----:B------:R-:W-:-:S02]  /*26c0*/  P2R R33, PR, RZ, 0x10 ;  /* 0x00000010ff217803 */ /* 0x000fc40000000000 */
[----:B------:R-:W-:Y:S02]  /*26d0*/  ISETP.LT.OR P3, PT, R0, 0x19, P3 ;  /* 0x000000190000780c */ /* 0x000fe40001f61670 */
[----:B------:R-:W-:Y:S02]  /*26e0*/  ISETP.GE.AND P4, PT, R14, 0x1a, PT ;  /* 0x0000001a0e00780c */ /* 0x000fe40003f86270 */
[----:B------:R-:W-:Y:S02]  /*26f0*/  FSEL R36, R36, -INF , !P3 ;  /* 0xff80000024247808 */ /* 0x000fe40005800000 */
[----:B------:R-:W-:Y:S02]  /*2700*/  ISETP.GT.AND P3, PT, R2, 0x19, !P4 ;  /* 0x000000190200780c */ /* 0x000fe40006764270 */
[----:B------:R-:W-:Y:S02]  /*2710*/  P2R R73, PR, RZ, 0x10 ;  /* 0x00000010ff497803 */ /* 0x000fe40000000000 */
[----:B------:R-:W-:-:S02]  /*2720*/  ISETP.LT.OR P3, PT, R0, 0x1a, P3 ;  /* 0x0000001a0000780c */ /* 0x000fc40001f61670 */
[----:B------:R-:W-:Y:S02]  /*2730*/  ISETP.GE.AND P4, PT, R14, 0x21, PT ;  /* 0x000000210e00780c */ /* 0x000fe40003f86270 */
[----:B------:R-:W-:Y:S02]  /*2740*/  FSEL R78, R37, -INF , !P3 ;  /* 0xff800000254e7808 */ /* 0x000fe40005800000 */
[----:B------:R-:W-:Y:S02]  /*2750*/  ISETP.GT.AND P3, PT, R2, 0x20, !P4 ;  /* 0x000000200200780c */ /* 0x000fe40006764270 */
[----:B------:R-:W-:Y:S02]  /*2760*/  P2R R37, PR, RZ, 0x10 ;  /* 0x00000010ff257803 */ /* 0x000fe40000000000 */
[----:B------:R-:W-:Y:S02]  /*2770*/  ISETP.LT.OR P3, PT, R0, 0x21, P3 ;  /* 0x000000210000780c */ /* 0x000fe40001f61670 */
[----:B------:R-:W-:-:S02]  /*2780*/  ISETP.GE.AND P4, PT, R14, 0x22, PT ;  /* 0x000000220e00780c */ /* 0x000fc40003f86270 */
[----:B------:R-:W-:Y:S02]  /*2790*/  FSEL R40, R40, -INF , !P3 ;  /* 0xff80000028287808 */ /* 0x000fe40005800000 */
[----:B------:R-:W-:Y:S02]  /*27a0*/  ISETP.GT.AND P3, PT, R2, 0x21, !P4 ;  /* 0x000000210200780c */ /* 0x000fe40006764270 */
[----:B------:R-:W-:Y:S02]  /*27b0*/  P2R R75, PR, RZ, 0x10 ;  /* 0x00000010ff4b7803 */ /* 0x000fe40000000000 */
[----:B------:R-:W-:Y:S02]  /*27c0*/  ISETP.LT.OR P3, PT, R0, 0x22, P3 ;  /* 0x000000220000780c */ /* 0x000fe40001f61670 */
[----:B------:R-:W-:Y:S02]  /*27d0*/  ISETP.GE.AND P4, PT, R14, 0x29, PT ;  /* 0x000000290e00780c */ /* 0x000fe40003f86270 */
[----:B------:R-:W-:-:S02]  /*27e0*/  FSEL R80, R41, -INF , !P3 ;  /* 0xff80000029507808 */ /* 0x000fc40005800000 */
[----:B------:R-:W-:Y:S02]  /*27f0*/  ISETP.GT.AND P3, PT, R2, 0x28, !P4 ;  /* 0x000000280200780c */ /* 0x000fe40006764270 */
[----:B------:R-:W-:Y:S02]  /*2800*/  P2R R41, PR, RZ, 0x10 ;  /* 0x00000010ff297803 */ /* 0x000fe40000000000 */
[----:B------:R-:W-:Y:S02]  /*2810*/  ISETP.LT.OR P3, PT, R0, 0x29, P3 ;  /* 0x000000290000780c */ /* 0x000fe40001f61670 */
[----:B------:R-:W-:Y:S02]  /*2820*/  ISETP.GE.AND P4, PT, R14, 0x2a, PT ;  /* 0x0000002a0e00780c */ /* 0x000fe40003f86270 */
[----:B------:R-:W-:Y:S02]  /*2830*/  FSEL R44, R44, -INF , !P3 ;  /* 0xff8000002c2c7808 */ /* 0x000fe40005800000 */
[----:B------:R-:W-:-:S02]  /*2840*/  ISETP.GT.AND P3, PT, R2, 0x29, !P4 ;  /* 0x000000290200780c */ /* 0x000fc40006764270 */
[----:B------:R-:W-:Y:S02]  /*2850*/  P2R R77, PR, RZ, 0x10 ;  /* 0x00000010ff4d7803 */ /* 0x000fe40000000000 */
        /* <DEDUP_REMOVED lines=41> */
[----:B------:R-:W-:Y:S02]  /*2af0*/  P2R R29, PR, RZ, 0x20 ;  /* 0x00000020ff1d7803 */ /* 0x000fe40000000000 */
[----:B------:R-:W-:Y:S02]  /*2b00*/  FSEL R90, R61, -INF , !P3 ;  /* 0xff8000003d5a7808 */ /* 0x000fe40005800000 */
[----:B------:R-:W-:Y:S02]  /*2b10*/  ISETP.GE.AND P3, PT, R14, 0x51, PT ;  /* 0x000000510e00780c */ /* 0x000fe40003f66270 */
[----:B------:R-:W-:Y:S02]  /*2b20*/  P2R R21, PR, RZ, 0x40 ;  /* 0x00000040ff157803 */ /* 0x000fe40000000000 */
[----:B------:R-:W-:Y:S02]  /*2b30*/  ISETP.GT.AND P4, PT, R2, 0x50, !P3 ;  /* 0x000000500200780c */ /* 0x000fe40005f84270 */
[----:B------:R-:W-:-:S02]  /*2b40*/  R2UR UR4, R18 ;  /* 0x00000000120472ca */ /* 0x000fc400000e0000 */
[----:B------:R-:W-:-:S04]  /*2b50*/  ISETP.LT.OR P4, PT, R0, 0x51, P4 ;  /* 0x000000510000780c */ /* 0x000fc80002781670 */
[----:B------:R-:W-:Y:S02]  /*2b60*/  FSEL R64, R64, -INF , !P4 ;  /* 0xff80000040407808 */ /* 0x000fe40006000000 */
[----:B------:R-:W-:-:S04]  /*2b70*/  ISETP.GE.AND P4, PT, R14, 0x52, PT ;  /* 0x000000520e00780c */ /* 0x000fc80003f86270 */
[----:B------:R-:W-:Y:S01]  /*2b80*/  ISETP.GT.AND P5, PT, R2, 0x51, !P4 ;  /* 0x000000510200780c */ /* 0x000fe200067a4270 */
[----:B------:R-:W-:-:S03]  /*2b90*/  UISETP.NE.AND UP0, UPT, UR4, URZ, UPT ;  /* 0x0000003f0400728c */ /* 0x000fc6000bf05270 */
[----:B------:R-:W-:-:S04]  /*2ba0*/  ISETP.LT.OR P5, PT, R0, 0x52, P5 ;  /* 0x000000520000780c */ /* 0x000fc80002fa1670 */
[----:B------:R-:W-:Y:S02]  /*2bb0*/  FSEL R92, R65, -INF , !P5 ;  /* 0xff800000415c7808 */ /* 0x000fe40006800000 */
[----:B------:R-:W-:-:S04]  /*2bc0*/  ISETP.GE.AND P5, PT, R14, 0x59, PT ;  /* 0x000000590e00780c */ /* 0x000fc80003fa6270 */
[----:B------:R-:W-:-:S04]  /*2bd0*/  ISETP.GT.AND P6, PT, R2, 0x58, !P5 ;  /* 0x000000580200780c */ /* 0x000fc80006fc4270 */
[----:B------:R-:W-:-:S04]  /*2be0*/  ISETP.LT.OR P6, PT, R0, 0x59, P6 ;  /* 0x000000590000780c */ /* 0x000fc800037c1670 */
[----:B------:R-:W-:Y:S02]  /*2bf0*/  FSEL R68, R68, -INF , !P6 ;  /* 0xff80000044447808 */ /* 0x000fe40007000000 */
[----:B------:R-:W-:-:S04]  /*2c00*/  ISETP.GE.AND P6, PT, R14, 0x1, PT ;  /* 0x000000010e00780c */ /* 0x000fc80003fc6270 */
[----:B------:R-:W-:Y:S02]  /*2c10*/  P2R R15, PR, RZ, 0x40 ;  /* 0x00000040ff0f7803 */ /* 0x000fe40000000000 */
[----:B------:R-:W-:-:S04]  /*2c20*/  ISETP.GT.AND P6, PT, R2, RZ, !P6 ;  /* 0x000000ff0200720c */ /* 0x000fc800077c4270 */
[----:B------:R-:W-:-:S04]  /*2c30*/  ISETP.LT.OR P6, PT, R0, 0x1, P6 ;  /* 0x000000010000780c */ /* 0x000fc800037c1670 */
[----:B------:R-:W-:Y:S02]  /*2c40*/  FSEL R24, R24, -INF , !P6 ;  /* 0xff80000018187808 */ /* 0x000fe40007000000 */
[----:B------:R-:W-:-:S04]  /*2c50*/  ISETP.GE.AND P6, PT, R14, 0x5a, PT ;  /* 0x0000005a0e00780c */ /* 0x000fc80003fc6270 */
[----:B------:R-:W-:Y:S02]  /*2c60*/  P2R R61, PR, RZ, 0x40 ;  /* 0x00000040ff3d7803 */ /* 0x000fe40000000000 */
[----:B------:R-:W-:-:S04]  /*2c70*/  ISETP.GT.AND P6, PT, R2, 0x59, !P6 ;  /* 0x000000590200780c */ /* 0x000fc800077c4270 */
[----:B------:R-:W-:Y:S02]  /*2c80*/  ISETP.LT.OR P6, PT, R0, 0x5a, P6 ;  /* 0x0000005a0000780c */ /* 0x000fe400037c1670 */
[----:B------:R-:W0:Y:S02]  /*2c90*/  SHFL.IDX PT, R0, R3, 0x1, 0x1c1f ;  /* 0x003c1f0003007f89 */ /* 0x000e2400000e0000 */
[----:B------:R-:W-:Y:S02]  /*2ca0*/  FSEL R94, R69, -INF , !P6 ;  /* 0xff800000455e7808 */ /* 0x000fe40007000000 */
[----:B------:R-:W-:Y:S02]  /*2cb0*/  PLOP3.LUT P6, PT, PT, PT, UP0, 0x40, 0x0 ;  /* 0x000000000000781c */ /* 0x000fe40003fce808 */
[----:B0-----:R-:W-:Y:S01]  /*2cc0*/  VIADDMNMX R2, R0, R9, R8, PT ;  /* 0x0000000900027246 */ /* 0x001fe20003800108 */
[----:B------:R-:W-:-:S10]  /*2cd0*/  IMAD.IADD R4, R13, 0x1, R0 ;  /* 0x000000010d047824 */ /* 0x000fd400078e0200 */
[----:B------:R-:W-:Y:S05]  /*2ce0*/  @P6 BRA `(.L_x_990) ;  /* 0x00000000005c6947 */ /* 0x000fea0003800000 */
        /* <DEDUP_REMOVED lines=13> */
.L_x_992:
[----:B------:R-:W-:Y:S02]  /*2dc0*/  ULDC UR4, c[0x0][0x9e4] ;  /* 0x0002790000047ab9 */ /* 0x000fe40000000800 */
[----:B------:R-:W-:-:S05]  /*2dd0*/  IMAD.U32 R5, RZ, RZ, UR4 ;  /* 0x00000004ff057e24 */ /* 0x000fca000f8e00ff */
[----:B------:R-:W-:-:S13]  /*2de0*/  ISETP.NE.AND P6, PT, R5, 0x1, PT ;  /* 0x000000010500780c */ /* 0x000fda0003fc5270 */
[----:B------:R-:W0:Y:S02]  /*2df0*/  @P6 LDC.64 R8, c[0x0][0x9e8] ;  /* 0x00027a00ff086b82 */ /* 0x000e240000000a00 */
[----:B0-----:R-:W-:-:S05]  /*2e00*/  @P6 IMAD.HI.U32 R0, R3, R8, RZ ;  /* 0x0000000803006227 */ /* 0x001fca00078e00ff */
[----:B------:R-:W-:-:S07]  /*2e10*/  @P6 SHF.R.U32.HI R3, RZ, R9, R0 ;  /* 0x00000009ff036219 */ /* 0x000fce0000011600 */
.L_x_993:
[----:B------:R-:W-:Y:S05]  /*2e20*/  BSYNC B0 ;  /* 0x0000000000007941 */ /* 0x000fea0003800000 */
.L_x_991:
[----:B------:R-:W-:-:S05]  /*2e30*/  IMAD R3, R3, R5, R20 ;  /* 0x0000000503037224 */ /* 0x000fca00078e0214 */
[----:B------:R-:W-:Y:S02]  /*2e40*/  VIADDMNMX R2, R3, R5, R2, PT ;  /* 0x0000000503027246 */ /* 0x000fe40003800102 */
[----:B------:R-:W-:-:S07]  /*2e50*/  VIMNMX R4, R4, R3, !PT ;  /* 0x0000000304047248 */ /* 0x000fce0007fe0100 */
.L_x_990:
[C---:B------:R-:W-:Y:S02]  /*2e60*/  ISETP.GT.AND P1, PT, R4.reuse, 0x1, !P1 ;  /* 0x000000010400780c */ /* 0x040fe40004f24270 */
[----:B------:R-:W-:Y:S02]  /*2e70*/  ISETP.GT.AND P2, PT, R4, 0x8, !P2 ;  /* 0x000000080400780c */ /* 0x000fe40005744270 */
[C---:B------:R-:W-:Y:S02]  /*2e80*/  ISETP.LT.OR P1, PT, R2.reuse, 0x2, P1 ;  /* 0x000000020200780c */ /* 0x040fe40000f21670 */
[----:B------:R-:W-:Y:S02]  /*2e90*/  ISETP.LT.OR P2, PT, R2, 0x9, P2 ;  /* 0x000000090200780c */ /* 0x000fe40001741670 */
[----:B------:R-:W-:Y:S02]  /*2ea0*/  FSEL R27, R27, -INF , !P1 ;  /* 0xff8000001b1b7808 */ /* 0x000fe40004800000 */
[----:B------:R-:W-:-:S02]  /*2eb0*/  ISETP.NE.AND P1, PT, R21, RZ, PT ;  /* 0x000000ff1500720c */ /* 0x000fc40003f25270 */
[----:B------:R-:W-:Y:S02]  /*2ec0*/  FSEL R9, R30, -INF , !P2 ;  /* 0xff8000001e097808 */ /* 0x000fe40005000000 */
[----:B------:R-:W-:Y:S02]  /*2ed0*/  ISETP.GT.AND P1, PT, R4, 0x9, !P1 ;  /* 0x000000090400780c */ /* 0x000fe40004f24270 */
[----:B------:R-:W-:Y:S02]  /*2ee0*/  ISETP.NE.AND P2, PT, R29, RZ, PT ;  /* 0x000000ff1d00720c */ /* 0x000fe40003f45270 */
[----:B------:R-:W-:Y:S02]  /*2ef0*/  ISETP.LT.OR P1, PT, R2, 0xa, P1 ;  /* 0x0000000a0200780c */ /* 0x000fe40000f21670 */
[----:B------:R-:W-:Y:S02]  /*2f00*/  ISETP.NE.AND P6, PT, R33, RZ, PT ;  /* 0x000000ff2100720c */ /* 0x000fe40003fc5270 */
[----:B------:R-:W-:-:S02]  /*2f10*/  FSEL R31, R31, -INF , !P1 ;  /* 0xff8000001f1f7808 */ /* 0x000fc40004800000 */
[----:B------:R-:W-:Y:S02]  /*2f20*/  ISETP.NE.AND P1, PT, R25, RZ, PT ;  /* 0x000000ff1900720c */ /* 0x000fe40003f25270 */
[----:B------:R-:W-:Y:S02]  /*2f30*/  FMNMX.FTZ R0, R24, R72, !PT ;  /* 0x0000004818007209 */ /* 0x000fe40007810000 */
[----:B------:R-:W-:Y:S02]  /*2f40*/  ISETP.GT.AND P1, PT, R4, 0x10, !P1 ;  /* 0x000000100400780c */ /* 0x000fe40004f24270 */
[----:B------:R-:W-:Y:S02]  /*2f50*/  FMNMX.FTZ R0, R28, R0, !PT ;  /* 0x000000001c007209 */ /* 0x000fe40007810000 */
[----:B------:R-:W-:Y:S02]  /*2f60*/  ISETP.LT.OR P1, PT, R2, 0x11, P1 ;  /* 0x000000110200780c */ /* 0x000fe40000f21670 */
[----:B------:R-:W-:-:S02]  /*2f70*/  FMNMX.FTZ R0, R74, R0, !PT ;  /* 0x000000004a007209 */ /* 0x000fc40007810000 */
[----:B------:R-:W-:Y:S02]  /*2f80*/  FSEL R13, R34, -INF , !P1 ;  /* 0xff800000220d7808 */ /* 0x000fe40004800000 */
[----:B------:R-:W-:Y:S02]  /*2f90*/  ISETP.GT.AND P1, PT, R4, 0x11, !P2 ;  /* 0x000000110400780c */ /* 0x000fe40005724270 */
[----:B------:R-:W-:Y:S02]  /*2fa0*/  FMNMX.FTZ R0, R32, R0, !PT ;  /* 0x0000000020007209 */ /* 0x000fe40007810000 */
[----:B------:R-:W-:Y:S02]  /*2fb0*/  ISETP.LT.OR P1, PT, R2, 0x12, P1 ;  /* 0x000000120200780c */ /* 0x000fe40000f21670 */
[----:B------:R-:W-:Y:S02]  /*2fc0*/  FMNMX.FTZ R0, R76, R0, !PT ;  /* 0x000000004c007209 */ /* 0x000fe40007810000 */
[----:B------:R-:W-:-:S02]  /*2fd0*/  FSEL R35, R35, -INF , !P1 ;  /* 0xff80000023237808 */ /* 0x000fc40004800000 */
[----:B------:R-:W-:Y:S02]  /*2fe0*/  ISETP.GT.AND P1, PT, R4, 0x18, !P6 ;  /* 0x000000180400780c */ /* 0x000fe40007724270 */
[----:B------:R-:W-:Y:S02]  /*2ff0*/  ISETP.NE.AND P6, PT, R15, RZ, PT ;  /* 0x000000ff0f00720c */ /* 0x000fe40003fc5270 */
[----:B------:R-:W-:Y:S02]  /*3000*/  ISETP.LT.OR P1, PT, R2, 0x19, P1 ;  /* 0x000000190200780c */ /* 0x000fe40000f21670 */
[----:B------:R-:W-:Y:S02]  /*3010*/  FMNMX.FTZ R0, R36, R0, !PT ;  /* 0x0000000024007209 */ /* 0x000fe40007810000 */
[----:B------:R-:W-:Y:S02]  /*3020*/  FSEL R15, R38, -INF , !P1 ;  /* 0xff800000260f7808 */ /* 0x000fe40004800000 */
[----:B------:R-:W-:-:S02]  /*3030*/  ISETP.NE.AND P1, PT, R73, RZ, PT ;  /* 0x000000ff4900720c */ /* 0x000fc40003f25270 */
[----:B------:R-:W-:Y:S02]  /*3040*/  FMNMX.FTZ R0, R78, R0, !PT ;  /* 0x000000004e007209 */ /* 0x000fe40007810000 */
[----:B------:R-:W-:Y:S02]  /*3050*/  ISETP.GT.AND P1, PT, R4, 0x19, !P1 ;  /* 0x000000190400780c */ /* 0x000fe40004f24270 */
[----:B------:R-:W-:Y:S02]  /*3060*/  FMNMX.FTZ R0, R40, R0, !PT ;  /* 0x0000000028007209 */ /* 0x000fe40007810000 */
[----:B------:R-:W-:Y:S02]  /*3070*/  ISETP.LT.OR P1, PT, R2, 0x1a, P1 ;  /* 0x0000001a0200780c */ /* 0x000fe40000f21670 */
[----:B------:R-:W-:Y:S02]  /*3080*/  FMNMX.FTZ R0, R80, R0, !PT ;  /* 0x0000000050007209 */ /* 0x000fe40007810000 */
        /* <DEDUP_REMOVED lines=8> */
[----:B------:R-:W-:Y:S02]  /*3110*/  ISETP.NE.AND P1, PT, R75, RZ, PT ;  /* 0x000000ff4b00720c */ /* 0x000fe40003f25270 */
[----:B------:R-:W-:Y:S02]  /*3120*/  FMNMX.FTZ R0, R84, R0, !PT ;  /* 0x0000000054007209 */ /* 0x000fe40007810000 */
[----:B------:R-:W-:Y:S02]  /*3130*/  ISETP.GT.AND P1, PT, R4, 0x21, !P1 ;  /* 0x000000210400780c */ /* 0x000fe40004f24270 */
[----:B------:R-:W-:Y:S02]  /*3140*/  FMNMX.FTZ R0, R52, R0, !PT ;  /* 0x0000000034007209 */ /* 0x000fe40007810000 */
[----:B------:R-:W-:-:S02]  /*3150*/  ISETP.LT.OR P1, PT, R2, 0x22, P1 ;  /* 0x000000220200780c */ /* 0x000fc40000f21670 */
[----:B------:R-:W-:Y:S02]  /*3160*/  FMNMX.FTZ R0, R86, R0, !PT ;  /* 0x0000000056007209 */ /* 0x000fe40007810000 */
[----:B------:R-:W-:Y:S02]  /*3170*/  FSEL R43, R43, -INF , !P1 ;  /* 0xff8000002b2b7808 */ /* 0x000fe40004800000 */
[----:B------:R-:W-:Y:S02]  /*3180*/  ISETP.NE.AND P1, PT, R41, RZ, PT ;  /* 0x000000ff2900720c */ /* 0x000fe40003f25270 */
[----:B------:R-:W-:Y:S02]  /*3190*/  FMNMX.FTZ R0, R56, R0, !PT ;  /* 0x0000000038007209 */ /* 0x000fe40007810000 */
[----:B------:R-:W-:Y:S02]  /*31a0*/  ISETP.GT.AND P1, PT, R4, 0x28, !P1 ;  /* 0x000000280400780c */ /* 0x000fe40004f24270 */
[----:B------:R-:W-:-:S02]  /*31b0*/  FMNMX.FTZ R0, R88, R0, !PT ;  /* 0x0000000058007209 */ /* 0x000fc40007810000 */
[----:B------:R-:W-:Y:S02]  /*31c0*/  ISETP.LT.OR P1, PT, R2, 0x29, P1 ;  /* 0x000000290200780c */ /* 0x000fe40000f21670 */
[----:B------:R-:W-:Y:S02]  /*31d0*/  FMNMX.FTZ R0, R60, R0, !PT ;  /* 0x000000003c007209 */ /* 0x000fe40007810000 */
[----:B------:R-:W-:Y:S02]  /*31e0*/  FSEL R25, R46, -INF , !P1 ;  /* 0xff8000002e197808 */ /* 0x000fe40004800000 */
[----:B------:R-:W-:Y:S02]  /*31f0*/  ISETP.NE.AND P1, PT, R77, RZ, PT ;  /* 0x000000ff4d00720c */ /* 0x000fe40003f25270 */
[----:B------:R-:W-:Y:S02]  /*3200*/  FMNMX.FTZ R0, R90, R0, !PT ;  /* 0x000000005a007209 */ /* 0x000fe40007810000 */
[----:B------:R-:W-:-:S02]  /*3210*/  ISETP.GT.AND P1, PT, R4, 0x29, !P1 ;  /* 0x000000290400780c */ /* 0x000fc40004f24270 */
[----:B------:R-:W-:Y:S02]  /*3220*/  FMNMX.FTZ R0, R64, R0, !PT ;  /* 0x0000000040007209 */ /* 0x000fe40007810000 */
[----:B------:R-:W-:Y:S02]  /*3230*/  ISETP.LT.OR P1, PT, R2, 0x2a, P1 ;  /* 0x0000002a0200780c */ /* 0x000fe40000f21670 */
[----:B------:R-:W-:Y:S02]  /*3240*/  FMNMX.FTZ R0, R92, R0, !PT ;  /* 0x000000005c007209 */ /* 0x000fe40007810000 */
[----:B------:R-:W-:Y:S02]  /*3250*/  FSEL R47, R47, -INF , !P1 ;  /* 0xff8000002f2f7808 */ /* 0x000fe40004800000 */
[----:B------:R-:W-:Y:S02]  /*3260*/  ISETP.NE.AND P1, PT, R45, RZ, PT ;  /* 0x000000ff2d00720c */ /* 0x000fe40003f25270 */
[----:B------:R-:W-:-:S02]  /*3270*/  FMNMX.FTZ R0, R68, R0, !PT ;  /* 0x0000000044007209 */ /* 0x000fc40007810000 */
[----:B------:R-:W-:Y:S02]  /*3280*/  ISETP.GT.AND P1, PT, R4, 0x30, !P1 ;  /* 0x000000300400780c */ /* 0x000fe40004f24270 */
[----:B------:R-:W-:Y:S02]  /*3290*/  FMNMX.FTZ R8, R94, R0, !PT ;  /* 0x000000005e087209 */ /* 0x000fe40007810000 */
[----:B------:R-:W-:Y:S02]  /*32a0*/  ISETP.LT.OR P1, PT, R2, 0x31, P1 ;  /* 0x000000310200780c */ /* 0x000fe40000f21670 */
[----:B------:R-:W-:Y:S01]  /*32b0*/  ISETP.NE.AND P2, PT, R53, RZ, PT ;  /* 0x000000ff3500720c */ /* 0x000fe20003f45270 */
[----:B------:R-:W0:Y:S01]  /*32c0*/  SHFL.BFLY PT, R5, R8, 0x2, 0x1f ;  /* 0x0c401f0008057f89 */ /* 0x000e2200000e0000 */
[----:B------:R-:W-:Y:S02]  /*32d0*/  FSEL R29, R50, -INF , !P1 ;  /* 0xff800000321d7808 */ /* 0x000fe40004800000 */
[----:B------:R-:W-:-:S02]  /*32e0*/  ISETP.NE.AND P1, PT, R79, RZ, PT ;  /* 0x000000ff4f00720c */ /* 0x000fc40003f25270 */
[----:B------:R-:W-:Y:S02]  /*32f0*/  R2UR UR4, R18 ;  /* 0x00000000120472ca */ /* 0x000fe400000e0000 */
[C---:B------:R-:W-:Y:S02]  /*3300*/  ISETP.GT.AND P1, PT, R4.reuse, 0x31, !P1 ;  /* 0x000000310400780c */ /* 0x040fe40004f24270 */
[----:B------:R-:W-:Y:S02]  /*3310*/  ISETP.GT.AND P3, PT, R4, 0x50, !P3 ;  /* 0x000000500400780c */ /* 0x000fe40005f64270 */
[----:B------:R-:W-:Y:S02]  /*3320*/  ISETP.LT.OR P1, PT, R2, 0x32, P1 ;  /* 0x000000320200780c */ /* 0x000fe40000f21670 */
[----:B------:R-:W-:Y:S02]  /*3330*/  ISETP.GT.AND P4, PT, R4, 0x51, !P4 ;  /* 0x000000510400780c */ /* 0x000fe40006784270 */
[----:B------:R-:W-:-:S02]  /*3340*/  FSEL R51, R51, -INF , !P1 ;  /* 0xff80000033337808 */ /* 0x000fc40004800000 */
[----:B------:R-:W-:Y:S01]  /*3350*/  ISETP.NE.AND P1, PT, R49, RZ, PT ;  /* 0x000000ff3100720c */ /* 0x000fe20003f25270 */
[----:B------:R-:W-:Y:S01]  /*3360*/  UISETP.NE.AND UP0, UPT, UR4, URZ, UPT ;  /* 0x0000003f0400728c */ /* 0x000fe2000bf05270 */
[----:B------:R-:W-:Y:S02]  /*3370*/  ISETP.LT.OR P3, PT, R2, 0x51, P3 ;  /* 0x000000510200780c */ /* 0x000fe40001f61670 */
[C---:B------:R-:W-:Y:S01]  /*3380*/  ISETP.GT.AND P1, PT, R4.reuse, 0x38, !P1 ;  /* 0x000000380400780c */ /* 0x040fe20004f24270 */
[----:B------:R-:W-:Y:S01]  /*3390*/  ULDC UR4, c[0x0][0x988] ;  /* 0x0002620000047ab9 */ /* 0x000fe20000000800 */
[----:B------:R-:W-:Y:S01]  /*33a0*/  ISETP.GT.AND P5, PT, R4, 0x58, !P5 ;  /* 0x000000580400780c */ /* 0x000fe20006fa4270 */
[----:B------:R-:W-:Y:S01]  /*33b0*/  IMAD.U32 R0, RZ, RZ, UR4 ;  /* 0x00000004ff007e24 */ /* 0x000fe2000f8e00ff */
[----:B------:R-:W-:Y:S02]  /*33c0*/  ISETP.LT.OR P1, PT, R2, 0x39, P1 ;  /* 0x000000390200780c */ /* 0x000fe40000f21670 */
[----:B0-----:R-:W-:-:S02]  /*33d0*/  FMNMX.FTZ R14, R8, R5, !PT ;  /* 0x00000005080e7209 */ /* 0x001fc40007810000 */
[----:B------:R-:W-:Y:S02]  /*33e0*/  FSEL R33, R54, -INF , !P1 ;  /* 0xff80000036217808 */ /* 0x000fe40004800000 */
[----:B------:R-:W-:Y:S01]  /*33f0*/  ISETP.NE.AND P1, PT, R81, RZ, PT ;  /* 0x000000ff5100720c */ /* 0x000fe20003f25270 */
[----:B------:R-:W0:Y:S01]  /*3400*/  SHFL.BFLY PT, R5, R14, 0x1, 0x1f ;  /* 0x0c201f000e057f89 */ /* 0x000e2200000e0000 */
[----:B------:R-:W-:Y:S02]  /*3410*/  ISETP.LT.OR P4, PT, R2, 0x52, P4 ;  /* 0x000000520200780c */ /* 0x000fe40002781670 */
[----:B------:R-:W-:Y:S02]  /*3420*/  ISETP.GT.AND P1, PT, R4, 0x39, !P1 ;  /* 0x000000390400780c */ /* 0x000fe40004f24270 */
[----:B------:R-:W-:Y:S02]  /*3430*/  FSEL R45, R66, -INF , !P3 ;  /* 0xff800000422d7808 */ /* 0x000fe40005800000 */
[----:B------:R-:W-:-:S02]  /*3440*/  ISETP.LT.OR P1, PT, R2, 0x3a, P1 ;  /* 0x0000003a0200780c */ /* 0x000fc40000f21670 */
[----:B------:R-:W-:Y:S02]  /*3450*/  ISETP.LT.OR P5, PT, R2, 0x59, P5 ;  /* 0x000000590200780c */ /* 0x000fe40002fa1670 */
[----:B------:R-:W-:Y:S02]  /*3460*/  FSEL R55, R55, -INF , !P1 ;  /* 0xff80000037377808 */ /* 0x000fe40004800000 */
[----:B------:R-:W-:Y:S02]  /*3470*/  ISETP.GT.AND P1, PT, R4, 0x40, !P2 ;  /* 0x000000400400780c */ /* 0x000fe40005724270 */
[----:B------:R-:W-:Y:S02]  /*3480*/  ISETP.NE.AND P2, PT, R57, RZ, PT ;  /* 0x000000ff3900720c */ /* 0x000fe40003f45270 */
[----:B------:R-:W-:Y:S02]  /*3490*/  ISETP.LT.OR P1, PT, R2, 0x41, P1 ;  /* 0x000000410200780c */ /* 0x000fe40000f21670 */
[----:B------:R-:W-:-:S02]  /*34a0*/  ISETP.GT.AND P2, PT, R4, 0x49, !P2 ;  /* 0x000000490400780c */ /* 0x000fc40005744270 */
[----:B------:R-:W-:Y:S02]  /*34b0*/  FSEL R37, R58, -INF , !P1 ;  /* 0xff8000003a257808 */ /* 0x000fe40004800000 */
[----:B------:R-:W-:Y:S02]  /*34c0*/  ISETP.GT.AND P1, PT, R4, RZ, !P6 ;  /* 0x000000ff0400720c */ /* 0x000fe40007724270 */
[----:B0-----:R-:W-:Y:S02]  /*34d0*/  FMNMX.FTZ R5, R14, R5, !PT ;  /* 0x000000050e057209 */ /* 0x001fe40007810000 */
[----:B------:R-:W-:Y:S02]  /*34e0*/  ISETP.LT.OR P1, PT, R2, 0x1, P1 ;  /* 0x000000010200780c */ /* 0x000fe40000f21670 */
[----:B------:R-:W-:Y:S01]  /*34f0*/  ISETP.NE.AND P6, PT, R83, RZ, PT ;  /* 0x000000ff5300720c */ /* 0x000fe20003fc5270 */
[----:B------:R-:W-:Y:S01]  /*3500*/  FMUL.FTZ R20, R5, R0 ;  /* 0x0000000005147220 */ /* 0x000fe20000410000 */
[----:B------:R-:W-:-:S02]  /*3510*/  FSEL R3, R26, -INF , !P1 ;  /* 0xff8000001a037808 */ /* 0x000fc40004800000 */
[----:B------:R-:W-:Y:S02]  /*3520*/  FSETP.NEU.FTZ.AND P1, PT, R5, -INF , PT ;  /* 0xff8000000500780b */ /* 0x000fe40003f3d000 */
[----:B------:R-:W-:Y:S02]  /*3530*/  FMNMX.FTZ R8, R3, R27, !PT ;  /* 0x0000001b03087209 */ /* 0x000fe40007810000 */
[----:B------:R-:W-:Y:S02]  /*3540*/  FSEL R57, R20, RZ, P1 ;  /* 0x000000ff14397208 */ /* 0x000fe40000800000 */
[----:B------:R-:W-:Y:S02]  /*3550*/  FMNMX.FTZ R8, R9, R8, !PT ;  /* 0x0000000809087209 */ /* 0x000fe40007810000 */
[----:B------:R-:W-:Y:S01]  /*3560*/  ISETP.GT.AND P1, PT, R4, 0x41, !P6 ;  /* 0x000000410400780c */ /* 0x000fe20007724270 */
[--C-:B------:R-:W-:Y:S01]  /*3570*/  FFMA.FTZ R14, R24, R0, -R57.reuse ;  /* 0x00000000180e7223 */ /* 0x100fe20000010839 */
[----:B------:R-:W-:Y:S01]  /*3580*/  FMNMX.FTZ R8, R31, R8, !PT ;  /* 0x000000081f087209 */ /* 0x000fe20007810000 */
[-CC-:B------:R-:W-:Y:S01]  /*3590*/  FFMA.FTZ R20, R72, R0.reuse, -R57.reuse ;  /* 0x0000000048147223 */ /* 0x180fe20000010839 */
[----:B------:R-:W-:Y:S01]  /*35a0*/  ISETP.LT.OR P1, PT, R2, 0x42, P1 ;  /* 0x000000420200780c */ /* 0x000fe20000f21670 */
[--C-:B------:R-:W-:Y:S01]  /*35b0*/  FFMA.FTZ R24, R28, R0, -R57.reuse ;  /* 0x000000001c187223 */ /* 0x100fe20000010839 */
[----:B------:R-:W-:Y:S01]  /*35c0*/  FMNMX.FTZ R8, R13, R8, !PT ;  /* 0x000000080d087209 */ /* 0x000fe20007810000 */
[----:B------:R-:W-:Y:S01]  /*35d0*/  MUFU.EX2 R14, R14 ;  /* 0x0000000e000e7308 */ /* 0x000fe20000000800 */
[----:B------:R-:W-:Y:S01]  /*35e0*/  FSEL R59, R59, -INF , !P1 ;  /* 0xff8000003b3b7808 */ /* 0x000fe20004800000 */
[--C-:B------:R-:W-:Y:S01]  /*35f0*/  FFMA.FTZ R26, R74, R0, -R57.reuse ;  /* 0x000000004a1a7223 */ /* 0x100fe20000010839 */
[----:B------:R-:W-:Y:S01]  /*3600*/  FMNMX.FTZ R8, R35, R8, !PT ;  /* 0x0000000823087209 */ /* 0x000fe20007810000 */
[-CC-:B------:R-:W-:Y:S01]  /*3610*/  FFMA.FTZ R28, R32, R0.reuse, -R57.reuse ;  /* 0x00000000201c7223 */ /* 0x180fe20000010839 */
[----:B------:R-:W-:Y:S01]  /*3620*/  ISETP.NE.AND P1, PT, R85, RZ, PT ;  /* 0x000000ff5500720c */ /* 0x000fe20003f25270 */
[--C-:B------:R-:W-:Y:S01]  /*3630*/  FFMA.FTZ R34, R84, R0, -R57.reuse ;  /* 0x0000000054227223 */ /* 0x100fe20000010839 */
[----:B------:R-:W-:Y:S01]  /*3640*/  FMNMX.FTZ R8, R15, R8, !PT ;  /* 0x000000080f087209 */ /* 0x000fe20007810000 */
[----:B------:R-:W-:Y:S01]  /*3650*/  MUFU.EX2 R24, R24 ;  /* 0x0000001800187308 */ /* 0x000fe20000000800 */
[----:B------:R-:W-:Y:S01]  /*3660*/  ISETP.GT.AND P1, PT, R4, 0x48, !P1 ;  /* 0x000000480400780c */ /* 0x000fe20004f24270 */
[--C-:B------:R-:W-:Y:S01]  /*3670*/  FFMA.FTZ R42, R92, R0, -R57.reuse ;  /* 0x000000005c2a7223 */ /* 0x100fe20000010839 */
[----:B------:R-:W-:Y:S01]  /*3680*/  FMNMX.FTZ R8, R39, R8, !PT ;  /* 0x0000000827087209 */ /* 0x000fe20007810000 */
[-CC-:B------:R-:W-:Y:S01]  /*3690*/  FFMA.FTZ R30, R82, R0.reuse, -R57.reuse ;  /* 0x00000000521e7223 */ /* 0x180fe20000010839 */
[----:B------:R-:W-:Y:S01]  /*36a0*/  ISETP.LT.OR P1, PT, R2, 0x49, P1 ;  /* 0x000000490200780c */ /* 0x000fe20000f21670 */
[--C-:B------:R-:W-:Y:S01]  /*36b0*/  FFMA.FTZ R32, R48, R0, -R57.reuse ;  /* 0x0000000030207223 */ /* 0x100fe20000010839 */
[----:B------:R-:W-:Y:S01]  /*36c0*/  FMNMX.FTZ R8, R21, R8, !PT ;  /* 0x0000000815087209 */ /* 0x000fe20007810000 */
[----:B------:R0:W-:Y:S01]  /*36d0*/  MUFU.EX2 R65, R26 ;  /* 0x0000001a00417308 */ /* 0x0001e20000000800 */
[----:B------:R-:W-:Y:S01]  /*36e0*/  ISETP.LT.OR P2, PT, R2, 0x4a, P2 ;  /* 0x0000004a0200780c */ /* 0x000fe20001741670 */
[----:B------:R-:W-:Y:S01]  /*36f0*/  FFMA.FTZ R38, R86, R0, -R57 ;  /* 0x0000000056267223 */ /* 0x000fe20000010839 */
[----:B------:R-:W-:-:S02]  /*3700*/  FMNMX.FTZ R8, R43, R8, !PT ;  /* 0x000000082b087209 */ /* 0x000fc40007810000 */
[----:B------:R-:W-:Y:S02]  /*3710*/  FSEL R41, R62, -INF , !P1 ;  /* 0xff8000003e297808 */ /* 0x000fe40004800000 */
[----:B------:R-:W-:Y:S01]  /*3720*/  FMNMX.FTZ R8, R25, R8, !PT ;  /* 0x0000000819087209 */ /* 0x000fe20007810000 */
[----:B------:R-:W-:Y:S01]  /*3730*/  MUFU.EX2 R28, R28 ;  /* 0x0000001c001c7308 */ /* 0x000fe20000000800 */
[----:B------:R-:W-:Y:S01]  /*3740*/  FSEL R63, R63, -INF , !P2 ;  /* 0xff8000003f3f7808 */ /* 0x000fe20005000000 */
[--C-:B0-----:R-:W-:Y:S01]  /*3750*/  FFMA.FTZ R26, R36, R0, -R57.reuse ;  /* 0x00000000241a7223 */ /* 0x101fe20000010839 */
[----:B------:R-:W-:Y:S01]  /*3760*/  FMNMX.FTZ R8, R47, R8, !PT ;  /* 0x000000082f087209 */ /* 0x000fe20007810000 */
[--C-:B------:R-:W-:Y:S01]  /*3770*/  FFMA.FTZ R36, R52, R0, -R57.reuse ;  /* 0x0000000034247223 */ /* 0x100fe20000010839 */
[----:B------:R-:W-:Y:S02]  /*3780*/  ISETP.NE.AND P6, PT, R61, RZ, PT ;  /* 0x000000ff3d00720c */ /* 0x000fe40003fc5270 */
[----:B------:R-:W-:Y:S01]  /*3790*/  FMNMX.FTZ R8, R29, R8, !PT ;  /* 0x000000081d087209 */ /* 0x000fe20007810000 */
[----:B------:R0:W1:Y:S01]  /*37a0*/  MUFU.EX2 R61, R20 ;  /* 0x00000014003d7308 */ /* 0x0000620000000800 */
[----:B------:R-:W-:Y:S01]  /*37b0*/  ISETP.GT.AND P6, PT, R4, 0x59, !P6 ;  /* 0x000000590400780c */ /* 0x000fe200077c4270 */
[----:B------:R-:W-:Y:S01]  /*37c0*/  FFMA.FTZ R4, R78, R0, -R57 ;  /* 0x000000004e047223 */ /* 0x000fe20000010839 */
[----:B------:R-:W-:-:S02]  /*37d0*/  FMNMX.FTZ R8, R51, R8, !PT ;  /* 0x0000000833087209 */ /* 0x000fc40007810000 */
[----:B------:R-:W-:Y:S02]  /*37e0*/  FSEL R67, R67, -INF , !P4 ;  /* 0xff80000043437808 */ /* 0x000fe40006000000 */
[----:B------:R-:W-:Y:S01]  /*37f0*/  FMNMX.FTZ R8, R33, R8, !PT ;  /* 0x0000000821087209 */ /* 0x000fe20007810000 */
[----:B------:R2:W-:Y:S01]  /*3800*/  MUFU.EX2 R73, R4 ;  /* 0x0000000400497308 */ /* 0x0005e20000000800 */
[----:B------:R-:W-:Y:S01]  /*3810*/  ISETP.LT.OR P6, PT, R2, 0x5a, P6 ;  /* 0x0000005a0200780c */ /* 0x000fe200037c1670 */
[--C-:B0-----:R-:W-:Y:S01]  /*3820*/  FFMA.FTZ R20, R76, R0, -R57.reuse ;  /* 0x000000004c147223 */ /* 0x101fe20000010839 */
[----:B------:R-:W-:Y:S01]  /*3830*/  FMNMX.FTZ R8, R55, R8, !PT ;  /* 0x0000000837087209 */ /* 0x000fe20007810000 */
[-CC-:B------:R-:W-:Y:S01]  /*3840*/  FFMA.FTZ R2, R44, R0.reuse, -R57.reuse ;  /* 0x000000002c027223 */ /* 0x180fe20000010839 */
[----:B------:R-:W-:Y:S01]  /*3850*/  FSEL R49, R70, -INF , !P5 ;  /* 0xff80000046317808 */ /* 0x000fe20006800000 */
[--C-:B------:R-:W-:Y:S01]  /*3860*/  FFMA.FTZ R44, R68, R0, -R57.reuse ;  /* 0x00000000442c7223 */ /* 0x100fe20000010839 */
[----:B------:R-:W-:Y:S01]  /*3870*/  FMNMX.FTZ R8, R37, R8, !PT ;  /* 0x0000000825087209 */ /* 0x000fe20007810000 */
[----:B------:R0:W3:Y:S01]  /*3880*/  MUFU.EX2 R69, R20 ;  /* 0x0000001400457308 */ /* 0x0000e20000000800 */
[----:B------:R-:W-:Y:S01]  /*3890*/  FSEL R71, R71, -INF , !P6 ;  /* 0xff80000047477808 */ /* 0x000fe20007000000 */
[----:B--2---:R-:W-:Y:S01]  /*38a0*/  FFMA.FTZ R4, R80, R0, -R57 ;  /* 0x0000000050047223 */ /* 0x004fe20000010839 */
[----:B------:R-:W-:-:S02]  /*38b0*/  FMNMX.FTZ R8, R59, R8, !PT ;  /* 0x000000083b087209 */ /* 0x000fc40007810000 */
[----:B-1----:R-:W-:Y:S02]  /*38c0*/  F2FP.F16.F32.PACK_AB R188, R61, R14 ;  /* 0x0000000e3dbc723e */ /* 0x002fe400000000ff */
[----:B------:R-:W-:Y:S01]  /*38d0*/  FMNMX.FTZ R8, R41, R8, !PT ;  /* 0x0000000829087209 */ /* 0x000fe20007810000 */
[----:B------:R-:W-:Y:S01]  /*38e0*/  MUFU.EX2 R75, R4 ;  /* 0x00000004004b7308 */ /* 0x000fe20000000800 */
[-CC-:B0-----:R-:W-:Y:S01]  /*38f0*/  FFMA.FTZ R20, R40, R0.reuse, -R57.reuse ;  /* 0x0000000028147223 */ /* 0x181fe20000010839 */
[----:B------:R-:W-:Y:S01]  /*3900*/  FFMA.FTZ R40, R56, R0, -R57 ;  /* 0x0000000038287223 */ /* 0x000fe20000010839 */
[----:B------:R-:W-:Y:S02]  /*3910*/  FMNMX.FTZ R8, R63, R8, !PT ;  /* 0x000000083f087209 */ /* 0x000fe40007810000 */
[----:B------:R-:W-:Y:S02]  /*3920*/  F2FP.F16.F32.PACK_AB R190, R65, R24 ;  /* 0x0000001841be723e */ /* 0x000fe400000000ff */
[----:B------:R-:W-:Y:S01]  /*3930*/  FMNMX.FTZ R8, R45, R8, !PT ;  /* 0x000000082d087209 */ /* 0x000fe20007810000 */
[----:B------:R0:W-:Y:S01]  /*3940*/  MUFU.EX2 R79, R34 ;  /* 0x00000022004f7308 */ /* 0x0001e20000000800 */
[----:B------:R-:W-:-:S02]  /*3950*/  R2UR UR5, R19 ;  /* 0x00000000130572ca */ /* 0x000fc400000e0000 */
[----:B------:R-:W-:Y:S02]  /*3960*/  FMNMX.FTZ R8, R67, R8, !PT ;  /* 0x0000000843087209 */ /* 0x000fe40007810000 */
[----:B------:R-:W-:Y:S02]  /*3970*/  R2UR UR7, R120 ;  /* 0x00000000780772ca */ /* 0x000fe400000e0000 */
[----:B------:R-:W-:Y:S01]  /*3980*/  FMNMX.FTZ R8, R49, R8, !PT ;  /* 0x0000000831087209 */ /* 0x000fe20007810000 */
[----:B------:R-:W1:Y:S01]  /*3990*/  MUFU.EX2 R26, R26 ;  /* 0x0000001a001a7308 */ /* 0x000e620000000800 */
[----:B0-----:R-:W-:Y:S01]  /*39a0*/  FFMA.FTZ R34, R90, R0, -R57 ;  /* 0x000000005a227223 */ /* 0x001fe20000010839 */
[----:B---3--:R-:W-:Y:S02]  /*39b0*/  F2FP.F16.F32.PACK_AB R184, R69, R28 ;  /* 0x0000001c45b8723e */ /* 0x008fe400000000ff */
[----:B------:R-:W-:Y:S02]  /*39c0*/  FMNMX.FTZ R8, R71, R8, !PT ;  /* 0x0000000847087209 */ /* 0x000fe40007810000 */
[----:B------:R-:W-:-:S02]  /*39d0*/  UISETP.NE.AND UP1, UPT, UR5, URZ, UPT ;  /* 0x0000003f0500728c */ /* 0x000fc4000bf25270 */
[----:B------:R-:W-:Y:S01]  /*39e0*/  MUFU.EX2 R85, R34 ;  /* 0x0000002200557308 */ /* 0x000fe20000000800 */
[----:B------:R-:W0:Y:S07]  /*39f0*/  SHFL.BFLY PT, R53, R8, 0x2, 0x1f ;  /* 0x0c401f0008357f89 */ /* 0x000e2e00000e0000 */
[----:B------:R-:W2:Y:S01]  /*3a00*/  MUFU.EX2 R20, R20 ;  /* 0x0000001400147308 */ /* 0x000ea20000000800 */
[----:B------:R-:W-:Y:S01]  /*3a10*/  @UP1 ULDC UR4, c[0x0][0x44c] ;  /* 0x0001130000041ab9 */ /* 0x000fe20000000800 */
[----:B------:R-:W-:Y:S01]  /*3a20*/  @UP1 ULDC UR11, c[0x0][0x450] ;  /* 0x00011400000b1ab9 */ /* 0x000fe20000000800 */
[----:B------:R-:W-:Y:S01]  /*3a30*/  UIMAD.WIDE.U32 UR4, UR39, UR4, URZ ;  /* 0x00000004270472a5 */ /* 0x000fe2000f8e003f */
[----:B-1----:R-:W-:-:S03]  /*3a40*/  F2FP.F16.F32.PACK_AB R186, R73, R26 ;  /* 0x0000001a49ba723e */ /* 0x002fc600000000ff */
[----:B------:R-:W-:Y:S01]  /*3a50*/  @UP1 USHF.R.U32.HI UR39, URZ, UR11, UR5 ;  /* 0x0000000b3f271299 */ /* 0x000fe20008011605 */
[----:B------:R-:W-:Y:S03]  /*3a60*/  MUFU.EX2 R87, R42 ;  /* 0x0000002a00577308 */ /* 0x000fe60000000800 */
[----:B------:R-:W-:-:S04]  /*3a70*/  UIADD3 UR39, UR7, UR39, URZ ;  /* 0x0000002707277290 */ /* 0x000fc8000fffe03f */
[----:B------:R-:W-:Y:S01]  /*3a80*/  UIADD3 UR6, UR39, UR6, URZ ;  /* 0x0000000627067290 */ /* 0x000fe2000fffe03f */
[----:B------:R-:W-:Y:S01]  /*3a90*/  MUFU.EX2 R2, R2 ;  /* 0x0000000200027308 */ /* 0x000fe20000000800 */
[----:B0-----:R-:W-:Y:S01]  /*3aa0*/  FMNMX.FTZ R53, R8, R53, !PT ;  /* 0x0000003508357209 */ /* 0x001fe20007810000 */
[----:B------:R-:W-:Y:S01]  /*3ab0*/  FFMA.FTZ R8, R88, R0, -R57 ;  /* 0x0000000058087223 */ /* 0x000fe20000010839 */
[----:B--2---:R-:W-:-:S03]  /*3ac0*/  F2FP.F16.F32.PACK_AB R180, R75, R20 ;  /* 0x000000144bb4723e */ /* 0x004fc600000000ff */
[----:B------:R-:W0:Y:S02]  /*3ad0*/  SHFL.BFLY PT, R4, R53, 0x1, 0x1f ;  /* 0x0c201f0035047f89 */ /* 0x000e2400000e0000 */
[----:B------:R-:W-:Y:S08]  /*3ae0*/  MUFU.EX2 R83, R8 ;  /* 0x0000000800537308 */ /* 0x000ff00000000800 */
[----:B------:R1:W2:Y:S08]  /*3af0*/  MUFU.EX2 R77, R30 ;  /* 0x0000001e004d7308 */ /* 0x0002b00000000800 */
[----:B------:R-:W3:Y:S01]  /*3b00*/  MUFU.EX2 R32, R32 ;  /* 0x0000002000207308 */ /* 0x000ee20000000800 */
[----:B-1----:R-:W-:Y:S01]  /*3b10*/  FFMA.FTZ R30, R60, R0, -R57 ;  /* 0x000000003c1e7223 */ /* 0x002fe20000010839 */
[----:B0-----:R-:W-:-:S06]  /*3b20*/  FMNMX.FTZ R4, R53, R4, !PT ;  /* 0x0000000435047209 */ /* 0x001fcc0007810000 */
[----:B------:R-:W-:Y:S01]  /*3b30*/  MUFU.EX2 R36, R36 ;  /* 0x0000002400247308 */ /* 0x000fe20000000800 */
[----:B--2---:R-:W-:Y:S01]  /*3b40*/  F2FP.F16.F32.PACK_AB R182, R77, R2 ;  /* 0x000000024db6723e */ /* 0x004fe200000000ff */
[C---:B------:R-:W-:Y:S01]  /*3b50*/  FMUL.FTZ R8, R4.reuse, R0 ;  /* 0x0000000004087220 */ /* 0x040fe20000410000 */
[----:B------:R-:W-:-:S04]  /*3b60*/  FSETP.NEU.FTZ.AND P1, PT, R4, -INF , PT ;  /* 0xff8000000400780b */ /* 0x000fc80003f3d000 */
[----:B------:R-:W-:Y:S01]  /*3b70*/  FSEL R8, R8, RZ, P1 ;  /* 0x000000ff08087208 */ /* 0x000fe20000800000 */
[----:B------:R-:W-:Y:S01]  /*3b80*/  MUFU.EX2 R81, R38 ;  /* 0x0000002600517308 */ /* 0x000fe20000000800 */
[----:B------:R-:W-:Y:S02]  /*3b90*/  PLOP3.LUT P1, PT, PT, PT, UP0, 0x40, 0x0 ;  /* 0x000000000000781c */ /* 0x000fe40003f2e808 */
[----:B---3--:R-:W-:Y:S01]  /*3ba0*/  F2FP.F16.F32.PACK_AB R176, R79, R32 ;  /* 0x000000204fb0723e */ /* 0x008fe200000000ff */
[-CC-:B------:R-:W-:Y:S01]  /*3bb0*/  FFMA.FTZ R9, R9, R0.reuse, -R8.reuse ;  /* 0x0000000009097223 */ /* 0x180fe20000010808 */
[-CC-:B------:R-:W-:Y:S01]  /*3bc0*/  FFMA.FTZ R3, R3, R0.reuse, -R8.reuse ;  /* 0x0000000003037223 */ /* 0x180fe20000010808 */
[-CC-:B------:R-:W-:Y:S01]  /*3bd0*/  FFMA.FTZ R27, R27, R0.reuse, -R8.reuse ;  /* 0x000000001b1b7223 */ /* 0x180fe20000010808 */
[-CC-:B------:R-:W-:Y:S01]  /*3be0*/  FFMA.FTZ R31, R31, R0.reuse, -R8.reuse ;  /* 0x000000001f1f7223 */ /* 0x180fe20000010808 */
[----:B------:R0:W-:Y:S01]  /*3bf0*/  MUFU.EX2 R191, R9 ;  /* 0x0000000900bf7308 */ /* 0x0001e20000000800 */
        /* <DEDUP_REMOVED lines=8> */
[----:B0-----:R-:W-:Y:S01]  /*3c80*/  FADD.FTZ R9, R14, R61 ;  /* 0x0000003d0e097221 */ /* 0x001fe20000010000 */
[-CC-:B------:R-:W-:Y:S01]  /*3c90*/  FFMA.FTZ R47, R47, R0.reuse, -R8.reuse ;  /* 0x000000002f2f7223 */ /* 0x180fe20000010808 */
[-CC-:B------:R-:W-:Y:S01]  /*3ca0*/  FFMA.FTZ R29, R29, R0.reuse, -R8.reuse ;  /* 0x000000001d1d7223 */ /* 0x180fe20000010808 */
[-CC-:B------:R-:W-:Y:S01]  /*3cb0*/  FFMA.FTZ R51, R51, R0.reuse, -R8.reuse ;  /* 0x0000000033337223 */ /* 0x180fe20000010808 */
[----:B------:R-:W-:Y:S01]  /*3cc0*/  FADD.FTZ R54, R24, R9 ;  /* 0x0000000918367221 */ /* 0x000fe20000010000 */
[-C--:B------:R-:W-:Y:S01]  /*3cd0*/  FFMA.FTZ R38, R64, R0.reuse, -R57 ;  /* 0x0000000040267223 */ /* 0x080fe20000010839 */
[-C--:B------:R-:W-:Y:S01]  /*3ce0*/  FFMA.FTZ R33, R33, R0.reuse, -R8 ;  /* 0x0000000021217223 */ /* 0x080fe20000010808 */
[----:B------:R-:W0:Y:S01]  /*3cf0*/  MUFU.EX2 R34, R27 ;  /* 0x0000001b00227308 */ /* 0x000e220000000800 */
[----:B------:R-:W-:Y:S01]  /*3d00*/  FADD.FTZ R9, R65, R54 ;  /* 0x0000003641097221 */ /* 0x000fe20000010000 */
[-CC-:B------:R-:W-:Y:S01]  /*3d10*/  FFMA.FTZ R55, R55, R0.reuse, -R8.reuse ;  /* 0x0000000037377223 */ /* 0x180fe20000010808 */
[-CC-:B------:R-:W-:Y:S01]  /*3d20*/  FFMA.FTZ R37, R37, R0.reuse, -R8.reuse ;  /* 0x0000000025257223 */ /* 0x180fe20000010808 */
[-CC-:B------:R-:W-:Y:S01]  /*3d30*/  FFMA.FTZ R59, R59, R0.reuse, -R8.reuse ;  /* 0x000000003b3b7223 */ /* 0x180fe20000010808 */
[----:B------:R-:W-:Y:S01]  /*3d40*/  FADD.FTZ R54, R28, R9 ;  /* 0x000000091c367221 */ /* 0x000fe20000010000 */
[-CC-:B------:R-:W-:Y:S01]  /*3d50*/  FFMA.FTZ R41, R41, R0.reuse, -R8.reuse ;  /* 0x0000000029297223 */ /* 0x180fe20000010808 */
[-C--:B------:R-:W-:Y:S01]  /*3d60*/  FFMA.FTZ R63, R63, R0.reuse, -R8 ;  /* 0x000000003f3f7223 */ /* 0x080fe20000010808 */
[----:B------:R-:W1:Y:S01]  /*3d70*/  MUFU.EX2 R42, R31 ;  /* 0x0000001f002a7308 */ /* 0x000e620000000800 */
[----:B------:R-:W-:Y:S01]  /*3d80*/  FADD.FTZ R9, R69, R54 ;  /* 0x0000003645097221 */ /* 0x000fe20000010000 */
[-CC-:B------:R-:W-:Y:S01]  /*3d90*/  FFMA.FTZ R45, R45, R0.reuse, -R8.reuse ;  /* 0x000000002d2d7223 */ /* 0x180fe20000010808 */
[-CC-:B------:R-:W-:Y:S01]  /*3da0*/  FFMA.FTZ R67, R67, R0.reuse, -R8.reuse ;  /* 0x0000000043437223 */ /* 0x180fe20000010808 */
[-CC-:B------:R-:W-:Y:S01]  /*3db0*/  FFMA.FTZ R49, R49, R0.reuse, -R8.reuse ;  /* 0x0000000031317223 */ /* 0x180fe20000010808 */
[----:B------:R-:W-:Y:S01]  /*3dc0*/  FADD.FTZ R56, R26, R9 ;  /* 0x000000091a387221 */ /* 0x000fe20000010000 */
[-C--:B------:R-:W-:Y:S01]  /*3dd0*/  FFMA.FTZ R71, R71, R0.reuse, -R8 ;  /* 0x0000000047477223 */ /* 0x080fe20000010808 */
[----:B------:R-:W-:Y:S01]  /*3de0*/  FFMA.FTZ R57, R94, R0, -R57 ;  /* 0x000000005e397223 */ /* 0x000fe20000010839 */
[----:B------:R-:W2:Y:S01]  /*3df0*/  MUFU.EX2 R13, R13 ;  /* 0x0000000d000d7308 */ /* 0x000ea20000000800 */
[----:B------:R-:W-:Y:S01]  /*3e00*/  FADD.FTZ R9, R73, R56 ;  /* 0x0000003849097221 */ /* 0x000fe20000010000 */
[----:B0-----:R-:W-:Y:S01]  /*3e10*/  FADD.FTZ R56, R3, R34 ;  /* 0x0000002203387221 */ /* 0x001fe20000010000 */
[----:B------:R-:W-:-:S02]  /*3e20*/  F2FP.F16.F32.PACK_AB R189, R34, R3 ;  /* 0x0000000322bd723e */ /* 0x000fc400000000ff */
[----:B------:R-:W-:Y:S01]  /*3e30*/  FADD.FTZ R58, R20, R9 ;  /* 0x00000009143a7221 */ /* 0x000fe20000010000 */
[----:B------:R-:W-:Y:S01]  /*3e40*/  FADD.FTZ R9, R191, R56 ;  /* 0x00000038bf097221 */ /* 0x000fe20000010000 */
[----:B------:R-:W-:Y:S01]  /*3e50*/  F2FP.F16.F32.PACK_AB R178, R81, R36 ;  /* 0x0000002451b2723e */ /* 0x000fe200000000ff */
[----:B------:R-:W0:Y:S01]  /*3e60*/  MUFU.EX2 R46, R35 ;  /* 0x00000023002e7308 */ /* 0x000e220000000800 */
[----:B------:R-:W-:Y:S01]  /*3e70*/  FADD.FTZ R27, R75, R58 ;  /* 0x0000003a4b1b7221 */ /* 0x000fe20000010000 */
[C---:B-1----:R-:W-:Y:S01]  /*3e80*/  FADD.FTZ R58, R42.reuse, R9 ;  /* 0x000000092a3a7221 */ /* 0x042fe20000010000 */
[----:B------:R-:W-:Y:S02]  /*3e90*/  F2FP.F16.F32.PACK_AB R191, R42, R191 ;  /* 0x000000bf2abf723e */ /* 0x000fe400000000ff */
[----:B------:R-:W-:-:S03]  /*3ea0*/  FADD.FTZ R60, R2, R27 ;  /* 0x0000001b023c7221 */ /* 0x000fc60000010000 */
[----:B------:R-:W1:Y:S01]  /*3eb0*/  MUFU.EX2 R15, R15 ;  /* 0x0000000f000f7308 */ /* 0x000e620000000800 */
[----:B--2---:R-:W-:Y:S01]  /*3ec0*/  FADD.FTZ R9, R13, R58 ;  /* 0x0000003a0d097221 */ /* 0x004fe20000010000 */
[----:B------:R-:W-:-:S04]  /*3ed0*/  FADD.FTZ R27, R77, R60 ;  /* 0x0000003c4d1b7221 */ /* 0x000fc80000010000 */
[----:B------:R-:W-:Y:S02]  /*3ee0*/  FADD.FTZ R60, R32, R27 ;  /* 0x0000001b203c7221 */ /* 0x000fe40000010000 */
[----:B------:R-:W2:Y:S01]  /*3ef0*/  MUFU.EX2 R48, R39 ;  /* 0x0000002700307308 */ /* 0x000ea20000000800 */
[C---:B0-----:R-:W-:Y:S01]  /*3f00*/  FADD.FTZ R58, R46.reuse, R9 ;  /* 0x000000092e3a7221 */ /* 0x041fe20000010000 */
[----:B------:R-:W-:Y:S01]  /*3f10*/  FADD.FTZ R27, R79, R60 ;  /* 0x0000003c4f1b7221 */ /* 0x000fe20000010000 */
[----:B------:R-:W-:-:S03]  /*3f20*/  F2FP.F16.F32.PACK_AB R185, R46, R13 ;  /* 0x0000000d2eb9723e */ /* 0x000fc600000000ff */
[----:B------:R-:W-:Y:S02]  /*3f30*/  FADD.FTZ R62, R36, R27 ;  /* 0x0000001b243e7221 */ /* 0x000fe40000010000 */
[----:B------:R-:W0:Y:S01]  /*3f40*/  MUFU.EX2 R21, R21 ;  /* 0x0000001500157308 */ /* 0x000e220000000800 */
[----:B-1----:R-:W-:Y:S01]  /*3f50*/  FADD.FTZ R9, R15, R58 ;  /* 0x0000003a0f097221 */ /* 0x002fe20000010000 */
[----:B------:R-:W-:-:S06]  /*3f60*/  FADD.FTZ R27, R81, R62 ;  /* 0x0000003e511b7221 */ /* 0x000fcc0000010000 */
[----:B------:R-:W1:Y:S01]  /*3f70*/  MUFU.EX2 R50, R43 ;  /* 0x0000002b00327308 */ /* 0x000e620000000800 */
[C---:B--2---:R-:W-:Y:S01]  /*3f80*/  FADD.FTZ R60, R48.reuse, R9 ;  /* 0x00000009303c7221 */ /* 0x044fe20000010000 */
[----:B------:R-:W-:Y:S01]  /*3f90*/  F2FP.F16.F32.PACK_AB R187, R48, R15 ;  /* 0x0000000f30bb723e */ /* 0x000fe200000000ff */
[----:B------:R-:W-:-:S05]  /*3fa0*/  VIADD R15, R16, 0xfffffffe ;  /* 0xfffffffe100f7836 */ /* 0x000fca0000000000 */
[----:B------:R-:W2:Y:S01]  /*3fb0*/  MUFU.EX2 R40, R40 ;  /* 0x0000002800287308 */ /* 0x000ea20000000800 */
[----:B0-----:R-:W-:-:S07]  /*3fc0*/  FADD.FTZ R9, R21, R60 ;  /* 0x0000003c15097221 */ /* 0x001fce0000010000 */
[----:B------:R-:W0:Y:S01]  /*3fd0*/  MUFU.EX2 R25, R25 ;  /* 0x0000001900197308 */ /* 0x000e220000000800 */
[C---:B-1----:R-:W-:Y:S01]  /*3fe0*/  FADD.FTZ R8, R50.reuse, R9 ;  /* 0x0000000932087221 */ /* 0x042fe20000010000 */
[----:B------:R-:W-:-:S06]  /*3ff0*/  F2FP.F16.F32.PACK_AB R181, R50, R21 ;  /* 0x0000001532b5723e */ /* 0x000fcc00000000ff */
[----:B------:R-:W1:Y:S01]  /*4000*/  MUFU.EX2 R52, R47 ;  /* 0x0000002f00347308 */ /* 0x000e620000000800 */
[----:B--2---:R-:W-:Y:S01]  /*4010*/  FADD.FTZ R14, R40, R27 ;  /* 0x0000001b280e7221 */ /* 0x004fe20000010000 */
[----:B------:R-:W-:-:S03]  /*4020*/  F2FP.F16.F32.PACK_AB R172, R83, R40 ;  /* 0x0000002853ac723e */ /* 0x000fc600000000ff */
[----:B------:R-:W-:-:S03]  /*4030*/  FADD.FTZ R27, R83, R14 ;  /* 0x0000000e531b7221 */ /* 0x000fc60000010000 */
        /* <DEDUP_REMOVED lines=24> */
[----:B--2---:R-:W-:-:S07]  /*41c0*/  FADD.FTZ R20, R44, R27 ;  /* 0x0000001b2c147221 */ /* 0x004fce0000010000 */
        /* <DEDUP_REMOVED lines=8> */
[C---:B0-----:R-:W-:Y:S01]  /*4250*/  FADD.FTZ R9, R57.reuse, R20 ;  /* 0x0000001439097221 */ /* 0x041fe20000010000 */
[----:B------:R-:W-:-:S06]  /*4260*/  F2FP.F16.F32.PACK_AB R170, R57, R44 ;  /* 0x0000002c39aa723e */ /* 0x000fcc00000000ff */
[----:B------:R-:W0:Y:S01]  /*4270*/  MUFU.EX2 R2, R67 ;  /* 0x0000004300027308 */ /* 0x000e220000000800 */
[C---:B-1----:R-:W-:Y:S01]  /*4280*/  FADD.FTZ R20, R8.reuse, R3 ;  /* 0x0000000308147221 */ /* 0x042fe20000010000 */
[----:B------:R-:W-:-:S06]  /*4290*/  F2FP.F16.F32.PACK_AB R175, R8, R41 ;  /* 0x0000002908af723e */ /* 0x000fcc00000000ff */
[----:B------:R-:W1:Y:S01]  /*42a0*/  MUFU.EX2 R49, R49 ;  /* 0x0000003100317308 */ /* 0x000e620000000800 */
[----:B--2---:R-:W-:-:S07]  /*42b0*/  FADD.FTZ R3, R45, R20 ;  /* 0x000000142d037221 */ /* 0x004fce0000010000 */
[----:B------:R-:W2:Y:S01]  /*42c0*/  MUFU.EX2 R14, R71 ;  /* 0x00000047000e7308 */ /* 0x000ea20000000800 */
[C---:B0-----:R-:W-:Y:S01]  /*42d0*/  FADD.FTZ R20, R2.reuse, R3 ;  /* 0x0000000302147221 */ /* 0x041fe20000010000 */
[----:B------:R-:W-:-:S03]  /*42e0*/  F2FP.F16.F32.PACK_AB R169, R2, R45 ;  /* 0x0000002d02a9723e */ /* 0x000fc600000000ff */
[----:B-1----:R-:W-:-:S04]  /*42f0*/  FADD.FTZ R3, R49, R20 ;  /* 0x0000001431037221 */ /* 0x002fc80000010000 */
[C---:B--2---:R-:W-:Y:S01]  /*4300*/  FADD.FTZ R8, R14.reuse, R3 ;  /* 0x000000030e087221 */ /* 0x044fe20000010000 */
[----:B------:R-:W-:Y:S01]  /*4310*/  F2FP.F16.F32.PACK_AB R171, R14, R49 ;  /* 0x000000310eab723e */ /* 0x000fe200000000ff */
[----:B------:R-:W-:Y:S06]  /*4320*/  @P1 BRA `(.L_x_994) ;  /* 0x00000000004c1947 */ /* 0x000fec0003800000 */
[----:B------:R-:W-:Y:S01]  /*4330*/  ISETP.LT.AND P1, PT, RZ, UR39, PT ;  /* 0x00000027ff007c0c */ /* 0x000fe2000bf21270 */
[----:B------:R-:W-:-:S12]  /*4340*/  UIADD3 UR7, UR39, -0x1, URZ ;  /* 0xffffffff27077890 */ /* 0x000fd8000fffe03f */
[----:B------:R-:W-:Y:S05]  /*4350*/  @P1 BRA `(.L_x_995) ;  /* 0x0000000000201947 */ /* 0x000fea0003800000 */
[----:B------:R-:W-:Y:S01]  /*4360*/  ULDC UR11, c[0x0][0x9e4] ;  /* 0x00027900000b7ab9 */ /* 0x000fe20000000800 */
[----:B------:R-:W-:Y:S02]  /*4370*/  UIADD3 UR7, -UR39, URZ, URZ ;  /* 0x0000003f27077290 */ /* 0x000fe4000fffe13f */
[----:B------:R-:W-:-:S11]  /*4380*/  UISETP.NE.AND UP0, UPT, UR11, 0x1, UPT ;  /* 0x000000010b00788c */ /* 0x000fd6000bf05270 */
[----:B------:R-:W-:Y:S02]  /*4390*/  @UP0 ULDC.64 UR14, c[0x0][0x9e8] ;  /* 0x00027a00000e0ab9 */ /* 0x000fe40000000a00 */
[----:B------:R-:W-:-:S04]  /*43a0*/  UIMAD.WIDE.U32 UR4, UR7, UR14, URZ ;  /* 0x0000000e070472a5 */ /* 0x000fc8000f8e003f */
[----:B------:R-:W-:-:S04]  /*43b0*/  @UP0 USHF.R.U32.HI UR7, URZ, UR15, UR5 ;  /* 0x0000000f3f070299 */ /* 0x000fc80008011605 */
[----:B------:R-:W-:Y:S01]  /*43c0*/  ULOP3.LUT UR7, URZ, UR7, URZ, 0x33, !UPT ;  /* 0x000000073f077292 */ /* 0x000fe2000f8e333f */
[----:B------:R-:W-:Y:S11]  /*43d0*/  BRA `(.L_x_996) ;  /* 0x0000000000147947 */ /* 0x000ff60003800000 */
.L_x_995:
[----:B------:R-:W-:Y:S02]  /*43e0*/  ULDC UR11, c[0x0][0x9e4] ;  /* 0x00027900000b7ab9 */ /* 0x000fe40000000800 */
[----:B------:R-:W-:-:S11]  /*43f0*/  UISETP.NE.AND UP0, UPT, UR11, 0x1, UPT ;  /* 0x000000010b00788c */ /* 0x000fd6000bf05270 */
[----:B------:R-:W-:Y:S02]  /*4400*/  @UP0 ULDC.64 UR14, c[0x0][0x9e8] ;  /* 0x00027a00000e0ab9 */ /* 0x000fe40000000a00 */
[----:B------:R-:W-:-:S04]  /*4410*/  UIMAD.WIDE.U32 UR4, UR7, UR14, URZ ;  /* 0x0000000e070472a5 */ /* 0x000fc8000f8e003f */
[----:B------:R-:W-:-:S12]  /*4420*/  @UP0 USHF.R.U32.HI UR7, URZ, UR15, UR5 ;  /* 0x0000000f3f070299 */ /* 0x000fd80008011605 */
.L_x_996:
[----:B------:R-:W-:-:S04]  /*4430*/  UIMAD UR7, UR7, UR11, UR11 ;  /* 0x0000000b070772a4 */ /* 0x000fc8000f8e020b */
[----:B------:R-:W-:-:S04]  /*4440*/  UISETP.LT.AND UP0, UPT, UR6, UR7, UPT ;  /* 0x000000070600728c */ /* 0x000fc8000bf01270 */
[----:B------:R-:W-:-:S12]  /*4450*/  USEL UR6, UR6, UR7, UP0 ;  /* 0x0000000706067287 */ /* 0x000fd80008000000 */
.L_x_994:
[----:B------:R-:W-:Y:S01]  /*4460*/  R2UR UR7, R22 ;  /* 0x00000000160772ca */ /* 0x000fe200000e0000 */
[----:B------:R-:W-:Y:S01]  /*4470*/  UIMAD.WIDE UR4, UR6, 0x2aaaaaab, URZ ;  /* 0x2aaaaaab060478a5 */ /* 0x000fe2000f8e023f */
[----:B------:R-:W-:Y:S01]  /*4480*/  IMAD.MOV.U32 R3, RZ, RZ, 0x3f800000 ;  /* 0x3f800000ff037424 */ /* 0x000fe200078e00ff */
[----:B------:R-:W-:Y:S01]  /*4490*/  CS2R R118, SRZ ;  /* 0x0000000000767805 */ /* 0x000fe2000001ff00 */
[----:B------:R-:W-:Y:S01]  /*44a0*/  UMOV UR6, URZ ;  /* 0x0000003f00067c82 */ /* 0x000fe20008000000 */
[----:B------:R-:W-:Y:S01]  /*44b0*/  USHF.R.U32.HI UR4, URZ, 0x1f, UR5 ;  /* 0x0000001f3f047899 */ /* 0x000fe20008011605 */
[----:B------:R-:W-:Y:S01]  /*44c0*/  IMAD.MOV.U32 R2, RZ, RZ, 0x3f800000 ;  /* 0x3f800000ff027424 */ /* 0x000fe200078e00ff */
[----:B------:R-:W-:Y:S02]  /*44d0*/  CS2R R116, SRZ ;  /* 0x0000000000747805 */ /* 0x000fe4000001ff00 */
[----:B------:R-:W-:Y:S01]  /*44e0*/  CS2R R114, SRZ ;  /* 0x0000000000727805 */ /* 0x000fe2000001ff00 */
[----:B------:R-:W-:Y:S01]  /*44f0*/  ULEA.HI.SX32 UR4, UR5, UR4, 0x1c ;  /* 0x0000000405047291 */ /* 0x000fe2000f8fe23f */
[----:B------:R-:W-:-:S02]  /*4500*/  CS2R R112, SRZ ;  /* 0x0000000000707805 */ /* 0x000fc4000001ff00 */
[----:B------:R-:W-:Y:S02]  /*4510*/  CS2R R110, SRZ ;  /* 0x00000000006e7805 */ /* 0x000fe4000001ff00 */
[----:B------:R-:W-:Y:S01]  /*4520*/  CS2R R108, SRZ ;  /* 0x00000000006c7805 */ /* 0x000fe2000001ff00 */
[----:B------:R-:W-:Y:S01]  /*4530*/  UISETP.LT.AND UP0, UPT, UR7, UR4, UPT ;  /* 0x000000040700728c */ /* 0x000fe2000bf01270 */
[----:B------:R-:W-:Y:S02]  /*4540*/  CS2R R106, SRZ ;  /* 0x00000000006a7805 */ /* 0x000fe4000001ff00 */
[----:B------:R-:W-:Y:S02]  /*4550*/  CS2R R104, SRZ ;  /* 0x0000000000687805 */ /* 0x000fe4000001ff00 */
[----:B------:R-:W-:Y:S01]  /*4560*/  CS2R R102, SRZ ;  /* 0x0000000000667805 */ /* 0x000fe2000001ff00 */
[----:B------:R-:W-:Y:S01]  /*4570*/  USEL UR60, UR7, UR4, !UP0 ;  /* 0x00000004073c7287 */ /* 0x000fe2000c000000 */
[----:B------:R-:W-:-:S02]  /*4580*/  CS2R R100, SRZ ;  /* 0x0000000000647805 */ /* 0x000fc4000001ff00 */
[----:B------:R-:W-:Y:S01]  /*4590*/  CS2R R98, SRZ ;  /* 0x0000000000627805 */ /* 0x000fe2000001ff00 */
[----:B------:R-:W-:Y:S01]  /*45a0*/  UMOV UR4, URZ ;  /* 0x0000003f00047c82 */ /* 0x000fe20008000000 */
[----:B------:R-:W-:Y:S02]  /*45b0*/  CS2R R96, SRZ ;  /* 0x0000000000607805 */ /* 0x000fe4000001ff00 */
[----:B------:R-:W-:Y:S02]  /*45c0*/  CS2R R94, SRZ ;  /* 0x00000000005e7805 */ /* 0x000fe4000001ff00 */
[----:B------:R-:W-:Y:S02]  /*45d0*/  ISETP.GE.AND P1, PT, R15, UR60, PT ;  /* 0x0000003c0f007c0c */ /* 0x000fe4000bf26270 */
        /* <DEDUP_REMOVED lines=35> */
[----:B------:R-:W-:Y:S06]  /*4810*/  @!P1 BRA `(.L_x_997) ;  /* 0x0000003000709947 */ /* 0x000fec0003800000 */
[----:B------:R-:W-:Y:S01]  /*4820*/  IMAD.MOV.U32 R14, RZ, RZ, R4 ;  /* 0x000000ffff0e7224 */ /* 0x000fe200078e0004 */
[----:B------:R-:W-:Y:S01]  /*4830*/  UMOV UR5, URZ ;  /* 0x0000003f00057c82 */ /* 0x000fe20008000000 */
[----:B------:R-:W-:Y:S01]  /*4840*/  IMAD.MOV.U32 R13, RZ, RZ, R5 ;  /* 0x000000ffff0d7224 */ /* 0x000fe200078e0005 */
[----:B------:R-:W-:Y:S01]  /*4850*/  UMOV UR7, URZ ;  /* 0x0000003f00077c82 */ /* 0x000fe20008000000 */
[----:B------:R-:W-:Y:S02]  /*4860*/  IMAD.MOV.U32 R3, RZ, RZ, 0x3f800000 ;  /* 0x3f800000ff037424 */ /* 0x000fe400078e00ff */
[----:B------:R-:W-:-:S07]  /*4870*/  IMAD.MOV.U32 R119, RZ, RZ, RZ ;  /* 0x000000ffff777224 */ /* 0x000fce00078e00ff */
.L_x_1016:
[----:B------:R-:W-:-:S04]  /*4880*/  UISETP.NE.AND UP0, UPT, UR7, 0x1, UPT ;  /* 0x000000010700788c */ /* 0x000fc8000bf05270 */
[----:B------:R-:W-:-:S04]  /*4890*/  USEL UR6, URZ, 0x1, UP0 ;  /* 0x000000013f067887 */ /* 0x000fc80008000000 */
[----:B------:R-:W-:Y:S01]  /*48a0*/  ULOP3.LUT UR6, UR5, UR6, URZ, 0x3c, !UPT ;  /* 0x0000000605067292 */ /* 0x000fe2000f8e3c3f */
[----:B------:R-:W-:Y:S11]  /*48b0*/  @!P0 BRA `(.L_x_998) ;  /* 0x0000000000048947 */ /* 0x000ff60003800000 */
[----:B------:R-:W-:Y:S01]  /*48c0*/  BPT.TRAP 0x1 ;  /* 0x000000040000795c */ /* 0x000fe20000300000 */
.L_x_998:
[----:B------:R-:W-:Y:S01]  /*48d0*/  UIADD3 UR4, UR7, 0x1, URZ ;  /* 0x0000000107047890 */ /* 0x000fe2000fffe03f */
[----:B------:R-:W-:-:S03]  /*48e0*/  IMAD.U32 R0, RZ, RZ, UR6 ;  /* 0x00000006ff007e24 */ /* 0x000fc6000f8e00ff */
[----:B------:R-:W-:Y:S02]  /*48f0*/  UISETP.NE.AND UP0, UPT, UR4, 0x2, UPT ;  /* 0x000000020400788c */ /* 0x000fe4000bf05270 */
[----:B------:R-:W-:Y:S02]  /*4900*/  SHF.L.U32 R0, R0, 0x1f, RZ ;  /* 0x0000001f00007819 */ /* 0x000fe400000006ff */
[----:B------:R-:W-:-:S04]  /*4910*/  USEL UR4, UR4, URZ, UP0 ;  /* 0x0000003f04047287 */ /* 0x000fc80008000000 */
[----:B------:R-:W-:-:S09]  /*4920*/  ULEA UR39, UR4, UR38, 0x3 ;  /* 0x0000002604277291 */ /* 0x000fd2000f8e183f */
[----:B------:R0:W1:Y:S01]  /*4930*/  SYNCS.PHASECHK.TRANS64.TRYWAIT P1, [UR39+0x30830], R0 ;  /* 0x03083000ff0075a7 */ /* 0x0000620008020167 */
[----:B------:R-:W-:Y:S05]  /*4940*/  @!P0 BRA `(.L_x_999) ;  /* 0x0000000000048947 */ /* 0x000fea0003800000 */
[----:B------:R-:W-:Y:S01]  /*4950*/  BPT.TRAP 0x1 ;  /* 0x000000040000795c */ /* 0x000fe20000300000 */
.L_x_999:
[----:B-1----:R-:W-:Y:S05]  /*4960*/  @P1 BRA `(.L_x_1000) ;  /* 0x0000000000081947 */ /* 0x002fea0003800000 */
[----:B------:R-:W1:Y:S02]  /*4970*/  SYNCS.PHASECHK.TRANS64.TRYWAIT P1, [UR39+0x30830], R0 ;  /* 0x03083000ff0075a7 */ /* 0x000e640008020167 */
[----:B-1----:R-:W-:Y:S05]  /*4980*/  @!P1 BRA `(.L_x_1001) ;  /* 0x000000f4000c9947 */ /* 0x002fea0003800000 */
.L_x_1000:
        /* <DEDUP_REMOVED lines=120> */
[-C--:B------:R-:W-:Y:S01]  /*5110*/  FMUL.FTZ R107, R107, R3.reuse ;  /* 0x000000036b6b7220 */ /* 0x080fe20000410000 */
[-C--:B------:R-:W-:Y:S01]  /*5120*/  FMUL.FTZ R110, R110, R3.reuse ;  /* 0x000000036e6e7220 */ /* 0x080fe20000410000 */
[-C--:B------:R-:W-:Y:S01]  /*5130*/  FMUL.FTZ R111, R111, R3.reuse ;  /* 0x000000036f6f7220 */ /* 0x080fe20000410000 */
[-C--:B------:R-:W-:Y:S01]  /*5140*/  FMUL.FTZ R114, R114, R3.reuse ;  /* 0x0000000372727220 */ /* 0x080fe20000410000 */
[----:B------:R-:W-:Y:S01]  /*5150*/  HGMMA.64x96x16.F32 R120, gdesc[UR8], R120, gsb0 ;  /* 0x01600000087879f0 */ /* 0x000fe20008000878 */
[-C--:B------:R-:W-:Y:S01]  /*5160*/  FMUL.FTZ R115, R115, R3.reuse ;  /* 0x0000000373737220 */ /* 0x080fe20000410000 */
[-C--:B------:R-:W-:Y:S01]  /*5170*/  FMUL.FTZ R118, R118, R3.reuse ;  /* 0x0000000376767220 */ /* 0x080fe20000410000 */
[----:B------:R-:W-:Y:S01]  /*5180*/  FMUL.FTZ R119, R119, R3 ;  /* 0x0000000377777220 */ /* 0x000fe20000410000 */
        /* <DEDUP_REMOVED lines=33> */
.L_x_1002:
[----:B------:R-:W-:Y:S01]  /*53a0*/  ULEA UR14, UR7, UR38, 0x3 ;  /* 0x00000026070e7291 */ /* 0x000fe2000f8e183f */
[----:B01----:R-:W-:-:S05]  /*53b0*/  IMAD.U32 R0, RZ, RZ, UR5 ;  /* 0x00000005ff007e24 */ /* 0x003fca000f8e00ff */
[----:B------:R-:W-:-:S04]  /*53c0*/  SHF.L.U32 R0, R0, 0x1f, RZ ;  /* 0x0000001f00007819 */ /* 0x000fc800000006ff */
[----:B------:R0:W1:Y:S01]  /*53d0*/  SYNCS.PHASECHK.TRANS64.TRYWAIT P1, [UR14+0x30850], R0 ;  /* 0x03085000ff0075a7 */ /* 0x000062000802014e */
[----:B------:R-:W-:Y:S05]  /*53e0*/  @!P0 BRA `(.L_x_1003) ;  /* 0x0000000000048947 */ /* 0x000fea0003800000 */
[----:B------:R-:W-:Y:S01]  /*53f0*/  BPT.TRAP 0x1 ;  /* 0x000000040000795c */ /* 0x000fe20000300000 */
.L_x_1003:
[----:B-1----:R-:W-:Y:S05]  /*5400*/  @P1 BRA `(.L_x_1004) ;  /* 0x0000000000081947 */ /* 0x002fea0003800000 */
[----:B------:R-:W1:Y:S02]  /*5410*/  SYNCS.PHASECHK.TRANS64.TRYWAIT P1, [UR14+0x30850], R0 ;  /* 0x03085000ff0075a7 */ /* 0x000e64000802014e */
[----:B-1----:R-:W-:Y:S05]  /*5420*/  @!P1 BRA `(.L_x_1005) ;  /* 0x000000e8007c9947 */ /* 0x002fea0003800000 */
.L_x_1004:
[----:B------:R-:W-:Y:S01]  /*5430*/  UIADD3 UR5, UR38, 0x400, URZ ;  /* 0x0000040026057890 */ /* 0x000fe2000fffe03f */
[----:B------:R-:W-:Y:S01]  /*5440*/  WARPGROUP.ARRIVE ;  /* 0x00000000000079c5 */ /* 0x000fe20000000000 */
[----:B------:R-:W-:Y:S02]  /*5450*/  UMOV UR11, 0x40000040 ;  /* 0x40000040000b7882 */ /* 0x000fe40000000000 */
[----:B------:R-:W-:-:S04]  /*5460*/  USHF.R.U32.HI UR5, URZ, 0x4, UR5 ;  /* 0x000000043f057899 */ /* 0x000fc80008011605 */
[----:B------:R-:W-:-:S04]  /*5470*/  ULOP3.LUT UR5, UR5, 0x3fff, URZ, 0xc0, !UPT ;  /* 0x00003fff05057892 */ /* 0x000fc8000f8ec03f */
[----:B------:R-:W-:-:S04]  /*5480*/  ULOP3.LUT UR5, UR5, 0x3000000, URZ, 0xfc, !UPT ;  /* 0x0300000005057892 */ /* 0x000fc8000f8efc3f */
[----:B------:R-:W-:-:S07]  /*5490*/  UIMAD UR5, UR7, 0x900, UR5 ;  /* 0x00000900070578a4 */ /* 0x000fce000f8e0205 */
        /* <DEDUP_REMOVED lines=30> */
.L_x_1006:
[----:B------:R-:W-:Y:S01]  /*5680*/  R2UR UR10, R19 ;  /* 0x00000000130a72ca */ /* 0x000fe200000e0000 */
[----:B01----:R-:W-:Y:S01]  /*5690*/  IMAD.MOV.U32 R0, RZ, RZ, R10 ;  /* 0x000000ffff007224 */ /* 0x003fe200078e000a */
[----:B------:R-:W-:Y:S01]  /*56a0*/  R2UR UR5, R18 ;  /* 0x00000000120572ca */ /* 0x000fe200000e0000 */
[----:B------:R-:W-:Y:S01]  /*56b0*/  IMAD R174, R15, -0x60, RZ ;  /* 0xffffffa00fae7824 */ /* 0x000fe200078e02ff */
[----:B------:R-:W-:Y:S01]  /*56c0*/  R2UR UR7, R12 ;  /* 0x000000000c0772ca */ /* 0x000fe200000e0000 */
[----:B------:R-:W-:Y:S01]  /*56d0*/  UIADD3 UR39, UR39, 0x30840, URZ ;  /* 0x0003084027277890 */ /* 0x000fe2000fffe03f */
[----:B------:R-:W-:-:S07]  /*56e0*/  ULDC UR11, c[0x0][0x2f0] ;  /* 0x0000bc00000b7ab9 */ /* 0x000fce0000000800 */
[----:B------:R-:W-:Y:S01]  /*56f0*/  UISETP.NE.AND UP1, UPT, UR10, URZ, UPT ;  /* 0x0000003f0a00728c */ /* 0x000fe2000bf25270 */
[----:B------:R-:W0:Y:S01]  /*5700*/  S2UR UR10, SR_CgaCtaId ;  /* 0x00000000000a79c3 */ /* 0x000e220000008800 */
[----:B------:R-:W-:-:S04]  /*5710*/  UISETP.NE.AND UP0, UPT, UR5, URZ, UPT ;  /* 0x0000003f0500728c */ /* 0x000fc8000bf05270 */
[----:B------:R-:W-:Y:S02]  /*5720*/  PLOP3.LUT P1, PT, PT, PT, UP1, 0x80, 0x0 ;  /* 0x000000000000781c */ /* 0x000fe40003f2f018 */
[----:B------:R-:W-:-:S03]  /*5730*/  PLOP3.LUT P2, PT, PT, PT, UP1, 0x80, 0x0 ;  /* 0x000000000000781c */ /* 0x000fc60003f4f018 */
[----:B------:R-:W-:-:S08]  /*5740*/  @UP1 ULDC UR5, c[0x0][0x44c] ;  /* 0x0001130000051ab9 */ /* 0x000fd00000000800 */
[----:B------:R-:W-:Y:S01]  /*5750*/  @P1 IMAD.HI.U32 R2, R10, UR5, RZ ;  /* 0x000000050a021c27 */ /* 0x000fe2000f8e00ff */
[----:B------:R-:W-:Y:S01]  /*5760*/  @UP1 ULDC UR5, c[0x0][0x450] ;  /* 0x0001140000051ab9 */ /* 0x000fe20000000800 */
[----:B------:R-:W-:-:S03]  /*5770*/  PLOP3.LUT P1, PT, PT, PT, UP0, 0x40, 0x0 ;  /* 0x000000000000781c */ /* 0x000fc60003f2e808 */
[----:B------:R-:W-:Y:S01]  /*5780*/  @P2 SHF.R.U32.HI R0, RZ, UR5, R2 ;  /* 0x00000005ff002c19 */ /* 0x000fe20008011602 */
[----:B------:R-:W-:Y:S01]  /*5790*/  VIADD R2, R174, 0x1 ;  /* 0x00000001ae027836 */ /* 0x000fe20000000000 */
[----:B0-----:R-:W-:-:S03]  /*57a0*/  UPRMT UR39, UR10, 0x654, UR39 ;  /* 0x000006540a277896 */ /* 0x001fc60008000027 */
[----:B------:R-:W0:Y:S01]  /*57b0*/  SHFL.IDX PT, R20, R0, RZ, 0x1c1f ;  /* 0x001c1fff00147589 */ /* 0x000e2200000e0000 */
[----:B------:R-:W-:Y:S01]  /*57c0*/  IMAD R2, R11, -0x2, R2 ;  /* 0xfffffffe0b027824 */ /* 0x000fe200078e0202 */
[----:B------:R-:W-:-:S03]  /*57d0*/  ULDC UR10, c[0x0][0x288] ;  /* 0x0000a200000a7ab9 */ /* 0x000fc60000000800 */
[----:B------:R-:W-:Y:S01]  /*57e0*/  IMAD R3, R17, UR11, R2 ;  /* 0x0000000b11037c24 */ /* 0x000fe2000f8e0202 */
[----:B------:R-:W-:Y:S01]  /*57f0*/  ULDC UR11, c[0x0][0x9e0] ;  /* 0x00027800000b7ab9 */ /* 0x000fe20000000800 */
[----:B------:R-:W-:Y:S01]  /*5800*/  SYNCS.ARRIVE.TRANS64.RED.A1T0 RZ, [UR39], RZ ;  /* 0x000000ffffff79a7 */ /* 0x000fe20008100427 */
[----:B------:R-:W-:Y:S02]  /*5810*/  VIADD R170, R2, 0xffffffff ;  /* 0xffffffff02aa7836 */ /* 0x000fe40000000000 */
[----:B------:R-:W-:-:S04]  /*5820*/  VIADD R3, R3, -UR10 ;  /* 0x8000000a03037c36 */ /* 0x000fc80008000000 */
[C---:B------:R-:W-:Y:S02]  /*5830*/  VIADD R5, R3.reuse, UR11 ;  /* 0x0000000b03057c36 */ /* 0x040fe40008000000 */
[----:B------:R-:W-:Y:S02]  /*5840*/  VIADD R168, R3, UR7 ;  /* 0x0000000703a87c36 */ /* 0x000fe40008000000 */
[--C-:B0-----:R-:W-:Y:S02]  /*5850*/  IMAD.IADD R2, R5, 0x1, R20.reuse ;  /* 0x0000000105027824 */ /* 0x101fe400078e0214 */
[----:B------:R-:W-:Y:S01]  /*5860*/  IMAD.IADD R4, R168, 0x1, R20 ;  /* 0x00000001a8047824 */ /* 0x000fe200078e0214 */
[----:B------:R-:W-:Y:S06]  /*5870*/  @P1 BRA `(.L_x_1007) ;  /* 0x0000000000641947 */ /* 0x000fec0003800000 */
[----:B------:R-:W-:Y:S01]  /*5880*/  ULDC UR5, c[0x0][0x2f0] ;  /* 0x0000bc0000057ab9 */ /* 0x000fe20000000800 */
[----:B------:R-:W-:Y:S01]  /*5890*/  BSSY B0, `(.L_x_1008) ;  /* 0x0000014000007945 */ /* 0x000fe20003800000 */
[----:B------:R-:W-:-:S04]  /*58a0*/  IMAD R3, R17, UR5, R20 ;  /* 0x0000000511037c24 */ /* 0x000fc8000f8e0214 */
[----:B------:R-:W-:-:S05]  /*58b0*/  VIADD R3, R3, -UR10 ;  /* 0x8000000a03037c36 */ /* 0x000fca0008000000 */
        /* <DEDUP_REMOVED lines=11> */
.L_x_1009:
[----:B------:R-:W-:Y:S02]  /*5970*/  ULDC UR5, c[0x0][0x9e4] ;  /* 0x0002790000057ab9 */ /* 0x000fe40000000800 */
[----:B------:R-:W-:-:S05]  /*5980*/  IMAD.U32 R21, RZ, RZ, UR5 ;  /* 0x00000005ff157e24 */ /* 0x000fca000f8e00ff */
[----:B------:R-:W-:-:S13]  /*5990*/  ISETP.NE.AND P1, PT, R21, 0x1, PT ;  /* 0x000000011500780c */ /* 0x000fda0003f25270 */
[----:B------:R-:W0:Y:S02]  /*59a0*/  @P1 LDC.64 R172, c[0x0][0x9e8] ;  /* 0x00027a00ffac1b82 */ /* 0x000e240000000a00 */
[----:B0-----:R-:W-:-:S05]  /*59b0*/  @P1 IMAD.HI.U32 R20, R3, R172, RZ ;  /* 0x000000ac03141227 */ /* 0x001fca00078e00ff */
[----:B------:R-:W-:-:S07]  /*59c0*/  @P1 SHF.R.U32.HI R3, RZ, R173, R20 ;  /* 0x000000adff031219 */ /* 0x000fce0000011614 */
.L_x_1010:
[----:B------:R-:W-:Y:S05]  /*59d0*/  BSYNC B0 ;  /* 0x0000000000007941 */ /* 0x000fea0003800000 */
.L_x_1008:
[----:B------:R-:W-:-:S05]  /*59e0*/  IMAD R3, R3, R21, R170 ;  /* 0x0000001503037224 */ /* 0x000fca00078e02aa */
[----:B------:R-:W-:Y:S02]  /*59f0*/  VIADDMNMX R2, R3, R21, R2, PT ;  /* 0x0000001503027246 */ /* 0x000fe40003800102 */
[----:B------:R-:W-:-:S07]  /*5a00*/  VIMNMX R4, R4, R3, !PT ;  /* 0x0000000304047248 */ /* 0x000fce0007fe0100 */
.L_x_1007:
[C---:B------:R-:W-:Y:S01]  /*5a10*/  ISETP.GE.AND P6, PT, R174.reuse, 0xa, PT ;  /* 0x0000000aae00780c */ /* 0x040fe20003fc6270 */
[----:B------:R-:W0:Y:S01]  /*5a20*/  SHFL.IDX PT, R0, R0, 0x1, 0x1c1f ;  /* 0x003c1f0000007f89 */ /* 0x000e2200000e0000 */
[C---:B------:R-:W-:Y:S02]  /*5a30*/  ISETP.GE.AND P1, PT, R174.reuse, 0x2, PT ;  /* 0x00000002ae00780c */ /* 0x040fe40003f26270 */
[C---:B------:R-:W-:Y:S02]  /*5a40*/  ISETP.GE.AND P2, PT, R174.reuse, 0x9, PT ;  /* 0x00000009ae00780c */ /* 0x040fe40003f46270 */
[----:B------:R-:W-:Y:S02]  /*5a50*/  ISETP.GE.AND P5, PT, R174, 0x11, PT ;  /* 0x00000011ae00780c */ /* 0x000fe40003fa6270 */
[----:B------:R-:W-:Y:S02]  /*5a60*/  LOP3.LUT R16, R16, 0xfffffffb, RZ, 0xc0, !PT ;  /* 0xfffffffb10107812 */ /* 0x000fe400078ec0ff */
[----:B------:R-:W-:-:S02]  /*5a70*/  ISETP.GT.AND P4, PT, R4, 0x1, !P1 ;  /* 0x000000010400780c */ /* 0x000fc40004f84270 */
[----:B------:R-:W-:Y:S02]  /*5a80*/  ISETP.GT.AND P3, PT, R4, 0x8, !P2 ;  /* 0x000000080400780c */ /* 0x000fe40005764270 */
[----:B------:R-:W-:Y:S02]  /*5a90*/  @P6 LOP3.LUT R16, R16, 0x4, RZ, 0xfc, !PT ;  /* 0x0000000410106812 */ /* 0x000fe400078efcff */
[C---:B------:R-:W-:Y:S02]  /*5aa0*/  ISETP.LT.OR P4, PT, R2.reuse, 0x2, P4 ;  /* 0x000000020200780c */ /* 0x040fe40002781670 */
[----:B------:R-:W-:Y:S02]  /*5ab0*/  ISETP.LT.OR P3, PT, R2, 0x9, P3 ;  /* 0x000000090200780c */ /* 0x000fe40001f61670 */
[----:B------:R-:W-:Y:S02]  /*5ac0*/  LOP3.LUT R16, R16, 0xfffffff7, RZ, 0xc0, !PT ;  /* 0xfffffff710107812 */ /* 0x000fe400078ec0ff */
[----:B------:R-:W-:-:S02]  /*5ad0*/  FSEL R203, R121, -INF , !P4 ;  /* 0xff80000079cb7808 */ /* 0x000fc40006000000 */
[----:B------:R-:W-:Y:S02]  /*5ae0*/  FSEL R171, R124, -INF , !P3 ;  /* 0xff8000007cab7808 */ /* 0x000fe40005800000 */
[----:B------:R-:W-:Y:S02]  /*5af0*/  ISETP.GT.AND P4, PT, R4, 0x9, !P6 ;  /* 0x000000090400780c */ /* 0x000fe40007784270 */
[----:B------:R-:W-:Y:S02]  /*5b00*/  @P5 LOP3.LUT R16, R16, 0x8, RZ, 0xfc, !PT ;  /* 0x0000000810105812 */ /* 0x000fe400078efcff */
[----:B------:R-:W-:Y:S02]  /*5b10*/  ISETP.GT.AND P3, PT, R4, 0x10, !P5 ;  /* 0x000000100400780c */ /* 0x000fe40006f64270 */
[----:B------:R-:W-:Y:S02]  /*5b20*/  ISETP.GE.AND P5, PT, R174, 0x12, PT ;  /* 0x00000012ae00780c */ /* 0x000fe40003fa6270 */
[----:B------:R-:W-:-:S02]  /*5b30*/  ISETP.LT.OR P4, PT, R2, 0xa, P4 ;  /* 0x0000000a0200780c */ /* 0x000fc40002781670 */
[----:B------:R-:W-:Y:S02]  /*5b40*/  ISETP.LT.OR P3, PT, R2, 0x11, P3 ;  /* 0x000000110200780c */ /* 0x000fe40001f61670 */
[----:B------:R-:W-:Y:S02]  /*5b50*/  FSEL R173, R125, -INF , !P4 ;  /* 0xff8000007dad7808 */ /* 0x000fe40006000000 */
[----:B------:R-:W-:Y:S02]  /*5b60*/  ISETP.GE.AND P4, PT, R174, 0x19, PT ;  /* 0x00000019ae00780c */ /* 0x000fe40003f86270 */
[----:B------:R-:W-:Y:S02]  /*5b70*/  LOP3.LUT R16, R16, 0xffffffef, RZ, 0xc0, !PT ;  /* 0xffffffef10107812 */ /* 0x000fe400078ec0ff */
[----:B------:R-:W-:Y:S02]  /*5b80*/  FSEL R175, R128, -INF , !P3 ;  /* 0xff80000080af7808 */ /* 0x000fe40005800000 */
[----:B------:R-:W-:-:S02]  /*5b90*/  ISETP.GT.AND P3, PT, R4, 0x11, !P5 ;  /* 0x000000110400780c */ /* 0x000fc40006f64270 */
[----:B------:R-:W-:Y:S02]  /*5ba0*/  @P5 LOP3.LUT R16, R16, 0x10, RZ, 0xfc, !PT ;  /* 0x0000001010105812 */ /* 0x000fe400078efcff */
[----:B------:R-:W-:Y:S02]  /*5bb0*/  ISETP.LT.OR P3, PT, R2, 0x12, P3 ;  /* 0x000000120200780c */ /* 0x000fe40001f61670 */
[----:B------:R-:W-:Y:S02]  /*5bc0*/  LOP3.LUT R16, R16, 0xfffbffff, RZ, 0xc0, !PT ;  /* 0xfffbffff10107812 */ /* 0x000fe400078ec0ff */
[----:B------:R-:W-:Y:S02]  /*5bd0*/  FSEL R177, R129, -INF , !P3 ;  /* 0xff80000081b17808 */ /* 0x000fe40005800000 */
[----:B------:R-:W-:Y:S02]  /*5be0*/  @P4 LOP3.LUT R16, R16, 0x40000, RZ, 0xfc, !PT ;  /* 0x0004000010104812 */ /* 0x000fe400078efcff */
[----:B------:R-:W-:-:S02]  /*5bf0*/  ISETP.GT.AND P3, PT, R4, 0x18, !P4 ;  /* 0x000000180400780c */ /* 0x000fc40006764270 */
[----:B------:R-:W-:Y:S02]  /*5c00*/  ISETP.GE.AND P4, PT, R174, 0x1a, PT ;  /* 0x0000001aae00780c */ /* 0x000fe40003f86270 */
[----:B------:R-:W-:Y:S02]  /*5c10*/  ISETP.LT.OR P3, PT, R2, 0x19, P3 ;  /* 0x000000190200780c */ /* 0x000fe40001f61670 */
[----:B------:R-:W-:Y:S02]  /*5c20*/  LOP3.LUT R16, R16, 0xfffdffff, RZ, 0xc0, !PT ;  /* 0xfffdffff10107812 */ /* 0x000fe400078ec0ff */
[----:B------:R-:W-:Y:S02]  /*5c30*/  FSEL R179, R132, -INF , !P3 ;  /* 0xff80000084b37808 */ /* 0x000fe40005800000 */
[----:B------:R-:W-:Y:S02]  /*5c40*/  ISETP.GT.AND P3, PT, R4, 0x19, !P4 ;  /* 0x000000190400780c */ /* 0x000fe40006764270 */
[----:B------:R-:W-:-:S02]  /*5c50*/  R2UR UR5, R18 ;  /* 0x00000000120572ca */ /* 0x000fc400000e0000 */
[----:B------:R-:W-:Y:S02]  /*5c60*/  ISETP.LT.OR P3, PT, R2, 0x1a, P3 ;  /* 0x0000001a0200780c */ /* 0x000fe40001f61670 */
[----:B------:R-:W-:Y:S02]  /*5c70*/  @P4 LOP3.LUT R16, R16, 0x20000, RZ, 0xfc, !PT ;  /* 0x0002000010104812 */ /* 0x000fe400078efcff */
[----:B------:R-:W-:Y:S02]  /*5c80*/  ISETP.GE.AND P4, PT, R174, 0x21, PT ;  /* 0x00000021ae00780c */ /* 0x000fe40003f86270 */
[----:B------:R-:W-:Y:S02]  /*5c90*/  LOP3.LUT R16, R16, 0xfffeffff, RZ, 0xc0, !PT ;  /* 0xfffeffff10107812 */ /* 0x000fe400078ec0ff */
[----:B------:R-:W-:Y:S02]  /*5ca0*/  FSEL R181, R133, -INF , !P3 ;  /* 0xff80000085b57808 */ /* 0x000fe40005800000 */
[----:B------:R-:W-:Y:S01]  /*5cb0*/  ISETP.GT.AND P3, PT, R4, 0x20, !P4 ;  /* 0x000000200400780c */ /* 0x000fe20006764270 */
[----:B------:R-:W-:-:S03]  /*5cc0*/  UISETP.NE.AND UP0, UPT, UR5, URZ, UPT ;  /* 0x0000003f0500728c */ /* 0x000fc6000bf05270 */
[----:B------:R-:W-:-:S03]  /*5cd0*/  ISETP.LT.OR P3, PT, R2, 0x21, P3 ;  /* 0x000000210200780c */ /* 0x000fc60001f61670 */
[----:B------:R-:W-:Y:S02]  /*5ce0*/  @P4 LOP3.LUT R16, R16, 0x10000, RZ, 0xfc, !PT ;  /* 0x0001000010104812 */ /* 0x000fe400078efcff */
[----:B------:R-:W-:Y:S02]  /*5cf0*/  ISETP.GE.AND P4, PT, R174, 0x22, PT ;  /* 0x00000022ae00780c */ /* 0x000fe40003f86270 */
[----:B------:R-:W-:Y:S02]  /*5d00*/  LOP3.LUT R16, R16, 0xffff7fff, RZ, 0xc0, !PT ;  /* 0xffff7fff10107812 */ /* 0x000fe400078ec0ff */
[----:B------:R-:W-:Y:S02]  /*5d10*/  FSEL R183, R136, -INF , !P3 ;  /* 0xff80000088b77808 */ /* 0x000fe40005800000 */
[----:B------:R-:W-:-:S04]  /*5d20*/  ISETP.GT.AND P3, PT, R4, 0x21, !P4 ;  /* 0x000000210400780c */ /* 0x000fc80006764270 */
        /* <DEDUP_REMOVED lines=51> */
[----:B------:R-:W-:Y:S02]  /*6060*/  FSEL R153, R153, -INF , !P3 ;  /* 0xff80000099997808 */ /* 0x000fe40005800000 */
[----:B------:R-:W-:Y:S02]  /*6070*/  LOP3.LUT R16, R16, 0xffffffbf, RZ, 0xc0, !PT ;  /* 0xffffffbf10107812 */ /* 0x000fe400078ec0ff */
[----:B------:R-:W-:-:S04]  /*6080*/  ISETP.GT.AND P3, PT, R4, 0x48, !P4 ;  /* 0x000000480400780c */ /* 0x000fc80006764270 */
[----:B------:R-:W-:-:S03]  /*6090*/  ISETP.LT.OR P3, PT, R2, 0x49, P3 ;  /* 0x000000490200780c */ /* 0x000fc60001f61670 */
[----:B------:R-:W-:Y:S02]  /*60a0*/  @P4 LOP3.LUT R16, R16, 0x40, RZ, 0xfc, !PT ;  /* 0x0000004010104812 */ /* 0x000fe400078efcff */
[----:B------:R-:W-:Y:S02]  /*60b0*/  ISETP.GE.AND P4, PT, R174, 0x4a, PT ;  /* 0x0000004aae00780c */ /* 0x000fe40003f86270 */
[----:B------:R-:W-:Y:S02]  /*60c0*/  FSEL R3, R156, -INF , !P3 ;  /* 0xff8000009c037808 */ /* 0x000fe40005800000 */
[----:B------:R-:W-:Y:S02]  /*60d0*/  ISETP.GT.AND P3, PT, R4, 0x49, !P4 ;  /* 0x000000490400780c */ /* 0x000fe40006764270 */
[----:B------:R-:W-:Y:S02]  /*60e0*/  LOP3.LUT R16, R16, 0xffffffdf, RZ, 0xc0, !PT ;  /* 0xffffffdf10107812 */ /* 0x000fe400078ec0ff */
[----:B------:R-:W-:-:S04]  /*60f0*/  ISETP.LT.OR P3, PT, R2, 0x4a, P3 ;  /* 0x0000004a0200780c */ /* 0x000fc80001f61670 */
[----:B------:R-:W-:Y:S02]  /*6100*/  FSEL R157, R157, -INF , !P3 ;  /* 0xff8000009d9d7808 */ /* 0x000fe40005800000 */
[----:B------:R-:W-:Y:S02]  /*6110*/  ISETP.GE.AND P3, PT, R174, 0x51, PT ;  /* 0x00000051ae00780c */ /* 0x000fe40003f66270 */
[----:B------:R-:W-:Y:S02]  /*6120*/  @P4 LOP3.LUT R16, R16, 0x20, RZ, 0xfc, !PT ;  /* 0x0000002010104812 */ /* 0x000fe400078efcff */
[----:B------:R-:W-:Y:S02]  /*6130*/  ISETP.GT.AND P4, PT, R4, 0x50, !P3 ;  /* 0x000000500400780c */ /* 0x000fe40005f84270 */
[----:B------:R-:W-:Y:S02]  /*6140*/  LOP3.LUT R16, R16, 0xfffffffd, RZ, 0xc0, !PT ;  /* 0xfffffffd10107812 */ /* 0x000fe400078ec0ff */
[----:B------:R-:W-:-:S04]  /*6150*/  ISETP.LT.OR P4, PT, R2, 0x51, P4 ;  /* 0x000000510200780c */ /* 0x000fc80002781670 */
[----:B------:R-:W-:Y:S02]  /*6160*/  FSEL R133, R160, -INF , !P4 ;  /* 0xff800000a0857808 */ /* 0x000fe40006000000 */
[----:B------:R-:W-:-:S04]  /*6170*/  ISETP.GE.AND P4, PT, R174, 0x52, PT ;  /* 0x00000052ae00780c */ /* 0x000fc80003f86270 */
[----:B------:R-:W-:-:S04]  /*6180*/  ISETP.GT.AND P5, PT, R4, 0x51, !P4 ;  /* 0x000000510400780c */ /* 0x000fc800067a4270 */
[----:B------:R-:W-:-:S04]  /*6190*/  ISETP.LT.OR P5, PT, R2, 0x52, P5 ;  /* 0x000000520200780c */ /* 0x000fc80002fa1670 */
[----:B------:R-:W-:Y:S02]  /*61a0*/  FSEL R161, R161, -INF , !P5 ;  /* 0xff800000a1a17808 */ /* 0x000fe40006800000 */
[----:B------:R-:W-:-:S04]  /*61b0*/  ISETP.GE.AND P5, PT, R174, 0x59, PT ;  /* 0x00000059ae00780c */ /* 0x000fc80003fa6270 */
[----:B------:R-:W-:-:S04]  /*61c0*/  ISETP.GT.AND P6, PT, R4, 0x58, !P5 ;  /* 0x000000580400780c */ /* 0x000fc80006fc4270 */
[----:B------:R-:W-:-:S04]  /*61d0*/  ISETP.LT.OR P6, PT, R2, 0x59, P6 ;  /* 0x000000590200780c */ /* 0x000fc800037c1670 */
[----:B------:R-:W-:Y:S02]  /*61e0*/  FSEL R129, R164, -INF , !P6 ;  /* 0xff800000a4817808 */ /* 0x000fe40007000000 */
[----:B------:R-:W-:-:S13]  /*61f0*/  ISETP.GE.AND P6, PT, R174, 0x1, PT ;  /* 0x00000001ae00780c */ /* 0x000fda0003fc6270 */
[----:B------:R-:W-:Y:S02]  /*6200*/  @P6 LOP3.LUT R16, R16, 0x2, RZ, 0xfc, !PT ;  /* 0x0000000210106812 */ /* 0x000fe400078efcff */
[----:B------:R-:W-:Y:S02]  /*6210*/  ISETP.GT.AND P6, PT, R4, RZ, !P6 ;  /* 0x000000ff0400720c */ /* 0x000fe400077c4270 */
[----:B------:R-:W-:Y:S02]  /*6220*/  LOP3.LUT R16, R16, 0xfffffffe, RZ, 0xc0, !PT ;  /* 0xfffffffe10107812 */ /* 0x000fe400078ec0ff */
[----:B------:R-:W-:-:S04]  /*6230*/  ISETP.LT.OR P6, PT, R2, 0x1, P6 ;  /* 0x000000010200780c */ /* 0x000fc800037c1670 */
[----:B------:R-:W-:Y:S02]  /*6240*/  FSEL R205, R120, -INF , !P6 ;  /* 0xff80000078cd7808 */ /* 0x000fe40007000000 */
[----:B------:R-:W-:-:S13]  /*6250*/  ISETP.GE.AND P6, PT, R174, 0x5a, PT ;  /* 0x0000005aae00780c */ /* 0x000fda0003fc6270 */
[----:B------:R-:W-:Y:S02]  /*6260*/  @P6 LOP3.LUT R16, R16, 0x1, RZ, 0xfc, !PT ;  /* 0x0000000110106812 */ /* 0x000fe400078efcff */
[----:B------:R-:W-:Y:S01]  /*6270*/  ISETP.GT.AND P6, PT, R4, 0x59, !P6 ;  /* 0x000000590400780c */ /* 0x000fe200077c4270 */
[----:B0-----:R-:W-:-:S03]  /*6280*/  IMAD.IADD R4, R168, 0x1, R0 ;  /* 0x00000001a8047824 */ /* 0x001fc600078e0200 */
[----:B------:R-:W-:Y:S01]  /*6290*/  ISETP.LT.OR P6, PT, R2, 0x5a, P6 ;  /* 0x0000005a0200780c */ /* 0x000fe200037c1670 */
[----:B------:R-:W-:-:S03]  /*62a0*/  IMAD.IADD R2, R5, 0x1, R0 ;  /* 0x0000000105027824 */ /* 0x000fc600078e0200 */
[----:B------:R-:W-:Y:S02]  /*62b0*/  FSEL R165, R165, -INF , !P6 ;  /* 0xff800000a5a57808 */ /* 0x000fe40007000000 */
[----:B------:R-:W-:-:S13]  /*62c0*/  PLOP3.LUT P6, PT, PT, PT, UP0, 0x40, 0x0 ;  /* 0x000000000000781c */ /* 0x000fda0003fce808 */
[----:B------:R-:W-:Y:S05]  /*62d0*/  @P6 BRA `(.L_x_1011) ;  /* 0x0000000000646947 */ /* 0x000fea0003800000 */
        /* <DEDUP_REMOVED lines=15> */
.L_x_1013:
[----:B------:R-:W-:Y:S02]  /*63d0*/  ULDC UR5, c[0x0][0x9e4] ;  /* 0x0002790000057ab9 */ /* 0x000fe40000000800 */
[----:B------:R-:W-:-:S05]  /*63e0*/  IMAD.U32 R20, RZ, RZ, UR5 ;  /* 0x00000005ff147e24 */ /* 0x000fca000f8e00ff */
[----:B------:R-:W-:-:S13]  /*63f0*/  ISETP.NE.AND P6, PT, R20, 0x1, PT ;  /* 0x000000011400780c */ /* 0x000fda0003fc5270 */
[----:B------:R-:W0:Y:S02]  /*6400*/  @P6 LDC.64 R184, c[0x0][0x9e8] ;  /* 0x00027a00ffb86b82 */ /* 0x000e240000000a00 */
[----:B0-----:R-:W-:-:S05]  /*6410*/  @P6 IMAD.HI.U32 R0, R5, R184, RZ ;  /* 0x000000b805006227 */ /* 0x001fca00078e00ff */
[----:B------:R-:W-:-:S07]  /*6420*/  @P6 SHF.R.U32.HI R5, RZ, R185, R0 ;  /* 0x000000b9ff056219 */ /* 0x000fce0000011600 */
.L_x_1014:
[----:B------:R-:W-:Y:S05]  /*6430*/  BSYNC B0 ;  /* 0x0000000000007941 */ /* 0x000fea0003800000 */
.L_x_1012:
[----:B------:R-:W-:-:S05]  /*6440*/  IMAD R5, R5, R20, R170 ;  /* 0x0000001405057224 */ /* 0x000fca00078e02aa */
[----:B------:R-:W-:Y:S02]  /*6450*/  VIADDMNMX R2, R5, R20, R2, PT ;  /* 0x0000001405027246 */ /* 0x000fe40003800102 */
[----:B------:R-:W-:-:S07]  /*6460*/  VIMNMX R4, R4, R5, !PT ;  /* 0x0000000504047248 */ /* 0x000fce0007fe0100 */
.L_x_1011:
[C---:B------:R-:W-:Y:S02]  /*6470*/  ISETP.GT.AND P1, PT, R4.reuse, 0x1, !P1 ;  /* 0x000000010400780c */ /* 0x040fe40004f24270 */
[----:B------:R-:W-:Y:S02]  /*6480*/  ISETP.GT.AND P2, PT, R4, 0x8, !P2 ;  /* 0x000000080400780c */ /* 0x000fe40005744270 */
[C---:B------:R-:W-:Y:S02]  /*6490*/  ISETP.LT.OR P1, PT, R2.reuse, 0x2, P1 ;  /* 0x000000020200780c */ /* 0x040fe40000f21670 */
[----:B------:R-:W-:Y:S02]  /*64a0*/  ISETP.LT.OR P2, PT, R2, 0x9, P2 ;  /* 0x000000090200780c */ /* 0x000fe40001741670 */
[----:B------:R-:W-:Y:S02]  /*64b0*/  FSEL R185, R123, -INF , !P1 ;  /* 0xff8000007bb97808 */ /* 0x000fe40004800000 */
[----:B------:R-:W-:-:S02]  /*64c0*/  LOP3.LUT P1, RZ, R16, 0x4, RZ, 0xc0, !PT ;  /* 0x0000000410ff7812 */ /* 0x000fc4000782c0ff */
[----:B------:R-:W-:Y:S02]  /*64d0*/  FSEL R187, R126, -INF , !P2 ;  /* 0xff8000007ebb7808 */ /* 0x000fe40005000000 */
[----:B------:R-:W-:Y:S02]  /*64e0*/  ISETP.GT.AND P1, PT, R4, 0x9, !P1 ;  /* 0x000000090400780c */ /* 0x000fe40004f24270 */
[----:B------:R-:W-:Y:S02]  /*64f0*/  LOP3.LUT P2, RZ, R16, 0x40000, RZ, 0xc0, !PT ;  /* 0x0004000010ff7812 */ /* 0x000fe4000784c0ff */
[----:B------:R-:W-:Y:S02]  /*6500*/  ISETP.LT.OR P1, PT, R2, 0xa, P1 ;  /* 0x0000000a0200780c */ /* 0x000fe40000f21670 */
[----:B------:R-:W-:Y:S02]  /*6510*/  LOP3.LUT P6, RZ, R16, 0x20000, RZ, 0xc0, !PT ;  /* 0x0002000010ff7812 */ /* 0x000fe400078cc0ff */
[----:B------:R-:W-:-:S02]  /*6520*/  FSEL R189, R127, -INF , !P1 ;  /* 0xff8000007fbd7808 */ /* 0x000fc40004800000 */
[----:B------:R-:W-:Y:S02]  /*6530*/  LOP3.LUT P1, RZ, R16, 0x8, RZ, 0xc0, !PT ;  /* 0x0000000810ff7812 */ /* 0x000fe4000782c0ff */
[----:B------:R-:W-:Y:S02]  /*6540*/  FMNMX.FTZ R0, R205, R13, !PT ;  /* 0x0000000dcd007209 */ /* 0x000fe40007810000 */
[----:B------:R-:W-:Y:S02]  /*6550*/  ISETP.GT.AND P1, PT, R4, 0x10, !P1 ;  /* 0x000000100400780c */ /* 0x000fe40004f24270 */
[----:B------:R-:W-:Y:S02]  /*6560*/  FMNMX.FTZ R0, R203, R0, !PT ;  /* 0x00000000cb007209 */ /* 0x000fe40007810000 */
[----:B------:R-:W-:Y:S02]  /*6570*/  ISETP.LT.OR P1, PT, R2, 0x11, P1 ;  /* 0x000000110200780c */ /* 0x000fe40000f21670 */
[----:B------:R-:W-:-:S02]  /*6580*/  FMNMX.FTZ R0, R171, R0, !PT ;  /* 0x00000000ab007209 */ /* 0x000fc40007810000 */
[----:B------:R-:W-:Y:S02]  /*6590*/  FSEL R191, R130, -INF , !P1 ;  /* 0xff80000082bf7808 */ /* 0x000fe40004800000 */
[----:B------:R-:W-:Y:S02]  /*65a0*/  LOP3.LUT P1, RZ, R16, 0x10, RZ, 0xc0, !PT ;  /* 0x0000001010ff7812 */ /* 0x000fe4000782c0ff */
[----:B------:R-:W-:Y:S02]  /*65b0*/  FMNMX.FTZ R0, R173, R0, !PT ;  /* 0x00000000ad007209 */ /* 0x000fe40007810000 */
[----:B------:R-:W-:Y:S02]  /*65c0*/  ISETP.GT.AND P1, PT, R4, 0x11, !P1 ;  /* 0x000000110400780c */ /* 0x000fe40004f24270 */
[----:B------:R-:W-:Y:S02]  /*65d0*/  FMNMX.FTZ R0, R175, R0, !PT ;  /* 0x00000000af007209 */ /* 0x000fe40007810000 */
[----:B------:R-:W-:-:S02]  /*65e0*/  ISETP.LT.OR P1, PT, R2, 0x12, P1 ;  /* 0x000000120200780c */ /* 0x000fc40000f21670 */
[----:B------:R-:W-:Y:S02]  /*65f0*/  FMNMX.FTZ R0, R177, R0, !PT ;  /* 0x00000000b1007209 */ /* 0x000fe40007810000 */
[----:B------:R-:W-:Y:S02]  /*6600*/  FSEL R193, R131, -INF , !P1 ;  /* 0xff80000083c17808 */ /* 0x000fe40004800000 */
        /* <DEDUP_REMOVED lines=24> */
[----:B------:R-:W-:Y:S02]  /*6790*/  LOP3.LUT P1, RZ, R16, 0x4000, RZ, 0xc0, !PT ;  /* 0x0000400010ff7812 */ /* 0x000fe4000782c0ff */
[----:B------:R-:W-:Y:S02]  /*67a0*/  FMNMX.FTZ R0, R125, R0, !PT ;  /* 0x000000007d007209 */ /* 0x000fe40007810000 */
[----:B------:R-:W-:Y:S02]  /*67b0*/  ISETP.GT.AND P1, PT, R4, 0x28, !P1 ;  /* 0x000000280400780c */ /* 0x000fe40004f24270 */
[----:B------:R-:W-:-:S02]  /*67c0*/  FMNMX.FTZ R0, R153, R0, !PT ;  /* 0x0000000099007209 */ /* 0x000fc40007810000 */
[----:B------:R-:W-:Y:S02]  /*67d0*/  ISETP.LT.OR P1, PT, R2, 0x29, P1 ;  /* 0x000000290200780c */ /* 0x000fe40000f21670 */
[----:B------:R-:W-:Y:S02]  /*67e0*/  FMNMX.FTZ R0, R3, R0, !PT ;  /* 0x0000000003007209 */ /* 0x000fe40007810000 */
[----:B------:R-:W-:Y:S02]  /*67f0*/  FSEL R199, R142, -INF , !P1 ;  /* 0xff8000008ec77808 */ /* 0x000fe40004800000 */
[----:B------:R-:W-:Y:S02]  /*6800*/  LOP3.LUT P1, RZ, R16, 0x2000, RZ, 0xc0, !PT ;  /* 0x0000200010ff7812 */ /* 0x000fe4000782c0ff */
[----:B------:R-:W-:Y:S02]  /*6810*/  FMNMX.FTZ R0, R157, R0, !PT ;  /* 0x000000009d007209 */ /* 0x000fe40007810000 */
[----:B------:R-:W-:-:S02]  /*6820*/  ISETP.GT.AND P1, PT, R4, 0x29, !P1 ;  /* 0x000000290400780c */ /* 0x000fc40004f24270 */
[----:B------:R-:W-:Y:S02]  /*6830*/  FMNMX.FTZ R0, R133, R0, !PT ;  /* 0x0000000085007209 */ /* 0x000fe40007810000 */
[----:B------:R-:W-:Y:S02]  /*6840*/  ISETP.LT.OR P1, PT, R2, 0x2a, P1 ;  /* 0x0000002a0200780c */ /* 0x000fe40000f21670 */
[----:B------:R-:W-:Y:S02]  /*6850*/  FMNMX.FTZ R0, R161, R0, !PT ;  /* 0x00000000a1007209 */ /* 0x000fe40007810000 */
[----:B------:R-:W-:Y:S02]  /*6860*/  FSEL R143, R143, -INF , !P1 ;  /* 0xff8000008f8f7808 */ /* 0x000fe40004800000 */
[C---:B------:R-:W-:Y:S02]  /*6870*/  LOP3.LUT P1, RZ, R16.reuse, 0x1000, RZ, 0xc0, !PT ;  /* 0x0000100010ff7812 */ /* 0x040fe4000782c0ff */
[----:B------:R-:W-:-:S02]  /*6880*/  LOP3.LUT P2, RZ, R16, 0x80, RZ, 0xc0, !PT ;  /* 0x0000008010ff7812 */ /* 0x000fc4000784c0ff */
[----:B------:R-:W-:Y:S02]  /*6890*/  ISETP.GT.AND P1, PT, R4, 0x30, !P1 ;  /* 0x000000300400780c */ /* 0x000fe40004f24270 */
[----:B------:R-:W-:Y:S02]  /*68a0*/  FMNMX.FTZ R0, R129, R0, !PT ;  /* 0x0000000081007209 */ /* 0x000fe40007810000 */
[----:B------:R-:W-:Y:S02]  /*68b0*/  ISETP.LT.OR P1, PT, R2, 0x31, P1 ;  /* 0x000000310200780c */ /* 0x000fe40000f21670 */
[----:B------:R-:W-:Y:S02]  /*68c0*/  FMNMX.FTZ R120, R165, R0, !PT ;  /* 0x00000000a5787209 */ /* 0x000fe40007810000 */
[----:B------:R-:W-:Y:S01]  /*68d0*/  FSEL R123, R146, -INF , !P1 ;  /* 0xff800000927b7808 */ /* 0x000fe20004800000 */
[----:B------:R-:W0:Y:S01]  /*68e0*/  LDC R0, c[0x0][0x988] ;  /* 0x00026200ff007b82 */ /* 0x000e220000000800 */
[C---:B------:R-:W-:Y:S01]  /*68f0*/  LOP3.LUT P1, RZ, R16.reuse, 0x800, RZ, 0xc0, !PT ;  /* 0x0000080010ff7812 */ /* 0x040fe2000782c0ff */
[----:B------:R-:W1:Y:S01]  /*6900*/  SHFL.BFLY PT, R5, R120, 0x2, 0x1f ;  /* 0x0c401f0078057f89 */ /* 0x000e6200000e0000 */
[----:B------:R-:W-:-:S02]  /*6910*/  LOP3.LUT P6, RZ, R16, 0x40, RZ, 0xc0, !PT ;  /* 0x0000004010ff7812 */ /* 0x000fc400078cc0ff */
[C---:B------:R-:W-:Y:S02]  /*6920*/  ISETP.GT.AND P1, PT, R4.reuse, 0x31, !P1 ;  /* 0x000000310400780c */ /* 0x040fe40004f24270 */
[----:B------:R-:W-:Y:S02]  /*6930*/  ISETP.GT.AND P3, PT, R4, 0x50, !P3 ;  /* 0x000000500400780c */ /* 0x000fe40005f64270 */
[----:B------:R-:W-:Y:S02]  /*6940*/  ISETP.LT.OR P1, PT, R2, 0x32, P1 ;  /* 0x000000320200780c */ /* 0x000fe40000f21670 */
[----:B------:R-:W-:Y:S02]  /*6950*/  ISETP.GT.AND P4, PT, R4, 0x51, !P4 ;  /* 0x000000510400780c */ /* 0x000fe40006784270 */
[----:B------:R-:W-:Y:S02]  /*6960*/  FSEL R147, R147, -INF , !P1 ;  /* 0xff80000093937808 */ /* 0x000fe40004800000 */
[----:B------:R-:W-:-:S02]  /*6970*/  LOP3.LUT P1, RZ, R16, 0x400, RZ, 0xc0, !PT ;  /* 0x0000040010ff7812 */ /* 0x000fc4000782c0ff */
[----:B------:R-:W-:Y:S02]  /*6980*/  ISETP.LT.OR P3, PT, R2, 0x51, P3 ;  /* 0x000000510200780c */ /* 0x000fe40001f61670 */
[C---:B------:R-:W-:Y:S02]  /*6990*/  ISETP.GT.AND P1, PT, R4.reuse, 0x38, !P1 ;  /* 0x000000380400780c */ /* 0x040fe40004f24270 */
[----:B------:R-:W-:Y:S02]  /*69a0*/  ISETP.GT.AND P5, PT, R4, 0x58, !P5 ;  /* 0x000000580400780c */ /* 0x000fe40006fa4270 */
[C---:B------:R-:W-:Y:S02]  /*69b0*/  ISETP.LT.OR P1, PT, R2.reuse, 0x39, P1 ;  /* 0x000000390200780c */ /* 0x040fe40000f21670 */
[----:B------:R-:W-:Y:S02]  /*69c0*/  ISETP.LT.OR P4, PT, R2, 0x52, P4 ;  /* 0x000000520200780c */ /* 0x000fe40002781670 */
[----:B------:R-:W-:-:S02]  /*69d0*/  FSEL R127, R150, -INF , !P1 ;  /* 0xff800000967f7808 */ /* 0x000fc40004800000 */
[----:B------:R-:W-:Y:S02]  /*69e0*/  LOP3.LUT P1, RZ, R16, 0x200, RZ, 0xc0, !PT ;  /* 0x0000020010ff7812 */ /* 0x000fe4000782c0ff */
[----:B-1----:R-:W-:Y:S02]  /*69f0*/  FMNMX.FTZ R124, R120, R5, !PT ;  /* 0x00000005787c7209 */ /* 0x002fe40007810000 */
[----:B------:R-:W-:Y:S02]  /*6a00*/  ISETP.GT.AND P1, PT, R4, 0x39, !P1 ;  /* 0x000000390400780c */ /* 0x000fe40004f24270 */
[C---:B------:R-:W-:Y:S01]  /*6a10*/  ISETP.LT.OR P5, PT, R2.reuse, 0x59, P5 ;  /* 0x000000590200780c */ /* 0x040fe20002fa1670 */
[----:B------:R-:W1:Y:S01]  /*6a20*/  SHFL.BFLY PT, R5, R124, 0x1, 0x1f ;  /* 0x0c201f007c057f89 */ /* 0x000e6200000e0000 */
[----:B------:R-:W-:Y:S02]  /*6a30*/  ISETP.LT.OR P1, PT, R2, 0x3a, P1 ;  /* 0x0000003a0200780c */ /* 0x000fe40000f21670 */
[----:B------:R-:W-:-:S02]  /*6a40*/  FSEL R163, R163, -INF , !P4 ;  /* 0xff800000a3a37808 */ /* 0x000fc40006000000 */
[----:B------:R-:W-:Y:S02]  /*6a50*/  FSEL R151, R151, -INF , !P1 ;  /* 0xff80000097977808 */ /* 0x000fe40004800000 */
[----:B------:R-:W-:-:S04]  /*6a60*/  LOP3.LUT P1, RZ, R16, 0x100, RZ, 0xc0, !PT ;  /* 0x0000010010ff7812 */ /* 0x000fc8000782c0ff */
[----:B------:R-:W-:-:S04]  /*6a70*/  ISETP.GT.AND P1, PT, R4, 0x40, !P1 ;  /* 0x000000400400780c */ /* 0x000fc80004f24270 */
[----:B------:R-:W-:-:S04]  /*6a80*/  ISETP.LT.OR P1, PT, R2, 0x41, P1 ;  /* 0x000000410200780c */ /* 0x000fc80000f21670 */
[----:B------:R-:W-:Y:S02]  /*6a90*/  FSEL R131, R154, -INF , !P1 ;  /* 0xff8000009a837808 */ /* 0x000fe40004800000 */
[----:B------:R-:W-:Y:S02]  /*6aa0*/  ISETP.GT.AND P1, PT, R4, 0x41, !P2 ;  /* 0x000000410400780c */ /* 0x000fe40005724270 */
[----:B------:R-:W-:Y:S02]  /*6ab0*/  LOP3.LUT P2, RZ, R16, 0x20, RZ, 0xc0, !PT ;  /* 0x0000002010ff7812 */ /* 0x000fe4000784c0ff */
[----:B------:R-:W-:Y:S02]  /*6ac0*/  ISETP.LT.OR P1, PT, R2, 0x42, P1 ;  /* 0x000000420200780c */ /* 0x000fe40000f21670 */
[----:B-1----:R-:W-:Y:S02]  /*6ad0*/  FMNMX.FTZ R5, R124, R5, !PT ;  /* 0x000000057c057209 */ /* 0x002fe40007810000 */
[----:B------:R-:W-:-:S02]  /*6ae0*/  FSEL R155, R155, -INF , !P1 ;  /* 0xff8000009b9b7808 */ /* 0x000fc40004800000 */
[----:B------:R-:W-:Y:S01]  /*6af0*/  ISETP.GT.AND P1, PT, R4, 0x48, !P6 ;  /* 0x000000480400780c */ /* 0x000fe20007724270 */
[----:B0-----:R-:W-:Y:S01]  /*6b00*/  FMUL.FTZ R20, R5, R0 ;  /* 0x0000000005147220 */ /* 0x001fe20000410000 */
[----:B------:R-:W-:Y:S02]  /*6b10*/  LOP3.LUT P6, RZ, R16, 0x2, RZ, 0xc0, !PT ;  /* 0x0000000210ff7812 */ /* 0x000fe400078cc0ff */
[----:B------:R-:W-:Y:S02]  /*6b20*/  ISETP.LT.OR P1, PT, R2, 0x49, P1 ;  /* 0x000000490200780c */ /* 0x000fe40000f21670 */
[----:B------:R-:W-:Y:S02]  /*6b30*/  ISETP.GT.AND P2, PT, R4, 0x49, !P2 ;  /* 0x000000490400780c */ /* 0x000fe40005744270 */
[----:B------:R-:W-:Y:S02]  /*6b40*/  FSEL R201, R158, -INF , !P1 ;  /* 0xff8000009ec97808 */ /* 0x000fe40004800000 */
[----:B------:R-:W-:-:S02]  /*6b50*/  ISETP.GT.AND P1, PT, R4, RZ, !P6 ;  /* 0x000000ff0400720c */ /* 0x000fc40007724270 */
[C---:B------:R-:W-:Y:S02]  /*6b60*/  ISETP.LT.OR P2, PT, R2.reuse, 0x4a, P2 ;  /* 0x0000004a0200780c */ /* 0x040fe40001741670 */
[----:B------:R-:W-:Y:S02]  /*6b70*/  ISETP.LT.OR P1, PT, R2, 0x1, P1 ;  /* 0x000000010200780c */ /* 0x000fe40000f21670 */
[----:B------:R-:W-:Y:S02]  /*6b80*/  LOP3.LUT P6, RZ, R16, 0x1, RZ, 0xc0, !PT ;  /* 0x0000000110ff7812 */ /* 0x000fe400078cc0ff */
[----:B------:R-:W-:Y:S02]  /*6b90*/  FSEL R207, R122, -INF , !P1 ;  /* 0xff8000007acf7808 */ /* 0x000fe40004800000 */
[----:B------:R-:W-:Y:S02]  /*6ba0*/  FSETP.NEU.FTZ.AND P1, PT, R5, -INF , PT ;  /* 0xff8000000500780b */ /* 0x000fe40003f3d000 */
[----:B------:R-:W-:-:S02]  /*6bb0*/  FMNMX.FTZ R120, R207, R14, !PT ;  /* 0x0000000ecf787209 */ /* 0x000fc40007810000 */
[----:B------:R-:W-:Y:S02]  /*6bc0*/  FSEL R20, R20, RZ, P1 ;  /* 0x000000ff14147208 */ /* 0x000fe40000800000 */
[----:B------:R-:W-:Y:S02]  /*6bd0*/  FMNMX.FTZ R120, R185, R120, !PT ;  /* 0x00000078b9787209 */ /* 0x000fe40007810000 */
[----:B------:R-:W-:Y:S01]  /*6be0*/  ISETP.GT.AND P6, PT, R4, 0x59, !P6 ;  /* 0x000000590400780c */ /* 0x000fe200077c4270 */
[--C-:B------:R-:W-:Y:S01]  /*6bf0*/  FFMA.FTZ R190, R171, R0, -R20.reuse ;  /* 0x00000000abbe7223 */ /* 0x100fe20000010814 */
[----:B------:R-:W-:Y:S01]  /*6c00*/  FMNMX.FTZ R120, R187, R120, !PT ;  /* 0x00000078bb787209 */ /* 0x000fe20007810000 */
[-CC-:B------:R-:W-:Y:S01]  /*6c10*/  FFMA.FTZ R171, R173, R0.reuse, -R20.reuse ;  /* 0x00000000adab7223 */ /* 0x180fe20000010814 */
[-CC-:B------:R-:W-:Y:S01]  /*6c20*/  FFMA.FTZ R173, R177, R0.reuse, -R20.reuse ;  /* 0x00000000b1ad7223 */ /* 0x180fe20000010814 */
[----:B------:R-:W-:Y:S01]  /*6c30*/  FSEL R177, R159, -INF , !P2 ;  /* 0xff8000009fb17808 */ /* 0x000fe20005000000 */
[--C-:B------:R-:W-:Y:S01]  /*6c40*/  FFMA.FTZ R186, R179, R0, -R20.reuse ;  /* 0x00000000b3ba7223 */ /* 0x100fe20000010814 */
[----:B------:R-:W-:Y:S01]  /*6c50*/  FMNMX.FTZ R120, R189, R120, !PT ;  /* 0x00000078bd787209 */ /* 0x000fe20007810000 */
[-CC-:B------:R-:W-:Y:S01]  /*6c60*/  FFMA.FTZ R159, R169, R0.reuse, -R20.reuse ;  /* 0x00000000a99f7223 */ /* 0x180fe20000010814 */
[----:B------:R-:W-:Y:S01]  /*6c70*/  FSEL R179, R162, -INF , !P3 ;  /* 0xff800000a2b37808 */ /* 0x000fe20005800000 */
[--C-:B------:R-:W-:Y:S01]  /*6c80*/  FFMA.FTZ R182, R137, R0, -R20.reuse ;  /* 0x0000000089b67223 */ /* 0x100fe20000010814 */
[----:B------:R-:W-:Y:S01]  /*6c90*/  FMNMX.FTZ R120, R191, R120, !PT ;  /* 0x00000078bf787209 */ /* 0x000fe20007810000 */
[-CC-:B------:R-:W-:Y:S01]  /*6ca0*/  FFMA.FTZ R137, R141, R0.reuse, -R20.reuse ;  /* 0x000000008d897223 */ /* 0x180fe20000010814 */
[----:B------:R-:W-:Y:S01]  /*6cb0*/  ISETP.LT.OR P6, PT, R2, 0x5a, P6 ;  /* 0x0000005a0200780c */ /* 0x000fe200037c1670 */
[--C-:B------:R-:W-:Y:S01]  /*6cc0*/  FFMA.FTZ R176, R21, R0, -R20.reuse ;  /* 0x0000000015b07223 */ /* 0x100fe20000010814 */
[----:B------:R-:W-:Y:S01]  /*6cd0*/  FMNMX.FTZ R120, R193, R120, !PT ;  /* 0x00000078c1787209 */ /* 0x000fe20007810000 */
        /* <DEDUP_REMOVED lines=9> */
[----:B------:R-:W-:Y:S01]  /*6d70*/  FSEL R2, R5, RZ, P1 ;  /* 0x000000ff05027208 */ /* 0x000fe20000800000 */
[--C-:B------:R-:W-:Y:S01]  /*6d80*/  FFMA.FTZ R168, R133, R0, -R20.reuse ;  /* 0x0000000085a87223 */ /* 0x100fe20000010814 */
[----:B------:R-:W-:Y:S01]  /*6d90*/  FMNMX.FTZ R120, R197, R120, !PT ;  /* 0x00000078c5787209 */ /* 0x000fe20007810000 */
[-CC-:B------:R-:W-:Y:S01]  /*6da0*/  FFMA.FTZ R205, R205, R0.reuse, -R20.reuse ;  /* 0x00000000cdcd7223 */ /* 0x180fe20000010814 */
[--C-:B------:R-:W-:Y:S01]  /*6db0*/  FFMA.FTZ R188, R203, R0, -R20.reuse ;  /* 0x00000000cbbc7223 */ /* 0x100fe20000010814 */
[----:B------:R-:W-:Y:S01]  /*6dc0*/  FADD.FTZ R3, -R2, R13 ;  /* 0x0000000d02037221 */ /* 0x000fe20000010100 */
[----:B------:R-:W-:Y:S01]  /*6dd0*/  FMNMX.FTZ R120, R139, R120, !PT ;  /* 0x000000788b787209 */ /* 0x000fe20007810000 */
[-CC-:B------:R-:W-:Y:S01]  /*6de0*/  FFMA.FTZ R175, R181, R0.reuse, -R20.reuse ;  /* 0x00000000b5af7223 */ /* 0x180fe20000010814 */
[-CC-:B------:R-:W-:Y:S01]  /*6df0*/  FFMA.FTZ R180, R183, R0.reuse, -R20.reuse ;  /* 0x00000000b7b47223 */ /* 0x180fe20000010814 */
[----:B------:R-:W-:Y:S01]  /*6e00*/  FMUL.FTZ R3, R3, R0 ;  /* 0x0000000003037220 */ /* 0x000fe20000410000 */
[----:B------:R-:W-:Y:S01]  /*6e10*/  FMNMX.FTZ R120, R199, R120, !PT ;  /* 0x00000078c7787209 */ /* 0x000fe20007810000 */
[-CC-:B------:R-:W-:Y:S01]  /*6e20*/  FFMA.FTZ R121, R149, R0.reuse, -R20.reuse ;  /* 0x0000000095797223 */ /* 0x180fe20000010814 */
[-CC-:B------:R-:W-:Y:S01]  /*6e30*/  FFMA.FTZ R125, R153, R0.reuse, -R20.reuse ;  /* 0x00000000997d7223 */ /* 0x180fe20000010814 */
[--C-:B------:R-:W-:Y:S01]  /*6e40*/  FFMA.FTZ R133, R161, R0, -R20.reuse ;  /* 0x00000000a1857223 */ /* 0x100fe20000010814 */
[----:B------:R-:W-:Y:S01]  /*6e50*/  FMNMX.FTZ R120, R143, R120, !PT ;  /* 0x000000788f787209 */ /* 0x000fe20007810000 */
[-CC-:B------:R-:W-:Y:S01]  /*6e60*/  FFMA.FTZ R170, R129, R0.reuse, -R20.reuse ;  /* 0x0000000081aa7223 */ /* 0x180fe20000010814 */
[----:B------:R-:W-:Y:S01]  /*6e70*/  FFMA.FTZ R13, R165, R0, -R20 ;  /* 0x00000000a50d7223 */ /* 0x000fe20000010814 */
[----:B------:R-:W-:Y:S01]  /*6e80*/  MUFU.EX2 R2, R3 ;  /* 0x0000000300027308 */ /* 0x000fe20000000800 */
[----:B------:R-:W-:-:S04]  /*6e90*/  FMNMX.FTZ R120, R123, R120, !PT ;  /* 0x000000787b787209 */ /* 0x000fc80007810000 */
[----:B------:R-:W-:-:S03]  /*6ea0*/  FMNMX.FTZ R120, R147, R120, !PT ;  /* 0x0000007893787209 */ /* 0x000fc60007810000 */
[----:B------:R-:W0:Y:S01]  /*6eb0*/  MUFU.EX2 R205, R205 ;  /* 0x000000cd00cd7308 */ /* 0x000e220000000800 */
[----:B------:R-:W-:-:S04]  /*6ec0*/  FMNMX.FTZ R120, R127, R120, !PT ;  /* 0x000000787f787209 */ /* 0x000fc80007810000 */
[----:B------:R-:W-:-:S03]  /*6ed0*/  FMNMX.FTZ R120, R151, R120, !PT ;  /* 0x0000007897787209 */ /* 0x000fc60007810000 */
[----:B------:R-:W1:Y:S01]  /*6ee0*/  MUFU.EX2 R188, R188 ;  /* 0x000000bc00bc7308 */ /* 0x000e620000000800 */
[----:B------:R-:W-:-:S04]  /*6ef0*/  FMNMX.FTZ R120, R131, R120, !PT ;  /* 0x0000007883787209 */ /* 0x000fc80007810000 */
[----:B------:R-:W-:-:S03]  /*6f00*/  FMNMX.FTZ R120, R155, R120, !PT ;  /* 0x000000789b787209 */ /* 0x000fc60007810000 */
[----:B------:R-:W-:Y:S01]  /*6f10*/  MUFU.EX2 R190, R190 ;  /* 0x000000be00be7308 */ /* 0x000fe20000000800 */
[----:B------:R-:W-:Y:S01]  /*6f20*/  FMNMX.FTZ R120, R201, R120, !PT ;  /* 0x00000078c9787209 */ /* 0x000fe20007810000 */
[----:B0-----:R-:W-:-:S03]  /*6f30*/  FFMA.FTZ R9, R2, R9, R205 ;  /* 0x0000000902097223 */ /* 0x001fc600000100cd */
[----:B------:R-:W-:-:S03]  /*6f40*/  FMNMX.FTZ R120, R177, R120, !PT ;  /* 0x00000078b1787209 */ /* 0x000fc60007810000 */
[----:B------:R-:W-:Y:S01]  /*6f50*/  MUFU.EX2 R171, R171 ;  /* 0x000000ab00ab7308 */ /* 0x000fe20000000800 */
[----:B------:R-:W-:Y:S01]  /*6f60*/  FMNMX.FTZ R120, R179, R120, !PT ;  /* 0x00000078b3787209 */ /* 0x000fe20007810000 */
[----:B-1----:R-:W-:-:S03]  /*6f70*/  FADD.FTZ R9, R188, R9 ;  /* 0x00000009bc097221 */ /* 0x002fc60000010000 */
[----:B------:R-:W-:-:S03]  /*6f80*/  FMNMX.FTZ R120, R163, R120, !PT ;  /* 0x00000078a3787209 */ /* 0x000fc60007810000 */
[----:B------:R-:W-:Y:S01]  /*6f90*/  MUFU.EX2 R184, R184 ;  /* 0x000000b800b87308 */ /* 0x000fe20000000800 */
[----:B------:R-:W-:-:S04]  /*6fa0*/  FMNMX.FTZ R120, R169, R120, !PT ;  /* 0x00000078a9787209 */ /* 0x000fc80007810000 */
[----:B------:R-:W-:-:S03]  /*6fb0*/  FMNMX.FTZ R120, R167, R120, !PT ;  /* 0x00000078a7787209 */ /* 0x000fc60007810000 */
[----:B------:R-:W-:Y:S02]  /*6fc0*/  MUFU.EX2 R173, R173 ;  /* 0x000000ad00ad7308 */ /* 0x000fe40000000800 */
[----:B------:R-:W0:Y:S06]  /*6fd0*/  SHFL.BFLY PT, R141, R120, 0x2, 0x1f ;  /* 0x0c401f00788d7f89 */ /* 0x000e2c00000e0000 */
[----:B------:R-:W-:Y:S08]  /*6fe0*/  MUFU.EX2 R186, R186 ;  /* 0x000000ba00ba7308 */ /* 0x000ff00000000800 */
[----:B------:R-:W-:Y:S08]  /*6ff0*/  MUFU.EX2 R175, R175 ;  /* 0x000000af00af7308 */ /* 0x000ff00000000800 */
[----:B------:R-:W-:Y:S01]  /*7000*/  MUFU.EX2 R180, R180 ;  /* 0x000000b400b47308 */ /* 0x000fe20000000800 */
[----:B0-----:R-:W-:Y:S01]  /*7010*/  FMNMX.FTZ R4, R120, R141, !PT ;  /* 0x0000008d78047209 */ /* 0x001fe20007810000 */
[----:B------:R-:W-:-:S04]  /*7020*/  FFMA.FTZ R141, R157, R0, -R20 ;  /* 0x000000009d8d7223 */ /* 0x000fc80000010814 */
[----:B------:R-:W0:Y:S02]  /*7030*/  SHFL.BFLY PT, R145, R4, 0x1, 0x1f ;  /* 0x0c201f0004917f89 */ /* 0x000e2400000e0000 */
[----:B------:R-:W-:Y:S08]  /*7040*/  MUFU.EX2 R159, R159 ;  /* 0x0000009f009f7308 */ /* 0x000ff00000000800 */
[----:B------:R-:W-:Y:S08]  /*7050*/  MUFU.EX2 R182, R182 ;  /* 0x000000b600b67308 */ /* 0x000ff00000000800 */
[----:B------:R-:W-:Y:S01]  /*7060*/  MUFU.EX2 R137, R137 ;  /* 0x0000008900897308 */ /* 0x000fe20000000800 */
[----:B0-----:R-:W-:-:S07]  /*7070*/  FMNMX.FTZ R4, R4, R145, !PT ;  /* 0x0000009104047209 */ /* 0x001fce0007810000 */
[----:B------:R-:W-:Y:S01]  /*7080*/  MUFU.EX2 R176, R176 ;  /* 0x000000b000b07308 */ /* 0x000fe20000000800 */
[C---:B------:R-:W-:Y:S01]  /*7090*/  FSETP.NEU.FTZ.AND P1, PT, R4.reuse, -INF , PT ;  /* 0xff8000000400780b */ /* 0x040fe20003f3d000 */
[----:B------:R-:W-:-:S03]  /*70a0*/  FMUL.FTZ R20, R4, R0 ;  /* 0x0000000004147220 */ /* 0x000fc60000410000 */
[----:B------:R-:W-:-:S03]  /*70b0*/  FSEL R3, R4, RZ, P1 ;  /* 0x000000ff04037208 */ /* 0x000fc60000800000 */
[----:B------:R-:W-:Y:S01]  /*70c0*/  MUFU.EX2 R21, R21 ;  /* 0x0000001500157308 */ /* 0x000fe20000000800 */
[----:B------:R-:W-:Y:S01]  /*70d0*/  FSEL R20, R20, RZ, P1 ;  /* 0x000000ff14147208 */ /* 0x000fe20000800000 */
[----:B------:R-:W-:-:S04]  /*70e0*/  FADD.FTZ R3, -R3, R14 ;  /* 0x0000000e03037221 */ /* 0x000fc80000010100 */
[-CC-:B------:R-:W-:Y:S01]  /*70f0*/  FFMA.FTZ R120, R207, R0.reuse, -R20.reuse ;  /* 0x00000000cf787223 */ /* 0x180fe20000010814 */
[-CC-:B------:R-:W-:Y:S01]  /*7100*/  FFMA.FTZ R129, R185, R0.reuse, -R20.reuse ;  /* 0x00000000b9817223 */ /* 0x180fe20000010814 */
[-C--:B------:R-:W-:Y:S01]  /*7110*/  FMUL.FTZ R3, R3, R0.reuse ;  /* 0x0000000003037220 */ /* 0x080fe20000410000 */
        /* <DEDUP_REMOVED lines=11> */
[----:B------:R-:W0:Y:S01]  /*71d0*/  MUFU.EX2 R3, R3 ;  /* 0x0000000300037308 */ /* 0x000e220000000800 */
        /* <DEDUP_REMOVED lines=12> */
[----:B------:R-:W-:-:S03]  /*72a0*/  FFMA.FTZ R20, R167, R0, -R20 ;  /* 0x00000000a7147223 */ /* 0x000fc60000010814 */
[----:B------:R-:W2:Y:S01]  /*72b0*/  MUFU.EX2 R122, R122 ;  /* 0x0000007a007a7308 */ /* 0x000ea20000000800 */
[----:B0-----:R-:W-:-:S07]  /*72c0*/  FFMA.FTZ R8, R3, R8, R120 ;  /* 0x0000000803087223 */ /* 0x001fce0000010078 */
[----:B------:R-:W0:Y:S01]  /*72d0*/  MUFU.EX2 R145, R145 ;  /* 0x0000009100917308 */ /* 0x000e220000000800 */
[----:B-1----:R-:W-:Y:S01]  /*72e0*/  FADD.FTZ R135, R129, R8 ;  /* 0x0000000881877221 */ /* 0x002fe20000010000 */
[----:B------:R-:W-:-:S04]  /*72f0*/  FADD.FTZ R8, R190, R9 ;  /* 0x00000009be087221 */ /* 0x000fc80000010000 */
[----:B------:R-:W-:Y:S02]  /*7300*/  FADD.FTZ R9, R171, R8 ;  /* 0x00000008ab097221 */ /* 0x000fe40000010000 */
[----:B------:R-:W1:Y:S01]  /*7310*/  MUFU.EX2 R185, R185 ;  /* 0x000000b900b97308 */ /* 0x000e620000000800 */
[----:B--2---:R-:W-:Y:S01]  /*7320*/  FADD.FTZ R134, R122, R135 ;  /* 0x000000877a867221 */ /* 0x004fe20000010000 */
[----:B------:R-:W-:-:S04]  /*7330*/  FADD.FTZ R8, R184, R9 ;  /* 0x00000009b8087221 */ /* 0x000fc80000010000 */
[----:B------:R-:W-:Y:S02]  /*7340*/  FADD.FTZ R135, R173, R8 ;  /* 0x00000008ad877221 */ /* 0x000fe40000010000 */
[----:B------:R-:W2:Y:S01]  /*7350*/  MUFU.EX2 R124, R124 ;  /* 0x0000007c007c7308 */ /* 0x000ea20000000800 */
[----:B0-----:R-:W-:-:S07]  /*7360*/  FADD.FTZ R134, R145, R134 ;  /* 0x0000008691867221 */ /* 0x001fce0000010000 */
        /* <DEDUP_REMOVED lines=9> */
[----:B0-----:R-:W-:Y:S01]  /*7400*/  FADD.FTZ R9, R187, R8 ;  /* 0x00000008bb097221 */ /* 0x001fe20000010000 */
[----:B------:R-:W-:-:S04]  /*7410*/  FADD.FTZ R134, R182, R135 ;  /* 0x00000087b6867221 */ /* 0x000fc80000010000 */
[----:B------:R-:W-:Y:S02]  /*7420*/  FADD.FTZ R135, R137, R134 ;  /* 0x0000008689877221 */ /* 0x000fe40000010000 */
[----:B------:R-:W0:Y:S01]  /*7430*/  MUFU.EX2 R128, R128 ;  /* 0x0000008000807308 */ /* 0x000e220000000800 */
[----:B-1----:R-:W-:Y:S01]  /*7440*/  FADD.FTZ R8, R126, R9 ;  /* 0x000000097e087221 */ /* 0x002fe20000010000 */
[----:B------:R-:W-:-:S04]  /*7450*/  FADD.FTZ R134, R176, R135 ;  /* 0x00000087b0867221 */ /* 0x000fc80000010000 */
[----:B------:R-:W-:Y:S02]  /*7460*/  FADD.FTZ R135, R21, R134 ;  /* 0x0000008615877221 */ /* 0x000fe40000010000 */
        /* <DEDUP_REMOVED lines=52> */
.L_x_1015:
[----:B------:R-:W0:Y:S01]  /*77b0*/  S2UR UR5, SR_CgaCtaId ;  /* 0x00000000000579c3 */ /* 0x000e220000008800 */
[----:B------:R-:W-:Y:S01]  /*77c0*/  UIADD3 UR14, UR14, 0x30860, URZ ;  /* 0x000308600e0e7890 */ /* 0x000fe2000fffe03f */
[----:B------:R-:W-:Y:S01]  /*77d0*/  ISETP.GT.AND P1, PT, R15, UR60, PT ;  /* 0x0000003c0f007c0c */ /* 0x000fe2000bf24270 */
[----:B------:R-:W-:Y:S01]  /*77e0*/  UMOV UR7, UR4 ;  /* 0x0000000400077c82 */ /* 0x000fe20008000000 */
[----:B------:R-:W-:Y:S01]  /*77f0*/  F2FP.F16.F32.PACK_AB R190, R171, R190 ;  /* 0x000000beabbe723e */ /* 0x000fe200000000ff */
[----:B------:R-:W-:Y:S01]  /*7800*/  VIADD R15, R15, 0xffffffff ;  /* 0xffffffff0f0f7836 */ /* 0x000fe20000000000 */
[----:B------:R-:W-:Y:S02]  /*7810*/  F2FP.F16.F32.PACK_AB R184, R173, R184 ;  /* 0x000000b8adb8723e */ /* 0x000fe400000000ff */
[----:B------:R-:W-:Y:S02]  /*7820*/  F2FP.F16.F32.PACK_AB R186, R175, R186 ;  /* 0x000000baafba723e */ /* 0x000fe400000000ff */
[----:B------:R-:W-:Y:S01]  /*7830*/  F2FP.F16.F32.PACK_AB R183, R14, R183 ;  /* 0x000000b70eb7723e */ /* 0x000fe200000000ff */
[----:B------:R-:W-:Y:S01]  /*7840*/  IMAD.MOV.U32 R14, RZ, RZ, R4 ;  /* 0x000000ffff0e7224 */ /* 0x000fe200078e0004 */
[----:B------:R-:W-:Y:S01]  /*7850*/  F2FP.F16.F32.PACK_AB R170, R13, R170 ;  /* 0x000000aa0daa723e */ /* 0x000fe200000000ff */
[----:B------:R-:W-:Y:S01]  /*7860*/  IMAD.MOV.U32 R13, RZ, RZ, R5 ;  /* 0x000000ffff0d7224 */ /* 0x000fe200078e0005 */
[----:B------:R-:W-:-:S02]  /*7870*/  F2FP.F16.F32.PACK_AB R188, R188, R205 ;  /* 0x000000cdbcbc723e */ /* 0x000fc400000000ff */
[----:B------:R-:W-:Y:S02]  /*7880*/  F2FP.F16.F32.PACK_AB R189, R129, R120 ;  /* 0x0000007881bd723e */ /* 0x000fe400000000ff */
[----:B------:R-:W-:Y:S02]  /*7890*/  F2FP.F16.F32.PACK_AB R191, R145, R122 ;  /* 0x0000007a91bf723e */ /* 0x000fe400000000ff */
[----:B------:R-:W-:Y:S02]  /*78a0*/  F2FP.F16.F32.PACK_AB R185, R124, R185 ;  /* 0x000000b97cb9723e */ /* 0x000fe400000000ff */
[----:B------:R-:W-:Y:S01]  /*78b0*/  F2FP.F16.F32.PACK_AB R187, R126, R187 ;  /* 0x000000bb7ebb723e */ /* 0x000fe200000000ff */
[----:B0-----:R-:W-:Y:S01]  /*78c0*/  UPRMT UR14, UR5, 0x654, UR14 ;  /* 0x00000654050e7896 */ /* 0x001fe2000800000e */
[----:B------:R-:W-:Y:S02]  /*78d0*/  F2FP.F16.F32.PACK_AB R180, R159, R180 ;  /* 0x000000b49fb4723e */ /* 0x000fe400000000ff */
[----:B------:R-:W-:Y:S01]  /*78e0*/  UMOV UR5, UR6 ;  /* 0x0000000600057c82 */ /* 0x000fe20008000000 */
[----:B------:R-:W-:-:S02]  /*78f0*/  F2FP.F16.F32.PACK_AB R181, R128, R181 ;  /* 0x000000b580b5723e */ /* 0x000fc400000000ff */
[----:B------:R-:W-:Y:S02]  /*7900*/  F2FP.F16.F32.PACK_AB R182, R137, R182 ;  /* 0x000000b689b6723e */ /* 0x000fe400000000ff */
[----:B------:R-:W-:Y:S01]  /*7910*/  F2FP.F16.F32.PACK_AB R176, R21, R176 ;  /* 0x000000b015b0723e */ /* 0x000fe200000000ff */
[----:B------:R-:W-:Y:S01]  /*7920*/  SYNCS.ARRIVE.TRANS64.RED.A1T0 RZ, [UR14], RZ ;  /* 0x000000ffffff79a7 */ /* 0x000fe2000810040e */
        /* <DEDUP_REMOVED lines=11> */
.L_x_997:
[----:B------:R-:W-:Y:S01]  /*79e0*/  R2UR UR5, R18 ;  /* 0x00000000120572ca */ /* 0x000fe200000e0000 */
[----:B------:R-:W0:Y:S01]  /*79f0*/  LDC R14, c[0x0][0x2f0] ;  /* 0x0000bc00ff0e7b82 */ /* 0x000e220000000800 */
[----:B------:R-:W-:Y:S01]  /*7a00*/  R2UR UR7, R19 ;  /* 0x00000000130772ca */ /* 0x000fe200000e0000 */
[----:B------:R-:W-:-:S10]  /*7a10*/  UIADD3 UR10, -UR10, 0x1, URZ ;  /* 0x000000010a0a7890 */ /* 0x000fd4000fffe13f */
[----:B------:R-:W-:Y:S01]  /*7a20*/  UISETP.NE.AND UP0, UPT, UR5, URZ, UPT ;  /* 0x0000003f0500728c */ /* 0x000fe2000bf05270 */
[----:B------:R-:W1:Y:S01]  /*7a30*/  S2UR UR5, SR_CTAID.X ;  /* 0x00000000000579c3 */ /* 0x000e620000002500 */
[----:B------:R-:W-:-:S04]  /*7a40*/  UISETP.NE.AND UP1, UPT, UR7, URZ, UPT ;  /* 0x0000003f0700728c */ /* 0x000fc8000bf25270 */
[----:B------:R-:W-:Y:S01]  /*7a50*/  PLOP3.LUT P1, PT, PT, PT, UP0, 0x40, 0x0 ;  /* 0x000000000000781c */ /* 0x000fe20003f2e808 */
[----:B0-----:R-:W-:-:S06]  /*7a60*/  IMAD R14, R17, R14, UR10 ;  /* 0x0000000a110e7e24 */ /* 0x001fcc000f8e020e */
[----:B------:R-:W-:Y:S01]  /*7a70*/  @UP1 ULDC UR10, c[0x0][0x44c] ;  /* 0x00011300000a1ab9 */ /* 0x000fe20000000800 */
[----:B------:R-:W-:Y:S01]  /*7a80*/  @UP1 ULDC UR14, c[0x0][0x450] ;  /* 0x00011400000e1ab9 */ /* 0x000fe20000000800 */
[----:B------:R-:W-:Y:S01]  /*7a90*/  R2UR UR7, R14 ;  /* 0x000000000e0772ca */ /* 0x000fe200000e0000 */
[----:B-1----:R-:W-:-:S04]  /*7aa0*/  ULEA UR5, UR5, 0x7f, 0x7 ;  /* 0x0000007f05057891 */ /* 0x002fc8000f8e383f */
[----:B------:R-:W-:-:S04]  /*7ab0*/  UIMAD.WIDE.U32 UR10, UR5, UR10, URZ ;  /* 0x0000000a050a72a5 */ /* 0x000fc8000f8e003f */
[----:B------:R-:W-:-:S04]  /*7ac0*/  @UP1 USHF.R.U32.HI UR5, URZ, UR14, UR11 ;  /* 0x0000000e3f051299 */ /* 0x000fc8000801160b */
[----:B------:R-:W-:-:S03]  /*7ad0*/  UIADD3 UR5, UR7, UR5, URZ ;  /* 0x0000000507057290 */ /* 0x000fc6000fffe03f */
[----:B------:R-:W-:Y:S02]  /*7ae0*/  ULDC UR7, c[0x0][0x9dc] ;  /* 0x0002770000077ab9 */ /* 0x000fe40000000800 */
[----:B------:R-:W-:Y:S01]  /*7af0*/  UIADD3 UR7, UR5, -UR7, URZ ;  /* 0x8000000705077290 */ /* 0x000fe2000fffe03f */
[----:B------:R-:W-:Y:S11]  /*7b00*/  @P1 BRA `(.L_x_1017) ;  /* 0x00000000004c1947 */ /* 0x000ff60003800000 */
[----:B------:R-:W-:-:S06]  /*7b10*/  UISETP.GT.AND UP0, UPT, UR5, -0x1, UPT ;  /* 0xffffffff0500788c */ /* 0x000fcc000bf04270 */
[----:B------:R-:W-:-:S13]  /*7b20*/  PLOP3.LUT P1, PT, PT, PT, UP0, 0x80, 0x0 ;  /* 0x000000000000781c */ /* 0x000fda0003f2f008 */
[----:B------:R-:W-:Y:S05]  /*7b30*/  @P1 BRA `(.L_x_1018) ;  /* 0x0000000000201947 */ /* 0x000fea0003800000 */
[----:B------:R-:W-:Y:S01]  /*7b40*/  ULDC UR14, c[0x0][0x9e4] ;  /* 0x00027900000e7ab9 */ /* 0x000fe20000000800 */
[----:B------:R-:W-:Y:S02]  /*7b50*/  ULOP3.LUT UR5, URZ, UR5, URZ, 0x33, !UPT ;  /* 0x000000053f057292 */ /* 0x000fe4000f8e333f */
[----:B------:R-:W-:-:S11]  /*7b60*/  UISETP.NE.AND UP0, UPT, UR14, 0x1, UPT ;  /* 0x000000010e00788c */ /* 0x000fd6000bf05270 */
[----:B------:R-:W-:Y:S02]  /*7b70*/  @UP0 ULDC.64 UR18, c[0x0][0x9e8] ;  /* 0x00027a0000120ab9 */ /* 0x000fe40000000a00 */
[----:B------:R-:W-:-:S04]  /*7b80*/  UIMAD.WIDE.U32 UR10, UR5, UR18, URZ ;  /* 0x00000012050a72a5 */ /* 0x000fc8000f8e003f */
[----:B------:R-:W-:-:S04]  /*7b90*/  @UP0 USHF.R.U32.HI UR5, URZ, UR19, UR11 ;  /* 0x000000133f050299 */ /* 0x000fc8000801160b */
[----:B------:R-:W-:Y:S01]  /*7ba0*/  ULOP3.LUT UR5, URZ, UR5, URZ, 0x33, !UPT ;  /* 0x000000053f057292 */ /* 0x000fe2000f8e333f */
[----:B------:R-:W-:Y:S11]  /*7bb0*/  BRA `(.L_x_1019) ;  /* 0x0000000000147947 */ /* 0x000ff60003800000 */
.L_x_1018:
[----:B------:R-:W-:Y:S02]  /*7bc0*/  ULDC UR14, c[0x0][0x9e4] ;  /* 0x00027900000e7ab9 */ /* 0x000fe40000000800 */
[----:B------:R-:W-:-:S11]  /*7bd0*/  UISETP.NE.AND UP0, UPT, UR14, 0x1, UPT ;  /* 0x000000010e00788c */ /* 0x000fd6000bf05270 */
[----:B------:R-:W-:Y:S02]  /*7be0*/  @UP0 ULDC.64 UR18, c[0x0][0x9e8] ;  /* 0x00027a0000120ab9 */ /* 0x000fe40000000a00 */
[----:B------:R-:W-:-:S04]  /*7bf0*/  UIMAD.WIDE.U32 UR10, UR5, UR18, URZ ;  /* 0x00000012050a72a5 */ /* 0x000fc8000f8e003f */
[----:B------:R-:W-:-:S12]  /*7c00*/  @UP0 USHF.R.U32.HI UR5, URZ, UR19, UR11 ;  /* 0x000000133f050299 */ /* 0x000fd8000801160b */
.L_x_1019:
[----:B------:R-:W-:-:S04]  /*7c10*/  UIMAD UR5, UR5, UR14, URZ ;  /* 0x0000000e050572a4 */ /* 0x000fc8000f8e023f */
[----:B------:R-:W-:-:S04]  /*7c20*/  UISETP.LT.AND UP0, UPT, UR7, UR5, UPT ;  /* 0x000000050700728c */ /* 0x000fc8000bf01270 */
[----:B------:R-:W-:-:S12]  /*7c30*/  USEL UR7, UR7, UR5, !UP0 ;  /* 0x0000000507077287 */ /* 0x000fd8000c000000 */
.L_x_1017:
[----:B------:R-:W-:Y:S01]  /*7c40*/  UIADD3 UR10, UR7, 0x5f, URZ ;  /* 0x0000005f070a7890 */ /* 0x000fe2000fffe03f */
[----:B------:R-:W-:-:S03]  /*7c50*/  R2UR UR14, R22 ;  /* 0x00000000160e72ca */ /* 0x000fc600000e0000 */
[----:B------:R-:W-:-:S04]  /*7c60*/  UIMAD.WIDE UR10, UR10, 0x2aaaaaab, URZ ;  /* 0x2aaaaaab0a0a78a5 */ /* 0x000fc8000f8e023f */
[----:B------:R-:W-:-:S04]  /*7c70*/  USHF.R.U32.HI UR5, URZ, 0x1f, UR11 ;  /* 0x0000001f3f057899 */ /* 0x000fc8000801160b */
[----:B------:R-:W-:-:S04]  /*7c80*/  ULEA.HI.SX32 UR5, UR11, UR5, 0x1c ;  /* 0x000000050b057291 */ /* 0x000fc8000f8fe23f */
[----:B------:R-:W-:-:S04]  /*7c90*/  UISETP.LT.AND UP0, UPT, UR14, UR5, UPT ;  /* 0x000000050e00728c */ /* 0x000fc8000bf01270 */
[----:B------:R-:W-:-:S06]  /*7ca0*/  USEL UR60, UR14, UR5, !UP0 ;  /* 0x000000050e3c7287 */ /* 0x000fcc000c000000 */
[----:B------:R-:W-:-:S13]  /*7cb0*/  ISETP.GE.AND P1, PT, R15, UR60, PT ;  /* 0x0000003c0f007c0c */ /* 0x000fda000bf26270 */
[----:B------:R-:W-:Y:S05]  /*7cc0*/  @!P1 BRA `(.L_x_1020) ;  /* 0x0000001c00809947 */ /* 0x000fea0003800000 */
[----:B------:R-:W-:Y:S01]  /*7cd0*/  IMAD.MOV.U32 R21, RZ, RZ, R4 ;  /* 0x000000ffff157224 */ /* 0x000fe200078e0004 */
[----:B------:R-:W-:Y:S01]  /*7ce0*/  UMOV UR39, UR6 ;  /* 0x0000000600277c82 */ /* 0x000fe20008000000 */
[----:B------:R-:W-:Y:S01]  /*7cf0*/  IMAD.MOV.U32 R14, RZ, RZ, R5 ;  /* 0x000000ffff0e7224 */ /* 0x000fe200078e0005 */
[----:B------:R-:W-:Y:S01]  /*7d00*/  UMOV UR7, UR4 ;  /* 0x0000000400077c82 */ /* 0x000fe20008000000 */
[----:B------:R-:W-:-:S07]  /*7d10*/  IMAD.MOV.U32 R13, RZ, RZ, R15 ;  /* 0x000000ffff0d7224 */ /* 0x000fce00078e000f */
.L_x_1031:
[----:B------:R-:W-:-:S04]  /*7d20*/  UIADD3 UR4, UR7, 0x1, URZ ;  /* 0x0000000107047890 */ /* 0x000fc8000fffe03f */
[----:B------:R-:W-:-:S04]  /*7d30*/  UISETP.NE.AND UP0, UPT, UR4, 0x2, UPT ;  /* 0x000000020400788c */ /* 0x000fc8000bf05270 */
[----:B------:R-:W-:Y:S02]  /*7d40*/  USEL UR6, URZ, 0x1, UP0 ;  /* 0x000000013f067887 */ /* 0x000fe40008000000 */
[----:B------:R-:W-:Y:S02]  /*7d50*/  USEL UR4, UR4, URZ, UP0 ;  /* 0x0000003f04047287 */ /* 0x000fe40008000000 */
[----:B------:R-:W-:Y:S01]  /*7d60*/  ULOP3.LUT UR6, UR39, UR6, URZ, 0x3c, !UPT ;  /* 0x0000000627067292 */ /* 0x000fe2000f8e3c3f */
[----:B------:R-:W-:Y:S11]  /*7d70*/  @!P0 BRA `(.L_x_1021) ;  /* 0x0000000000048947 */ /* 0x000ff60003800000 */
[----:B------:R-:W-:Y:S01]  /*7d80*/  BPT.TRAP 0x1 ;  /* 0x000000040000795c */ /* 0x000fe20000300000 */
.L_x_1021:
[----:B------:R-:W-:Y:S01]  /*7d90*/  ULEA UR5, UR4, UR38, 0x3 ;  /* 0x0000002604057291 */ /* 0x000fe2000f8e183f */
[----:B------:R-:W-:-:S05]  /*7da0*/  IMAD.U32 R0, RZ, RZ, UR6 ;  /* 0x00000006ff007e24 */ /* 0x000fca000f8e00ff */
[----:B------:R-:W-:-:S04]  /*7db0*/  SHF.L.U32 R0, R0, 0x1f, RZ ;  /* 0x0000001f00007819 */ /* 0x000fc800000006ff */
[----:B------:R0:W1:Y:S01]  /*7dc0*/  SYNCS.PHASECHK.TRANS64.TRYWAIT P1, [UR5+0x30830], R0 ;  /* 0x03083000ff0075a7 */ /* 0x0000620008020145 */
[----:B------:R-:W-:Y:S05]  /*7dd0*/  @!P0 BRA `(.L_x_1022) ;  /* 0x0000000000048947 */ /* 0x000fea0003800000 */
[----:B------:R-:W-:Y:S01]  /*7de0*/  BPT.TRAP 0x1 ;  /* 0x000000040000795c */ /* 0x000fe20000300000 */
.L_x_1022:
[----:B-1----:R-:W-:Y:S05]  /*7df0*/  @P1 BRA `(.L_x_1023) ;  /* 0x0000000000081947 */ /* 0x002fea0003800000 */
[----:B------:R-:W1:Y:S02]  /*7e00*/  SYNCS.PHASECHK.TRANS64.TRYWAIT P1, [UR5+0x30830], R0 ;  /* 0x03083000ff0075a7 */ /* 0x000e640008020145 */
[----:B-1----:R-:W-:Y:S05]  /*7e10*/  @!P1 BRA `(.L_x_1024) ;  /* 0x000000c000189947 */ /* 0x002fea0003800000 */
.L_x_1023:
        /* <DEDUP_REMOVED lines=161> */
.L_x_1025:
[----:B------:R-:W-:Y:S01]  /*8830*/  ULEA UR5, UR7, UR38, 0x3 ;  /* 0x0000002607057291 */ /* 0x000fe2000f8e183f */
[----:B01----:R-:W-:-:S05]  /*8840*/  IMAD.U32 R0, RZ, RZ, UR39 ;  /* 0x00000027ff007e24 */ /* 0x003fca000f8e00ff */
[----:B------:R-:W-:-:S04]  /*8850*/  SHF.L.U32 R0, R0, 0x1f, RZ ;  /* 0x0000001f00007819 */ /* 0x000fc800000006ff */
[----:B------:R0:W1:Y:S01]  /*8860*/  SYNCS.PHASECHK.TRANS64.TRYWAIT P1, [UR5+0x30850], R0 ;  /* 0x03085000ff0075a7 */ /* 0x0000620008020145 */
[----:B------:R-:W-:Y:S05]  /*8870*/  @!P0 BRA `(.L_x_1026) ;  /* 0x0000000000048947 */ /* 0x000fea0003800000 */
[----:B------:R-:W-:Y:S01]  /*8880*/  BPT.TRAP 0x1 ;  /* 0x000000040000795c */ /* 0x000fe20000300000 */
.L_x_1026:
[----:B-1----:R-:W-:Y:S05]  /*8890*/  @P1 BRA `(.L_x_1027) ;  /* 0x0000000000081947 */ /* 0x002fea0003800000 */
[----:B------:R-:W1:Y:S02]  /*88a0*/  SYNCS.PHASECHK.TRANS64.TRYWAIT P1, [UR5+0x30850], R0 ;  /* 0x03085000ff0075a7 */ /* 0x000e640008020145 */
[----:B-1----:R-:W-:Y:S05]  /*88b0*/  @!P1 BRA `(.L_x_1028) ;  /* 0x000000b400889947 */ /* 0x002fea0003800000 */
.L_x_1027:
        /* <DEDUP_REMOVED lines=37> */
.L_x_1029:
[----:B01----:R-:W-:Y:S01]  /*8b10*/  FMNMX.FTZ R0, R120, R14, !PT ;  /* 0x0000000e78007209 */ /* 0x003fe20007810000 */
[----:B------:R-:W0:Y:S01]  /*8b20*/  S2UR UR10, SR_CgaCtaId ;  /* 0x00000000000a79c3 */ /* 0x000e220000008800 */
[----:B------:R-:W-:Y:S01]  /*8b30*/  FMNMX.FTZ R2, R122, R21, !PT ;  /* 0x000000157a027209 */ /* 0x000fe20007810000 */
[----:B------:R-:W-:Y:S01]  /*8b40*/  ULEA UR7, UR4, UR38, 0x3 ;  /* 0x0000002604077291 */ /* 0x000fe2000f8e183f */
[----:B------:R-:W-:Y:S02]  /*8b50*/  FMNMX.FTZ R3, R121, R0, !PT ;  /* 0x0000000079037209 */ /* 0x000fe40007810000 */
[----:B------:R-:W-:Y:S01]  /*8b60*/  FMNMX.FTZ R5, R123, R2, !PT ;  /* 0x000000027b057209 */ /* 0x000fe20007810000 */
[----:B------:R-:W-:Y:S01]  /*8b70*/  UIADD3 UR7, UR7, 0x30840, URZ ;  /* 0x0003084007077890 */ /* 0x000fe2000fffe03f */
        /* <DEDUP_REMOVED lines=45> */
[----:B------:R-:W-:-:S03]  /*8e50*/  FMNMX.FTZ R2, R167, R2, !PT ;  /* 0x00000002a7027209 */ /* 0x000fc60007810000 */
[----:B------:R-:W0:Y:S04]  /*8e60*/  SHFL.BFLY PT, R0, R3, 0x2, 0x1f ;  /* 0x0c401f0003007f89 */ /* 0x000e2800000e0000 */
[----:B------:R-:W1:Y:S01]  /*8e70*/  SHFL.BFLY PT, R5, R2, 0x2, 0x1f ;  /* 0x0c401f0002057f89 */ /* 0x000e6200000e0000 */
[----:B0-----:R-:W-:Y:S02]  /*8e80*/  FMNMX.FTZ R15, R3, R0, !PT ;  /* 0x00000000030f7209 */ /* 0x001fe40007810000 */
[----:B------:R-:W0:Y:S01]  /*8e90*/  LDC R0, c[0x0][0x988] ;  /* 0x00026200ff007b82 */ /* 0x000e220000000800 */
[----:B-1----:R-:W-:Y:S02]  /*8ea0*/  FMNMX.FTZ R20, R2, R5, !PT ;  /* 0x0000000502147209 */ /* 0x002fe40007810000 */
[----:B------:R-:W1:Y:S04]  /*8eb0*/  SHFL.BFLY PT, R4, R15, 0x1, 0x1f ;  /* 0x0c201f000f047f89 */ /* 0x000e6800000e0000 */
[----:B------:R-:W2:Y:S01]  /*8ec0*/  SHFL.BFLY PT, R169, R20, 0x1, 0x1f ;  /* 0x0c201f0014a97f89 */ /* 0x000ea200000e0000 */
[----:B-1----:R-:W-:-:S02]  /*8ed0*/  FMNMX.FTZ R5, R15, R4, !PT ;  /* 0x000000040f057209 */ /* 0x002fc40007810000 */
[----:B--2---:R-:W-:-:S03]  /*8ee0*/  FMNMX.FTZ R4, R20, R169, !PT ;  /* 0x000000a914047209 */ /* 0x004fc60007810000 */
[C---:B0-----:R-:W-:Y:S01]  /*8ef0*/  FMUL.FTZ R171, R5.reuse, R0 ;  /* 0x0000000005ab7220 */ /* 0x041fe20000410000 */
[----:B------:R-:W-:-:S03]  /*8f00*/  FADD.FTZ R169, -R5, R14 ;  /* 0x0000000e05a97221 */ /* 0x000fc60000010100 */
[-CC-:B------:R-:W-:Y:S01]  /*8f10*/  FFMA.FTZ R188, R121, R0.reuse, -R171.reuse ;  /* 0x0000000079bc7223 */ /* 0x180fe200000108ab */
[-CC-:B------:R-:W-:Y:S01]  /*8f20*/  FFMA.FTZ R121, R129, R0.reuse, -R171.reuse ;  /* 0x0000000081797223 */ /* 0x180fe200000108ab */
[-CC-:B------:R-:W-:Y:S01]  /*8f30*/  FFMA.FTZ R129, R137, R0.reuse, -R171.reuse ;  /* 0x0000000089817223 */ /* 0x180fe200000108ab */
[-CC-:B------:R-:W-:Y:S01]  /*8f40*/  FFMA.FTZ R137, R145, R0.reuse, -R171.reuse ;  /* 0x0000000091897223 */ /* 0x180fe200000108ab */
[-CC-:B------:R-:W-:Y:S01]  /*8f50*/  FFMA.FTZ R145, R153, R0.reuse, -R171.reuse ;  /* 0x0000000099917223 */ /* 0x180fe200000108ab */
[-C--:B------:R-:W-:Y:S01]  /*8f60*/  FFMA.FTZ R153, R161, R0.reuse, -R171 ;  /* 0x00000000a1997223 */ /* 0x080fe200000108ab */
[C---:B------:R-:W-:Y:S01]  /*8f70*/  FADD.FTZ R3, -R4.reuse, R21 ;  /* 0x0000001504037221 */ /* 0x040fe20000010100 */
[-C--:B------:R-:W-:Y:S01]  /*8f80*/  FMUL.FTZ R161, R4, R0.reuse ;  /* 0x0000000004a17220 */ /* 0x080fe20000410000 */
[-C--:B------:R-:W-:Y:S01]  /*8f90*/  FFMA.FTZ R15, R120, R0.reuse, -R171 ;  /* 0x00000000780f7223 */ /* 0x080fe200000108ab */
[-C--:B------:R-:W-:Y:S01]  /*8fa0*/  FMUL.FTZ R169, R169, R0.reuse ;  /* 0x00000000a9a97220 */ /* 0x080fe20000410000 */
[-C--:B------:R-:W-:Y:S01]  /*8fb0*/  FMUL.FTZ R3, R3, R0.reuse ;  /* 0x0000000003037220 */ /* 0x080fe20000410000 */
[-CC-:B------:R-:W-:Y:S01]  /*8fc0*/  FFMA.FTZ R14, R122, R0.reuse, -R161.reuse ;  /* 0x000000007a0e7223 */ /* 0x180fe200000108a1 */
[-C--:B------:R-:W-:Y:S01]  /*8fd0*/  FFMA.FTZ R189, R123, R0.reuse, -R161 ;  /* 0x000000007bbd7223 */ /* 0x080fe200000108a1 */
[----:B------:R-:W-:Y:S01]  /*8fe0*/  MUFU.EX2 R2, R169 ;  /* 0x000000a900027308 */ /* 0x000fe20000000800 */
[-C--:B------:R-:W-:Y:S01]  /*8ff0*/  FFMA.FTZ R190, R124, R0.reuse, -R171 ;  /* 0x000000007cbe7223 */ /* 0x080fe200000108ab */
[-C--:B------:R-:W-:Y:S01]  /*9000*/  FFMA.FTZ R191, R126, R0.reuse, -R161 ;  /* 0x000000007ebf7223 */ /* 0x080fe200000108a1 */
[-C--:B------:R-:W-:Y:S01]  /*9010*/  FFMA.FTZ R21, R125, R0.reuse, -R171 ;  /* 0x000000007d157223 */ /* 0x080fe200000108ab */
[-C--:B------:R-:W-:Y:S01]  /*9020*/  FFMA.FTZ R20, R127, R0.reuse, -R161 ;  /* 0x000000007f147223 */ /* 0x080fe200000108a1 */
[-C--:B------:R-:W-:Y:S01]  /*9030*/  FFMA.FTZ R184, R128, R0.reuse, -R171 ;  /* 0x0000000080b87223 */ /* 0x080fe200000108ab */
[-CC-:B------:R-:W-:Y:S01]  /*9040*/  FFMA.FTZ R185, R130, R0.reuse, -R161.reuse ;  /* 0x0000000082b97223 */ /* 0x180fe200000108a1 */
[-C--:B------:R-:W-:Y:S01]  /*9050*/  FFMA.FTZ R120, R131, R0.reuse, -R161 ;  /* 0x0000000083787223 */ /* 0x080fe200000108a1 */
[----:B------:R-:W0:Y:S01]  /*9060*/  MUFU.EX2 R15, R15 ;  /* 0x0000000f000f7308 */ /* 0x000e220000000800 */
[-C--:B------:R-:W-:Y:S01]  /*9070*/  FFMA.FTZ R186, R132, R0.reuse, -R171 ;  /* 0x0000000084ba7223 */ /* 0x080fe200000108ab */
[-C--:B------:R-:W-:Y:S01]  /*9080*/  FFMA.FTZ R187, R134, R0.reuse, -R161 ;  /* 0x0000000086bb7223 */ /* 0x080fe200000108a1 */
[-C--:B------:R-:W-:Y:S01]  /*9090*/  FFMA.FTZ R125, R133, R0.reuse, -R171 ;  /* 0x00000000857d7223 */ /* 0x080fe200000108ab */
[-C--:B------:R-:W-:Y:S01]  /*90a0*/  FFMA.FTZ R122, R135, R0.reuse, -R161 ;  /* 0x00000000877a7223 */ /* 0x080fe200000108a1 */
[-C--:B------:R-:W-:Y:S01]  /*90b0*/  FFMA.FTZ R180, R136, R0.reuse, -R171 ;  /* 0x0000000088b47223 */ /* 0x080fe200000108ab */
        /* <DEDUP_REMOVED lines=10> */
[----:B------:R-:W1:Y:S01]  /*9160*/  MUFU.EX2 R14, R14 ;  /* 0x0000000e000e7308 */ /* 0x000e620000000800 */
[----:B0-----:R-:W-:Y:S01]  /*9170*/  FFMA.FTZ R9, R2, R9, R15 ;  /* 0x0000000902097223 */ /* 0x001fe2000001000f */
[-C--:B------:R-:W-:Y:S01]  /*9180*/  FFMA.FTZ R178, R148, R0.reuse, -R171 ;  /* 0x0000000094b27223 */ /* 0x080fe200000108ab */
[-C--:B------:R-:W-:Y:S01]  /*9190*/  FFMA.FTZ R179, R150, R0.reuse, -R161 ;  /* 0x0000000096b37223 */ /* 0x080fe200000108a1 */
[-C--:B------:R-:W-:Y:S01]  /*91a0*/  FFMA.FTZ R141, R149, R0.reuse, -R171 ;  /* 0x00000000958d7223 */ /* 0x080fe200000108ab */
[-C--:B------:R-:W-:Y:S01]  /*91b0*/  FFMA.FTZ R130, R151, R0.reuse, -R161 ;  /* 0x0000000097827223 */ /* 0x080fe200000108a1 */
[-C--:B------:R-:W-:Y:S01]  /*91c0*/  FFMA.FTZ R172, R152, R0.reuse, -R171 ;  /* 0x0000000098ac7223 */ /* 0x080fe200000108ab */
[-CC-:B------:R-:W-:Y:S01]  /*91d0*/  FFMA.FTZ R173, R154, R0.reuse, -R161.reuse ;  /* 0x000000009aad7223 */ /* 0x180fe200000108a1 */
[----:B------:R-:W0:Y:S01]  /*91e0*/  MUFU.EX2 R188, R188 ;  /* 0x000000bc00bc7308 */ /* 0x000e220000000800 */
[-C--:B------:R-:W-:Y:S01]  /*91f0*/  FFMA.FTZ R155, R155, R0.reuse, -R161 ;  /* 0x000000009b9b7223 */ /* 0x080fe200000108a1 */
[-C--:B------:R-:W-:Y:S01]  /*9200*/  FFMA.FTZ R174, R156, R0.reuse, -R171 ;  /* 0x000000009cae7223 */ /* 0x080fe200000108ab */
[-C--:B------:R-:W-:Y:S01]  /*9210*/  FFMA.FTZ R158, R158, R0.reuse, -R161 ;  /* 0x000000009e9e7223 */ /* 0x080fe200000108a1 */
[-C--:B------:R-:W-:Y:S01]  /*9220*/  FFMA.FTZ R149, R157, R0.reuse, -R171 ;  /* 0x000000009d957223 */ /* 0x080fe200000108ab */
[-C--:B------:R-:W-:Y:S01]  /*9230*/  FFMA.FTZ R159, R159, R0.reuse, -R161 ;  /* 0x000000009f9f7223 */ /* 0x080fe200000108a1 */
[-C--:B------:R-:W-:Y:S01]  /*9240*/  FFMA.FTZ R168, R160, R0.reuse, -R171 ;  /* 0x00000000a0a87223 */ /* 0x080fe200000108ab */
[--C-:B------:R-:W-:Y:S01]  /*9250*/  FFMA.FTZ R162, R162, R0, -R161.reuse ;  /* 0x00000000a2a27223 */ /* 0x100fe200000108a1 */
[----:B------:R-:W2:Y:S01]  /*9260*/  MUFU.EX2 R189, R189 ;  /* 0x000000bd00bd7308 */ /* 0x000ea20000000800 */
[----:B-1----:R-:W-:Y:S01]  /*9270*/  FFMA.FTZ R8, R3, R8, R14 ;  /* 0x0000000803087223 */ /* 0x002fe2000001000e */
[-C--:B------:R-:W-:Y:S01]  /*9280*/  FFMA.FTZ R163, R163, R0.reuse, -R161 ;  /* 0x00000000a3a37223 */ /* 0x080fe200000108a1 */
[-C--:B------:R-:W-:Y:S01]  /*9290*/  FFMA.FTZ R170, R164, R0.reuse, -R171 ;  /* 0x00000000a4aa7223 */ /* 0x080fe200000108ab */
[-C--:B------:R-:W-:Y:S01]  /*92a0*/  FFMA.FTZ R166, R166, R0.reuse, -R161 ;  /* 0x00000000a6a67223 */ /* 0x080fe200000108a1 */
[-C--:B------:R-:W-:Y:S01]  /*92b0*/  FFMA.FTZ R157, R165, R0.reuse, -R171 ;  /* 0x00000000a59d7223 */ /* 0x080fe200000108ab */
[----:B------:R-:W-:-:S02]  /*92c0*/  FFMA.FTZ R161, R167, R0, -R161 ;  /* 0x00000000a7a17223 */ /* 0x000fc400000108a1 */
        /* <DEDUP_REMOVED lines=92> */
.L_x_1030:
[----:B------:R-:W0:Y:S01]  /*9890*/  S2UR UR7, SR_CgaCtaId ;  /* 0x00000000000779c3 */ /* 0x000e220000008800 */
[----:B------:R-:W-:Y:S01]  /*98a0*/  UIADD3 UR5, UR5, 0x30860, URZ ;  /* 0x0003086005057890 */ /* 0x000fe2000fffe03f */
[----:B------:R-:W-:Y:S01]  /*98b0*/  ISETP.GT.AND P1, PT, R13, UR60, PT ;  /* 0x0000003c0d007c0c */ /* 0x000fe2000bf24270 */
[----:B------:R-:W-:Y:S01]  /*98c0*/  UMOV UR39, UR6 ;  /* 0x0000000600277c82 */ /* 0x000fe20008000000 */
[----:B------:R-:W-:Y:S01]  /*98d0*/  F2FP.F16.F32.PACK_AB R189, R189, R14 ;  /* 0x0000000ebdbd723e */ /* 0x000fe200000000ff */
[----:B------:R-:W-:Y:S01]  /*98e0*/  VIADD R13, R13, 0xffffffff ;  /* 0xffffffff0d0d7836 */ /* 0x000fe20000000000 */
        /* <DEDUP_REMOVED lines=27> */
[----:B------:R-:W-:Y:S01]  /*9aa0*/  F2FP.F16.F32.PACK_AB R171, R161, R171 ;  /* 0x000000aba1ab723e */ /* 0x000fe200000000ff */
[----:B------:R-:W-:Y:S06]  /*9ab0*/  @P1 BRA `(.L_x_1031) ;  /* 0xffffffe000981947 */ /* 0x000fec000383ffff */
[----:B------:R-:W-:-:S07]  /*9ac0*/  IMAD.MOV.U32 R15, RZ, RZ, R13 ;  /* 0x000000ffff0f7224 */ /* 0x000fce00078e000d */
.L_x_1020:
[----:B------:R-:W-:-:S13]  /*9ad0*/  R2UR UR5, R22 ;  /* 0x00000000160572ca */ /* 0x000fda00000e0000 */
[----:B------:R-:W-:-:S13]  /*9ae0*/  ISETP.GE.AND P1, PT, R15, UR5, PT ;  /* 0x000000050f007c0c */ /* 0x000fda000bf26270 */
[----:B------:R-:W-:Y:S05]  /*9af0*/  @!P1 BRA `(.L_x_1032) ;  /* 0x0000003000689947 */ /* 0x000fea0003800000 */
[----:B------:R-:W-:Y:S01]  /*9b00*/  IMAD.MOV.U32 R14, RZ, RZ, R4 ;  /* 0x000000ffff0e7224 */ /* 0x000fe200078e0004 */
[----:B------:R-:W-:Y:S01]  /*9b10*/  UMOV UR60, UR6 ;  /* 0x00000006003c7c82 */ /* 0x000fe20008000000 */
[----:B------:R-:W-:Y:S01]  /*9b20*/  IMAD.MOV.U32 R13, RZ, RZ, R5 ;  /* 0x000000ffff0d7224 */ /* 0x000fe200078e0005 */
[----:B------:R-:W-:-:S06]  /*9b30*/  UMOV UR7, UR4 ;  /* 0x0000000400077c82 */ /* 0x000fcc0008000000 */
.L_x_1051:
[----:B------:R-:W-:-:S04]  /*9b40*/  UIADD3 UR4, UR7, 0x1, URZ ;  /* 0x0000000107047890 */ /* 0x000fc8000fffe03f */
[----:B------:R-:W-:-:S04]  /*9b50*/  UISETP.NE.AND UP0, UPT, UR4, 0x2, UPT ;  /* 0x000000020400788c */ /* 0x000fc8000bf05270 */
[----:B------:R-:W-:Y:S02]  /*9b60*/  USEL UR6, URZ, 0x1, UP0 ;  /* 0x000000013f067887 */ /* 0x000fe40008000000 */
[----:B------:R-:W-:Y:S02]  /*9b70*/  USEL UR4, UR4, URZ, UP0 ;  /* 0x0000003f04047287 */ /* 0x000fe40008000000 */
[----:B------:R-:W-:Y:S01]  /*9b80*/  ULOP3.LUT UR6, UR60, UR6, URZ, 0x3c, !UPT ;  /* 0x000000063c067292 */ /* 0x000fe2000f8e3c3f */
[----:B------:R-:W-:Y:S11]  /*9b90*/  @!P0 BRA `(.L_x_1033) ;  /* 0x0000000000048947 */ /* 0x000ff60003800000 */
[----:B------:R-:W-:Y:S01]  /*9ba0*/  BPT.TRAP 0x1 ;  /* 0x000000040000795c */ /* 0x000fe20000300000 */
.L_x_1033:
[----:B------:R-:W-:Y:S01]  /*9bb0*/  ULEA UR39, UR4, UR38, 0x3 ;  /* 0x0000002604277291 */ /* 0x000fe2000f8e183f */
[----:B------:R-:W-:-:S05]  /*9bc0*/  IMAD.U32 R0, RZ, RZ, UR6 ;  /* 0x00000006ff007e24 */ /* 0x000fca000f8e00ff */
[----:B------:R-:W-:-:S04]  /*9bd0*/  SHF.L.U32 R0, R0, 0x1f, RZ ;  /* 0x0000001f00007819 */ /* 0x000fc800000006ff */
[----:B------:R0:W1:Y:S01]  /*9be0*/  SYNCS.PHASECHK.TRANS64.TRYWAIT P1, [UR39+0x30830], R0 ;  /* 0x03083000ff0075a7 */ /* 0x0000620008020167 */
[----:B------:R-:W-:Y:S05]  /*9bf0*/  @!P0 BRA `(.L_x_1034) ;  /* 0x0000000000048947 */ /* 0x000fea0003800000 */
[----:B------:R-:W-:Y:S01]  /*9c00*/  BPT.TRAP 0x1 ;  /* 0x000000040000795c */ /* 0x000fe20000300000 */
.L_x_1034:
[----:B-1----:R-:W-:Y:S05]  /*9c10*/  @P1 BRA `(.L_x_1035) ;  /* 0x0000000000081947 */ /* 0x002fea0003800000 */
[----:B------:R-:W1:Y:S02]  /*9c20*/  SYNCS.PHASECHK.TRANS64.TRYWAIT P1, [UR39+0x30830], R0 ;  /* 0x03083000ff0075a7 */ /* 0x000e640008020167 */
[----:B-1----:R-:W-:Y:S05]  /*9c30*/  @!P1 BRA `(.L_x_1036) ;  /* 0x000000a000c09947 */ /* 0x002fea0003800000 */
.L_x_1035:
        /* <DEDUP_REMOVED lines=161> */
.L_x_1037:
[----:B------:R-:W-:Y:S01]  /*a650*/  ULEA UR5, UR7, UR38, 0x3 ;  /* 0x0000002607057291 */ /* 0x000fe2000f8e183f */
[----:B01----:R-:W-:-:S05]  /*a660*/  IMAD.U32 R0, RZ, RZ, UR60 ;  /* 0x0000003cff007e24 */ /* 0x003fca000f8e00ff */
[----:B------:R-:W-:-:S04]  /*a670*/  SHF.L.U32 R0, R0, 0x1f, RZ ;  /* 0x0000001f00007819 */ /* 0x000fc800000006ff */
[----:B------:R0:W1:Y:S01]  /*a680*/  SYNCS.PHASECHK.TRANS64.TRYWAIT P1, [UR5+0x30850], R0 ;  /* 0x03085000ff0075a7 */ /* 0x0000620008020145 */
[----:B------:R-:W-:Y:S05]  /*a690*/  @!P0 BRA `(.L_x_1038) ;  /* 0x0000000000048947 */ /* 0x000fea0003800000 */
[----:B------:R-:W-:Y:S01]  /*a6a0*/  BPT.TRAP 0x1 ;  /* 0x000000040000795c */ /* 0x000fe20000300000 */
.L_x_1038:
[----:B-1----:R-:W-:Y:S05]  /*a6b0*/  @P1 BRA `(.L_x_1039) ;  /* 0x0000000000081947 */ /* 0x002fea0003800000 */
[----:B------:R-:W1:Y:S02]  /*a6c0*/  SYNCS.PHASECHK.TRANS64.TRYWAIT P1, [UR5+0x30850], R0 ;  /* 0x03085000ff0075a7 */ /* 0x000e640008020145 */
[----:B-1----:R-:W-:Y:S05]  /*a6d0*/  @!P1 BRA `(.L_x_1040) ;  /* 0x0000009800309947 */ /* 0x002fea0003800000 */
.L_x_1039:
        /* <DEDUP_REMOVED lines=37> */
.L_x_1041:
        /* <DEDUP_REMOVED lines=22> */
[C---:B------:R-:W-:Y:S01]  /*aa90*/  VIADD R172, R2.reuse, 0xffffffff ;  /* 0xffffffff02ac7836 */ /* 0x040fe20000000000 */
[----:B------:R-:W-:Y:S01]  /*aaa0*/  IADD3 R3, R2, -UR14, R23 ;  /* 0x8000000e02037c10 */ /* 0x000fe2000fffe017 */
[----:B------:R-:W-:Y:S04]  /*aab0*/  SYNCS.ARRIVE.TRANS64.RED.A1T0 RZ, [UR39], RZ ;  /* 0x000000ffffff79a7 */ /* 0x000fe80008100427 */
[C---:B------:R-:W-:Y:S02]  /*aac0*/  VIADD R168, R3.reuse, UR11 ;  /* 0x0000000b03a87c36 */ /* 0x040fe40008000000 */
[----:B------:R-:W-:Y:S02]  /*aad0*/  VIADD R170, R3, UR10 ;  /* 0x0000000a03aa7c36 */ /* 0x000fe40008000000 */
[----:B0-----:R-:W-:-:S02]  /*aae0*/  IMAD.IADD R2, R168, 0x1, R21 ;  /* 0x00000001a8027824 */ /* 0x001fc400078e0215 */
[----:B------:R-:W-:Y:S01]  /*aaf0*/  IMAD.IADD R4, R170, 0x1, R21 ;  /* 0x00000001aa047824 */ /* 0x000fe200078e0215 */
[----:B------:R-:W-:Y:S06]  /*ab00*/  @P1 BRA `(.L_x_1042) ;  /* 0x0000000000681947 */ /* 0x000fec0003800000 */
[----:B------:R-:W-:Y:S01]  /*ab10*/  ULDC UR10, c[0x0][0x2f0] ;  /* 0x0000bc00000a7ab9 */ /* 0x000fe20000000800 */
[----:B------:R-:W-:Y:S01]  /*ab20*/  ULDC UR7, c[0x0][0x288] ;  /* 0x0000a20000077ab9 */ /* 0x000fe20000000800 */
[----:B------:R-:W-:Y:S01]  /*ab30*/  IMAD R3, R17, UR10, R21 ;  /* 0x0000000a11037c24 */ /* 0x000fe2000f8e0215 */
[----:B------:R-:W-:Y:S03]  /*ab40*/  BSSY B0, `(.L_x_1043) ;  /* 0x0000013000007945 */ /* 0x000fe60003800000 */
        /* <DEDUP_REMOVED lines=12> */
.L_x_1044:
[----:B------:R-:W-:Y:S02]  /*ac10*/  ULDC UR7, c[0x0][0x9e4] ;  /* 0x0002790000077ab9 */ /* 0x000fe40000000800 */
[----:B------:R-:W-:-:S05]  /*ac20*/  IMAD.U32 R21, RZ, RZ, UR7 ;  /* 0x00000007ff157e24 */ /* 0x000fca000f8e00ff */
[----:B------:R-:W-:-:S13]  /*ac30*/  ISETP.NE.AND P1, PT, R21, 0x1, PT ;  /* 0x000000011500780c */ /* 0x000fda0003f25270 */
[----:B------:R-:W0:Y:S02]  /*ac40*/  @P1 LDC.64 R174, c[0x0][0x9e8] ;  /* 0x00027a00ffae1b82 */ /* 0x000e240000000a00 */
[----:B0-----:R-:W-:-:S05]  /*ac50*/  @P1 IMAD.HI.U32 R20, R3, R174, RZ ;  /* 0x000000ae03141227 */ /* 0x001fca00078e00ff */
[----:B------:R-:W-:-:S07]  /*ac60*/  @P1 SHF.R.U32.HI R3, RZ, R175, R20 ;  /* 0x000000afff031219 */ /* 0x000fce0000011614 */
.L_x_1045:
[----:B------:R-:W-:Y:S05]  /*ac70*/  BSYNC B0 ;  /* 0x0000000000007941 */ /* 0x000fea0003800000 */
.L_x_1043:
[----:B------:R-:W-:-:S05]  /*ac80*/  IMAD R3, R3, R21, R172 ;  /* 0x0000001503037224 */ /* 0x000fca00078e02ac */
[----:B------:R-:W-:Y:S02]  /*ac90*/  VIADDMNMX R2, R3, R21, R2, PT ;  /* 0x0000001503027246 */ /* 0x000fe40003800102 */
[----:B------:R-:W-:-:S07]  /*aca0*/  VIMNMX R4, R4, R3, !PT ;  /* 0x0000000304047248 */ /* 0x000fce0007fe0100 */
.L_x_1042:
[C---:B------:R-:W-:Y:S02]  /*acb0*/  ISETP.GE.AND P6, PT, R5.reuse, 0xa, PT ;  /* 0x0000000a0500780c */ /* 0x040fe40003fc6270 */
        /* <DEDUP_REMOVED lines=130> */
[----:B------:R-:W-:Y:S02]  /*b4e0*/  ISETP.GE.AND P6, PT, R5, 0x5a, PT ;  /* 0x0000005a0500780c */ /* 0x000fe40003fc6270 */
[----:B------:R-:W0:Y:S11]  /*b4f0*/  SHFL.IDX PT, R5, R0, 0x1, 0x1c1f ;  /* 0x003c1f0000057f89 */ /* 0x000e3600000e0000 */
[----:B------:R-:W-:-:S02]  /*b500*/  @P6 LOP3.LUT R16, R16, 0x1, RZ, 0xfc, !PT ;  /* 0x0000000110106812 */ /* 0x000fc400078efcff */
[----:B------:R-:W-:-:S04]  /*b510*/  ISETP.GT.AND P6, PT, R4, 0x59, !P6 ;  /* 0x000000590400780c */ /* 0x000fc800077c4270 */
[----:B------:R-:W-:-:S04]  /*b520*/  ISETP.LT.OR P6, PT, R2, 0x5a, P6 ;  /* 0x0000005a0200780c */ /* 0x000fc800037c1670 */
[----:B------:R-:W-:Y:S02]  /*b530*/  FSEL R165, R165, -INF , !P6 ;  /* 0xff800000a5a57808 */ /* 0x000fe40007000000 */
[----:B------:R-:W-:Y:S01]  /*b540*/  PLOP3.LUT P6, PT, PT, PT, UP0, 0x40, 0x0 ;  /* 0x000000000000781c */ /* 0x000fe20003fce808 */
[--C-:B0-----:R-:W-:Y:S02]  /*b550*/  IMAD.IADD R2, R168, 0x1, R5.reuse ;  /* 0x00000001a8027824 */ /* 0x101fe400078e0205 */
[----:B------:R-:W-:-:S10]  /*b560*/  IMAD.IADD R4, R170, 0x1, R5 ;  /* 0x00000001aa047824 */ /* 0x000fd400078e0205 */
[----:B------:R-:W-:Y:S05]  /*b570*/  @P6 BRA `(.L_x_1046) ;  /* 0x0000000000686947 */ /* 0x000fea0003800000 */
        /* <DEDUP_REMOVED lines=16> */
.L_x_1048:
[----:B------:R-:W-:Y:S02]  /*b680*/  ULDC UR7, c[0x0][0x9e4] ;  /* 0x0002790000077ab9 */ /* 0x000fe40000000800 */
[----:B------:R-:W-:-:S05]  /*b690*/  IMAD.U32 R20, RZ, RZ, UR7 ;  /* 0x00000007ff147e24 */ /* 0x000fca000f8e00ff */
[----:B------:R-:W-:-:S13]  /*b6a0*/  ISETP.NE.AND P6, PT, R20, 0x1, PT ;  /* 0x000000011400780c */ /* 0x000fda0003fc5270 */
[----:B------:R-:W0:Y:S02]  /*b6b0*/  @P6 LDC.64 R184, c[0x0][0x9e8] ;  /* 0x00027a00ffb86b82 */ /* 0x000e240000000a00 */
[----:B0-----:R-:W-:-:S05]  /*b6c0*/  @P6 IMAD.HI.U32 R0, R5, R184, RZ ;  /* 0x000000b805006227 */ /* 0x001fca00078e00ff */
[----:B------:R-:W-:-:S07]  /*b6d0*/  @P6 SHF.R.U32.HI R5, RZ, R185, R0 ;  /* 0x000000b9ff056219 */ /* 0x000fce0000011600 */
.L_x_1049:
[----:B------:R-:W-:Y:S05]  /*b6e0*/  BSYNC B0 ;  /* 0x0000000000007941 */ /* 0x000fea0003800000 */
.L_x_1047:
[----:B------:R-:W-:-:S05]  /*b6f0*/  IMAD R5, R5, R20, R172 ;  /* 0x0000001405057224 */ /* 0x000fca00078e02ac */
[----:B------:R-:W-:Y:S02]  /*b700*/  VIADDMNMX R2, R5, R20, R2, PT ;  /* 0x0000001405027246 */ /* 0x000fe40003800102 */
[----:B------:R-:W-:-:S07]  /*b710*/  VIMNMX R4, R4, R5, !PT ;  /* 0x0000000504047248 */ /* 0x000fce0007fe0100 */
.L_x_1046:
        /* <DEDUP_REMOVED lines=308> */
.L_x_1050:
[----:B------:R-:W0:Y:S01]  /*ca60*/  S2UR UR10, SR_CgaCtaId ;  /* 0x00000000000a79c3 */ /* 0x000e220000008800 */
[----:B------:R-:W-:Y:S01]  /*ca70*/  R2UR UR7, R22 ;  /* 0x00000000160772ca */ /* 0x000fe200000e0000 */
[----:B------:R-:W-:Y:S01]  /*ca80*/  UIADD3 UR5, UR5, 0x30860, URZ ;  /* 0x0003086005057890 */ /* 0x000fe2000fffe03f */
[----:B------:R-:W-:Y:S01]  /*ca90*/  F2FP.F16.F32.PACK_AB R190, R171, R190 ;  /* 0x000000beabbe723e */ /* 0x000fe200000000ff */
[----:B------:R-:W-:Y:S01]  /*caa0*/  UMOV UR60, UR6 ;  /* 0x00000006003c7c82 */ /* 0x000fe20008000000 */
[----:B------:R-:W-:Y:S02]  /*cab0*/  F2FP.F16.F32.PACK_AB R184, R173, R184 ;  /* 0x000000b8adb8723e */ /* 0x000fe400000000ff */
[----:B------:R-:W-:Y:S02]  /*cac0*/  F2FP.F16.F32.PACK_AB R186, R175, R186 ;  /* 0x000000baafba723e */ /* 0x000fe400000000ff */
[----:B------:R-:W-:Y:S01]  /*cad0*/  F2FP.F16.F32.PACK_AB R183, R14, R183 ;  /* 0x000000b70eb7723e */ /* 0x000fe200000000ff */
[----:B------:R-:W-:Y:S01]  /*cae0*/  IMAD.MOV.U32 R14, RZ, RZ, R4 ;  /* 0x000000ffff0e7224 */ /* 0x000fe200078e0004 */
[----:B------:R-:W-:Y:S01]  /*caf0*/  F2FP.F16.F32.PACK_AB R170, R13, R170 ;  /* 0x000000aa0daa723e */ /* 0x000fe200000000ff */
[----:B------:R-:W-:Y:S01]  /*cb00*/  IMAD.MOV.U32 R13, RZ, RZ, R5 ;  /* 0x000000ffff0d7224 */ /* 0x000fe200078e0005 */
[----:B------:R-:W-:-:S02]  /*cb10*/  F2FP.F16.F32.PACK_AB R188, R188, R205 ;  /* 0x000000cdbcbc723e */ /* 0x000fc400000000ff */
[----:B------:R-:W-:Y:S01]  /*cb20*/  ISETP.GT.AND P1, PT, R15, UR7, PT ;  /* 0x000000070f007c0c */ /* 0x000fe2000bf24270 */
[----:B------:R-:W-:Y:S01]  /*cb30*/  UMOV UR7, UR4 ;  /* 0x0000000400077c82 */ /* 0x000fe20008000000 */
[----:B------:R-:W-:Y:S01]  /*cb40*/  F2FP.F16.F32.PACK_AB R189, R129, R120 ;  /* 0x0000007881bd723e */ /* 0x000fe200000000ff */
[----:B------:R-:W-:Y:S01]  /*cb50*/  VIADD R15, R15, 0xffffffff ;  /* 0xffffffff0f0f7836 */ /* 0x000fe20000000000 */
        /* <DEDUP_REMOVED lines=20> */
.L_x_1032:
        /* <DEDUP_REMOVED lines=99> */
.L_x_1052:
[----:B------:R-:W-:Y:S01]  /*d2d0*/  ULEA UR5, UR4, UR38, 0x3 ;  /* 0x0000002604057291 */ /* 0x000fe2000f8e183f */
[----:B------:R-:W-:-:S05]  /*d2e0*/  IMAD.U32 R2, RZ, RZ, UR6 ;  /* 0x00000006ff027e24 */ /* 0x000fca000f8e00ff */
[----:B------:R-:W-:-:S04]  /*d2f0*/  SHF.L.U32 R2, R2, 0x1f, RZ ;  /* 0x0000001f02027819 */ /* 0x000fc800000006ff */
[----:B------:R0:W1:Y:S01]  /*d300*/  SYNCS.PHASECHK.TRANS64.TRYWAIT P1, [UR5+0x30850], R2 ;  /* 0x03085002ff0075a7 */ /* 0x0000620008020145 */
[----:B------:R-:W-:Y:S05]  /*d310*/  @!P0 BRA `(.L_x_1053) ;  /* 0x0000000000048947 */ /* 0x000fea0003800000 */
[----:B------:R-:W-:Y:S01]  /*d320*/  BPT.TRAP 0x1 ;  /* 0x000000040000795c */ /* 0x000fe20000300000 */
.L_x_1053:
[----:B-1----:R-:W-:Y:S05]  /*d330*/  @P1 BRA `(.L_x_1054) ;  /* 0x0000000000081947 */ /* 0x002fea0003800000 */
[----:B------:R-:W1:Y:S02]  /*d340*/  SYNCS.PHASECHK.TRANS64.TRYWAIT P1, [UR5+0x30850], R2 ;  /* 0x03085002ff0075a7 */ /* 0x000e640008020145 */
[----:B-1----:R-:W-:Y:S05]  /*d350*/  @!P1 BRA `(.L_x_1055) ;  /* 0x0000006c00289947 */ /* 0x002fea0003800000 */
.L_x_1054:
[----:B------:R-:W-:Y:S01]  /*d360*/  UIADD3 UR38, UR38, 0x400, URZ ;  /* 0x0000040026267890 */ /* 0x000fe2000fffe03f */
[----:B------:R-:W-:Y:S01]  /*d370*/  WARPGROUP.ARRIVE ;  /* 0x00000000000079c5 */ /* 0x000fe20000000000 */
[----:B------:R-:W-:Y:S01]  /*d380*/  UMOV UR7, 0x40000040 ;  /* 0x4000004000077882 */ /* 0x000fe20000000000 */
[----:B01----:R-:W0:Y:S01]  /*d390*/  SHFL.BFLY PT, R2, R9, 0x2, 0x1f ;  /* 0x0c401f0009027f89 */ /* 0x003e2200000e0000 */
[----:B------:R-:W-:-:S03]  /*d3a0*/  USHF.R.U32.HI UR38, URZ, 0x4, UR38 ;  /* 0x000000043f267899 */ /* 0x000fc60008011626 */
[----:B------:R-:W1:Y:S01]  /*d3b0*/  SHFL.BFLY PT, R3, R8, 0x2, 0x1f ;  /* 0x0c401f0008037f89 */ /* 0x000e6200000e0000 */
[----:B------:R-:W-:-:S04]  /*d3c0*/  ULOP3.LUT UR38, UR38, 0x3fff, URZ, 0xc0, !UPT ;  /* 0x00003fff26267892 */ /* 0x000fc8000f8ec03f */
[----:B------:R-:W-:-:S04]  /*d3d0*/  ULOP3.LUT UR38, UR38, 0x3000000, URZ, 0xfc, !UPT ;  /* 0x0300000026267892 */ /* 0x000fc8000f8efc3f */
[----:B------:R-:W-:-:S07]  /*d3e0*/  UIMAD UR4, UR4, 0x900, UR38 ;  /* 0x00000900040478a4 */ /* 0x000fce000f8e0226 */
[----:B------:R-:W-:Y:S02]  /*d3f0*/  UMOV UR6, UR4 ;  /* 0x0000000400067c82 */ /* 0x000fe40008000000 */
[----:B------:R-:W-:Y:S01]  /*d400*/  HGMMA.64x192x16.F32 R24, R188, gdesc[UR4].tnspB, R24, gsb0 ;  /* 0x42e00004bc187df0 */ /* 0x000fe20008000818 */
[----:B------:R-:W-:Y:S01]  /*d410*/  UIADD3 UR6, UR4, 0x80, URZ ;  /* 0x0000008004067890 */ /* 0x000fe2000fffe03f */
[----:B0-----:R-:W-:Y:S01]  /*d420*/  FADD.FTZ R2, R2, R9 ;  /* 0x0000000902027221 */ /* 0x001fe20000010000 */
[----:B------:R-:W-:Y:S01]  /*d430*/  UMOV UR7, 0x40000040 ;  /* 0x4000004000077882 */ /* 0x000fe20000000000 */
[----:B-1----:R-:W-:Y:S01]  /*d440*/  FADD.FTZ R6, R3, R8 ;  /* 0x0000000803067221 */ /* 0x002fe20000010000 */
[----:B------:R-:W-:Y:S02]  /*d450*/  IMAD.MOV.U32 R8, RZ, RZ, RZ ;  /* 0x000000ffff087224 */ /* 0x000fe400078e00ff */
[----:B------:R-:W0:Y:S04]  /*d460*/  SHFL.BFLY PT, R3, R2, 0x1, 0x1f ;  /* 0x0c201f0002037f89 */ /* 0x000e2800000e0000 */
[----:B------:R-:W1:Y:S01]  /*d470*/  SHFL.BFLY PT, R7, R6, 0x1, 0x1f ;  /* 0x0c201f0006077f89 */ /* 0x000e6200000e0000 */
[----:B0-----:R-:W-:Y:S01]  /*d480*/  FADD.FTZ R12, R2, R3 ;  /* 0x00000003020c7221 */ /* 0x001fe20000010000 */
[----:B------:R-:W-:-:S02]  /*d490*/  IMAD.MOV.U32 R3, RZ, RZ, -0x800000 ;  /* 0xff800000ff037424 */ /* 0x000fc400078e00ff */
[----:B------:R-:W-:Y:S02]  /*d4a0*/  IMAD.MOV.U32 R2, RZ, RZ, -0x800000 ;  /* 0xff800000ff027424 */ /* 0x000fe400078e00ff */
[----:B-1----:R-:W-:Y:S01]  /*d4b0*/  FADD.FTZ R13, R6, R7 ;  /* 0x00000007060d7221 */ /* 0x002fe20000010000 */
[----:B------:R-:W-:Y:S01]  /*d4c0*/  FSETP.NE.FTZ.AND P1, PT, R12, RZ, PT ;  /* 0x000000ff0c00720b */ /* 0x000fe20003f35000 */
[----:B------:R-:W-:-:S03]  /*d4d0*/  IMAD.MOV.U32 R7, RZ, RZ, RZ ;  /* 0x000000ffff077224 */ /* 0x000fc600078e00ff */
        /* <DEDUP_REMOVED lines=38> */
.L_x_1056:
        /* <DEDUP_REMOVED lines=101> */
.L_x_978:
[----:B------:R-:W-:Y:S05]  /*dd90*/  @P0 BRA `(.L_x_1057) ;  /* 0x0000001800d40947 */ /* 0x000fea0003800000 */
[----:B------:R-:W2:Y:S01]  /*dda0*/  LDL R0, [R1] ;  /* 0x0000000001007983 */ /* 0x000ea20000100800 */
[----:B------:R-:W0:Y:S01]  /*ddb0*/  LDC R17, c[0x0][0xbe8] ;  /* 0x0002fa00ff117b82 */ /* 0x000e220000000800 */
[----:B------:R-:W-:Y:S01]  /*ddc0*/  ULDC.64 UR8, c[0x0][0xbd0] ;  /* 0x0002f40000087ab9 */ /* 0x000fe20000000a00 */
[----:B------:R-:W-:Y:S01]  /*ddd0*/  BSSY B0, `(.L_x_1058) ;  /* 0x000011d000007945 */ /* 0x000fe20003800000 */
[----:B------:R-:W1:Y:S05]  /*dde0*/  S2R R19, SR_CTAID.X ;  /* 0x0000000000137919 */ /* 0x000e6a0000002500 */
[----:B------:R-:W3:Y:S08]  /*ddf0*/  S2UR UR12, SR_CTAID.Z ;  /* 0x00000000000c79c3 */ /* 0x000ef00000002700 */
[----:B------:R-:W4:Y:S08]  /*de00*/  S2UR UR11, SR_CTAID.Y ;  /* 0x00000000000b79c3 */ /* 0x000f300000002600 */
[----:B------:R-:W-:Y:S01]  /*de10*/  BAR.SYNC.DEFER_BLOCKING 0x1, 0x100 ;  /* 0x0044000000007b1d */ /* 0x000fe20000010000 */
[----:B0-----:R-:W-:-:S07]  /*de20*/  ISETP.NE.AND P0, PT, R17, 0x1, PT ;  /* 0x000000011100780c */ /* 0x001fce0003f05270 */
[----:B------:R-:W4:Y:S01]  /*de30*/  LDC R21, c[0x0][0xc50] ;  /* 0x00031400ff157b82 */ /* 0x000f220000000800 */
[----:B---3--:R-:W-:-:S07]  /*de40*/  USHF.R.S32.HI UR10, URZ, 0x1f, UR12 ;  /* 0x0000001f3f0a7899 */ /* 0x008fce000801140c */
[----:B------:R-:W0:Y:S08]  /*de50*/  LDC.64 R14, c[0x0][0xb40] ;  /* 0x0002d000ff0e7b82 */ /* 0x000e300000000a00 */
[----:B------:R-:W3:Y:S08]  /*de60*/  @P0 LDC R13, c[0x0][0xbf0] ;  /* 0x0002fc00ff0d0b82 */ /* 0x000ef00000000800 */
[----:B------:R-:W5:Y:S08]  /*de70*/  @P0 LDC R121, c[0x0][0xbec] ;  /* 0x0002fb00ff790b82 */ /* 0x000f700000000800 */
[----:B------:R-:W5:Y:S01]  /*de80*/  @P0 LDC R22, c[0x0][0xbf0] ;  /* 0x0002fc00ff160b82 */ /* 0x000f620000000800 */
[----:B0-----:R-:W-:Y:S01]  /*de90*/  IMAD R12, R14, UR10, RZ ;  /* 0x0000000a0e0c7c24 */ /* 0x001fe2000f8e02ff */
[----:B--2---:R-:W-:-:S02]  /*dea0*/  R2UR UR13, R0 ;  /* 0x00000000000d72ca */ /* 0x004fc400000e0000 */
[----:B------:R-:W0:Y:S11]  /*deb0*/  S2R R0, SR_TID.X ;  /* 0x0000000000007919 */ /* 0x000e360000002100 */
[----:B------:R-:W-:-:S02]  /*dec0*/  USHF.R.S32.HI UR7, URZ, 0x1f, UR13 ;  /* 0x0000001f3f077899 */ /* 0x000fc4000801140d */
[----:B------:R-:W-:Y:S01]  /*ded0*/  IMAD R16, RZ, RZ, -UR13 ;  /* 0x8000000dff107e24 */ /* 0x000fe2000f8e02ff */
[----:B------:R-:W-:Y:S02]  /*dee0*/  UIMAD.WIDE.U32 UR4, UR13, UR8, URZ ;  /* 0x000000080d0472a5 */ /* 0x000fe4000f8e003f */
[----:B------:R-:W-:Y:S01]  /*def0*/  UIMAD UR6, UR7, UR8, URZ ;  /* 0x00000008070672a4 */ /* 0x000fe2000f8e023f */
[----:B----4-:R-:W-:-:S03]  /*df00*/  IMAD R21, R21, R16, UR11 ;  /* 0x0000000b15157e24 */ /* 0x010fc6000f8e0210 */
[----:B------:R-:W-:-:S03]  /*df10*/  UIMAD UR6, UR13, UR9, UR6 ;  /* 0x000000090d0672a4 */ /* 0x000fc6000f8e0206 */
[----:B------:R-:W-:Y:S01]  /*df20*/  ULDC.64 UR8, c[0x0][0xb38] ;  /* 0x0002ce0000087ab9 */ /* 0x000fe20000000a00 */
[----:B------:R-:W-:Y:S02]  /*df30*/  UIADD3 UR6, UR5, UR6, URZ ;  /* 0x0000000605067290 */ /* 0x000fe4000fffe03f */
[----:B------:R-:W-:Y:S01]  /*df40*/  UIMAD UR7, UR7, UR8, URZ ;  /* 0x00000008070772a4 */ /* 0x000fe2000f8e023f */
[----:B0-----:R-:W-:-:S05]  /*df50*/  VIADD R4, R0, 0xffffff80 ;  /* 0xffffff8000047836 */ /* 0x001fca0000000000 */
[----:B------:R-:W-:-:S04]  /*df60*/  SHF.R.S32.HI R5, RZ, 0x1f, R4 ;  /* 0x0000001fff057819 */ /* 0x000fc80000011404 */
[CC--:B------:R-:W-:Y:S02]  /*df70*/  LEA.HI R0, R5.reuse, R4.reuse, RZ, 0x7 ;  /* 0x0000000405007211 */ /* 0x0c0fe400078f38ff */
[----:B------:R-:W-:Y:S02]  /*df80*/  LEA.HI R5, R5, R4, RZ, 0x2 ;  /* 0x0000000405057211 */ /* 0x000fe400078f10ff */
[----:B------:R-:W-:Y:S02]  /*df90*/  LOP3.LUT R7, R0, 0xffffff80, RZ, 0xc0, !PT ;  /* 0xffffff8000077812 */ /* 0x000fe400078ec0ff */
[----:B------:R-:W-:-:S03]  /*dfa0*/  LOP3.LUT R5, R5, 0xfffffffc, RZ, 0xc0, !PT ;  /* 0xfffffffc05057812 */ /* 0x000fc600078ec0ff */
[C---:B------:R-:W-:Y:S01]  /*dfb0*/  IMAD.IADD R18, R4.reuse, 0x1, -R7 ;  /* 0x0000000104127824 */ /* 0x040fe200078e0a07 */
[----:B------:R-:W-:Y:S01]  /*dfc0*/  SHF.R.S32.HI R7, RZ, 0x7, R0 ;  /* 0x00000007ff077819 */ /* 0x000fe20000011400 */
[----:B------:R-:W-:-:S03]  /*dfd0*/  IMAD.IADD R5, R4, 0x1, -R5 ;  /* 0x0000000104057824 */ /* 0x000fc600078e0a05 */
[----:B------:R-:W-:Y:S02]  /*dfe0*/  SHF.R.S32.HI R9, RZ, 0x1f, R18 ;  /* 0x0000001fff097819 */ /* 0x000fe40000011412 */
[----:B------:R-:W-:Y:S02]  /*dff0*/  LEA.HI R0, R0, R7, RZ, 0x1 ;  /* 0x0000000700007211 */ /* 0x000fe400078f08ff */
[-C--:B------:R-:W-:Y:S02]  /*e000*/  LEA.HI R20, R9, R18.reuse, RZ, 0x2 ;  /* 0x0000001209147211 */ /* 0x080fe400078f10ff */
[----:B------:R-:W-:Y:S02]  /*e010*/  LOP3.LUT R0, R0, 0x3fffffe, RZ, 0xc0, !PT ;  /* 0x03fffffe00007812 */ /* 0x000fe400078ec0ff */
[--C-:B------:R-:W-:Y:S02]  /*e020*/  SHF.R.S32.HI R6, RZ, 0x2, R20.reuse ;  /* 0x00000002ff067819 */ /* 0x100fe40000011414 */
[----:B------:R-:W-:Y:S01]  /*e030*/  SHF.R.S32.HI R11, RZ, 0x1f, R20 ;  /* 0x0000001fff0b7819 */ /* 0x000fe20000011414 */
[----:B------:R-:W-:Y:S01]  /*e040*/  IMAD.IADD R0, R7, 0x1, -R0 ;  /* 0x0000000107007824 */ /* 0x000fe200078e0a00 */
[----:B------:R-:W-:-:S02]  /*e050*/  LEA.HI R9, R9, R18, RZ, 0x5 ;  /* 0x0000001209097211 */ /* 0x000fc400078f28ff */
[----:B------:R-:W-:Y:S02]  /*e060*/  LEA.HI R11, R11, R6, RZ, 0x3 ;  /* 0x000000060b0b7211 */ /* 0x000fe400078f18ff */
[----:B------:R-:W-:Y:S02]  /*e070*/  SHF.R.S32.HI R7, RZ, 0x5, R9 ;  /* 0x00000005ff077819 */ /* 0x000fe40000011409 */
[----:B------:R-:W-:Y:S01]  /*e080*/  LOP3.LUT R11, R11, 0xfffffff8, RZ, 0xc0, !PT ;  /* 0xfffffff80b0b7812 */ /* 0x000fe200078ec0ff */
[----:B------:R-:W0:Y:S04]  /*e090*/  @P0 LDC R9, c[0x0][0xbec] ;  /* 0x0002fb00ff090b82 */ /* 0x000e280000000800 */
[----:B------:R-:W-:Y:S01]  /*e0a0*/  IMAD.IADD R4, R6, 0x1, -R11 ;  /* 0x0000000106047824 */ /* 0x000fe200078e0a0b */
[----:B------:R-:W-:-:S03]  /*e0b0*/  LEA.HI R6, R5, R5, RZ, 0x1 ;  /* 0x0000000505067211 */ /* 0x000fc600078f08ff */
[----:B------:R-:W2:Y:S01]  /*e0c0*/  LDC.64 R10, c[0x0][0xbd8] ;  /* 0x0002f600ff0a7b82 */ /* 0x000ea20000000a00 */
[----:B------:R-:W-:Y:S01]  /*e0d0*/  LOP3.LUT R6, R6, 0x1ffffffe, RZ, 0xc0, !PT ;  /* 0x1ffffffe06067812 */ /* 0x000fe200078ec0ff */
[----:B------:R-:W-:Y:S02]  /*e0e0*/  IMAD R7, R7, 0x10, R4 ;  /* 0x0000001007077824 */ /* 0x000fe400078e0204 */
[----:B------:R-:W-:Y:S02]  /*e0f0*/  IMAD.U32 R4, RZ, RZ, UR4 ;  /* 0x00000004ff047e24 */ /* 0x000fe4000f8e00ff */
[----:B------:R-:W-:Y:S02]  /*e100*/  IMAD.IADD R23, R5, 0x1, -R6 ;  /* 0x0000000105177824 */ /* 0x000fe400078e0a06 */
[----:B------:R-:W-:Y:S02]  /*e110*/  IMAD R0, R0, 0x40, R7 ;  /* 0x0000004000007824 */ /* 0x000fe400078e0207 */
[----:B------:R-:W-:Y:S01]  /*e120*/  IMAD.U32 R5, RZ, RZ, UR5 ;  /* 0x00000005ff057e24 */ /* 0x000fe2000f8e00ff */
[----:B------:R-:W-:Y:S01]  /*e130*/  UIMAD.WIDE.U32 UR4, UR13, UR8, URZ ;  /* 0x000000080d0472a5 */ /* 0x000fe2000f8e003f */
[----:B------:R-:W-:Y:S01]  /*e140*/  IMAD.U32 R5, RZ, RZ, UR6 ;  /* 0x00000006ff057e24 */ /* 0x000fe2000f8e00ff */
[----:B------:R-:W-:Y:S01]  /*e150*/  UIMAD UR6, UR13, UR9, UR7 ;  /* 0x000000090d0672a4 */ /* 0x000fe2000f8e0207 */
[----:B------:R-:W-:-:S02]  /*e160*/  IMAD R6, R23, 0x8, R0 ;  /* 0x0000000817067824 */ /* 0x000fc400078e0200 */
[----:B------:R-:W-:Y:S01]  /*e170*/  ULDC.64 UR8, c[0x0][0xb28] ;  /* 0x0002ca0000087ab9 */ /* 0x000fe20000000a00 */
[----:B------:R-:W-:Y:S02]  /*e180*/  UIADD3 UR6, UR5, UR6, URZ ;  /* 0x0000000605067290 */ /* 0x000fe4000fffe03f */
[----:B------:R-:W-:Y:S02]  /*e190*/  IMAD.U32 R7, RZ, RZ, UR5 ;  /* 0x00000005ff077e24 */ /* 0x000fe4000f8e00ff */
[----:B-1----:R-:W-:Y:S02]  /*e1a0*/  IMAD R0, R19, 0x80, R0 ;  /* 0x0000008013007824 */ /* 0x002fe400078e0200 */
[----:B------:R-:W-:Y:S01]  /*e1b0*/  IMAD.U32 R7, RZ, RZ, UR6 ;  /* 0x00000006ff077e24 */ /* 0x000fe2000f8e00ff */
[----:B------:R-:W-:Y:S01]  /*e1c0*/  ULDC.64 UR6, c[0x0][0xb48] ;  /* 0x0002d20000067ab9 */ /* 0x000fe20000000a00 */
[C---:B--2---:R-:W-:Y:S02]  /*e1d0*/  IMAD R8, R10.reuse, UR10, RZ ;  /* 0x0000000a0a087c24 */ /* 0x044fe4000f8e02ff */
[----:B------:R-:W-:-:S04]  /*e1e0*/  IMAD.WIDE.U32 R4, R10, UR12, R4 ;  /* 0x0000000c0a047c25 */ /* 0x000fc8000f8e0004 */
[----:B------:R-:W-:Y:S02]  /*e1f0*/  IMAD R11, R11, UR12, R8 ;  /* 0x0000000c0b0b7c24 */ /* 0x000fe4000f8e0208 */
[----:B------:R-:W-:Y:S02]  /*e200*/  IMAD R8, R19, 0x80, R6 ;  /* 0x0000008013087824 */ /* 0x000fe400078e0206 */
[----:B------:R-:W-:Y:S01]  /*e210*/  IMAD.U32 R6, RZ, RZ, UR4 ;  /* 0x00000004ff067e24 */ /* 0x000fe2000f8e00ff */
[----:B------:R-:W-:Y:S01]  /*e220*/  ULDC.64 UR4, c[0x0][0xbe0] ;  /* 0x0002f80000047ab9 */ /* 0x000fe20000000a00 */
[----:B0-----:R-:W-:-:S04]  /*e230*/  @P0 IMAD.HI.U32 R10, R8, R9, RZ ;  /* 0x00000009080a0227 */ /* 0x001fc800078e00ff */
[----:B------:R-:W-:Y:S01]  /*e240*/  IMAD.MOV.U32 R9, RZ, RZ, R8 ;  /* 0x000000ffff097224 */ /* 0x000fe200078e0008 */
[----:B---3--:R-:W-:Y:S01]  /*e250*/  @P0 SHF.R.U32.HI R9, RZ, R13, R10 ;  /* 0x0000000dff090219 */ /* 0x008fe2000001160a */
[----:B------:R-:W-:Y:S01]  /*e260*/  IMAD R13, R15, UR12, R12 ;  /* 0x0000000c0f0d7c24 */ /* 0x000fe2000f8e020c */
[----:B------:R-:W-:Y:S01]  /*e270*/  SHF.R.S32.HI R12, RZ, 0x1f, R21 ;  /* 0x0000001fff0c7819 */ /* 0x000fe20000011415 */
[----:B------:R-:W-:-:S04]  /*e280*/  IMAD.WIDE.U32 R6, R14, UR12, R6 ;  /* 0x0000000c0e067c25 */ /* 0x000fc8000f8e0006 */
[----:B------:R-:W-:Y:S02]  /*e290*/  IMAD.IADD R5, R5, 0x1, R11 ;  /* 0x0000000105057824 */ /* 0x000fe400078e020b */
[----:B-----5:R-:W-:-:S04]  /*e2a0*/  @P0 IMAD.HI.U32 R121, R8, R121, RZ ;  /* 0x0000007908790227 */ /* 0x020fc800078e00ff */
[----:B------:R-:W-:Y:S02]  /*e2b0*/  IMAD.IADD R7, R7, 0x1, R13 ;  /* 0x0000000107077824 */ /* 0x000fe400078e020d */
[----:B------:R-:W-:Y:S02]  /*e2c0*/  IMAD R13, R12, UR6, RZ ;  /* 0x000000060c0d7c24 */ /* 0x000fe4000f8e02ff */
[----:B------:R-:W-:-:S04]  /*e2d0*/  IMAD.WIDE.U32 R4, R21, UR4, R4 ;  /* 0x0000000415047c25 */ /* 0x000fc8000f8e0004 */
[----:B------:R-:W-:Y:S01]  /*e2e0*/  IMAD.MOV.U32 R11, RZ, RZ, R8 ;  /* 0x000000ffff0b7224 */ /* 0x000fe200078e0008 */
[----:B------:R-:W-:Y:S01]  /*e2f0*/  @P0 SHF.R.U32.HI R11, RZ, R22, R121 ;  /* 0x00000016ff0b0219 */ /* 0x000fe20000011679 */
[----:B------:R-:W-:Y:S01]  /*e300*/  IMAD R10, R12, UR4, RZ ;  /* 0x000000040c0a7c24 */ /* 0x000fe2000f8e02ff */
[----:B------:R-:W-:Y:S01]  /*e310*/  IADD3 R4, P0, R9, R4, RZ ;  /* 0x0000000409047210 */ /* 0x000fe20007f1e0ff */
[C---:B------:R-:W-:Y:S01]  /*e320*/  IMAD R15, R21.reuse, UR7, R13 ;  /* 0x00000007150f7c24 */ /* 0x040fe2000f8e020d */
[--C-:B------:R-:W-:Y:S01]  /*e330*/  SHF.R.S32.HI R13, RZ, 0x1f, R9.reuse ;  /* 0x0000001fff0d7819 */ /* 0x100fe20000011409 */
[----:B------:R-:W-:Y:S02]  /*e340*/  IMAD.MOV R9, RZ, RZ, -R9 ;  /* 0x000000ffff097224 */ /* 0x000fe400078e0a09 */
[----:B------:R-:W-:Y:S01]  /*e350*/  IMAD R12, R21, UR5, R10 ;  /* 0x00000005150c7c24 */ /* 0x000fe2000f8e020a */
[--C-:B------:R-:W-:Y:S01]  /*e360*/  SHF.R.S32.HI R10, RZ, 0x1f, R11.reuse ;  /* 0x0000001fff0a7819 */ /* 0x100fe2000001140b */
[----:B------:R-:W-:Y:S01]  /*e370*/  IMAD.MOV R14, RZ, RZ, -R11 ;  /* 0x000000ffff0e7224 */ /* 0x000fe200078e0a0b */
[----:B------:R-:W-:Y:S01]  /*e380*/  ULDC.64 UR4, c[0x0][0xb30] ;  /* 0x0002cc0000047ab9 */ /* 0x000fe20000000a00 */
[----:B------:R-:W-:Y:S01]  /*e390*/  IMAD R9, R17, R9, R8 ;  /* 0x0000000911097224 */ /* 0x000fe200078e0208 */
[----:B------:R-:W-:Y:S01]  /*e3a0*/  IADD3.X R5, R13, R5, R12, P0, !PT ;  /* 0x000000050d057210 */ /* 0x000fe200007fe40c */
[----:B------:R-:W-:Y:S01]  /*e3b0*/  IMAD.WIDE.U32 R6, R21, UR6, R6 ;  /* 0x0000000615067c25 */ /* 0x000fe2000f8e0006 */
[----:B------:R-:W-:-:S03]  /*e3c0*/  ULDC.64 UR6, c[0x0][0xbc8] ;  /* 0x0002f20000067ab9 */ /* 0x000fc60000000a00 */
[----:B------:R-:W-:Y:S02]  /*e3d0*/  IMAD R10, R10, UR4, RZ ;  /* 0x000000040a0a7c24 */ /* 0x000fe4000f8e02ff */
[----:B------:R-:W-:Y:S01]  /*e3e0*/  IMAD R13, R17, R14, R8 ;  /* 0x0000000e110d7224 */ /* 0x000fe200078e0208 */
[----:B------:R-:W-:Y:S01]  /*e3f0*/  SHF.R.S32.HI R8, RZ, 0x1f, R9 ;  /* 0x0000001fff087819 */ /* 0x000fe20000011409 */
[----:B------:R-:W-:Y:S02]  /*e400*/  IMAD.IADD R7, R7, 0x1, R15 ;  /* 0x0000000107077824 */ /* 0x000fe400078e020f */
[C---:B------:R-:W-:Y:S01]  /*e410*/  IMAD R15, R11.reuse, UR5, R10 ;  /* 0x000000050b0f7c24 */ /* 0x040fe2000f8e020a */
[----:B------:R-:W-:Y:S01]  /*e420*/  SHF.R.S32.HI R10, RZ, 0x1f, R13 ;  /* 0x0000001fff0a7819 */ /* 0x000fe2000001140d */
[----:B------:R-:W-:Y:S01]  /*e430*/  IMAD.WIDE.U32 R6, R11, UR4, R6 ;  /* 0x000000040b067c25 */ /* 0x000fe2000f8e0006 */
[----:B------:R-:W0:Y:S01]  /*e440*/  S2UR UR5, SR_CgaCtaId ;  /* 0x00000000000579c3 */ /* 0x000e220000008800 */
[----:B------:R-:W-:-:S02]  /*e450*/  UMOV UR4, 0x400 ;  /* 0x0000040000047882 */ /* 0x000fc40000000000 */
[----:B------:R-:W-:Y:S02]  /*e460*/  IMAD R8, R8, UR6, RZ ;  /* 0x0000000608087c24 */ /* 0x000fe4000f8e02ff */
        /* <DEDUP_REMOVED lines=11> */
[----:B------:R-:W-:Y:S01]  /*e520*/  SHFL.IDX PT, R10, R14, RZ, 0x1c1f ;  /* 0x001c1fff0e0a7589 */ /* 0x000fe200000e0000 */
[----:B------:R-:W-:Y:S01]  /*e530*/  IMAD.IADD R9, R9, 0x1, R15 ;  /* 0x0000000109097824 */ /* 0x000fe200078e020f */
[----:B------:R-:W-:Y:S01]  /*e540*/  LEA R6, P1, R8, UR8, 0x2 ;  /* 0x0000000808067c11 */ /* 0x000fe2000f8210ff */
[----:B0-----:R-:W-:Y:S01]  /*e550*/  ULEA UR4, UR5, UR4, 0x18 ;  /* 0x0000000405047291 */ /* 0x001fe2000f8ec03f */
[----:B------:R-:W-:Y:S01]  /*e560*/  LEA.HI.X R15, R4, UR7, R5, 0x2, P0 ;  /* 0x00000007040f7c11 */ /* 0x000fe200080f1405 */
[----:B------:R-:W-:Y:S01]  /*e570*/  SHFL.IDX PT, R12, R14, 0x1, 0x1c1f ;  /* 0x003c1f000e0c7f89 */ /* 0x000fe200000e0000 */
[----:B------:R-:W-:Y:S01]  /*e580*/  LEA.HI.X R9, R8, UR9, R9, 0x2, P1 ;  /* 0x0000000908097c11 */ /* 0x000fe200088f1409 */
[----:B------:R-:W-:Y:S01]  /*e590*/  IMAD R7, R17, UR6, RZ ;  /* 0x0000000611077c24 */ /* 0x000fe2000f8e02ff */
[----:B------:R-:W-:Y:S01]  /*e5a0*/  LOP3.LUT P0, RZ, R18, 0x3, RZ, 0xc0, !PT ;  /* 0x0000000312ff7812 */ /* 0x000fe2000780c0ff */
[----:B------:R-:W0:Y:S01]  /*e5b0*/  SHFL.IDX PT, R11, R15, RZ, 0x1c1f ;  /* 0x001c1fff0f0b7589 */ /* 0x000e2200000e0000 */
[C---:B------:R-:W-:Y:S01]  /*e5c0*/  VIADD R8, R0.reuse, 0x8 ;  /* 0x0000000800087836 */ /* 0x040fe20000000000 */
[----:B------:R-:W-:Y:S01]  /*e5d0*/  UIADD3 UR4, UR4, 0x30820, URZ ;  /* 0x0003082004047890 */ /* 0x000fe2000fffe03f */
[CC--:B------:R-:W-:Y:S01]  /*e5e0*/  ISETP.GE.OR P1, PT, R0.reuse, R7.reuse, P0 ;  /* 0x000000070000720c */ /* 0x0c0fe20000726670 */
[----:B------:R1:W2:Y:S01]  /*e5f0*/  SHFL.IDX PT, R13, R15, 0x1, 0x1c1f ;  /* 0x003c1f000f0d7f89 */ /* 0x0002a200000e0000 */
[-C--:B------:R-:W-:Y:S01]  /*e600*/  ISETP.GE.AND P2, PT, R0, R7.reuse, PT ;  /* 0x000000070000720c */ /* 0x080fe20003f46270 */
[----:B------:R-:W-:Y:S01]  /*e610*/  UPRMT UR4, URZ, 0x654, UR4 ;  /* 0x000006543f047896 */ /* 0x000fe20008000004 */
[----:B------:R-:W-:Y:S01]  /*e620*/  ISETP.GE.OR P0, PT, R8, R7, P0 ;  /* 0x000000070800720c */ /* 0x000fe20000706670 */
[----:B------:R3:W4:Y:S01]  /*e630*/  SHFL.IDX PT, R4, R6, RZ, 0x1c1f ;  /* 0x001c1fff06047589 */ /* 0x00072200000e0000 */
[----:B-1----:R-:W-:-:S03]  /*e640*/  LOP3.LUT R15, R20, 0x7ffffffc, RZ, 0xc0, !PT ;  /* 0x7ffffffc140f7812 */ /* 0x002fc600078ec0ff */
[----:B------:R3:W1:Y:S03]  /*e650*/  SHFL.IDX PT, R5, R9, RZ, 0x1c1f ;  /* 0x001c1fff09057589 */ /* 0x00066600000e0000 */
[----:B------:R-:W-:Y:S01]  /*e660*/  SYNCS.ARRIVE.TRANS64.RED.A1T0 RZ, [UR4], RZ ;  /* 0x000000ffffff79a7 */ /* 0x000fe20008100404 */
[----:B------:R-:W-:-:S04]  /*e670*/  IMAD.IADD R15, R18, 0x1, -R15 ;  /* 0x00000001120f7824 */ /* 0x000fc800078e0a0f */
[----:B------:R-:W-:Y:S01]  /*e680*/  IMAD.SHL.U32 R0, R15, 0x2, RZ ;  /* 0x000000020f007824 */ /* 0x000fe200078e00ff */
[----:B0-----:R3:W-:Y:S04]  /*e690*/  @!P1 ST.E desc[UR36][R10.64], R3 ;  /* 0x000000030a009985 */ /* 0x0017e8000c101924 */
[----:B--2---:R3:W-:Y:S01]  /*e6a0*/  @!P0 ST.E desc[UR36][R12.64], R2 ;  /* 0x000000020c008985 */ /* 0x0047e2000c101924 */
[----:B------:R-:W-:Y:S05]  /*e6b0*/  @P2 BRA `(.L_x_1059) ;  /* 0x0000000800382947 */ /* 0x000fea0003800000 */
[C---:B---3--:R-:W-:Y:S01]  /*e6c0*/  VIADD R2, R0.reuse, 0x8 ;  /* 0x0000000800027836 */ /* 0x048fe20000000000 */
[----:B------:R-:W-:Y:S01]  /*e6d0*/  ULDC UR4, c[0x0][0xac8] ;  /* 0x0002b20000047ab9 */ /* 0x000fe20000000800 */
[C---:B------:R-:W-:Y:S01]  /*e6e0*/  VIADD R3, R0.reuse, 0x10 ;  /* 0x0000001000037836 */ /* 0x040fe20000000000 */
[C---:B------:R-:W-:Y:S01]  /*e6f0*/  ISETP.GE.AND P0, PT, R0.reuse, UR4, PT ;  /* 0x0000000400007c0c */ /* 0x040fe2000bf06270 */
[----:B------:R-:W-:Y:S01]  /*e700*/  VIADD R14, R0, 0x18 ;  /* 0x00000018000e7836 */ /* 0x000fe20000000000 */
[----:B------:R-:W-:Y:S01]  /*e710*/  ISETP.GE.AND P1, PT, R2, UR4, PT ;  /* 0x0000000402007c0c */ /* 0x000fe2000bf26270 */
[C---:B------:R-:W-:Y:S01]  /*e720*/  VIADD R15, R0.reuse, 0x20 ;  /* 0x00000020000f7836 */ /* 0x040fe20000000000 */
[----:B------:R-:W-:Y:S01]  /*e730*/  ISETP.GE.AND P2, PT, R3, UR4, PT ;  /* 0x0000000403007c0c */ /* 0x000fe2000bf46270 */
[----:B------:R-:W-:Y:S01]  /*e740*/  VIADD R16, R0, 0x28 ;  /* 0x0000002800107836 */ /* 0x000fe20000000000 */
[----:B------:R-:W-:Y:S01]  /*e750*/  ISETP.GE.AND P5, PT, R14, UR4, PT ;  /* 0x000000040e007c0c */ /* 0x000fe2000bfa6270 */
[C---:B------:R-:W-:Y:S01]  /*e760*/  VIADD R17, R0.reuse, 0x30 ;  /* 0x0000003000117836 */ /* 0x040fe20000000000 */
[----:B------:R-:W-:Y:S01]  /*e770*/  ISETP.GE.AND P6, PT, R15, UR4, PT ;  /* 0x000000040f007c0c */ /* 0x000fe2000bfc6270 */
[----:B------:R-:W-:-:S02]  /*e780*/  VIADD R18, R0, 0x38 ;  /* 0x0000003800127836 */ /* 0x000fc40000000000 */
[C---:B------:R-:W-:Y:S01]  /*e790*/  VIADD R19, R0.reuse, 0x40 ;  /* 0x0000004000137836 */ /* 0x040fe20000000000 */
[----:B------:R-:W-:Y:S01]  /*e7a0*/  ISETP.GE.AND P4, PT, R17, UR4, PT ;  /* 0x0000000411007c0c */ /* 0x000fe2000bf86270 */
[----:B------:R-:W-:Y:S01]  /*e7b0*/  VIADD R20, R0, 0x48 ;  /* 0x0000004800147836 */ /* 0x000fe20000000000 */
[----:B------:R-:W-:Y:S01]  /*e7c0*/  ISETP.GE.AND P3, PT, R18, UR4, PT ;  /* 0x0000000412007c0c */ /* 0x000fe2000bf66270 */
[----:B------:R-:W-:Y:S01]  /*e7d0*/  VIADD R22, R0, 0x50 ;  /* 0x0000005000167836 */ /* 0x000fe20000000000 */
[----:B------:R-:W-:Y:S01]  /*e7e0*/  @!P1 LEA.HI R2, R2, R2, RZ, 0x1 ;  /* 0x0000000202029211 */ /* 0x000fe200078f08ff */
[----:B------:R-:W-:Y:S01]  /*e7f0*/  VIADD R23, R0, 0x58 ;  /* 0x0000005800177836 */ /* 0x000fe20000000000 */
[----:B------:R-:W-:Y:S02]  /*e800*/  @!P2 LEA.HI R3, R3, R3, RZ, 0x1 ;  /* 0x000000030303a211 */ /* 0x000fe400078f08ff */
[----:B------:R-:W-:Y:S02]  /*e810*/  @!P1 LOP3.LUT R11, R2, 0xfffffffe, RZ, 0xc0, !PT ;  /* 0xfffffffe020b9812 */ /* 0x000fe400078ec0ff */
[----:B------:R-:W-:Y:S01]  /*e820*/  @!P2 LOP3.LUT R13, R3, 0xfffffffe, RZ, 0xc0, !PT ;  /* 0xfffffffe030da812 */ /* 0x000fe200078ec0ff */
[----:B-1--4-:R-:W-:Y:S01]  /*e830*/  @!P0 IMAD.WIDE R2, R0, 0x4, R4 ;  /* 0x0000000400028825 */ /* 0x012fe200078e0204 */
[----:B------:R-:W-:-:S02]  /*e840*/  @!P5 LEA.HI R14, R14, R14, RZ, 0x1 ;  /* 0x0000000e0e0ed211 */ /* 0x000fc400078f08ff */
[----:B------:R-:W-:Y:S01]  /*e850*/  @!P6 LEA.HI R15, R15, R15, RZ, 0x1 ;  /* 0x0000000f0f0fe211 */ /* 0x000fe200078f08ff */
[--C-:B------:R-:W-:Y:S01]  /*e860*/  @!P1 IMAD.WIDE R10, R11, 0x4, R4.reuse ;  /* 0x000000040b0a9825 */ /* 0x100fe200078e0204 */
[----:B------:R0:W-:Y:S01]  /*e870*/  @!P0 ST.E.64 desc[UR36][R2.64], R24 ;  /* 0x0000001802008985 */ /* 0x0001e2000c101b24 */
[----:B------:R-:W-:Y:S02]  /*e880*/  ISETP.GE.AND P0, PT, R16, UR4, PT ;  /* 0x0000000410007c0c */ /* 0x000fe4000bf06270 */
[----:B------:R-:W-:Y:S01]  /*e890*/  @!P2 IMAD.WIDE R12, R13, 0x4, R4 ;  /* 0x000000040d0ca825 */ /* 0x000fe200078e0204 */
[----:B------:R1:W-:Y:S01]  /*e8a0*/  @!P1 ST.E.64 desc[UR36][R10.64], R28 ;  /* 0x0000001c0a009985 */ /* 0x0003e2000c101b24 */
[----:B------:R-:W-:Y:S02]  /*e8b0*/  ISETP.GE.AND P1, PT, R20, UR4, PT ;  /* 0x0000000414007c0c */ /* 0x000fe4000bf26270 */
[----:B------:R-:W-:Y:S01]  /*e8c0*/  @!P4 LEA.HI R17, R17, R17, RZ, 0x1 ;  /* 0x000000111111c211 */ /* 0x000fe200078f08ff */
[----:B------:R2:W-:Y:S01]  /*e8d0*/  @!P2 ST.E.64 desc[UR36][R12.64], R32 ;  /* 0x000000200c00a985 */ /* 0x0005e2000c101b24 */
[----:B------:R-:W-:-:S02]  /*e8e0*/  ISETP.GE.AND P2, PT, R19, UR4, PT ;  /* 0x0000000413007c0c */ /* 0x000fc4000bf46270 */
[----:B------:R-:W-:Y:S02]  /*e8f0*/  @!P3 LEA.HI R18, R18, R18, RZ, 0x1 ;  /* 0x000000121212b211 */ /* 0x000fe400078f08ff */
[----:B------:R-:W-:Y:S01]  /*e900*/  @!P4 LOP3.LUT R17, R17, 0xfffffffe, RZ, 0xc0, !PT ;  /* 0xfffffffe1111c812 */ /* 0x000fe200078ec0ff */
[----:B0-----:R-:W-:Y:S01]  /*e910*/  VIADD R24, R0, 0x80 ;  /* 0x0000008000187836 */ /* 0x001fe20000000000 */
[----:B------:R-:W-:Y:S02]  /*e920*/  @!P5 LOP3.LUT R3, R14, 0xfffffffe, RZ, 0xc0, !PT ;  /* 0xfffffffe0e03d812 */ /* 0x000fe400078ec0ff */
[----:B------:R-:W-:Y:S02]  /*e930*/  @!P0 LEA.HI R16, R16, R16, RZ, 0x1 ;  /* 0x0000001010108211 */ /* 0x000fe400078f08ff */
[----:B-1----:R-:W-:Y:S01]  /*e940*/  @!P6 LOP3.LUT R11, R15, 0xfffffffe, RZ, 0xc0, !PT ;  /* 0xfffffffe0f0be812 */ /* 0x002fe200078ec0ff */
[----:B------:R-:W-:Y:S01]  /*e950*/  @!P5 IMAD.WIDE R2, R3, 0x4, R4 ;  /* 0x000000040302d825 */ /* 0x000fe200078e0204 */
[----:B------:R-:W-:-:S02]  /*e960*/  @!P1 LEA.HI R20, R20, R20, RZ, 0x1 ;  /* 0x0000001414149211 */ /* 0x000fc400078f08ff */
[----:B------:R-:W-:Y:S01]  /*e970*/  @!P2 LEA.HI R19, R19, R19, RZ, 0x1 ;  /* 0x000000131313a211 */ /* 0x000fe200078f08ff */
[----:B------:R-:W-:Y:S01]  /*e980*/  @!P6 IMAD.WIDE R10, R11, 0x4, R4 ;  /* 0x000000040b0ae825 */ /* 0x000fe200078e0204 */
[----:B--2---:R-:W-:Y:S01]  /*e990*/  @!P0 LOP3.LUT R13, R16, 0xfffffffe, RZ, 0xc0, !PT ;  /* 0xfffffffe100d8812 */ /* 0x004fe200078ec0ff */
[----:B------:R0:W-:Y:S01]  /*e9a0*/  @!P5 ST.E.64 desc[UR36][R2.64], R36 ;  /* 0x000000240200d985 */ /* 0x0001e2000c101b24 */
[----:B------:R-:W-:Y:S01]  /*e9b0*/  @!P3 LOP3.LUT R15, R18, 0xfffffffe, RZ, 0xc0, !PT ;  /* 0xfffffffe120fb812 */ /* 0x000fe200078ec0ff */
[----:B------:R-:W-:Y:S01]  /*e9c0*/  VIADD R18, R0, 0x60 ;  /* 0x0000006000127836 */ /* 0x000fe20000000000 */
[----:B------:R-:W-:Y:S01]  /*e9d0*/  @!P2 LOP3.LUT R19, R19, 0xfffffffe, RZ, 0xc0, !PT ;  /* 0xfffffffe1313a812 */ /* 0x000fe200078ec0ff */
[----:B------:R1:W-:Y:S01]  /*e9e0*/  @!P6 ST.E.64 desc[UR36][R10.64], R40 ;  /* 0x000000280a00e985 */ /* 0x0003e2000c101b24 */
[----:B------:R-:W-:Y:S01]  /*e9f0*/  @!P1 LOP3.LUT R21, R20, 0xfffffffe, RZ, 0xc0, !PT ;  /* 0xfffffffe14159812 */ /* 0x000fe200078ec0ff */
[----:B------:R-:W-:Y:S01]  /*ea00*/  VIADD R20, R0, 0x70 ;  /* 0x0000007000147836 */ /* 0x000fe20000000000 */
[----:B------:R-:W-:-:S02]  /*ea10*/  ISETP.GE.AND P5, PT, R22, UR4, PT ;  /* 0x0000000416007c0c */ /* 0x000fc4000bfa6270 */
        /* <DEDUP_REMOVED lines=8> */
[----:B------:R-:W-:Y:S01]  /*eaa0*/  @!P2 IMAD.WIDE R14, R19, 0x4, R4 ;  /* 0x00000004130ea825 */ /* 0x000fe200078e0204 */
[----:B------:R2:W-:Y:S01]  /*eab0*/  @!P3 ST.E.64 desc[UR36][R12.64], R52 ;  /* 0x000000340c00b985 */ /* 0x0005e2000c101b24 */
[----:B------:R-:W-:-:S02]  /*eac0*/  @!P5 LEA.HI R22, R22, R22, RZ, 0x1 ;  /* 0x000000161616d211 */ /* 0x000fc400078f08ff */
[----:B------:R-:W-:Y:S01]  /*ead0*/  @!P1 IMAD.WIDE R16, R21, 0x4, R4 ;  /* 0x0000000415109825 */ /* 0x000fe200078e0204 */
[----:B------:R3:W-:Y:S01]  /*eae0*/  @!P2 ST.E.64 desc[UR36][R14.64], R56 ;  /* 0x000000380e00a985 */ /* 0x0007e2000c101b24 */
[----:B------:R-:W-:Y:S02]  /*eaf0*/  ISETP.GE.AND P2, PT, R20, UR4, PT ;  /* 0x0000000414007c0c */ /* 0x000fe4000bf46270 */
[C---:B------:R-:W-:Y:S01]  /*eb00*/  VIADD R19, R0.reuse, 0x68 ;  /* 0x0000006800137836 */ /* 0x040fe20000000000 */
[----:B------:R4:W-:Y:S01]  /*eb10*/  @!P1 ST.E.64 desc[UR36][R16.64], R60 ;  /* 0x0000003c10009985 */ /* 0x0009e2000c101b24 */
[----:B------:R-:W-:Y:S01]  /*eb20*/  VIADD R21, R0, 0x78 ;  /* 0x0000007800157836 */ /* 0x000fe20000000000 */
[----:B------:R-:W-:Y:S02]  /*eb30*/  @!P6 LEA.HI R23, R23, R23, RZ, 0x1 ;  /* 0x000000171717e211 */ /* 0x000fe400078f08ff */
[----:B------:R-:W-:Y:S02]  /*eb40*/  ISETP.GE.AND P1, PT, R19, UR4, PT ;  /* 0x0000000413007c0c */ /* 0x000fe4000bf26270 */
[----:B------:R-:W-:-:S02]  /*eb50*/  ISETP.GE.AND P3, PT, R21, UR4, PT ;  /* 0x0000000415007c0c */ /* 0x000fc4000bf66270 */
[----:B0-----:R-:W-:Y:S02]  /*eb60*/  @!P5 LOP3.LUT R3, R22, 0xfffffffe, RZ, 0xc0, !PT ;  /* 0xfffffffe1603d812 */ /* 0x001fe400078ec0ff */
[----:B------:R-:W-:Y:S02]  /*eb70*/  @!P0 LEA.HI R18, R18, R18, RZ, 0x1 ;  /* 0x0000001212128211 */ /* 0x000fe400078f08ff */
[----:B-1----:R-:W-:Y:S01]  /*eb80*/  @!P6 LOP3.LUT R11, R23, 0xfffffffe, RZ, 0xc0, !PT ;  /* 0xfffffffe170be812 */ /* 0x002fe200078ec0ff */
[--C-:B------:R-:W-:Y:S01]  /*eb90*/  @!P5 IMAD.WIDE R2, R3, 0x4, R4.reuse ;  /* 0x000000040302d825 */ /* 0x100fe200078e0204 */
[----:B--2---:R-:W-:Y:S02]  /*eba0*/  @!P0 LOP3.LUT R13, R18, 0xfffffffe, RZ, 0xc0, !PT ;  /* 0xfffffffe120d8812 */ /* 0x004fe400078ec0ff */
[----:B------:R-:W-:Y:S01]  /*ebb0*/  @!P2 LEA.HI R20, R20, R20, RZ, 0x1 ;  /* 0x000000141414a211 */ /* 0x000fe200078f08ff */
[--C-:B------:R-:W-:Y:S01]  /*ebc0*/  @!P6 IMAD.WIDE R10, R11, 0x4, R4.reuse ;  /* 0x000000040b0ae825 */ /* 0x100fe200078e0204 */
[----:B------:R-:W-:Y:S01]  /*ebd0*/  @!P1 LEA.HI R19, R19, R19, RZ, 0x1 ;  /* 0x0000001313139211 */ /* 0x000fe200078f08ff */
[----:B------:R0:W-:Y:S01]  /*ebe0*/  @!P5 ST.E.64 desc[UR36][R2.64], R64 ;  /* 0x000000400200d985 */ /* 0x0001e2000c101b24 */
[----:B------:R-:W-:Y:S01]  /*ebf0*/  @!P3 LEA.HI R21, R21, R21, RZ, 0x1 ;  /* 0x000000151515b211 */ /* 0x000fe200078f08ff */
[----:B------:R-:W-:Y:S01]  /*ec00*/  @!P0 IMAD.WIDE R12, R13, 0x4, R4 ;  /* 0x000000040d0c8825 */ /* 0x000fe200078e0204 */
[----:B------:R-:W-:Y:S01]  /*ec10*/  @!P1 LOP3.LUT R19, R19, 0xfffffffe, RZ, 0xc0, !PT ;  /* 0xfffffffe13139812 */ /* 0x000fe200078ec0ff */
[----:B------:R1:W-:Y:S01]  /*ec20*/  @!P6 ST.E.64 desc[UR36][R10.64], R68 ;  /* 0x000000440a00e985 */ /* 0x0003e2000c101b24 */
[----:B------:R-:W-:Y:S01]  /*ec30*/  @!P4 LEA.HI R24, R24, R24, RZ, 0x1 ;  /* 0x000000181818c211 */ /* 0x000fe200078f08ff */
[----:B------:R-:W-:Y:S01]  /*ec40*/  VIADD R18, R0, 0x88 ;  /* 0x0000008800127836 */ /* 0x000fe20000000000 */
[----:B---3--:R-:W-:Y:S01]  /*ec50*/  @!P2 LOP3.LUT R15, R20, 0xfffffffe, RZ, 0xc0, !PT ;  /* 0xfffffffe140fa812 */ /* 0x008fe200078ec0ff */
[----:B------:R-:W-:Y:S01]  /*ec60*/  @!P0 ST.E.64 desc[UR36][R12.64], R72 ;  /* 0x000000480c008985 */ /* 0x000fe2000c101b24 */
[----:B------:R-:W-:Y:S01]  /*ec70*/  @!P3 LOP3.LUT R21, R21, 0xfffffffe, RZ, 0xc0, !PT ;  /* 0xfffffffe1515b812 */ /* 0x000fe200078ec0ff */
[----:B------:R-:W-:Y:S01]  /*ec80*/  VIADD R20, R0, 0x98 ;  /* 0x0000009800147836 */ /* 0x000fe20000000000 */
[----:B----4-:R-:W-:-:S02]  /*ec90*/  @!P4 LOP3.LUT R17, R24, 0xfffffffe, RZ, 0xc0, !PT ;  /* 0xfffffffe1811c812 */ /* 0x010fc400078ec0ff */
[----:B------:R-:W-:Y:S01]  /*eca0*/  ISETP.GE.AND P0, PT, R18, UR4, PT ;  /* 0x0000000412007c0c */ /* 0x000fe2000bf06270 */
[----:B0-----:R-:W-:-:S04]  /*ecb0*/  @!P1 IMAD.WIDE R2, R19, 0x4, R4 ;  /* 0x0000000413029825 */ /* 0x001fc800078e0204 */
[--C-:B-1----:R-:W-:Y:S01]  /*ecc0*/  @!P2 IMAD.WIDE R10, R15, 0x4, R4.reuse ;  /* 0x000000040f0aa825 */ /* 0x102fe200078e0204 */
[----:B------:R0:W-:Y:S03]  /*ecd0*/  @!P1 ST.E.64 desc[UR36][R2.64], R76 ;  /* 0x0000004c02009985 */ /* 0x0001e6000c101b24 */
[----:B------:R-:W-:Y:S01]  /*ece0*/  VIADD R19, R0, 0x90 ;  /* 0x0000009000137836 */ /* 0x000fe20000000000 */
[----:B------:R1:W-:Y:S01]  /*ecf0*/  @!P2 ST.E.64 desc[UR36][R10.64], R80 ;  /* 0x000000500a00a985 */ /* 0x0003e2000c101b24 */
[--C-:B------:R-:W-:Y:S01]  /*ed00*/  @!P3 IMAD.WIDE R14, R21, 0x4, R4.reuse ;  /* 0x00000004150eb825 */ /* 0x100fe200078e0204 */
[----:B------:R-:W-:Y:S02]  /*ed10*/  ISETP.GE.AND P2, PT, R20, UR4, PT ;  /* 0x0000000414007c0c */ /* 0x000fe4000bf46270 */
[----:B------:R-:W-:Y:S01]  /*ed20*/  ISETP.GE.AND P1, PT, R19, UR4, PT ;  /* 0x0000000413007c0c */ /* 0x000fe2000bf26270 */
[----:B------:R-:W-:Y:S01]  /*ed30*/  @!P4 IMAD.WIDE R16, R17, 0x4, R4 ;  /* 0x000000041110c825 */ /* 0x000fe200078e0204 */
[----:B------:R2:W-:Y:S01]  /*ed40*/  @!P3 ST.E.64 desc[UR36][R14.64], R84 ;  /* 0x000000540e00b985 */ /* 0x0005e2000c101b24 */
[----:B------:R-:W-:-:S02]  /*ed50*/  @!P0 LEA.HI R18, R18, R18, RZ, 0x1 ;  /* 0x0000001212128211 */ /* 0x000fc400078f08ff */
[C---:B------:R-:W-:Y:S01]  /*ed60*/  VIADD R21, R0.reuse, 0xa0 ;  /* 0x000000a000157836 */ /* 0x040fe20000000000 */
[----:B------:R3:W-:Y:S01]  /*ed70*/  @!P4 ST.E.64 desc[UR36][R16.64], R88 ;  /* 0x000000581000c985 */ /* 0x0007e2000c101b24 */
[C---:B0-----:R-:W-:Y:S02]  /*ed80*/  VIADD R3, R0.reuse, 0xb8 ;  /* 0x000000b800037836 */ /* 0x041fe40000000000 */
[C---:B------:R-:W-:Y:S01]  /*ed90*/  VIADD R12, R0.reuse, 0xa8 ;  /* 0x000000a8000c7836 */ /* 0x040fe20000000000 */
[----:B------:R-:W-:Y:S01]  /*eda0*/  ISETP.GE.AND P3, PT, R21, UR4, PT ;  /* 0x0000000415007c0c */ /* 0x000fe2000bf66270 */
[----:B------:R-:W-:Y:S01]  /*edb0*/  VIADD R13, R0, 0xb0 ;  /* 0x000000b0000d7836 */ /* 0x000fe20000000000 */
[----:B------:R-:W-:Y:S02]  /*edc0*/  ISETP.GE.AND P6, PT, R3, UR4, PT ;  /* 0x0000000403007c0c */ /* 0x000fe4000bfc6270 */
[----:B------:R-:W-:Y:S02]  /*edd0*/  ISETP.GE.AND P4, PT, R12, UR4, PT ;  /* 0x000000040c007c0c */ /* 0x000fe4000bf86270 */
[----:B------:R-:W-:-:S02]  /*ede0*/  ISETP.GE.AND P5, PT, R13, UR4, PT ;  /* 0x000000040d007c0c */ /* 0x000fc4000bfa6270 */
[----:B------:R-:W-:Y:S02]  /*edf0*/  @!P1 LEA.HI R19, R19, R19, RZ, 0x1 ;  /* 0x0000001313139211 */ /* 0x000fe400078f08ff */
[----:B------:R-:W-:Y:S02]  /*ee00*/  @!P2 LEA.HI R20, R20, R20, RZ, 0x1 ;  /* 0x000000141414a211 */ /* 0x000fe400078f08ff */
[----:B-1----:R-:W-:Y:S02]  /*ee10*/  @!P1 LOP3.LUT R11, R19, 0xfffffffe, RZ, 0xc0, !PT ;  /* 0xfffffffe130b9812 */ /* 0x002fe400078ec0ff */
[----:B------:R-:W-:Y:S02]  /*ee20*/  @!P3 LEA.HI R21, R21, R21, RZ, 0x1 ;  /* 0x000000151515b211 */ /* 0x000fe400078f08ff */
[----:B------:R-:W-:Y:S02]  /*ee30*/  @!P6 LEA.HI R10, R3, R3, RZ, 0x1 ;  /* 0x00000003030ae211 */ /* 0x000fe400078f08ff */
[----:B------:R-:W-:-:S02]  /*ee40*/  @!P4 LEA.HI R12, R12, R12, RZ, 0x1 ;  /* 0x0000000c0c0cc211 */ /* 0x000fc400078f08ff */
[----:B------:R-:W-:Y:S02]  /*ee50*/  @!P5 LEA.HI R2, R13, R13, RZ, 0x1 ;  /* 0x0000000d0d02d211 */ /* 0x000fe400078f08ff */
[----:B------:R-:W-:Y:S02]  /*ee60*/  @!P0 LOP3.LUT R3, R18, 0xfffffffe, RZ, 0xc0, !PT ;  /* 0xfffffffe12038812 */ /* 0x000fe400078ec0ff */
[----:B------:R-:W-:Y:S02]  /*ee70*/  @!P2 LOP3.LUT R13, R20, 0xfffffffe, RZ, 0xc0, !PT ;  /* 0xfffffffe140da812 */ /* 0x000fe400078ec0ff */
[----:B--2---:R-:W-:Y:S02]  /*ee80*/  @!P3 LOP3.LUT R15, R21, 0xfffffffe, RZ, 0xc0, !PT ;  /* 0xfffffffe150fb812 */ /* 0x004fe400078ec0ff */
[----:B---3--:R-:W-:Y:S01]  /*ee90*/  @!P4 LOP3.LUT R17, R12, 0xfffffffe, RZ, 0xc0, !PT ;  /* 0xfffffffe0c11c812 */ /* 0x008fe200078ec0ff */
[----:B------:R-:W-:Y:S01]  /*eea0*/  @!P2 IMAD.WIDE R12, R13, 0x4, R4 ;  /* 0x000000040d0ca825 */ /* 0x000fe200078e0204 */
[----:B------:R-:W-:-:S02]  /*eeb0*/  @!P5 LOP3.LUT R19, R2, 0xfffffffe, RZ, 0xc0, !PT ;  /* 0xfffffffe0213d812 */ /* 0x000fc400078ec0ff */
        /* <DEDUP_REMOVED lines=14> */
.L_x_1059:
[----:B------:R-:W-:Y:S05]  /*efa0*/  BSYNC B0 ;  /* 0x0000000000007941 */ /* 0x000fea0003800000 */
.L_x_1058:
[----:B------:R-:W-:Y:S01]  /*efb0*/  ISETP.GE.AND P0, PT, R8, R7, PT ;  /* 0x000000070800720c */ /* 0x000fe20003f06270 */
[----:B0--3--:R0:W2:Y:S04]  /*efc0*/  SHFL.IDX PT, R3, R9, 0x1, 0x1c1f ;  /* 0x003c1f0009037f89 */ /* 0x0090a800000e0000 */
[----:B------:R0:W3:Y:S08]  /*efd0*/  SHFL.IDX PT, R2, R6, 0x1, 0x1c1f ;  /* 0x003c1f0006027f89 */ /* 0x0000f000000e0000 */
[----:B0-----:R-:W-:Y:S05]  /*efe0*/  @P0 BRA `(.L_x_970) ;  /* 0x0000004c003c0947 */ /* 0x001fea0003800000 */
[C---:B----4-:R-:W-:Y:S01]  /*eff0*/  VIADD R4, R0.reuse, 0x8 ;  /* 0x0000000800047836 */ /* 0x050fe20000000000 */
[----:B------:R-:W-:Y:S01]  /*f000*/  ULDC UR4, c[0x0][0xac8] ;  /* 0x0002b20000047ab9 */ /* 0x000fe20000000800 */
[C---:B------:R-:W-:Y:S01]  /*f010*/  VIADD R8, R0.reuse, 0x10 ;  /* 0x0000001000087836 */ /* 0x040fe20000000000 */
[C---:B------:R-:W-:Y:S01]  /*f020*/  ISETP.GE.AND P2, PT, R0.reuse, UR4, PT ;  /* 0x0000000400007c0c */ /* 0x040fe2000bf46270 */
[----:B------:R-:W-:Y:S01]  /*f030*/  VIADD R9, R0, 0x18 ;  /* 0x0000001800097836 */ /* 0x000fe20000000000 */
[----:B------:R-:W-:Y:S01]  /*f040*/  ISETP.GE.AND P3, PT, R4, UR4, PT ;  /* 0x0000000404007c0c */ /* 0x000fe2000bf66270 */
[----:B------:R-:W-:Y:S01]  /*f050*/  VIADD R10, R0, 0x20 ;  /* 0x00000020000a7836 */ /* 0x000fe20000000000 */
[----:B------:R-:W-:Y:S01]  /*f060*/  ISETP.GE.AND P0, PT, R8, UR4, PT ;  /* 0x0000000408007c0c */ /* 0x000fe2000bf06270 */
[C---:B------:R-:W-:Y:S01]  /*f070*/  VIADD R11, R0.reuse, 0x28 ;  /* 0x00000028000b7836 */ /* 0x040fe20000000000 */
[----:B------:R-:W-:Y:S01]  /*f080*/  ISETP.GE.AND P1, PT, R9, UR4, PT ;  /* 0x0000000409007c0c */ /* 0x000fe2000bf26270 */
[----:B------:R-:W-:-:S02]  /*f090*/  VIADD R12, R0, 0x30 ;  /* 0x00000030000c7836 */ /* 0x000fc40000000000 */
[C---:B------:R-:W-:Y:S02]  /*f0a0*/  VIADD R13, R0.reuse, 0x38 ;  /* 0x00000038000d7836 */ /* 0x040fe40000000000 */
[----:B------:R-:W-:Y:S01]  /*f0b0*/  VIADD R14, R0, 0x40 ;  /* 0x00000040000e7836 */ /* 0x000fe20000000000 */
[----:B------:R-:W-:Y:S01]  /*f0c0*/  ISETP.GE.AND P4, PT, R12, UR4, PT ;  /* 0x000000040c007c0c */ /* 0x000fe2000bf86270 */
[C---:B------:R-:W-:Y:S01]  /*f0d0*/  VIADD R16, R0.reuse, 0x48 ;  /* 0x0000004800107836 */ /* 0x040fe20000000000 */
[----:B------:R-:W-:Y:S01]  /*f0e0*/  ISETP.GE.AND P5, PT, R13, UR4, PT ;  /* 0x000000040d007c0c */ /* 0x000fe2000bfa6270 */
[----:B------:R-:W-:Y:S01]  /*f0f0*/  VIADD R18, R0, 0x50 ;  /* 0x0000005000127836 */ /* 0x000fe20000000000 */
[----:B------:R-:W-:Y:S01]  /*f100*/  @!P3 LEA.HI R4, R4, R4, RZ, 0x1 ;  /* 0x000000040404b211 */ /* 0x000fe200078f08ff */
[----:B------:R-:W-:Y:S01]  /*f110*/  VIADD R19, R0, 0x70 ;  /* 0x0000007000137836 */ /* 0x000fe20000000000 */
[----:B------:R-:W-:Y:S01]  /*f120*/  ISETP.GE.AND P6, PT, R14, UR4, PT ;  /* 0x000000040e007c0c */ /* 0x000fe2000bfc6270 */
[----:B------:R-:W-:Y:S01]  /*f130*/  VIADD R20, R0, 0x78 ;  /* 0x0000007800147836 */ /* 0x000fe20000000000 */
[----:B------:R-:W-:Y:S01]  /*f140*/  @!P3 LOP3.LUT R7, R4, 0xfffffffe, RZ, 0xc0, !PT ;  /* 0xfffffffe0407b812 */ /* 0x000fe200078ec0ff */
[----:B-123--:R-:W-:Y:S01]  /*f150*/  @!P2 IMAD.WIDE R4, R0, 0x4, R2 ;  /* 0x000000040004a825 */ /* 0x00efe200078e0202 */
[----:B------:R-:W-:-:S02]  /*f160*/  @!P0 LEA.HI R8, R8, R8, RZ, 0x1 ;  /* 0x0000000808088211 */ /* 0x000fc400078f08ff */
[----:B------:R-:W-:Y:S01]  /*f170*/  @!P1 LEA.HI R9, R9, R9, RZ, 0x1 ;  /* 0x0000000909099211 */ /* 0x000fe200078f08ff */
[----:B------:R-:W-:Y:S01]  /*f180*/  @!P3 IMAD.WIDE R6, R7, 0x4, R2 ;  /* 0x000000040706b825 */ /* 0x000fe200078e0202 */
[----:B------:R0:W-:Y:S01]  /*f190*/  @!P2 ST.E.64 desc[UR36][R4.64], R26 ;  /* 0x0000001a0400a985 */ /* 0x0001e2000c101b24 */
[----:B------:R-:W-:Y:S02]  /*f1a0*/  ISETP.GE.AND P2, PT, R10, UR4, PT ;  /* 0x000000040a007c0c */ /* 0x000fe4000bf46270 */
[----:B------:R-:W-:Y:S01]  /*f1b0*/  @!P4 LEA.HI R12, R12, R12, RZ, 0x1 ;  /* 0x0000000c0c0cc211 */ /* 0x000fe200078f08ff */
[----:B------:R1:W-:Y:S01]  /*f1c0*/  @!P3 ST.E.64 desc[UR36][R6.64], R30 ;  /* 0x0000001e0600b985 */ /* 0x0003e2000c101b24 */
[----:B------:R-:W-:Y:S02]  /*f1d0*/  ISETP.GE.AND P3, PT, R11, UR4, PT ;  /* 0x000000040b007c0c */ /* 0x000fe4000bf66270 */
[----:B------:R-:W-:-:S04]  /*f1e0*/  @!P6 LEA.HI R14, R14, R14, RZ, 0x1 ;  /* 0x0000000e0e0ee211 */ /* 0x000fc800078f08ff */
[----:B------:R-:W-:Y:S01]  /*f1f0*/  @!P6 LOP3.LUT R17, R14, 0xfffffffe, RZ, 0xc0, !PT ;  /* 0xfffffffe0e11e812 */ /* 0x000fe200078ec0ff */
[----:B------:R-:W-:Y:S01]  /*f200*/  VIADD R14, R0, 0x58 ;  /* 0x00000058000e7836 */ /* 0x000fe20000000000 */
        /* <DEDUP_REMOVED lines=24> */
[----:B------:R-:W-:-:S02]  /*f390*/  ISETP.GE.AND P4, PT, R19, UR4, PT ;  /* 0x0000000413007c0c */ /* 0x000fc4000bf86270 */
[----:B------:R-:W-:Y:S01]  /*f3a0*/  @!P6 IMAD.WIDE R12, R17, 0x4, R2 ;  /* 0x00000004110ce825 */ /* 0x000fe200078e0202 */
[----:B------:R3:W-:Y:S01]  /*f3b0*/  @!P5 ST.E.64 desc[UR36][R10.64], R54 ;  /* 0x000000360a00d985 */ /* 0x0007e2000c101b24 */
[----:B------:R-:W-:Y:S02]  /*f3c0*/  @!P1 LEA.HI R16, R16, R16, RZ, 0x1 ;  /* 0x0000001010109211 */ /* 0x000fe400078f08ff */
[C---:B------:R-:W-:Y:S01]  /*f3d0*/  VIADD R15, R0.reuse, 0x60 ;  /* 0x00000060000f7836 */ /* 0x040fe20000000000 */
[----:B------:R4:W-:Y:S01]  /*f3e0*/  @!P6 ST.E.64 desc[UR36][R12.64], R58 ;  /* 0x0000003a0c00e985 */ /* 0x0009e2000c101b24 */
[----:B------:R-:W-:Y:S01]  /*f3f0*/  VIADD R17, R0, 0x68 ;  /* 0x0000006800117836 */ /* 0x000fe20000000000 */
[----:B------:R-:W-:Y:S02]  /*f400*/  @!P0 LEA.HI R18, R18, R18, RZ, 0x1 ;  /* 0x0000001212128211 */ /* 0x000fe400078f08ff */
[----:B------:R-:W-:Y:S02]  /*f410*/  ISETP.GE.AND P6, PT, R15, UR4, PT ;  /* 0x000000040f007c0c */ /* 0x000fe4000bfc6270 */
[----:B------:R-:W-:-:S02]  /*f420*/  ISETP.GE.AND P5, PT, R17, UR4, PT ;  /* 0x0000000411007c0c */ /* 0x000fc4000bfa6270 */
[----:B0-----:R-:W-:Y:S01]  /*f430*/  @!P1 LOP3.LUT R5, R16, 0xfffffffe, RZ, 0xc0, !PT ;  /* 0xfffffffe10059812 */ /* 0x001fe200078ec0ff */
[----:B------:R-:W-:Y:S01]  /*f440*/  VIADD R16, R0, 0x80 ;  /* 0x0000008000107836 */ /* 0x000fe20000000000 */
[----:B-1----:R-:W-:Y:S01]  /*f450*/  @!P0 LOP3.LUT R7, R18, 0xfffffffe, RZ, 0xc0, !PT ;  /* 0xfffffffe12078812 */ /* 0x002fe200078ec0ff */
[----:B------:R-:W-:Y:S01]  /*f460*/  VIADD R18, R0, 0x88 ;  /* 0x0000008800127836 */ /* 0x000fe20000000000 */
        /* <DEDUP_REMOVED lines=10> */
[----:B------:R-:W-:Y:S01]  /*f510*/  @!P6 LOP3.LUT R15, R15, 0xfffffffe, RZ, 0xc0, !PT ;  /* 0xfffffffe0f0fe812 */ /* 0x000fe200078ec0ff */
[C---:B------:R-:W-:Y:S01]  /*f520*/  VIADD R14, R0.reuse, 0x90 ;  /* 0x00000090000e7836 */ /* 0x040fe20000000000 */
[----:B------:R-:W-:Y:S02]  /*f530*/  @!P5 LOP3.LUT R17, R17, 0xfffffffe, RZ, 0xc0, !PT ;  /* 0xfffffffe1111d812 */ /* 0x000fe400078ec0ff */
[----:B---3--:R-:W-:Y:S01]  /*f540*/  @!P4 LOP3.LUT R11, R19, 0xfffffffe, RZ, 0xc0, !PT ;  /* 0xfffffffe130bc812 */ /* 0x008fe200078ec0ff */
[----:B------:R-:W-:Y:S01]  /*f550*/  VIADD R19, R0, 0xa8 ;  /* 0x000000a800137836 */ /* 0x000fe20000000000 */
[----:B----4-:R-:W-:Y:S01]  /*f560*/  @!P3 LOP3.LUT R13, R20, 0xfffffffe, RZ, 0xc0, !PT ;  /* 0xfffffffe140db812 */ /* 0x010fe200078ec0ff */
[----:B------:R-:W-:Y:S01]  /*f570*/  VIADD R20, R0, 0xb0 ;  /* 0x000000b000147836 */ /* 0x000fe20000000000 */
[----:B------:R-:W-:Y:S01]  /*f580*/  ISETP.GE.AND P0, PT, R16, UR4, PT ;  /* 0x0000000410007c0c */ /* 0x000fe2000bf06270 */
[----:B0-----:R-:W-:Y:S01]  /*f590*/  @!P2 IMAD.WIDE R4, R9, 0x4, R2 ;  /* 0x000000040904a825 */ /* 0x001fe200078e0202 */
[----:B------:R-:W-:-:S03]  /*f5a0*/  ISETP.GE.AND P1, PT, R18, UR4, PT ;  /* 0x0000000412007c0c */ /* 0x000fc6000bf26270 */
        /* <DEDUP_REMOVED lines=15> */
[----:B------:R-:W-:Y:S01]  /*f6a0*/  @!P1 LEA.HI R18, R18, R18, RZ, 0x1 ;  /* 0x0000001212129211 */ /* 0x000fe200078f08ff */
[----:B------:R-:W-:Y:S01]  /*f6b0*/  VIADD R0, R0, 0xb8 ;  /* 0x000000b800007836 */ /* 0x000fe20000000000 */
[----:B------:R-:W-:Y:S02]  /*f6c0*/  ISETP.GE.AND P3, PT, R15, UR4, PT ;  /* 0x000000040f007c0c */ /* 0x000fe4000bf66270 */
[----:B------:R-:W-:-:S02]  /*f6d0*/  ISETP.GE.AND P4, PT, R17, UR4, PT ;  /* 0x0000000411007c0c */ /* 0x000fc4000bf86270 */
        /* <DEDUP_REMOVED lines=33> */
.L_x_1057:
[----:B------:R-:W0:Y:S02]  /*f8f0*/  S2R R0, SR_TID.X ;  /* 0x0000000000007919 */ /* 0x000e240000002100 */
[----:B0-----:R-:W-:-:S05]  /*f900*/  VIADD R2, R0, 0xffffff80 ;  /* 0xffffff8000027836 */ /* 0x001fca0000000000 */
        /* <DEDUP_REMOVED lines=10> */
[----:B------:R-:W2:Y:S01]  /*f9b0*/  LDL R4, [R1] ;  /* 0x0000000001047983 */ /* 0x000ea20000100800 */
[----:B------:R-:W-:Y:S01]  /*f9c0*/  ISETP.NE.AND P0, PT, R6, 0x1, PT ;  /* 0x000000010600780c */ /* 0x000fe20003f05270 */
[----:B------:R-:W-:Y:S01]  /*f9d0*/  S2UR UR7, SR_CTAID.Z ;  /* 0x00000000000779c3 */ /* 0x000fe20000002700 */
[----:B------:R-:W-:Y:S01]  /*f9e0*/  ULDC.64 UR8, c[0x0][0xbd0] ;  /* 0x0002f40000087ab9 */ /* 0x000fe20000000a00 */
[----:B------:R-:W-:-:S06]  /*f9f0*/  IMAD.MOV.U32 R5, RZ, RZ, R0 ;  /* 0x000000ffff057224 */ /* 0x000fcc00078e0000 */
[----:B------:R-:W0:Y:S08]  /*fa00*/  LDC.64 R10, c[0x0][0xbd8] ;  /* 0x0002f600ff0a7b82 */ /* 0x000e300000000a00 */
[----:B------:R-:W1:Y:S08]  /*fa10*/  @P0 LDC R7, c[0x0][0xbec] ;  /* 0x0002fb00ff070b82 */ /* 0x000e700000000800 */
[----:B------:R-:W3:Y:S08]  /*fa20*/  @P0 LDC R9, c[0x0][0xbf0] ;  /* 0x0002fc00ff090b82 */ /* 0x000ef00000000800 */
[----:B------:R-:W4:Y:S08]  /*fa30*/  S2UR UR10, SR_CTAID.Y ;  /* 0x00000000000a79c3 */ /* 0x000f300000002600 */
[----:B------:R-:W4:Y:S01]  /*fa40*/  LDC R8, c[0x0][0xc50] ;  /* 0x00031400ff087b82 */ /* 0x000f220000000800 */
[----:B--2---:R-:W-:Y:S01]  /*fa50*/  R2UR UR11, R4 ;  /* 0x00000000040b72ca */ /* 0x004fe200000e0000 */
[----:B-1----:R-:W-:-:S05]  /*fa60*/  @P0 IMAD.HI.U32 R4, R0, R7, RZ ;  /* 0x0000000700040227 */ /* 0x002fca00078e00ff */
[----:B---3--:R-:W-:-:S07]  /*fa70*/  @P0 SHF.R.U32.HI R5, RZ, R9, R4 ;  /* 0x00000009ff050219 */ /* 0x008fce0000011604 */
[----:B------:R-:W-:Y:S02]  /*fa80*/  USHF.R.S32.HI UR6, URZ, 0x1f, UR11 ;  /* 0x0000001f3f067899 */ /* 0x000fe4000801140b */
[----:B------:R-:W-:Y:S01]  /*fa90*/  IMAD R7, RZ, RZ, -UR11 ;  /* 0x8000000bff077e24 */ /* 0x000fe2000f8e02ff */
[----:B------:R-:W-:Y:S02]  /*faa0*/  UIMAD.WIDE.U32 UR4, UR11, UR8, URZ ;  /* 0x000000080b0472a5 */ /* 0x000fe4000f8e003f */
[----:B------:R-:W-:Y:S01]  /*fab0*/  UIMAD UR6, UR6, UR8, URZ ;  /* 0x00000008060672a4 */ /* 0x000fe2000f8e023f */
[----:B----4-:R-:W-:Y:S01]  /*fac0*/  IMAD R9, R8, R7, UR10 ;  /* 0x0000000a08097e24 */ /* 0x010fe2000f8e0207 */
[----:B------:R-:W-:Y:S01]  /*fad0*/  USHF.R.S32.HI UR8, URZ, 0x1f, UR7 ;  /* 0x0000001f3f087899 */ /* 0x000fe20008011407 */
[----:B------:R-:W-:Y:S01]  /*fae0*/  IMAD.MOV R7, RZ, RZ, -R5 ;  /* 0x000000ffff077224 */ /* 0x000fe200078e0a05 */
[----:B------:R-:W-:Y:S01]  /*faf0*/  UIMAD UR6, UR11, UR9, UR6 ;  /* 0x000000090b0672a4 */ /* 0x000fe2000f8e0206 */
[----:B------:R-:W-:Y:S01]  /*fb00*/  IMAD.U32 R3, RZ, RZ, UR5 ;  /* 0x00000005ff037e24 */ /* 0x000fe2000f8e00ff */
[----:B------:R-:W-:Y:S01]  /*fb10*/  SHF.R.S32.HI R4, RZ, 0x1f, R9 ;  /* 0x0000001fff047819 */ /* 0x000fe20000011409 */
[----:B------:R-:W-:Y:S01]  /*fb20*/  IMAD.U32 R2, RZ, RZ, UR4 ;  /* 0x00000004ff027e24 */ /* 0x000fe2000f8e00ff */
[----:B------:R-:W-:Y:S01]  /*fb30*/  UIADD3 UR6, UR5, UR6, URZ ;  /* 0x0000000605067290 */ /* 0x000fe2000fffe03f */
[----:B0-----:R-:W-:-:S02]  /*fb40*/  IMAD R12, R10, UR8, RZ ;  /* 0x000000080a0c7c24 */ /* 0x001fc4000f8e02ff */
[----:B------:R-:W-:Y:S01]  /*fb50*/  ULDC.64 UR4, c[0x0][0xbe0] ;  /* 0x0002f80000047ab9 */ /* 0x000fe20000000a00 */
[----:B------:R-:W-:Y:S02]  /*fb60*/  IMAD R7, R6, R7, R0 ;  /* 0x0000000706077224 */ /* 0x000fe400078e0200 */
[----:B------:R-:W-:Y:S02]  /*fb70*/  IMAD.U32 R3, RZ, RZ, UR6 ;  /* 0x00000006ff037e24 */ /* 0x000fe4000f8e00ff */
[----:B------:R-:W-:Y:S01]  /*fb80*/  IMAD R11, R11, UR7, R12 ;  /* 0x000000070b0b7c24 */ /* 0x000fe2000f8e020c */
[----:B------:R-:W-:Y:S01]  /*fb90*/  SHF.R.S32.HI R0, RZ, 0x1f, R7 ;  /* 0x0000001fff007819 */ /* 0x000fe20000011407 */
[----:B------:R-:W-:-:S04]  /*fba0*/  IMAD.WIDE.U32 R2, R10, UR7, R2 ;  /* 0x000000070a027c25 */ /* 0x000fc8000f8e0002 */
[----:B------:R-:W-:Y:S02]  /*fbb0*/  IMAD.IADD R3, R11, 0x1, R3 ;  /* 0x000000010b037824 */ /* 0x000fe400078e0203 */
[----:B------:R-:W-:Y:S02]  /*fbc0*/  IMAD R4, R4, UR4, RZ ;  /* 0x0000000404047c24 */ /* 0x000fe4000f8e02ff */
[----:B------:R-:W-:-:S04]  /*fbd0*/  IMAD.WIDE.U32 R2, R9, UR4, R2 ;  /* 0x0000000409027c25 */ /* 0x000fc8000f8e0002 */
[----:B------:R-:W-:Y:S01]  /*fbe0*/  IMAD R4, R9, UR5, R4 ;  /* 0x0000000509047c24 */ /* 0x000fe2000f8e0204 */
[----:B------:R-:W-:Y:S01]  /*fbf0*/  SHF.R.S32.HI R9, RZ, 0x1f, R5 ;  /* 0x0000001fff097819 */ /* 0x000fe20000011405 */
[----:B------:R-:W-:Y:S01]  /*fc00*/  ULDC.64 UR4, c[0x0][0xbc8] ;  /* 0x0002f20000047ab9 */ /* 0x000fe20000000a00 */
[----:B------:R-:W-:Y:S01]  /*fc10*/  IADD3 R2, P0, R5, R2, RZ ;  /* 0x0000000205027210 */ /* 0x000fe20007f1e0ff */
[----:B------:R-:W-:-:S03]  /*fc20*/  IMAD R0, R0, UR4, RZ ;  /* 0x0000000400007c24 */ /* 0x000fc6000f8e02ff */
[----:B------:R-:W-:Y:S01]  /*fc30*/  IADD3.X R3, R9, R3, R4, P0, !PT ;  /* 0x0000000309037210 */ /* 0x000fe200007fe404 */
        /* <DEDUP_REMOVED lines=9> */
.L_x_968:
        /* <DEDUP_REMOVED lines=18> */
.L_x_1060:
[----:B------:R-:W-:Y:S01]  /*fdf0*/  ULDC UR7, c[0x0][0xc50] ;  /* 0x0003140000077ab9 */ /* 0x000fe20000000800 */
[----:B------:R-:W-:Y:S01]  /*fe00*/  UMOV UR41, UR6 ;  /* 0x0000000600297c82 */ /* 0x000fe20008000000 */
[----:B------:R-:W-:-:S11]  /*fe10*/  UISETP.NE.AND UP0, UPT, UR7, 0x1, UPT ;  /* 0x000000010700788c */ /* 0x000fd6000bf05270 */
[----:B------:R-:W-:Y:S01]  /*fe20*/  @UP0 ULDC UR4, c[0x0][0xc54] ;  /* 0x0003150000040ab9 */ /* 0x000fe20000000800 */
[----:B------:R-:W-:Y:S01]  /*fe30*/  @UP0 ULDC UR8, c[0x0][0xc58] ;  /* 0x0003160000080ab9 */ /* 0x000fe20000000800 */
[----:B------:R-:W-:-:S04]  /*fe40*/  UIMAD.WIDE.U32 UR4, UR6, UR4, URZ ;  /* 0x00000004060472a5 */ /* 0x000fc8000f8e003f */
[----:B------:R-:W-:-:S12]  /*fe50*/  @UP0 USHF.R.U32.HI UR41, URZ, UR8, UR5 ;  /* 0x000000083f290299 */ /* 0x000fd80008011605 */
.L_x_1061:
[----:B------:R-:W-:Y:S01]  /*fe60*/  ISETP.GE.AND P0, PT, R26, RZ, PT ;  /* 0x000000ff1a00720c */ /* 0x000fe20003f06270 */
[----:B------:R-:W-:Y:S01]  /*fe70*/  UIADD3 UR47, -UR41, URZ, URZ ;  /* 0x0000003f292f7290 */ /* 0x000fe2000fffe13f */
[----:B------:R-:W-:Y:S02]  /*fe80*/  IMAD.MOV.U32 R28, RZ, RZ, 0x1 ;  /* 0x00000001ff1c7424 */ /* 0x000fe400078e00ff */
[----:B------:R-:W-:Y:S01]  /*fe90*/  IMAD.MOV.U32 R0, RZ, RZ, RZ ;  /* 0x000000ffff007224 */ /* 0x000fe200078e00ff */
[----:B------:R-:W-:Y:S01]  /*fea0*/  UIMAD UR47, UR7, UR47, UR6 ;  /* 0x0000002f072f72a4 */ /* 0x000fe2000f8e0206 */
[----:B------:R-:W-:-:S07]  /*feb0*/  IMAD.MOV.U32 R6, RZ, RZ, 0x1 ;  /* 0x00000001ff067424 */ /* 0x000fce00078e00ff */
[----:B------:R-:W-:Y:S05]  /*fec0*/  @!P0 BRA `(.L_x_1062) ;  /* 0x0000003800bc8947 */ /* 0x000fea0003800000 */
[----:B------:R-:W0:Y:S01]  /*fed0*/  LDC.64 R2, c[0x0][0xa28] ;  /* 0x00028a00ff027b82 */ /* 0x000e220000000a00 */
[----:B------:R-:W-:Y:S01]  /*fee0*/  IMAD.MOV.U32 R22, RZ, RZ, RZ ;  /* 0x000000ffff167224 */ /* 0x000fe200078e00ff */
[----:B------:R-:W-:Y:S01]  /*fef0*/  ULDC UR4, c[0x0][0x448] ;  /* 0x0001120000047ab9 */ /* 0x000fe20000000800 */
[----:B------:R-:W-:Y:S01]  /*ff00*/  ULDC UR6, c[0x0][0x2f0] ;  /* 0x0000bc0000067ab9 */ /* 0x000fe20000000800 */
[----:B------:R-:W-:Y:S01]  /*ff10*/  ULDC UR10, c[0x0][0x288] ;  /* 0x0000a200000a7ab9 */ /* 0x000fe20000000800 */
[----:B0-----:R-:W-:-:S04]  /*ff20*/  ISETP.NE.U32.AND P0, PT, R2, RZ, PT ;  /* 0x000000ff0200720c */ /* 0x001fc80003f05070 */
[----:B------:R-:W-:-:S13]  /*ff30*/  ISETP.NE.AND.EX P0, PT, R3, RZ, PT, P0 ;  /* 0x000000ff0300720c */ /* 0x000fda0003f05300 */
[----:B------:R-:W0:Y:S02]  /*ff40*/  @P0 LDC.64 R2, c[0x0][0xa28] ;  /* 0x00028a00ff020b82 */ /* 0x000e240000000a00 */
[----:B0-----:R-:W-:-:S05]  /*ff50*/  @P0 IMAD.WIDE R2, R26, 0x4, R2 ;  /* 0x000000041a020825 */ /* 0x001fca00078e0202 */
[----:B------:R0:W5:Y:S01]  /*ff60*/  @P0 LDG.E R22, desc[UR36][R2.64] ;  /* 0x0000002402160981 */ /* 0x000162000c1e1900 */
[----:B------:R-:W1:Y:S01]  /*ff70*/  S2UR UR42, SR_CTAID.X ;  /* 0x00000000002a79c3 */ /* 0x000e620000002500 */
[----:B------:R-:W-:-:S03]  /*ff80*/  UISETP.NE.AND UP1, UPT, UR4, 0x1, UPT ;  /* 0x000000010400788c */ /* 0x000fc6000bf25270 */
[----:B------:R-:W-:Y:S01]  /*ff90*/  ULDC.64 UR4, c[0x0][0x418] ;  /* 0x0001060000047ab9 */ /* 0x000fe20000000a00 */
[----:B------:R-:W-:Y:S02]  /*ffa0*/  UP2UR UR50, UPR, URZ, 0x2 ;  /* 0x000000023f327883 */ /* 0x000fe40008000000 */
[----:B------:R-:W-:-:S03]  /*ffb0*/  UISETP.NE.U32.AND UP0, UPT, UR4, URZ, UPT ;  /* 0x0000003f0400728c */ /* 0x000fc6000bf05070 */
[----:B------:R-:W-:Y:S01]  /*ffc0*/  ULDC UR4, c[0x0][0x424] ;  /* 0x0001090000047ab9 */ /* 0x000fe20000000800 */
[----:B------:R-:W-:Y:S01]  /*ffd0*/  UISETP.NE.AND.EX UP0, UPT, UR5, URZ, UPT, UP0 ;  /* 0x0000003f0500728c */ /* 0x000fe2000bf05300 */
[----:B------:R-:W-:Y:S02]  /*ffe0*/  @UP1 ULDC UR9, c[0x0][0x450] ;  /* 0x0001140000091ab9 */ /* 0x000fe40000000800 */
[----:B------:R-:W-:Y:S01]  /*fff0*/  @UP1 ULDC UR5, c[0x0][0x44c] ;  /* 0x0001130000051ab9 */ /* 0x000fe20000000800 */
[----:B------:R-:W-:-:S04]  /*10000*/  USEL UR43, UR4, 0x1, UP0 ;  /* 0x00000001042b7887 */ /* 0x000fc80008000000 */
[----:B------:R-:W-:Y:S02]  /*10010*/  UIMAD UR7, UR43, UR6, 0x5f ;  /* 0x0000005f2b0774a4 */ /* 0x000fe4000f8e0206 */
[----:B------:R-:W-:Y:S02]  /*10020*/  UIMAD UR43, UR43, UR6, URZ ;  /* 0x000000062b2b72a4 */ /* 0x000fe4000f8e023f */
[----:B------:R-:W-:Y:S02]  /*10030*/  UIMAD.WIDE UR6, UR7, 0x2aaaaaab, URZ ;  /* 0x2aaaaaab070678a5 */ /* 0x000fe4000f8e023f */
[----:B-1----:R-:W-:Y:S02]  /*10040*/  USHF.L.U32 UR42, UR42, 0x7, URZ ;  /* 0x000000072a2a7899 */ /* 0x002fe4000800063f */
[----:B------:R-:W-:Y:S02]  /*10050*/  USHF.R.U32.HI UR44, URZ, 0x1f, UR7 ;  /* 0x0000001f3f2c7899 */ /* 0x000fe40008011607 */
[----:B------:R-:W-:-:S02]  /*10060*/  UIADD3 UR8, UR42, 0x7f, URZ ;  /* 0x0000007f2a087890 */ /* 0x000fc4000fffe03f */
[----:B------:R-:W-:Y:S02]  /*10070*/  ULEA.HI.SX32 UR44, UR7, UR44, 0x1c ;  /* 0x0000002c072c7291 */ /* 0x000fe4000f8fe23f */
[----:B------:R-:W-:-:S04]  /*10080*/  UIMAD.WIDE.U32 UR4, UR8, UR5, URZ ;  /* 0x00000005080472a5 */ /* 0x000fc8000f8e003f */
[----:B------:R-:W-:Y:S02]  /*10090*/  @UP1 USHF.R.U32.HI UR8, URZ, UR9, UR5 ;  /* 0x000000093f081299 */ /* 0x000fe40008011605 */
[----:B------:R-:W-:Y:S01]  /*100a0*/  UIADD3 UR9, UR43, 0x1, -UR10 ;  /* 0x000000012b097890 */ /* 0x000fe2000fffe80a */
[----:B------:R-:W-:Y:S02]  /*100b0*/  ULDC.64 UR4, c[0x0][0x9e0] ;  /* 0x0002780000047ab9 */ /* 0x000fe40000000a00 */
[----:B------:R-:W-:Y:S02]  /*100c0*/  UISETP.GE.AND UP0, UPT, UR5, 0x1, UPT ;  /* 0x000000010500788c */ /* 0x000fe4000bf06270 */
[----:B------:R-:W-:-:S04]  /*100d0*/  UIADD3 UR9, UR9, UR8, URZ ;  /* 0x0000000809097290 */ /* 0x000fc8000fffe03f */
[----:B------:R-:W-:Y:S01]  /*100e0*/  PLOP3.LUT P1, PT, PT, PT, UP0, 0x80, 0x0 ;  /* 0x000000000000781c */ /* 0x000fe20003f2f008 */
[----:B------:R-:W-:-:S12]  /*100f0*/  UIADD3 UR4, UR9, UR4, URZ ;  /* 0x0000000409047290 */ /* 0x000fd8000fffe03f */
[----:B0-----:R-:W-:Y:S05]  /*10100*/  @!P1 BRA `(.L_x_1063) ;  /* 0x0000000000449947 */ /* 0x001fea0003800000 */
        /* <DEDUP_REMOVED lines=10> */
.L_x_1064:
[----:B------:R-:W-:-:S11]  /*101b0*/  UISETP.NE.AND UP0, UPT, UR5, 0x1, UPT ;  /* 0x000000010500788c */ /* 0x000fd6000bf05270 */
[----:B------:R-:W-:Y:S02]  /*101c0*/  @UP0 ULDC.64 UR12, c[0x0][0x9e8] ;  /* 0x00027a00000c0ab9 */ /* 0x000fe40000000a00 */
[----:B------:R-:W-:-:S04]  /*101d0*/  UIMAD.WIDE.U32 UR6, UR8, UR12, URZ ;  /* 0x0000000c080672a5 */ /* 0x000fc8000f8e003f */
[----:B------:R-:W-:-:S12]  /*101e0*/  @UP0 USHF.R.U32.HI UR8, URZ, UR13, UR7 ;  /* 0x0000000d3f080299 */ /* 0x000fd80008011607 */
.L_x_1065:
[----:B------:R-:W-:-:S04]  /*101f0*/  UIMAD UR8, UR8, UR5, UR5 ;  /* 0x00000005080872a4 */ /* 0x000fc8000f8e0205 */
[----:B------:R-:W-:-:S04]  /*10200*/  UISETP.LT.AND UP0, UPT, UR4, UR8, UPT ;  /* 0x000000080400728c */ /* 0x000fc8000bf01270 */
[----:B------:R-:W-:-:S12]  /*10210*/  USEL UR4, UR4, UR8, UP0 ;  /* 0x0000000804047287 */ /* 0x000fd80008000000 */
.L_x_1063:
[----:B------:R-:W-:Y:S02]  /*10220*/  UISETP.NE.AND UP0, UPT, UR50, URZ, UPT ;  /* 0x0000003f3200728c */ /* 0x000fe4000bf05270 */
[----:B------:R-:W-:-:S03]  /*10230*/  UIADD3 UR6, UR4, 0x5f, URZ ;  /* 0x0000005f04067890 */ /* 0x000fc6000fffe03f */
[----:B------:R-:W-:Y:S01]  /*10240*/  UMOV UR4, UR42 ;  /* 0x0000002a00047c82 */ /* 0x000fe20008000000 */
[----:B------:R-:W-:-:S04]  /*10250*/  UIMAD.WIDE UR6, UR6, 0x2aaaaaab, URZ ;  /* 0x2aaaaaab060678a5 */ /* 0x000fc8000f8e023f */
[----:B------:R-:W-:Y:S01]  /*10260*/  USHF.R.U32.HI UR45, URZ, 0x1f, UR7 ;  /* 0x0000001f3f2d7899 */ /* 0x000fe20008011607 */
[----:B------:R-:W-:Y:S02]  /*10270*/  @UP0 ULDC UR8, c[0x0][0x44c] ;  /* 0x0001130000080ab9 */ /* 0x000fe40000000800 */
[----:B------:R-:W-:Y:S01]  /*10280*/  @UP0 ULDC UR6, c[0x0][0x450] ;  /* 0x0001140000060ab9 */ /* 0x000fe20000000800 */
[----:B------:R-:W-:Y:S02]  /*10290*/  UIMAD.WIDE.U32 UR8, UR42, UR8, URZ ;  /* 0x000000082a0872a5 */ /* 0x000fe4000f8e003f */
[----:B------:R-:W-:Y:S02]  /*102a0*/  ULEA.HI.SX32 UR45, UR7, UR45, 0x1c ;  /* 0x0000002d072d7291 */ /* 0x000fe4000f8fe23f */
[----:B------:R-:W-:Y:S02]  /*102b0*/  @UP0 USHF.R.U32.HI UR4, URZ, UR6, UR9 ;  /* 0x000000063f040299 */ /* 0x000fe40008011609 */
[----:B------:R-:W-:-:S02]  /*102c0*/  UISETP.LT.AND UP0, UPT, UR44, UR45, UPT ;  /* 0x0000002d2c00728c */ /* 0x000fc4000bf01270 */
[----:B------:R-:W-:Y:S01]  /*102d0*/  UIADD3 UR4, UR4, -UR10, UR43 ;  /* 0x8000000a04047290 */ /* 0x000fe2000fffe02b */
[----:B------:R-:W-:Y:S01]  /*102e0*/  ULDC UR8, c[0x0][0x9dc] ;  /* 0x0002770000087ab9 */ /* 0x000fe20000000800 */
[----:B------:R-:W-:Y:S02]  /*102f0*/  USEL UR12, UR44, UR45, UP0 ;  /* 0x0000002d2c0c7287 */ /* 0x000fe40008000000 */
[----:B------:R-:W-:Y:S01]  /*10300*/  UIADD3 UR8, UR4, -UR8, URZ ;  /* 0x8000000804087290 */ /* 0x000fe2000fffe03f */
[----:B------:R-:W-:Y:S11]  /*10310*/  @!P1 BRA `(.L_x_1066) ;  /* 0x0000000000449947 */ /* 0x000ff60003800000 */
        /* <DEDUP_REMOVED lines=10> */
.L_x_1067:
[----:B------:R-:W-:-:S11]  /*103c0*/  UISETP.NE.AND UP0, UPT, UR5, 0x1, UPT ;  /* 0x000000010500788c */ /* 0x000fd6000bf05270 */
[----:B------:R-:W-:Y:S02]  /*103d0*/  @UP0 ULDC.64 UR10, c[0x0][0x9e8] ;  /* 0x00027a00000a0ab9 */ /* 0x000fe40000000a00 */
[----:B------:R-:W-:-:S04]  /*103e0*/  UIMAD.WIDE.U32 UR6, UR4, UR10, URZ ;  /* 0x0000000a040672a5 */ /* 0x000fc8000f8e003f */
[----:B------:R-:W-:-:S12]  /*103f0*/  @UP0 USHF.R.U32.HI UR4, URZ, UR11, UR7 ;  /* 0x0000000b3f040299 */ /* 0x000fd80008011607 */
.L_x_1068:
[----:B------:R-:W-:-:S04]  /*10400*/  UIMAD UR4, UR4, UR5, URZ ;  /* 0x00000005040472a4 */ /* 0x000fc8000f8e023f */
[----:B------:R-:W-:-:S04]  /*10410*/  UISETP.LT.AND UP0, UPT, UR8, UR4, UPT ;  /* 0x000000040800728c */ /* 0x000fc8000bf01270 */
[----:B------:R-:W-:-:S12]  /*10420*/  USEL UR8, UR8, UR4, !UP0 ;  /* 0x0000000408087287 */ /* 0x000fd8000c000000 */
.L_x_1066:
[----:B------:R-:W-:Y:S02]  /*10430*/  UIMAD.WIDE UR4, UR8, 0x2aaaaaab, URZ ;  /* 0x2aaaaaab080478a5 */ /* 0x000fe4000f8e023f */
[----:B------:R-:W-:Y:S02]  /*10440*/  USHF.R.U32.HI UR9, URZ, 0x10, UR47 ;  /* 0x000000103f097899 */ /* 0x000fe4000801162f */
[----:B------:R-:W-:Y:S02]  /*10450*/  USHF.R.U32.HI UR4, URZ, 0x1f, UR5 ;  /* 0x0000001f3f047899 */ /* 0x000fe40008011605 */
[----:B------:R-:W-:Y:S02]  /*10460*/  ULOP3.LUT UR47, UR47, 0xffff, URZ, 0xc0, !UPT ;  /* 0x0000ffff2f2f7892 */ /* 0x000fe4000f8ec03f */
[----:B------:R-:W-:Y:S01]  /*10470*/  ULEA.HI.SX32 UR4, UR5, UR4, 0x1c ;  /* 0x0000000405047291 */ /* 0x000fe2000f8fe23f */
[----:B------:R-:W-:-:S03]  /*10480*/  UMOV UR40, URZ ;  /* 0x0000003f00287c82 */ /* 0x000fc60008000000 */
[----:B------:R-:W-:-:S04]  /*10490*/  UISETP.LT.AND UP0, UPT, URZ, UR4, UPT ;  /* 0x000000043f00728c */ /* 0x000fc8000bf01270 */
[----:B------:R-:W-:Y:S02]  /*104a0*/  USEL UR46, URZ, UR4, !UP0 ;  /* 0x000000043f2e7287 */ /* 0x000fe4000c000000 */
[----:B------:R-:W-:Y:S02]  /*104b0*/  UISETP.NE.AND UP0, UPT, UR9, URZ, UPT ;  /* 0x0000003f0900728c */ /* 0x000fe4000bf05270 */
[----:B------:R-:W-:-:S06]  /*104c0*/  UISETP.GT.AND UP1, UPT, UR12, UR46, UPT ;  /* 0x0000002e0c00728c */ /* 0x000fcc000bf24270 */
[----:B------:R-:W-:-:S03]  /*104d0*/  PLOP3.LUT P0, PT, PT, PT, UP1, 0x80, 0x0 ;  /* 0x000000000000781c */ /* 0x000fc60003f0f018 */
[----:B------:R-:W-:-:S10]  /*104e0*/  @!UP0 ULDC UR9, c[0x0][0x9f0] ;  /* 0x00027c0000098ab9 */ /* 0x000fd40000000800 */
[----:B------:R-:W-:Y:S05]  /*104f0*/  @!P0 BRA `(.L_x_1069) ;  /* 0x00000000007c8947 */ /* 0x000fea0003800000 */
[----:B------:R-:W-:Y:S01]  /*10500*/  IABS R0, UR9 ;  /* 0x0000000900007c13 */ /* 0x000fe20008000000 */
[----:B------:R-:W-:Y:S02]  /*10510*/  UIADD3 UR4, UR9, -0x1, UR12 ;  /* 0xffffffff09047890 */ /* 0x000fe4000fffe00c */
[----:B------:R-:W-:Y:S02]  /*10520*/  IABS R4, UR9 ;  /* 0x0000000900047c13 */ /* 0x000fe40008000000 */
[----:B------:R-:W-:Y:S01]  /*10530*/  R2UR UR10, R0 ;  /* 0x00000000000a72ca */ /* 0x000fe200000e0000 */
[----:B------:R-:W-:-:S03]  /*10540*/  UIADD3 UR6, -UR46, UR4, URZ ;  /* 0x000000042e067290 */ /* 0x000fc6000fffe13f */
[----:B------:R-:W-:-:S03]  /*10550*/  UMOV UR4, URZ ;  /* 0x0000003f00047c82 */ /* 0x000fc60008000000 */
[----:B------:R-:W-:Y:S01]  /*10560*/  IABS R3, UR6 ;  /* 0x0000000600037c13 */ /* 0x000fe20008000000 */
[----:B------:R-:W-:-:S03]  /*10570*/  ULOP3.LUT UR6, UR6, UR9, URZ, 0x3c, !UPT ;  /* 0x0000000906067292 */ /* 0x000fc6000f8e3c3f */
[----:B------:R-:W-:Y:S02]  /*10580*/  R2UR UR8, R3 ;  /* 0x00000000030872ca */ /* 0x000fe400000e0000 */
        /* <DEDUP_REMOVED lines=22> */
.L_x_1069:
[----:B------:R-:W-:Y:S02]  /*106f0*/  UIMAD UR51, UR47, UR40, UR46 ;  /* 0x000000282f3372a4 */ /* 0x000fe4000f8e022e */
[----:B------:R-:W-:Y:S02]  /*10700*/  IMAD.U32 R0, RZ, RZ, UR40 ;  /* 0x00000028ff007e24 */ /* 0x000fe4000f8e00ff */
[----:B------:R-:W-:Y:S02]  /*10710*/  IMAD.MOV.U32 R28, RZ, RZ, 0x1 ;  /* 0x00000001ff1c7424 */ /* 0x000fe400078e00ff */
[----:B------:R-:W-:Y:S02]  /*10720*/  IMAD.MOV.U32 R6, RZ, RZ, 0x1 ;  /* 0x00000001ff067424 */ /* 0x000fe400078e00ff */
[----:B------:R-:W-:-:S05]  /*10730*/  IMAD.U32 R19, RZ, RZ, UR51 ;  /* 0x00000033ff137e24 */ /* 0x000fca000f8e00ff */
[----:B------:R-:W-:Y:S01]  /*10740*/  VIADDMNMX R19, R19, R0, UR12, PT ;  /* 0x0000000c13137e46 */ /* 0x000fe2000b800100 */
[----:B------:R-:W-:-:S03]  /*10750*/  IMAD.MOV.U32 R0, RZ, RZ, RZ ;  /* 0x000000ffff007224 */ /* 0x000fc600078e00ff */
[----:B------:R-:W-:-:S13]  /*10760*/  ISETP.GT.AND P0, PT, R19, UR51, PT ;  /* 0x0000003313007c0c */ /* 0x000fda000bf04270 */
        /* <DEDUP_REMOVED lines=11> */
[----:B------:R-:W-:Y:S02]  /*10820*/  IMAD.U32 R4, RZ, RZ, UR4 ;  /* 0x00000004ff047e24 */ /* 0x000fe4000f8e00ff */
[----:B------:R-:W-:Y:S01]  /*10830*/  IMAD.U32 R5, RZ, RZ, UR5 ;  /* 0x00000005ff057e24 */ /* 0x000fe2000f8e00ff */
[----:B------:R-:W0:Y:S01]  /*10840*/  LDC.64 R2, c[0x4][R2] ;  /* 0x0100000002027b82 */ /* 0x000e220000000a00 */
[----:B------:R-:W-:Y:S01]  /*10850*/  ULDC.64 UR4, c[0x4][0x8] ;  /* 0x0100020000047ab9 */ /* 0x000fe20000000a00 */
[----:B------:R-:W-:Y:S02]  /*10860*/  IMAD.U32 R6, RZ, RZ, UR6 ;  /* 0x00000006ff067e24 */ /* 0x000fe4000f8e00ff */
[----:B------:R-:W-:-:S02]  /*10870*/  IMAD.U32 R7, RZ, RZ, UR7 ;  /* 0x00000007ff077e24 */ /* 0x000fc4000f8e00ff */
[----:B------:R-:W-:Y:S02]  /*10880*/  IMAD.U32 R10, RZ, RZ, UR4 ;  /* 0x00000004ff0a7e24 */ /* 0x000fe4000f8e00ff */
[----:B------:R-:W-:Y:S02]  /*10890*/  IMAD.U32 R11, RZ, RZ, UR5 ;  /* 0x00000005ff0b7e24 */ /* 0x000fe4000f8e00ff */
[----:B------:R-:W-:Y:S02]  /*108a0*/  IMAD.MOV.U32 R8, RZ, RZ, 0x70 ;  /* 0x00000070ff087424 */ /* 0x000fe400078e00ff */
[----:B------:R-:W-:Y:S02]  /*108b0*/  IMAD.MOV.U32 R12, RZ, RZ, 0x1 ;  /* 0x00000001ff0c7424 */ /* 0x000fe400078e00ff */
[----:B------:R-:W-:-:S07]  /*108c0*/  IMAD.MOV.U32 R13, RZ, RZ, RZ ;  /* 0x000000ffff0d7224 */ /* 0x000fce00078e00ff */
[----:B------:R-:W-:-:S07]  /*108d0*/  LEPC R20, `(.L_x_1070) ;  /* 0x000000001014794e */ /* 0x000fce0000000000 */
[----:B0----5:R-:W-:Y:S05]  /*108e0*/  CALL.ABS.NOINC R2 ;  /* 0x0000000002007343 */ /* 0x021fea0003c00000 */
.L_x_1070:
        /* <DEDUP_REMOVED lines=19> */
[----:B-1---5:R-:W-:Y:S05]  /*10a20*/  CALL.ABS.NOINC R2 ;  /* 0x0000000002007343 */ /* 0x022fea0003c00000 */
.L_x_1072:
[----:B------:R0:W1:Y:S01]  /*10a30*/  LDC.64 R2, c[0x4][R16] ;  /* 0x0100000010027b82 */ /* 0x0000620000000a00 */
[----:B------:R-:W-:Y:S01]  /*10a40*/  ULDC.64 UR4, c[0x4][0x88] ;  /* 0x0100220000047ab9 */ /* 0x000fe20000000a00 */
[----:B------:R-:W-:Y:S01]  /*10a50*/  ULDC.64 UR6, c[0x4][0x90] ;  /* 0x0100240000067ab9 */ /* 0x000fe20000000a00 */
[----:B------:R-:W-:Y:S02]  /*10a60*/  IMAD.U32 R4, RZ, RZ, UR4 ;  /* 0x00000004ff047e24 */ /* 0x000fe4000f8e00ff */
        /* <DEDUP_REMOVED lines=11> */
.L_x_1071:
[----:B------:R-:W0:Y:S01]  /*10b20*/  LDC.64 R2, c[0x0][0x9f8] ;  /* 0x00027e00ff027b82 */ /* 0x000e220000000a00 */
[----:B------:R-:W-:-:S07]  /*10b30*/  IMAD.MOV.U32 R36, RZ, RZ, R26 ;  /* 0x000000ffff247224 */ /* 0x000fce00078e001a */
[----:B------:R-:W1:Y:S01]  /*10b40*/  LDC R17, c[0x0][0x430] ;  /* 0x00010c00ff117b82 */ /* 0x000e620000000800 */
[C---:B------:R-:W-:Y:S01]  /*10b50*/  IMAD.SHL.U32 R24, R25.reuse, 0x10, RZ ;  /* 0x0000001019187824 */ /* 0x040fe200078e00ff */
[----:B------:R-:W-:Y:S01]  /*10b60*/  LOP3.LUT R8, R25, 0x7f, RZ, 0xc0, !PT ;  /* 0x0000007f19087812 */ /* 0x000fe200078ec0ff */
[----:B------:R-:W-:Y:S01]  /*10b70*/  VIADD R31, R19, 0xffffffff ;  /* 0xffffffff131f7836 */ /* 0x000fe20000000000 */
[----:B------:R-:W-:Y:S01]  /*10b80*/  LOP3.LUT R16, R16, 0xffffffdf, RZ, 0xc0, !PT ;  /* 0xffffffdf10107812 */ /* 0x000fe200078ec0ff */
[----:B------:R-:W-:Y:S01]  /*10b90*/  ULDC UR4, c[0x0][0x2f4] ;  /* 0x0000bd0000047ab9 */ /* 0x000fe20000000800 */
[----:B0-----:R-:W-:-:S04]  /*10ba0*/  ISETP.NE.U32.AND P0, PT, R2, RZ, PT ;  /* 0x000000ff0200720c */ /* 0x001fc80003f05070 */
[----:B------:R-:W-:-:S13]  /*10bb0*/  ISETP.NE.AND.EX P0, PT, R3, RZ, PT, P0 ;  /* 0x000000ff0300720c */ /* 0x000fda0003f05300 */
[----:B------:R-:W0:Y:S02]  /*10bc0*/  @P0 LDC.64 R2, c[0x0][0x9f8] ;  /* 0x00027e00ff020b82 */ /* 0x000e240000000a00 */
[----:B0-----:R-:W-:-:S05]  /*10bd0*/  @P0 IMAD.WIDE R2, R26, 0x4, R2 ;  /* 0x000000041a020825 */ /* 0x001fca00078e0202 */
[----:B------:R0:W2:Y:S01]  /*10be0*/  @P0 LDG.E R36, desc[UR36][R2.64] ;  /* 0x0000002402240981 */ /* 0x0000a2000c1e1900 */
[----:B------:R-:W-:Y:S02]  /*10bf0*/  LOP3.LUT R24, R24, 0x70, RZ, 0xc0, !PT ;  /* 0x0000007018187812 */ /* 0x000fe400078ec0ff */
[----:B------:R-:W-:Y:S02]  /*10c00*/  SHF.R.U32.HI R0, RZ, 0x3, R8 ;  /* 0x00000003ff007819 */ /* 0x000fe40000011608 */
[----:B-1----:R-:W-:Y:S02]  /*10c10*/  ISETP.NE.AND P1, PT, R17, 0x1, PT ;  /* 0x000000011100780c */ /* 0x002fe40003f25270 */
[----:B------:R-:W-:-:S05]  /*10c20*/  LOP3.LUT R37, R24, R0, RZ, 0xfc, !PT ;  /* 0x0000000018257212 */ /* 0x000fca00078efcff */
[----:B------:R-:W-:-:S04]  /*10c30*/  IMAD R5, R31, 0x60, R37 ;  /* 0x000000601f057824 */ /* 0x000fc800078e0225 */
[C---:B-----5:R-:W-:Y:S01]  /*10c40*/  IMAD.IADD R10, R5.reuse, 0x1, R22 ;  /* 0x00000001050a7824 */ /* 0x060fe200078e0216 */
[----:B------:R-:W-:Y:S01]  /*10c50*/  ISETP.GE.AND P0, PT, R5, UR43, PT ;  /* 0x0000002b05007c0c */ /* 0x000fe2000bf06270 */
[----:B0-----:R-:W0:Y:S01]  /*10c60*/  @P1 LDC R3, c[0x0][0x434] ;  /* 0x00010d00ff031b82 */ /* 0x001e220000000800 */
[----:B------:R-:W-:Y:S01]  /*10c70*/  @P1 LOP3.LUT R16, R16, 0x20, RZ, 0xfc, !PT ;  /* 0x0000002010101812 */ /* 0x000fe200078efcff */
[----:B------:R-:W-:Y:S01]  /*10c80*/  IMAD.MOV.U32 R9, RZ, RZ, R10 ;  /* 0x000000ffff097224 */ /* 0x000fe200078e000a */
[----:B------:R-:W-:-:S05]  /*10c90*/  ISETP.GT.U32.OR P0, PT, R37, 0x5f, P0 ;  /* 0x0000005f2500780c */ /* 0x000fca0000704470 */
[----:B------:R-:W1:Y:S08]  /*10ca0*/  @P1 LDC R11, c[0x0][0x438] ;  /* 0x00010e00ff0b1b82 */ /* 0x000e700000000800 */
[----:B------:R-:W3:Y:S08]  /*10cb0*/  @!P0 LDC.64 R6, c[0x0][0x428] ;  /* 0x00010a00ff068b82 */ /* 0x000ef00000000a00 */
[----:B------:R-:W4:Y:S01]  /*10cc0*/  @!P0 LDC.64 R4, c[0x0][0x418] ;  /* 0x00010600ff048b82 */ /* 0x000f220000000a00 */
[----:B0-----:R-:W-:-:S05]  /*10cd0*/  @P1 IMAD.HI.U32 R0, R10, R3, RZ ;  /* 0x000000030a001227 */ /* 0x001fca00078e00ff */
[----:B-1----:R-:W-:-:S04]  /*10ce0*/  @P1 SHF.R.U32.HI R9, RZ, R11, R0 ;  /* 0x0000000bff091219 */ /* 0x002fc80000011600 */
[--C-:B------:R-:W-:Y:S01]  /*10cf0*/  @!P0 SHF.R.S32.HI R3, RZ, 0x1f, R9.reuse ;  /* 0x0000001fff038819 */ /* 0x100fe20000011409 */
[----:B------:R-:W-:Y:S01]  /*10d00*/  @!P0 IMAD.MOV.U32 R2, RZ, RZ, R9 ;  /* 0x000000ffff028224 */ /* 0x000fe200078e0009 */
[----:B------:R-:W-:Y:S01]  /*10d10*/  LOP3.LUT R16, R16, 0xfffffffb, RZ, 0xc0, !PT ;  /* 0xfffffffb10107812 */ /* 0x000fe200078ec0ff */
[----:B------:R-:W-:Y:S01]  /*10d20*/  UMOV UR5, 0xffffffff ;  /* 0xffffffff00057882 */ /* 0x000fe20000000000 */
[----:B--2---:R-:W-:Y:S01]  /*10d30*/  SHF.R.S32.HI R12, RZ, 0x1f, R36 ;  /* 0x0000001fff0c7819 */ /* 0x004fe20000011424 */
[----:B---3--:R-:W-:-:S04]  /*10d40*/  @!P0 IMAD.WIDE.U32 R2, R36, R6, R2 ;  /* 0x0000000624028225 */ /* 0x008fc800078e0002 */
[----:B------:R-:W-:Y:S01]  /*10d50*/  @!P0 IMAD R0, R12, R6, RZ ;  /* 0x000000060c008224 */ /* 0x000fe200078e02ff */
[----:B----4-:R-:W-:Y:S01]  /*10d60*/  @!P0 LEA R4, P1, R2, R4, 0x2 ;  /* 0x0000000402048211 */ /* 0x010fe200078210ff */
[----:B------:R0:W-:Y:S02]  /*10d70*/  STL [R1], R12 ;  /* 0x0000000c01007387 */ /* 0x0001e40000100800 */
[----:B------:R-:W-:-:S04]  /*10d80*/  @!P0 IMAD R7, R36, R7, R0 ;  /* 0x0000000724078224 */ /* 0x000fc800078e0200 */
[----:B------:R-:W-:-:S05]  /*10d90*/  @!P0 IMAD.IADD R0, R3, 0x1, R7 ;  /* 0x0000000103008824 */ /* 0x000fca00078e0207 */
[----:B------:R-:W-:Y:S01]  /*10da0*/  @!P0 LEA.HI.X R5, R2, R5, R0, 0x2, P1 ;  /* 0x0000000502058211 */ /* 0x000fe200008f1400 */
[----:B------:R-:W-:-:S06]  /*10db0*/  IMAD.MOV.U32 R0, RZ, RZ, RZ ;  /* 0x000000ffff007224 */ /* 0x000fcc00078e00ff */
[----:B------:R1:W5:Y:S02]  /*10dc0*/  @!P0 LDG.E R0, desc[UR36][R4.64] ;  /* 0x0000002404008981 */ /* 0x000364000c1e1900 */
[----:B-1----:R-:W-:-:S05]  /*10dd0*/  IMAD.SHL.U32 R4, R25, 0x8, RZ ;  /* 0x0000000819047824 */ /* 0x002fca00078e00ff */
[----:B------:R-:W-:-:S04]  /*10de0*/  LOP3.LUT R23, R4, 0x38, RZ, 0xc0, !PT ;  /* 0x0000003804177812 */ /* 0x000fc800078ec0ff */
[C---:B------:R-:W-:Y:S02]  /*10df0*/  ISETP.GE.AND P2, PT, R23.reuse, UR4, PT ;  /* 0x0000000417007c0c */ /* 0x040fe4000bf46270 */
[C---:B------:R-:W-:Y:S02]  /*10e00*/  LOP3.LUT R34, R23.reuse, 0x40, RZ, 0xfc, !PT ;  /* 0x0000004017227812 */ /* 0x040fe400078efcff */
[----:B------:R-:W-:Y:S02]  /*10e10*/  LOP3.LUT R33, R23, 0x80, RZ, 0xfc, !PT ;  /* 0x0000008017217812 */ /* 0x000fe400078efcff */
[----:B------:R-:W-:Y:S02]  /*10e20*/  ISETP.GE.AND P1, PT, R34, UR4, PT ;  /* 0x0000000422007c0c */ /* 0x000fe4000bf26270 */
[----:B------:R-:W-:-:S05]  /*10e30*/  ISETP.GE.AND P0, PT, R33, UR4, PT ;  /* 0x0000000421007c0c */ /* 0x000fca000bf06270 */
[----:B------:R-:W-:-:S04]  /*10e40*/  @P2 LOP3.LUT R16, R16, 0x4, RZ, 0xfc, !PT ;  /* 0x0000000410102812 */ /* 0x000fc800078efcff */
[----:B------:R-:W-:-:S04]  /*10e50*/  LOP3.LUT R16, R16, 0xfffffffe, RZ, 0xc0, !PT ;  /* 0xfffffffe10107812 */ /* 0x000fc800078ec0ff */
[----:B------:R-:W-:-:S04]  /*10e60*/  LOP3.LUT R16, R16, 0xfffffffd, RZ, 0xc0, !PT ;  /* 0xfffffffd10107812 */ /* 0x000fc800078ec0ff */
[----:B------:R-:W-:-:S04]  /*10e70*/  @P1 LOP3.LUT R16, R16, 0x2, RZ, 0xfc, !PT ;  /* 0x0000000210101812 */ /* 0x000fc800078efcff */
[----:B------:R-:W-:Y:S01]  /*10e80*/  @P0 LOP3.LUT R16, R16, 0x1, RZ, 0xfc, !PT ;  /* 0x0000000110100812 */ /* 0x000fe200078efcff */
[----:B0-----:R-:W-:Y:S06]  /*10e90*/  BRA.DIV UR5, `(.L_x_1073) ;  /* 0x0000003205707947 */ /* 0x001fec000b800000 */
.L_x_1115:
[----:B------:R-:W2:Y:S01]  /*10ea0*/  LDL R2, [R1+0x4] ;  /* 0x0000040001027983 */ /* 0x000ea20000100800 */
[----:B------:R-:W-:Y:S01]  /*10eb0*/  ISETP.GT.U32.AND P1, PT, R37, 0x5f, PT ;  /* 0x0000005f2500780c */ /* 0x000fe20003f24070 */
[----:B------:R-:W-:Y:S01]  /*10ec0*/  IMAD.U32 R35, RZ, RZ, UR41 ;  /* 0x00000029ff237e24 */ /* 0x000fe2000f8e00ff */
[----:B------:R-:W-:Y:S01]  /*10ed0*/  LOP3.LUT R16, R16, 0xfffffff7, RZ, 0xc0, !PT ;  /* 0xfffffff710107812 */ /* 0x000fe200078ec0ff */
[----:B------:R-:W-:-:S03]  /*10ee0*/  IMAD.MOV R3, RZ, RZ, -R9 ;  /* 0x000000ffff037224 */ /* 0x000fc600078e0a09 */
[----:B------:R-:W-:Y:S01]  /*10ef0*/  SHF.R.S32.HI R35, RZ, 0x1f, R35 ;  /* 0x0000001fff237819 */ /* 0x000fe20000011423 */
[----:B------:R-:W-:-:S06]  /*10f00*/  IMAD R10, R17, R3, R10 ;  /* 0x00000003110a7224 */ /* 0x000fcc00078e020a */
[----:B------:R-:W-:-:S04]  /*10f10*/  @P1 LOP3.LUT R16, R16, 0x8, RZ, 0xfc, !PT ;  /* 0x0000000810101812 */ /* 0x000fc800078efcff */
[----:B------:R-:W-:Y:S02]  /*10f20*/  LOP3.LUT R16, R16, 0xffffffef, RZ, 0xc0, !PT ;  /* 0xffffffef10107812 */ /* 0x000fe400078ec0ff */
[----:B--2---:R-:W-:-:S13]  /*10f30*/  R2UR UR4, R2 ;  /* 0x00000000020472ca */ /* 0x004fda00000e0000 */
[----:B------:R-:W-:-:S06]  /*10f40*/  ULOP3.LUT UR4, UR4, 0x2, URZ, 0xfc, !UPT ;  /* 0x0000000204047892 */ /* 0x000fcc000f8efc3f */
[----:B------:R-:W-:-:S05]  /*10f50*/  IMAD.U32 R2, RZ, RZ, UR4 ;  /* 0x00000004ff027e24 */ /* 0x000fca000f8e00ff */
[----:B------:R-:W-:-:S13]  /*10f60*/  ISETP.NE.AND P0, PT, R2, 0x3, PT ;  /* 0x000000030200780c */ /* 0x000fda0003f05270 */
[----:B------:R-:W-:Y:S01]  /*10f70*/  @P0 LOP3.LUT R16, R16, 0x10, RZ, 0xfc, !PT ;  /* 0x0000001010100812 */ /* 0x000fe200078efcff */
[----:B------:R-:W-:Y:S06]  /*10f80*/  @!P0 BRA `(.L_x_1074) ;  /* 0x0000000000048947 */ /* 0x000fec0003800000 */
[----:B------:R-:W-:Y:S01]  /*10f90*/  BPT.TRAP 0x1 ;  /* 0x000000040000795c */ /* 0x000fe20000300000 */
.L_x_1074:
[----:B------:R-:W-:Y:S01]  /*10fa0*/  SHF.R.S32.HI R6, RZ, 0x1f, R10 ;  /* 0x0000001fff067819 */ /* 0x000fe2000001140a */
[----:B------:R-:W-:Y:S01]  /*10fb0*/  ULDC.64 UR4, c[0x0][0x328] ;  /* 0x0000ca0000047ab9 */ /* 0x000fe20000000a00 */
[----:B------:R-:W-:-:S03]  /*10fc0*/  R2UR UR6, R35 ;  /* 0x00000000230672ca */ /* 0x000fc600000e0000 */
        /* <DEDUP_REMOVED lines=11> */
[----:B------:R-:W-:Y:S01]  /*11080*/  IMAD.U32 R7, RZ, RZ, UR4 ;  /* 0x00000004ff077e24 */ /* 0x000fe2000f8e00ff */
[----:B------:R-:W-:-:S03]  /*11090*/  UIMAD UR4, UR6, UR4, URZ ;  /* 0x00000004060472a4 */ /* 0x000fc6000f8e023f */
[----:B------:R-:W-:Y:S01]  /*110a0*/  IMAD.WIDE.U32 R2, R7, UR41, R2 ;  /* 0x0000002907027c25 */ /* 0x000fe2000f8e0002 */
[----:B------:R-:W-:Y:S01]  /*110b0*/  UIMAD UR4, UR41, UR5, UR4 ;  /* 0x00000005290472a4 */ /* 0x000fe2000f8e0204 */
[----:B------:R-:W-:Y:S02]  /*110c0*/  ULDC.64 UR6, c[0x0][0x318] ;  /* 0x0000c60000067ab9 */ /* 0x000fe40000000a00 */
[----:B------:R-:W-:-:S03]  /*110d0*/  LEA R17, P0, R2, UR6, 0x1 ;  /* 0x0000000602117c11 */ /* 0x000fc6000f8008ff */
[----:B------:R-:W-:-:S05]  /*110e0*/  VIADD R3, R3, UR4 ;  /* 0x0000000403037c36 */ /* 0x000fca0008000000 */
[----:B------:R-:W-:Y:S01]  /*110f0*/  LEA.HI.X R18, R2, UR7, R3, 0x1, P0 ;  /* 0x0000000702127c11 */ /* 0x000fe200080f0c03 */
[----:B------:R-:W-:-:S05]  /*11100*/  IMAD.MOV.U32 R2, RZ, RZ, 0x1 ;  /* 0x00000001ff027424 */ /* 0x000fca00078e00ff */
[----:B------:R-:W-:-:S04]  /*11110*/  SHF.L.U32 R2, R2, 0x1f, RZ ;  /* 0x0000001f02027819 */ /* 0x000fc800000006ff */
[----:B------:R-:W0:Y:S02]  /*11120*/  SYNCS.PHASECHK.TRANS64.TRYWAIT P0, [UR48+0x30840], R2 ;  /* 0x03084002ff0075a7 */ /* 0x000e240008000170 */
[----:B0-----:R-:W-:Y:S05]  /*11130*/  @!P0 BRA `(.L_x_1075) ;  /* 0x0000002c00e88947 */ /* 0x001fea0003800000 */
.L_x_1116:
[----:B------:R-:W-:Y:S01]  /*11140*/  ULDC.64 UR4, c[0x0][0x300] ;  /* 0x0000c00000047ab9 */ /* 0x000fe20000000a00 */
[----:B------:R-:W-:Y:S01]  /*11150*/  R2UR UR6, R35 ;  /* 0x00000000230672ca */ /* 0x000fe200000e0000 */
[----:B0-----:R-:W-:Y:S01]  /*11160*/  IMAD R3, R6, UR4, RZ ;  /* 0x0000000406037c24 */ /* 0x001fe2000f8e02ff */
[----:B------:R-:W-:Y:S01]  /*11170*/  SHF.R.U32.HI R27, RZ, 0x3, R8 ;  /* 0x00000003ff1b7819 */ /* 0x000fe20000011608 */
[----:B------:R-:W-:Y:S01]  /*11180*/  IMAD.MOV.U32 R6, RZ, RZ, -0x60 ;  /* 0xffffffa0ff067424 */ /* 0x000fe200078e00ff */
[----:B------:R-:W-:Y:S01]  /*11190*/  LOP3.LUT P3, RZ, R16, 0x4, RZ, 0xc0, !PT ;  /* 0x0000000410ff7812 */ /* 0x000fe2000786c0ff */
[----:B------:R-:W-:Y:S01]  /*111a0*/  IMAD R7, R10, UR5, R3 ;  /* 0x000000050a077c24 */ /* 0x000fe2000f8e0203 */
[----:B------:R-:W-:Y:S01]  /*111b0*/  LOP3.LUT P2, RZ, R16, 0x2, RZ, 0xc0, !PT ;  /* 0x0000000210ff7812 */ /* 0x000fe2000784c0ff */
[----:B------:R-:W-:Y:S01]  /*111c0*/  IMAD.WIDE.U32 R2, R10, UR4, RZ ;  /* 0x000000040a027c25 */ /* 0x000fe2000f8e00ff */
[----:B------:R-:W-:Y:S01]  /*111d0*/  ULDC.64 UR4, c[0x0][0x310] ;  /* 0x0000c40000047ab9 */ /* 0x000fe20000000a00 */
[----:B------:R-:W-:-:S02]  /*111e0*/  LOP3.LUT P1, RZ, R16, 0x1, RZ, 0xc0, !PT ;  /* 0x0000000110ff7812 */ /* 0x000fc4000782c0ff */
[----:B------:R-:W-:Y:S02]  /*111f0*/  IMAD.IADD R3, R3, 0x1, R7 ;  /* 0x0000000103037824 */ /* 0x000fe400078e0207 */
[----:B------:R-:W-:Y:S02]  /*11200*/  IMAD R5, R5, UR4, RZ ;  /* 0x0000000405057c24 */ /* 0x000fe4000f8e02ff */
[----:B------:R-:W-:-:S04]  /*11210*/  IMAD.WIDE.U32 R2, R0, UR4, R2 ;  /* 0x0000000400027c25 */ /* 0x000fc8000f8e0002 */
[----:B------:R-:W-:Y:S01]  /*11220*/  IMAD R5, R0, UR5, R5 ;  /* 0x0000000500057c24 */ /* 0x000fe2000f8e0205 */
[----:B------:R-:W-:Y:S01]  /*11230*/  ULDC.64 UR4, c[0x0][0x308] ;  /* 0x0000c20000047ab9 */ /* 0x000fe20000000a00 */
[----:B------:R-:W-:Y:S02]  /*11240*/  IMAD R6, R31, R6, UR43 ;  /* 0x0000002b1f067e24 */ /* 0x000fe4000f8e0206 */
[----:B------:R-:W-:Y:S02]  /*11250*/  IMAD.IADD R3, R3, 0x1, R5 ;  /* 0x0000000103037824 */ /* 0x000fe400078e0205 */
[----:B------:R-:W-:Y:S01]  /*11260*/  IMAD.U32 R5, RZ, RZ, UR4 ;  /* 0x00000004ff057e24 */ /* 0x000fe2000f8e00ff */
[----:B------:R-:W-:Y:S01]  /*11270*/  UIMAD UR4, UR6, UR4, URZ ;  /* 0x00000004060472a4 */ /* 0x000fe2000f8e023f */
[----:B------:R-:W-:Y:S02]  /*11280*/  IMAD.IADD R6, R6, 0x1, -R27 ;  /* 0x0000000106067824 */ /* 0x000fe400078e0a1b */
[----:B------:R-:W-:Y:S01]  /*11290*/  IMAD.WIDE.U32 R2, R5, UR41, R2 ;  /* 0x0000002905027c25 */ /* 0x000fe2000f8e0002 */
[----:B------:R-:W-:Y:S01]  /*112a0*/  UIMAD UR4, UR41, UR5, UR4 ;  /* 0x00000005290472a4 */ /* 0x000fe2000f8e0204 */
[----:B------:R-:W-:-:S02]  /*112b0*/  ULDC.64 UR6, c[0x0][0x2e8] ;  /* 0x0000ba0000067ab9 */ /* 0x000fc40000000a00 */
[----:B------:R-:W-:Y:S01]  /*112c0*/  IMAD.SHL.U32 R30, R8, 0x8, RZ ;  /* 0x00000008081e7824 */ /* 0x000fe200078e00ff */
[----:B------:R-:W-:Y:S02]  /*112d0*/  LEA R0, P0, R2, UR6, 0x1 ;  /* 0x0000000602007c11 */ /* 0x000fe4000f8008ff */
[----:B------:R-:W-:Y:S01]  /*112e0*/  VIADD R7, R3, UR4 ;  /* 0x0000000403077c36 */ /* 0x000fe20008000000 */
[----:B------:R-:W-:Y:S01]  /*112f0*/  LOP3.LUT R3, R4, 0x1c0, RZ, 0xc0, !PT ;  /* 0x000001c004037812 */ /* 0x000fe200078ec0ff */
[----:B------:R-:W-:-:S03]  /*11300*/  UMOV UR4, 0xffffffff ;  /* 0xffffffff00047882 */ /* 0x000fc60000000000 */
[----:B------:R-:W-:Y:S02]  /*11310*/  LOP3.LUT R4, R3, 0x38, R4, 0xf8, !PT ;  /* 0x0000003803047812 */ /* 0x000fe400078ef804 */
[----:B------:R-:W-:Y:S02]  /*11320*/  LEA.HI.X R7, R2, UR7, R7, 0x1, P0 ;  /* 0x0000000702077c11 */ /* 0x000fe400080f0c07 */
        /* <DEDUP_REMOVED lines=9> */
[----:B------:R-:W-:Y:S04]  /*113c0*/  SHFL.IDX PT, R8, R7, 0x2, 0x181f ;  /* 0x00581f0007087f89 */ /* 0x000fe800000e0000 */
[----:B------:R-:W1:Y:S04]  /*113d0*/  SHFL.IDX PT, R14, R0, 0x2, 0x181f ;  /* 0x00581f00000e7f89 */ /* 0x000e6800000e0000 */
[----:B------:R-:W2:Y:S01]  /*113e0*/  SHFL.IDX PT, R10, R0, 0x3, 0x181f ;  /* 0x00781f00000a7f89 */ /* 0x000ea200000e0000 */
[----:B0-----:R-:W-:-:S05]  /*113f0*/  @P0 IMAD.WIDE.U32 R2, R23, 0x2, R2 ;  /* 0x0000000217020825 */ /* 0x001fca00078e0002 */
[----:B------:R-:W-:Y:S04]  /*11400*/  @P0 LDGSTS.E.BYPASS.LTC128B.128 [R9+0x1e400], desc[UR36][R2.64], !P3 ;  /* 0x1e40000002090fae */ /* 0x000fe8000d901d64 */
[----:B------:R-:W-:Y:S04]  /*11410*/  @P0 LDGSTS.E.BYPASS.LTC128B.128 [R9+0x21400], desc[UR36][R2.64+0x80], !P2 ;  /* 0x2140008002090fae */ /* 0x000fe8000d101d64 */
[----:B------:R0:W-:Y:S01]  /*11420*/  @P0 LDGSTS.E.BYPASS.LTC128B.128 [R9+0x24400], desc[UR36][R2.64+0x100], !P1 ;  /* 0x2440010002090fae */ /* 0x0001e2000c901d64 */
[----:B------:R-:W-:-:S03]  /*11430*/  ISETP.GE.AND P0, PT, R6, 0x11, PT ;  /* 0x000000110600780c */ /* 0x000fc60003f06270 */
[----:B0-----:R-:W0:Y:S01]  /*11440*/  SHFL.IDX PT, R9, R7, 0x3, 0x181f ;  /* 0x00781f0007097f89 */ /* 0x001e2200000e0000 */
[----:B-1----:R-:W-:-:S09]  /*11450*/  IMAD.MOV.U32 R2, RZ, RZ, R14 ;  /* 0x000000ffff027224 */ /* 0x002fd200078e000e */
[----:B------:R-:W-:Y:S01]  /*11460*/  @P0 LEA R21, R30, UR48, 0x1 ;  /* 0x000000301e150c11 */ /* 0x000fe2000f8e08ff */
[----:B------:R-:W-:Y:S01]  /*11470*/  @P0 IMAD.WIDE.U32 R4, R23, 0x2, R4 ;  /* 0x0000000217040825 */ /* 0x000fe200078e0004 */
[----:B------:R-:W1:Y:S03]  /*11480*/  SHFL.IDX PT, R14, R0, 0x4, 0x181f ;  /* 0x00981f00000e7f89 */ /* 0x000e6600000e0000 */
[----:B------:R-:W-:Y:S01]  /*11490*/  IMAD.MOV.U32 R3, RZ, RZ, R8 ;  /* 0x000000ffff037224 */ /* 0x000fe200078e0008 */
[----:B------:R-:W-:Y:S04]  /*114a0*/  @P0 LDGSTS.E.BYPASS.LTC128B.128 [R21+0x1ec00], desc[UR36][R4.64], !P3 ;  /* 0x1ec0000004150fae */ /* 0x000fe8000d901d64 */
[----:B------:R-:W-:Y:S04]  /*114b0*/  @P0 LDGSTS.E.BYPASS.LTC128B.128 [R21+0x21c00], desc[UR36][R4.64+0x80], !P2 ;  /* 0x21c0008004150fae */ /* 0x000fe8000d101d64 */
[----:B------:R2:W-:Y:S01]  /*114c0*/  @P0 LDGSTS.E.BYPASS.LTC128B.128 [R21+0x24c00], desc[UR36][R4.64+0x100], !P1 ;  /* 0x24c0010004150fae */ /* 0x0005e2000c901d64 */
[----:B------:R-:W-:-:S03]  /*114d0*/  ISETP.GE.AND P0, PT, R6, 0x21, PT ;  /* 0x000000210600780c */ /* 0x000fc60003f06270 */
[----:B------:R-:W3:Y:S04]  /*114e0*/  SHFL.IDX PT, R8, R7, 0x4, 0x181f ;  /* 0x00981f0007087f89 */ /* 0x000ee800000e0000 */
[----:B------:R-:W4:Y:S01]  /*114f0*/  SHFL.IDX PT, R7, R7, 0x5, 0x181f ;  /* 0x00b81f0007077f89 */ /* 0x000f2200000e0000 */
[----:B--2---:R-:W-:-:S05]  /*11500*/  IMAD.MOV.U32 R4, RZ, RZ, R10 ;  /* 0x000000ffff047224 */ /* 0x004fca00078e000a */
[----:B------:R-:W-:Y:S01]  /*11510*/  @P0 IMAD.WIDE.U32 R2, R23, 0x2, R2 ;  /* 0x0000000217020825 */ /* 0x000fe200078e0002 */
[----:B------:R-:W-:-:S03]  /*11520*/  @P0 LEA R25, R30, UR48, 0x1 ;  /* 0x000000301e190c11 */ /* 0x000fc6000f8e08ff */
[----:B0-----:R-:W-:Y:S02]  /*11530*/  IMAD.MOV.U32 R5, RZ, RZ, R9 ;  /* 0x000000ffff057224 */ /* 0x001fe400078e0009 */
[----:B------:R-:W-:Y:S04]  /*11540*/  @P0 LDGSTS.E.BYPASS.LTC128B.128 [R25+0x1f400], desc[UR36][R2.64], !P3 ;  /* 0x1f40000002190fae */ /* 0x000fe8000d901d64 */
[----:B------:R-:W-:Y:S04]  /*11550*/  @P0 LDGSTS.E.BYPASS.LTC128B.128 [R25+0x22400], desc[UR36][R2.64+0x80], !P2 ;  /* 0x2240008002190fae */ /* 0x000fe8000d101d64 */
[----:B------:R1:W-:Y:S01]  /*11560*/  @P0 LDGSTS.E.BYPASS.LTC128B.128 [R25+0x25400], desc[UR36][R2.64+0x100], !P1 ;  /* 0x2540010002190fae */ /* 0x0003e2000c901d64 */
[----:B------:R-:W-:Y:S01]  /*11570*/  ISETP.GE.AND P0, PT, R6, 0x31, PT ;  /* 0x000000310600780c */ /* 0x000fe20003f06270 */
[----:B-1----:R-:W-:-:S12]  /*11580*/  IMAD.MOV.U32 R2, RZ, RZ, R14 ;  /* 0x000000ffff027224 */ /* 0x002fd800078e000e */
[----:B------:R-:W-:Y:S01]  /*11590*/  @P0 IMAD.WIDE.U32 R4, R23, 0x2, R4 ;  /* 0x0000000217040825 */ /* 0x000fe200078e0004 */
[----:B------:R-:W-:Y:S01]  /*115a0*/  @P0 LEA R9, R30, UR48, 0x1 ;  /* 0x000000301e090c11 */ /* 0x000fe2000f8e08ff */
[----:B------:R0:W1:Y:S02]  /*115b0*/  SHFL.IDX PT, R14, R0, 0x5, 0x181f ;  /* 0x00b81f00000e7f89 */ /* 0x00006400000e0000 */
[----:B---3--:R-:W-:Y:S02]  /*115c0*/  IMAD.MOV.U32 R3, RZ, RZ, R8 ;  /* 0x000000ffff037224 */ /* 0x008fe400078e0008 */
        /* <DEDUP_REMOVED lines=8> */
[----:B-1--4-:R0:W-:Y:S02]  /*11650*/  @P0 LDGSTS.E.BYPASS.LTC128B.128 [R21+0x26400], desc[UR36][R2.64+0x100], !P1 ;  /* 0x2640010002150fae */ /* 0x0121e4000c901d64 */
.L_x_1130:
[----:B------:R-:W-:Y:S01]  /*11660*/  ISETP.GE.AND P0, PT, R6, 0x51, PT ;  /* 0x000000510600780c */ /* 0x000fe20003f06270 */
[----:B0-----:R-:W-:Y:S02]  /*11670*/  IMAD.MOV.U32 R2, RZ, RZ, R14 ;  /* 0x000000ffff027224 */ /* 0x001fe400078e000e */
[----:B------:R-:W-:-:S10]  /*11680*/  IMAD.MOV.U32 R3, RZ, RZ, R7 ;  /* 0x000000ffff037224 */ /* 0x000fd400078e0007 */
        /* <DEDUP_REMOVED lines=15> */
.L_x_1077:
        /* <DEDUP_REMOVED lines=18> */
[----:B------:R-:W-:Y:S02]  /*118a0*/  IMAD.U32 R4, RZ, RZ, UR6 ;  /* 0x00000006ff047e24 */ /* 0x000fe4000f8e00ff */
[----:B------:R-:W0:Y:S01]  /*118b0*/  LDC.64 R2, c[0x4][R2] ;  /* 0x0100000002027b82 */ /* 0x000e220000000a00 */
[----:B------:R-:W-:Y:S02]  /*118c0*/  IMAD.U32 R5, RZ, RZ, UR7 ;  /* 0x00000007ff057e24 */ /* 0x000fe4000f8e00ff */
        /* <DEDUP_REMOVED lines=8> */
[----:B0-----:R-:W-:Y:S05]  /*11950*/  CALL.ABS.NOINC R2 ;  /* 0x0000000002007343 */ /* 0x001fea0003c00000 */
.L_x_1078:
[----:B------:R-:W-:Y:S01]  /*11960*/  UISETP.NE.AND UP0, UPT, UR50, URZ, UPT ;  /* 0x0000003f3200728c */ /* 0x000fe2000bf05270 */
[----:B------:R-:W-:Y:S01]  /*11970*/  VIADD R7, R37, UR42 ;  /* 0x0000002a25077c36 */ /* 0x000fe20008000000 */
[----:B------:R-:W0:Y:S01]  /*11980*/  LDC R0, c[0x0][0x448] ;  /* 0x00011200ff007b82 */ /* 0x000e220000000800 */
[----:B------:R-:W-:Y:S01]  /*11990*/  IMAD.U32 R4, RZ, RZ, UR38 ;  /* 0x00000026ff047e24 */ /* 0x000fe2000f8e00ff */
[----:B------:R-:W-:Y:S01]  /*119a0*/  ULDC.64 UR4, c[0x0][0x2e0] ;  /* 0x0000b80000047ab9 */ /* 0x000fe20000000a00 */
[----:B------:R-:W-:Y:S01]  /*119b0*/  IMAD.U32 R3, RZ, RZ, UR49 ;  /* 0x00000031ff037e24 */ /* 0x000fe2000f8e00ff */
[----:B------:R-:W-:Y:S01]  /*119c0*/  PLOP3.LUT P0, PT, PT, PT, UP0, 0x80, 0x0 ;  /* 0x000000000000781c */ /* 0x000fe20003f0f008 */
[----:B------:R-:W-:Y:S02]  /*119d0*/  IMAD.MOV.U32 R2, RZ, RZ, R4 ;  /* 0x000000ffff027224 */ /* 0x000fe400078e0004 */
[----:B------:R-:W-:Y:S02]  /*119e0*/  IMAD R25, R25, UR4, RZ ;  /* 0x0000000419197c24 */ /* 0x000fe4000f8e02ff */
[----:B------:R-:W-:Y:S01]  /*119f0*/  @UP0 ULDC UR6, c[0x0][0x44c] ;  /* 0x0001130000060ab9 */ /* 0x000fe20000000800 */
[----:B------:R-:W-:Y:S01]  /*11a00*/  IMAD.WIDE.U32 R2, R26, UR4, R2 ;  /* 0x000000041a027c25 */ /* 0x000fe2000f8e0002 */
[----:B------:R-:W-:-:S03]  /*11a10*/  @UP0 ULDC UR4, c[0x0][0x450] ;  /* 0x0001140000040ab9 */ /* 0x000fc60000000800 */
[----:B------:R-:W-:Y:S02]  /*11a20*/  IMAD.U32 R5, RZ, RZ, UR39 ;  /* 0x00000027ff057e24 */ /* 0x000fe4000f8e00ff */
[----:B------:R-:W-:Y:S02]  /*11a30*/  IMAD.MOV.U32 R5, RZ, RZ, R7 ;  /* 0x000000ffff057224 */ /* 0x000fe400078e0007 */
[----:B------:R-:W-:Y:S01]  /*11a40*/  @P0 IMAD.HI.U32 R6, R7, UR6, RZ ;  /* 0x0000000607060c27 */ /* 0x000fe2000f8e00ff */
[----:B------:R-:W-:-:S03]  /*11a50*/  PLOP3.LUT P0, PT, PT, PT, UP0, 0x80, 0x0 ;  /* 0x000000000000781c */ /* 0x000fc60003f0f008 */
[----:B------:R-:W-:-:S04]  /*11a60*/  IMAD R25, R26, UR5, R25 ;  /* 0x000000051a197c24 */ /* 0x000fc8000f8e0219 */
[----:B------:R-:W-:-:S06]  /*11a70*/  IMAD.IADD R3, R3, 0x1, R25 ;  /* 0x0000000103037824 */ /* 0x000fcc00078e0219 */
[----:B------:R-:W-:Y:S01]  /*11a80*/  @P0 SHF.R.U32.HI R5, RZ, UR4, R6 ;  /* 0x00000004ff050c19 */ /* 0x000fe20008011606 */
[----:B------:R-:W-:-:S04]  /*11a90*/  ULDC.64 UR4, c[0x0][0x2d0] ;  /* 0x0000b40000047ab9 */ /* 0x000fc80000000a00 */
[----:B------:R-:W-:Y:S02]  /*11aa0*/  IMAD.MOV R4, RZ, RZ, -R5 ;  /* 0x000000ffff047224 */ /* 0x000fe400078e0a05 */
[----:B------:R-:W-:-:S04]  /*11ab0*/  IMAD.WIDE.U32 R2, R5, UR4, R2 ;  /* 0x0000000405027c25 */ /* 0x000fc8000f8e0002 */
[----:B0-----:R-:W-:Y:S01]  /*11ac0*/  IMAD R7, R0, R4, R7 ;  /* 0x0000000400077224 */ /* 0x001fe200078e0207 */
[----:B------:R-:W-:-:S05]  /*11ad0*/  SHF.R.S32.HI R4, RZ, 0x1f, R5 ;  /* 0x0000001fff047819 */ /* 0x000fca0000011405 */
        /* <DEDUP_REMOVED lines=8> */
[----:B------:R-:W-:Y:S02]  /*11b60*/  ULDC.64 UR4, c[0x0][0x280] ;  /* 0x0000a00000047ab9 */ /* 0x000fe40000000a00 */
[C---:B------:R-:W-:Y:S01]  /*11b70*/  LEA R6, P0, R2.reuse, UR4, 0x1 ;  /* 0x0000000402067c11 */ /* 0x040fe2000f8008ff */
[----:B------:R-:W-:Y:S01]  /*11b80*/  IMAD.IADD R3, R3, 0x1, R5 ;  /* 0x0000000103037824 */ /* 0x000fe200078e0205 */
[----:B------:R-:W-:Y:S02]  /*11b90*/  ULDC UR4, c[0x0][0x2b8] ;  /* 0x0000ae0000047ab9 */ /* 0x000fe40000000800 */
[----:B------:R-:W-:Y:S02]  /*11ba0*/  ISETP.GE.AND P3, PT, R23, UR4, PT ;  /* 0x0000000417007c0c */ /* 0x000fe4000bf66270 */
[----:B------:R-:W-:Y:S01]  /*11bb0*/  LEA.HI.X R8, R2, UR5, R3, 0x1, P0 ;  /* 0x0000000502087c11 */ /* 0x000fe200080f0c03 */
[----:B------:R-:W-:Y:S01]  /*11bc0*/  UMOV UR5, 0xffffffff ;  /* 0xffffffff00057882 */ /* 0x000fe20000000000 */
[----:B------:R-:W-:-:S02]  /*11bd0*/  ISETP.GE.AND P2, PT, R34, UR4, PT ;  /* 0x0000000422007c0c */ /* 0x000fc4000bf46270 */
[----:B------:R-:W-:Y:S01]  /*11be0*/  ISETP.GE.AND P0, PT, R33, UR4, PT ;  /* 0x0000000421007c0c */ /* 0x000fe2000bf06270 */
[----:B------:R-:W-:-:S12]  /*11bf0*/  BRA.DIV UR5, `(.L_x_1079) ;  /* 0x0000002e05347947 */ /* 0x000fd8000b800000 */
[----:B------:R-:W-:Y:S01]  /*11c00*/  SHFL.IDX PT, R3, R8, RZ, 0x181f ;  /* 0x00181fff08037589 */ /* 0x000fe200000e0000 */
[----:B------:R-:W-:Y:S01]  /*11c10*/  ULDC UR4, c[0x0][0x288] ;  /* 0x0000a20000047ab9 */ /* 0x000fe20000000800 */
[----:B------:R-:W-:Y:S02]  /*11c20*/  VIADD R7, R27, UR42 ;  /* 0x0000002a1b077c36 */ /* 0x000fe40008000000 */
[----:B------:R-:W0:Y:S01]  /*11c30*/  SHFL.IDX PT, R2, R6, RZ, 0x181f ;  /* 0x00181fff06027589 */ /* 0x000e2200000e0000 */
[----:B------:R-:W-:Y:S02]  /*11c40*/  IMAD R0, R0, UR4, RZ ;  /* 0x0000000400007c24 */ /* 0x000fe4000f8e02ff */
[C---:B------:R-:W-:Y:S01]  /*11c50*/  VIADD R11, R7.reuse, 0x10 ;  /* 0x00000010070b7836 */ /* 0x040fe20000000000 */
        /* <DEDUP_REMOVED lines=61> */
.L_x_1147:
[----:B------:R-:W-:Y:S01]  /*12030*/  VIADD R7, R7, 0x70 ;  /* 0x0000007007077836 */ /* 0x000fe20000000000 */
[----:B------:R-:W-:Y:S01]  /*12040*/  BSSY B0, `(.L_x_1080) ;  /* 0x000000d000007945 */ /* 0x000fe20003800000 */
[----:B-1----:R-:W-:Y:S02]  /*12050*/  IMAD.MOV.U32 R2, RZ, RZ, R14 ;  /* 0x000000ffff027224 */ /* 0x002fe400078e000e */
[----:B--2---:R-:W-:Y:S01]  /*12060*/  IMAD.MOV.U32 R3, RZ, RZ, R4 ;  /* 0x000000ffff037224 */ /* 0x004fe200078e0004 */
[----:B------:R-:W-:-:S13]  /*12070*/  ISETP.GE.AND P1, PT, R7, R0, PT ;  /* 0x000000000700720c */ /* 0x000fda0003f26270 */
        /* <DEDUP_REMOVED lines=9> */
.L_x_1081:
[----:B------:R-:W-:Y:S05]  /*12110*/  BSYNC B0 ;  /* 0x0000000000007941 */ /* 0x000fea0003800000 */
.L_x_1080:
[----:B------:R-:W-:Y:S01]  /*12120*/  NOP ;  /* 0x0000000000007918 */ /* 0x000fe20000000000 */
[----:B------:R-:W-:Y:S01]  /*12130*/  SYNCS.ARRIVE.TRANS64.RED.A0T1 RZ, [UR48+0x30800], RZ ;  /* 0x030800ffffff79a7 */ /* 0x000fe20008200430 */
[----:B------:R-:W-:Y:S01]  /*12140*/  IMAD.MOV.U32 R0, RZ, RZ, 0x1 ;  /* 0x00000001ff007424 */ /* 0x000fe200078e00ff */
[----:B------:R-:W-:Y:S04]  /*12150*/  ARRIVES.LDGSTSBAR.64.TRANSCNT [UR48+0x30800] ;  /* 0x03080000ff0079b0 */ /* 0x000fe80008000ab0 */
[----:B------:R-:W-:Y:S01]  /*12160*/  SHF.L.U32 R0, R0, 0x1f, RZ ;  /* 0x0000001f00007819 */ /* 0x000fe200000006ff */
[----:B------:R-:W-:Y:S01]  /*12170*/  NOP ;  /* 0x0000000000007918 */ /* 0x000fe20000000000 */
[----:B------:R-:W-:Y:S01]  /*12180*/  SYNCS.ARRIVE.TRANS64.A1T0 RZ, [UR48+0x30800], RZ ;  /* 0x030800ffffff79a7 */ /* 0x000fe20008100030 */
[----:B------:R-:W-:Y:S01]  /*12190*/  VIADD R19, R19, 0xfffffffe ;  /* 0xfffffffe13137836 */ /* 0x000fe20000000000 */
[----:B------:R-:W1:Y:S02]  /*121a0*/  SYNCS.PHASECHK.TRANS64.TRYWAIT P0, [UR48+0x30820], R0 ;  /* 0x03082000ff0075a7 */ /* 0x000e640008000170 */
[----:B-1----:R-:W-:Y:S05]  /*121b0*/  @!P0 BRA `(.L_x_1082) ;  /* 0x00000030004c8947 */ /* 0x002fea0003800000 */
.L_x_1148:
[----:B------:R-:W-:Y:S01]  /*121c0*/  ISETP.GE.AND P0, PT, R19, UR51, PT ;  /* 0x0000003313007c0c */ /* 0x000fe2000bf06270 */
[----:B------:R-:W-:Y:S02]  /*121d0*/  IMAD.MOV.U32 R28, RZ, RZ, 0x1 ;  /* 0x00000001ff1c7424 */ /* 0x000fe400078e00ff */
[----:B------:R-:W-:-:S10]  /*121e0*/  IMAD.MOV.U32 R26, RZ, RZ, RZ ;  /* 0x000000ffff1a7224 */ /* 0x000fd400078e00ff */
[----:B------:R-:W-:Y:S05]  /*121f0*/  @!P0 BRA `(.L_x_1083) ;  /* 0x00000010003c8947 */ /* 0x000fea0003800000 */
[----:B0-----:R-:W0:Y:S01]  /*12200*/  S2R R2, SR_TID.X ;  /* 0x0000000000027919 */ /* 0x001e220000002100 */
[----:B------:R-:W-:Y:S01]  /*12210*/  UIADD3 UR4, UR47, 0x1, URZ ;  /* 0x000000012f047890 */ /* 0x000fe2000fffe03f */
[----:B------:R-:W-:Y:S01]  /*12220*/  LOP3.LUT R3, RZ, UR45, RZ, 0x33, !PT ;  /* 0x0000002dff037c12 */ /* 0x000fe2000f8e33ff */
[----:B------:R-:W-:Y:S01]  /*12230*/  BSSY B0, `(.L_x_1083) ;  /* 0x000010b000007945 */ /* 0x000fe20003800000 */
[----:B------:R-:W-:Y:S01]  /*12240*/  LOP3.LUT R5, RZ, UR44, RZ, 0x33, !PT ;  /* 0x0000002cff057c12 */ /* 0x000fe2000f8e33ff */
[----:B------:R-:W-:Y:S01]  /*12250*/  UIMAD UR4, UR4, UR40, URZ ;  /* 0x00000028040472a4 */ /* 0x000fe2000f8e023f */
[----:B------:R-:W-:Y:S02]  /*12260*/  IMAD.MOV.U32 R27, RZ, RZ, 0x1 ;  /* 0x00000001ff1b7424 */ /* 0x000fe400078e00ff */
[----:B------:R-:W-:-:S03]  /*12270*/  IMAD.MOV.U32 R25, RZ, RZ, RZ ;  /* 0x000000ffff197224 */ /* 0x000fc600078e00ff */
[----:B------:R-:W-:Y:S01]  /*12280*/  LOP3.LUT R0, RZ, UR4, RZ, 0x33, !PT ;  /* 0x00000004ff007c12 */ /* 0x000fe2000f8e33ff */
[----:B------:R-:W-:Y:S02]  /*12290*/  ULDC UR4, c[0x0][0x2f4] ;  /* 0x0000bd0000047ab9 */ /* 0x000fe40000000800 */
[----:B------:R-:W-:Y:S02]  /*122a0*/  ISETP.GE.AND P3, PT, R23, UR4, PT ;  /* 0x0000000417007c0c */ /* 0x000fe4000bf66270 */
[----:B------:R-:W-:Y:S02]  /*122b0*/  VIADDMNMX R0, R0, -UR46, R3, !PT ;  /* 0x8000002e00007c46 */ /* 0x000fe4000f800103 */
[----:B------:R-:W-:Y:S02]  /*122c0*/  ISETP.GE.AND P2, PT, R34, UR4, PT ;  /* 0x0000000422007c0c */ /* 0x000fe4000bf46270 */
[----:B------:R-:W-:Y:S02]  /*122d0*/  VIMNMX R0, R0, R5, !PT ;  /* 0x0000000500007248 */ /* 0x000fe40007fe0100 */
[----:B------:R-:W-:-:S02]  /*122e0*/  ISETP.GE.AND P1, PT, R33, UR4, PT ;  /* 0x0000000421007c0c */ /* 0x000fc4000bf26270 */
[----:B------:R-:W-:Y:S02]  /*122f0*/  IADD3 R31, -R0, -0x2, RZ ;  /* 0xfffffffe001f7810 */ /* 0x000fe40007ffe1ff */
[----:B0-----:R-:W-:-:S04]  /*12300*/  LOP3.LUT R2, R2, 0x7f, RZ, 0xc0, !PT ;  /* 0x0000007f02027812 */ /* 0x001fc800078ec0ff */
[----:B------:R-:W-:-:S04]  /*12310*/  SHF.R.U32.HI R2, RZ, 0x3, R2 ;  /* 0x00000003ff027819 */ /* 0x000fc80000011602 */
[----:B------:R-:W-:Y:S02]  /*12320*/  IADD3 R22, R24, R22, R2 ;  /* 0x0000001618167210 */ /* 0x000fe40007ffe002 */
[----:B------:R-:W-:Y:S01]  /*12330*/  IADD3 R3, -R2, UR43, RZ ;  /* 0x0000002b02037c10 */ /* 0x000fe2000fffe1ff */
[----:B------:R-:W-:Y:S02]  /*12340*/  IMAD.SHL.U32 R2, R23, 0x2, RZ ;  /* 0x0000000217027824 */ /* 0x000fe400078e00ff */
[----:B------:R-:W-:Y:S02]  /*12350*/  VIADD R5, R22, 0xfffffee0 ;  /* 0xfffffee016057836 */ /* 0x000fe40000000000 */
[C---:B------:R-:W-:Y:S02]  /*12360*/  IMAD R3, R0.reuse, 0x60, R3 ;  /* 0x0000006000037824 */ /* 0x040fe400078e0203 */
[----:B------:R-:W-:Y:S02]  /*12370*/  IMAD R20, R0, -0x60, R5 ;  /* 0xffffffa000147824 */ /* 0x000fe400078e0205 */
[----:B------:R-:W-:-:S07]  /*12380*/  VIADD R0, R3, 0xc0 ;  /* 0x000000c003007836 */ /* 0x000fce0000000000 */
.L_x_1096:
[----:B------:R-:W2:Y:S01]  /*12390*/  LDL R8, [R1] ;  /* 0x0000000001087983 */ /* 0x000ea20000100800 */
[----:B------:R-:W0:Y:S01]  /*123a0*/  LDC R2, c[0x0][0x430] ;  /* 0x00010c00ff027b82 */ /* 0x000e220000000800 */
[----:B------:R-:W-:Y:S01]  /*123b0*/  ISETP.GT.U32.AND P5, PT, R37, 0x5f, PT ;  /* 0x0000005f2500780c */ /* 0x000fe20003fa4070 */
[----:B------:R-:W-:-:S12]  /*123c0*/  IMAD.MOV.U32 R9, RZ, RZ, R20 ;  /* 0x000000ffff097224 */ /* 0x000fd800078e0014 */
[----:B------:R-:W2:Y:S01]  /*123d0*/  @!P5 LDC.64 R4, c[0x0][0x428] ;  /* 0x00010a00ff04db82 */ /* 0x000ea20000000a00 */
[----:B0-----:R-:W-:-:S13]  /*123e0*/  ISETP.NE.AND P0, PT, R2, 0x1, PT ;  /* 0x000000010200780c */ /* 0x001fda0003f05270 */
[----:B------:R-:W0:Y:S08]  /*123f0*/  @P0 LDC R3, c[0x0][0x434] ;  /* 0x00010d00ff030b82 */ /* 0x000e300000000800 */
[----:B------:R-:W1:Y:S01]  /*12400*/  @P0 LDC R7, c[0x0][0x438] ;  /* 0x00010e00ff070b82 */ /* 0x000e620000000800 */
[----:B0-----:R-:W-:-:S05]  /*12410*/  @P0 IMAD.HI.U32 R2, R20, R3, RZ ;  /* 0x0000000314020227 */ /* 0x001fca00078e00ff */
[----:B-1----:R-:W-:Y:S02]  /*12420*/  @P0 SHF.R.U32.HI R9, RZ, R7, R2 ;  /* 0x00000007ff090219 */ /* 0x002fe40000011602 */
[----:B------:R-:W0:Y:S02]  /*12430*/  @!P5 LDC.64 R6, c[0x0][0x418] ;  /* 0x00010600ff06db82 */ /* 0x000e240000000a00 */
[----:B------:R-:W-:Y:S01]  /*12440*/  @!P5 SHF.R.S32.HI R3, RZ, 0x1f, R9 ;  /* 0x0000001fff03d819 */ /* 0x000fe20000011409 */
[----:B--2---:R-:W-:-:S04]  /*12450*/  @!P5 IMAD R2, R8, R4, RZ ;  /* 0x000000040802d224 */ /* 0x004fc800078e02ff */
[----:B------:R-:W-:Y:S02]  /*12460*/  @!P5 IMAD R5, R36, R5, R2 ;  /* 0x000000052405d224 */ /* 0x000fe400078e0202 */
[----:B------:R-:W-:-:S04]  /*12470*/  @!P5 IMAD.MOV.U32 R2, RZ, RZ, R9 ;  /* 0x000000ffff02d224 */ /* 0x000fc800078e0009 */
[----:B------:R-:W-:-:S04]  /*12480*/  @!P5 IMAD.WIDE.U32 R2, R36, R4, R2 ;  /* 0x000000042402d225 */ /* 0x000fc800078e0002 */
[----:B------:R-:W-:Y:S01]  /*12490*/  @!P5 IMAD.IADD R3, R5, 0x1, R3 ;  /* 0x000000010503d824 */ /* 0x000fe200078e0203 */
[----:B0-----:R-:W-:Y:S01]  /*124a0*/  @!P5 LEA R6, P0, R2, R6, 0x2 ;  /* 0x000000060206d211 */ /* 0x001fe200078010ff */
[----:B------:R-:W-:-:S03]  /*124b0*/  IMAD.MOV.U32 R4, RZ, RZ, RZ ;  /* 0x000000ffff047224 */ /* 0x000fc600078e00ff */
        /* <DEDUP_REMOVED lines=10> */
.L_x_1084:
[----:B------:R-:W-:Y:S01]  /*12560*/  LEA R19, R26, UR48, 0x3 ;  /* 0x000000301a137c11 */ /* 0x000fe2000f8e18ff */
[----:B------:R-:W-:Y:S01]  /*12570*/  BSSY B1, `(.L_x_1085) ;  /* 0x0000004000017945 */ /* 0x000fe20003800000 */
[----:B------:R-:W-:-:S04]  /*12580*/  SHF.L.U32 R2, R28, 0x1f, RZ ;  /* 0x0000001f1c027819 */ /* 0x000fc800000006ff */
[----:B------:R-:W0:Y:S02]  /*12590*/  SYNCS.PHASECHK.TRANS64.TRYWAIT P0, [R19+URZ+0x30840], R2 ;  /* 0x03084002130075a7 */ /* 0x000e24000800017f */
[----:B0-----:R-:W-:Y:S05]  /*125a0*/  @!P0 BRA `(.L_x_1086) ;  /* 0x0000002c00688947 */ /* 0x001fea0003800000 */
.L_x_1149:
[----:B------:R-:W-:Y:S05]  /*125b0*/  BSYNC B1 ;  /* 0x0000000000017941 */ /* 0x000fea0003800000 */
.L_x_1085:
        /* <DEDUP_REMOVED lines=26> */
[----:B------:R-:W-:Y:S01]  /*12760*/  VIADD R3, R3, UR4 ;  /* 0x0000000403037c36 */ /* 0x000fe20008000000 */
[----:B------:R-:W-:-:S04]  /*12770*/  UMOV UR4, 0xffffffff ;  /* 0xffffffff00047882 */ /* 0x000fc80000000000 */
[----:B------:R-:W-:Y:S01]  /*12780*/  LEA.HI.X R24, R2, UR7, R3, 0x1, P0 ;  /* 0x0000000702187c11 */ /* 0x000fe200080f0c03 */
[----:B------:R-:W-:Y:S06]  /*12790*/  BRA.DIV UR4, `(.L_x_1087) ;  /* 0x0000002e04007947 */ /* 0x000fec000b800000 */
        /* <DEDUP_REMOVED lines=8> */
[----:B------:R-:W0:Y:S02]  /*12820*/  SHFL.IDX PT, R14, R21, 0x1, 0x181f ;  /* 0x00381f00150e7f89 */ /* 0x000e2400000e0000 */
[----:B-1----:R-:W-:-:S05]  /*12830*/  IMAD.X R3, RZ, RZ, R3, P0 ;  /* 0x000000ffff037224 */ /* 0x002fca00000e0603 */
        /* <DEDUP_REMOVED lines=15> */
[----:B------:R-:W0:Y:S03]  /*12930*/  SHFL.IDX PT, R2, R21, 0x4, 0x181f ;  /* 0x00981f0015027f89 */ /* 0x000e2600000e0000 */
[----:B-1----:R-:W-:Y:S01]  /*12940*/  IMAD.X R7, RZ, RZ, R3, P0 ;  /* 0x000000ffff077224 */ /* 0x002fe200000e0603 */
[----:B------:R2:W-:Y:S04]  /*12950*/  LDGSTS.E.BYPASS.LTC128B.128 [R22+0x1f400], desc[UR36][R10.64], !P6 ;  /* 0x1f4000000a167fae */ /* 0x0005e8000f101d64 */
[----:B------:R-:W1:Y:S04]  /*12960*/  SHFL.IDX PT, R3, R24, 0x4, 0x181f ;  /* 0x00981f0018037f89 */ /* 0x000e6800000e0000 */
[----:B------:R2:W-:Y:S04]  /*12970*/  LDGSTS.E.BYPASS.LTC128B.128 [R22+0x22400], desc[UR36][R10.64+0x80], !P5 ;  /* 0x224000800a167fae */ /* 0x0005e8000e901d64 */
[----:B------:R2:W-:Y:S04]  /*12980*/  LDGSTS.E.BYPASS.LTC128B.128 [R22+0x25400], desc[UR36][R10.64+0x100], !P4 ;  /* 0x254001000a167fae */ /* 0x0005e8000e101d64 */
[----:B------:R2:W-:Y:S01]  /*12990*/  LDGSTS.E.BYPASS.LTC128B.128 [R22+0x1fc00], desc[UR36][R6.64], !P6 ;  /* 0x1fc0000006167fae */ /* 0x0005e2000f101d64 */
[----:B0-----:R-:W-:-:S03]  /*129a0*/  IADD3 R2, P0, R2, R12, RZ ;  /* 0x0000000c02027210 */ /* 0x001fc60007f1e0ff */
[----:B------:R2:W-:Y:S04]  /*129b0*/  LDGSTS.E.BYPASS.LTC128B.128 [R22+0x22c00], desc[UR36][R6.64+0x80], !P5 ;  /* 0x22c0008006167fae */ /* 0x0005e8000e901d64 */
[----:B------:R2:W-:Y:S01]  /*129c0*/  LDGSTS.E.BYPASS.LTC128B.128 [R22+0x25c00], desc[UR36][R6.64+0x100], !P4 ;  /* 0x25c0010006167fae */ /* 0x0005e2000e101d64 */
[----:B-1----:R-:W-:-:S03]  /*129d0*/  IMAD.X R3, RZ, RZ, R3, P0 ;  /* 0x000000ffff037224 */ /* 0x002fc600000e0603 */
[----:B------:R-:W0:Y:S04]  /*129e0*/  SHFL.IDX PT, R24, R24, 0x5, 0x181f ;  /* 0x00b81f0018187f89 */ /* 0x000e2800000e0000 */
[----:B------:R2:W-:Y:S04]  /*129f0*/  LDGSTS.E.BYPASS.LTC128B.128 [R22+0x20400], desc[UR36][R2.64], !P6 ;  /* 0x2040000002167fae */ /* 0x0005e8000f101d64 */
[----:B------:R2:W-:Y:S04]  /*12a00*/  LDGSTS.E.BYPASS.LTC128B.128 [R22+0x23400], desc[UR36][R2.64+0x80], !P5 ;  /* 0x2340008002167fae */ /* 0x0005e8000e901d64 */
[----:B------:R2:W-:Y:S02]  /*12a10*/  LDGSTS.E.BYPASS.LTC128B.128 [R22+0x26400], desc[UR36][R2.64+0x100], !P4 ;  /* 0x2640010002167fae */ /* 0x0005e4000e101d64 */
.L_x_1163:
[----:B--2---:R-:W-:Y:S01]  /*12a20*/  IMAD.SHL.U32 R2, R23, 0x2, RZ ;  /* 0x0000000217027824 */ /* 0x004fe200078e00ff */
[----:B------:R-:W-:-:S04]  /*12a30*/  LOP3.LUT P6, RZ, R16, 0x4, RZ, 0xc0, !PT ;  /* 0x0000000410ff7812 */ /* 0x000fc800078cc0ff */
[----:B------:R-:W-:-:S05]  /*12a40*/  IADD3 R2, P0, R14, R2, RZ ;  /* 0x000000020e027210 */ /* 0x000fca0007f1e0ff */
[----:B0-----:R-:W-:Y:S01]  /*12a50*/  IMAD.X R3, RZ, RZ, R24, P0 ;  /* 0x000000ffff037224 */ /* 0x001fe200000e0618 */
[----:B------:R-:W-:-:S04]  /*12a60*/  PLOP3.LUT P0, PT, PT, PT, PT, 0x80, 0x0 ;  /* 0x000000000000781c */ /* 0x000fc80003f0f070 */
[----:B------:R-:W-:Y:S01]  /*12a70*/  @!PT LDS RZ, [RZ] ;  /* 0x00000000fffff984 */ /* 0x000fe20000000800 */
[----:B------:R-:W-:Y:S01]  /*12a80*/  @!PT LDS RZ, [RZ] ;  /* 0x00000000fffff984 */ /* 0x000fe20000000800 */
[----:B------:R-:W-:Y:S01]  /*12a90*/  @!PT LDS RZ, [RZ] ;  /* 0x00000000fffff984 */ /* 0x000fe20000000800 */
[----:B------:R0:W-:Y:S04]  /*12aa0*/  LDGSTS.E.BYPASS.LTC128B.128 [R22+0x20c00], desc[UR36][R2.64], !P6 ;  /* 0x20c0000002167fae */ /* 0x0001e8000f101d64 */
[----:B------:R0:W-:Y:S04]  /*12ab0*/  LDGSTS.E.BYPASS.LTC128B.128 [R22+0x23c00], desc[UR36][R2.64+0x80], !P5 ;  /* 0x23c0008002167fae */ /* 0x0001e8000e901d64 */
[----:B------:R0:W-:Y:S01]  /*12ac0*/  LDGSTS.E.BYPASS.LTC128B.128 [R22+0x26c00], desc[UR36][R2.64+0x100], !P4 ;  /* 0x26c0010002167fae */ /* 0x0001e2000e101d64 */
[----:B------:R-:W-:Y:S01]  /*12ad0*/  NOP ;  /* 0x0000000000007918 */ /* 0x000fe20000000000 */
.L_x_1088:
        /* <DEDUP_REMOVED lines=10> */
.L_x_1089:
[----:B------:R1:W-:Y:S01]  /*12b80*/  SYNCS.ARRIVE.TRANS64.A1T0 RZ, [R19+URZ+0x30830], RZ ;  /* 0x030830ff13ff79a7 */ /* 0x0003e2000810003f */
[----:B------:R-:W-:Y:S05]  /*12b90*/  @!P5 BRA `(.L_x_1090) ;  /* 0x000000000004d947 */ /* 0x000fea0003800000 */
[----:B------:R-:W-:Y:S01]  /*12ba0*/  BPT.TRAP 0x1 ;  /* 0x000000040000795c */ /* 0x000fe20000300000 */
.L_x_1090:
[----:B0-----:R-:W-:Y:S01]  /*12bb0*/  SHF.L.U32 R3, R27, 0x1f, RZ ;  /* 0x0000001f1b037819 */ /* 0x001fe200000006ff */
[----:B------:R-:W-:Y:S01]  /*12bc0*/  BSSY B1, `(.L_x_1091) ;  /* 0x0000004000017945 */ /* 0x000fe20003800000 */
[----:B------:R-:W-:-:S04]  /*12bd0*/  LEA R6, R25, UR48, 0x3 ;  /* 0x0000003019067c11 */ /* 0x000fc8000f8e18ff */
[----:B------:R-:W0:Y:S02]  /*12be0*/  SYNCS.PHASECHK.TRANS64.TRYWAIT P0, [R6+URZ+0x30860], R3 ;  /* 0x03086003060075a7 */ /* 0x000e24000800017f */
[----:B0-----:R-:W-:Y:S05]  /*12bf0*/  @!P0 BRA `(.L_x_1092) ;  /* 0x0000002c00b88947 */ /* 0x001fea0003800000 */
.L_x_1164:
[----:B------:R-:W-:Y:S05]  /*12c00*/  BSYNC B1 ;  /* 0x0000000000017941 */ /* 0x000fea0003800000 */
.L_x_1091:
        /* <DEDUP_REMOVED lines=18> */
[----:B------:R-:W0:Y:S03]  /*12d30*/  SHFL.IDX PT, R14, R17, 0x2, 0x181f ;  /* 0x00581f00110e7f89 */ /* 0x000e2600000e0000 */
[----:B------:R-:W-:Y:S01]  /*12d40*/  IMAD.X R3, RZ, RZ, R8, P0 ;  /* 0x000000ffff037224 */ /* 0x000fe200000e0608 */
        /* <DEDUP_REMOVED lines=28> */
[----:B------:R0:W3:Y:S03]  /*12f10*/  SHFL.IDX PT, R14, R17, 0x5, 0x181f ;  /* 0x00b81f00110e7f89 */ /* 0x0000e600000e0000 */
[----:B--2---:R-:W-:Y:S01]  /*12f20*/  IMAD.X R3, RZ, RZ, R8, P0 ;  /* 0x000000ffff037224 */ /* 0x004fe200000e0608 */
[----:B------:R-:W-:Y:S01]  /*12f30*/  ISETP.LT.OR P0, PT, R0, 0x41, P3 ;  /* 0x000000410000780c */ /* 0x000fe20001f01670 */
[----:B------:R0:W2:-:S12]  /*12f40*/  SHFL.IDX PT, R8, R18, 0x5, 0x181f ;  /* 0x00b81f0012087f89 */ /* 0x00009800000e0000 */
[----:B------:R0:W-:Y:S01]  /*12f50*/  LDGSTS.E.BYPASS.LTC128B.128 [R7+0x2400], desc[UR36][R2.64], !P0 ;  /* 0x0240000002077fae */ /* 0x0001e2000c101d64 */
[----:B------:R-:W-:-:S13]  /*12f60*/  ISETP.LT.OR P0, PT, R0, 0x41, P2 ;  /* 0x000000410000780c */ /* 0x000fda0001701670 */
[----:B------:R0:W-:Y:S01]  /*12f70*/  LDGSTS.E.BYPASS.LTC128B.128 [R7+0x5400], desc[UR36][R2.64+0x80], !P0 ;  /* 0x0540008002077fae */ /* 0x0001e2000c101d64 */
[----:B------:R-:W-:-:S13]  /*12f80*/  ISETP.LT.OR P0, PT, R0, 0x41, P1 ;  /* 0x000000410000780c */ /* 0x000fda0000f01670 */
[----:B--23--:R0:W-:Y:S02]  /*12f90*/  LDGSTS.E.BYPASS.LTC128B.128 [R7+0x8400], desc[UR36][R2.64+0x100], !P0 ;  /* 0x0840010002077fae */ /* 0x00c1e4000c101d64 */
.L_x_1178:
        /* <DEDUP_REMOVED lines=21> */
[----:B------:R-:W-:-:S04]  /*130f0*/  IMAD R5, R4, UR5, R5 ;  /* 0x0000000504057c24 */ /* 0x000fc8000f8e0205 */
[----:B-1----:R-:W-:-:S07]  /*13100*/  IMAD.IADD R19, R3, 0x1, R5 ;  /* 0x0000000103137824 */ /* 0x002fce00078e0205 */
.L_x_1094:
        /* <DEDUP_REMOVED lines=10> */
.L_x_1095:
[----:B------:R-:W-:Y:S01]  /*131b0*/  R2UR UR4, R35 ;  /* 0x00000000230472ca */ /* 0x000fe200000e0000 */
[----:B------:R-:W-:Y:S01]  /*131c0*/  ULDC.64 UR6, c[0x0][0x330] ;  /* 0x0000cc0000067ab9 */ /* 0x000fe20000000a00 */
[----:B------:R-:W-:Y:S01]  /*131d0*/  IMAD.MOV.U32 R18, RZ, RZ, R2 ;  /* 0x000000ffff127224 */ /* 0x000fe200078e0002 */
[----:B------:R0:W-:Y:S01]  /*131e0*/  SYNCS.ARRIVE.TRANS64.A1T0 RZ, [R6+URZ+0x30850], RZ ;  /* 0x030850ff06ff79a7 */ /* 0x0001e2000810003f */
[----:B------:R-:W-:Y:S02]  /*131f0*/  IMAD.U32 R3, RZ, RZ, UR6 ;  /* 0x00000006ff037e24 */ /* 0x000fe4000f8e00ff */
[----:B------:R-:W-:Y:S02]  /*13200*/  VIADD R31, R31, 0xffffffff ;  /* 0xffffffff1f1f7836 */ /* 0x000fe40000000000 */
[----:B------:R-:W-:-:S04]  /*13210*/  IMAD.WIDE.U32 R18, R3, UR41, R18 ;  /* 0x0000002903127c25 */ /* 0x000fc8000f8e0012 */
[----:B------:R-:W-:Y:S01]  /*13220*/  VIADD R0, R0, 0x60 ;  /* 0x0000006000007836 */ /* 0x000fe20000000000 */
[----:B------:R-:W-:Y:S01]  /*13230*/  UIMAD UR4, UR4, UR6, URZ ;  /* 0x00000006040472a4 */ /* 0x000fe2000f8e023f */
[----:B------:R-:W-:Y:S02]  /*13240*/  VIADD R20, R20, 0xffffffa0 ;  /* 0xffffffa014147836 */ /* 0x000fe40000000000 */
[----:B------:R-:W-:Y:S01]  /*13250*/  IMAD.MOV.U32 R25, RZ, RZ, R26 ;  /* 0x000000ffff197224 */ /* 0x000fe200078e001a */
[----:B------:R-:W-:Y:S01]  /*13260*/  UIMAD UR4, UR41, UR7, UR4 ;  /* 0x00000007290472a4 */ /* 0x000fe2000f8e0204 */
[----:B------:R-:W-:Y:S02]  /*13270*/  IMAD.MOV.U32 R27, RZ, RZ, R28 ;  /* 0x000000ffff1b7224 */ /* 0x000fe400078e001c */
[----:B------:R-:W-:Y:S02]  /*13280*/  ULDC.64 UR6, c[0x0][0x318] ;  /* 0x0000c60000067ab9 */ /* 0x000fe40000000a00 */
[----:B------:R-:W-:Y:S01]  /*13290*/  LEA R17, P0, R18, UR6, 0x1 ;  /* 0x0000000612117c11 */ /* 0x000fe2000f8008ff */
[----:B------:R-:W-:-:S05]  /*132a0*/  VIADD R3, R19, UR4 ;  /* 0x0000000413037c36 */ /* 0x000fca0008000000 */
[----:B------:R-:W-:Y:S02]  /*132b0*/  LEA.HI.X R18, R18, UR7, R3, 0x1, P0 ;  /* 0x0000000712127c11 */ /* 0x000fe400080f0c03 */
[----:B------:R-:W-:-:S13]  /*132c0*/  ISETP.GT.AND P0, PT, R31, UR51, PT ;  /* 0x000000331f007c0c */ /* 0x000fda000bf04270 */
[----:B0-----:R-:W-:Y:S05]  /*132d0*/  @P0 BRA `(.L_x_1096) ;  /* 0xfffffff0002c0947 */ /* 0x001fea000383ffff */
[----:B------:R-:W-:Y:S05]  /*132e0*/  BSYNC B0 ;  /* 0x0000000000007941 */ /* 0x000fea0003800000 */
.L_x_1083:
[----:B------:R-:W-:-:S13]  /*132f0*/  LOP3.LUT P0, RZ, R16, 0x10, RZ, 0xc0, !PT ;  /* 0x0000001010ff7812 */ /* 0x000fda000780c0ff */
[----:B------:R-:W-:Y:S05]  /*13300*/  @!P0 BRA `(.L_x_1097) ;  /* 0x0000000000048947 */ /* 0x000fea0003800000 */
[----:B------:R-:W-:Y:S01]  /*13310*/  BPT.TRAP 0x1 ;  /* 0x000000040000795c */ /* 0x000fe20000300000 */
.L_x_1097:
[----:B0-----:R-:W-:Y:S01]  /*13320*/  LEA R0, R26, UR48, 0x3 ;  /* 0x000000301a007c11 */ /* 0x001fe2000f8e18ff */
[----:B------:R-:W0:Y:S01]  /*13330*/  S2R R6, SR_TID.X ;  /* 0x0000000000067919 */ /* 0x000e220000002100 */
[----:B------:R-:W-:Y:S01]  /*13340*/  SHF.L.U32 R3, R28, 0x1f, RZ ;  /* 0x0000001f1c037819 */ /* 0x000fe200000006ff */
[----:B------:R-:W-:Y:S01]  /*13350*/  IMAD.MOV.U32 R2, RZ, RZ, -0x60 ;  /* 0xffffffa0ff027424 */ /* 0x000fe200078e00ff */
[----:B------:R-:W-:Y:S01]  /*13360*/  BSSY B0, `(.L_x_1098) ;  /* 0x0000008000007945 */ /* 0x000fe20003800000 */
[----:B------:R-:W-:Y:S01]  /*13370*/  IMAD R4, R26, 0x4800, R30 ;  /* 0x000048001a047824 */ /* 0x000fe200078e021e */
[----:B------:R-:W1:Y:S01]  /*13380*/  SYNCS.PHASECHK.TRANS64.TRYWAIT P0, [R0+URZ+0x30860], R3 ;  /* 0x03086003000075a7 */ /* 0x000e62000800017f */
[----:B------:R-:W-:Y:S01]  /*13390*/  IMAD R5, R31, R2, UR43 ;  /* 0x0000002b1f057e24 */ /* 0x000fe2000f8e0202 */
[----:B0-----:R-:W-:-:S04]  /*133a0*/  LOP3.LUT R6, R6, 0x7f, RZ, 0xc0, !PT ;  /* 0x0000007f06067812 */ /* 0x001fc800078ec0ff */
[----:B------:R-:W-:-:S05]  /*133b0*/  SHF.R.U32.HI R6, RZ, 0x3, R6 ;  /* 0x00000003ff067819 */ /* 0x000fca0000011606 */
[----:B------:R-:W-:Y:S01]  /*133c0*/  IMAD.IADD R5, R5, 0x1, -R6 ;  /* 0x0000000105057824 */ /* 0x000fe200078e0a06 */
[----:B-1----:R-:W-:Y:S06]  /*133d0*/  @!P0 BRA `(.L_x_1099) ;  /* 0x0000003000008947 */ /* 0x002fec0003800000 */
.L_x_1179:
[----:B------:R-:W-:Y:S05]  /*133e0*/  BSYNC B0 ;  /* 0x0000000000007941 */ /* 0x000fea0003800000 */
.L_x_1098:
        /* <DEDUP_REMOVED lines=8> */
[----:B------:R-:W-:Y:S01]  /*13470*/  SHFL.IDX PT, R6, R18, 0x1, 0x181f ;  /* 0x00381f0012067f89 */ /* 0x000fe200000e0000 */
[----:B------:R-:W-:Y:S02]  /*13480*/  ISETP.GE.AND P0, PT, R33, UR4, PT ;  /* 0x0000000421007c0c */ /* 0x000fe4000bf06270 */
[C---:B------:R-:W-:Y:S01]  /*13490*/  ISETP.LT.OR P3, PT, R5.reuse, 0x1, P2 ;  /* 0x000000010500780c */ /* 0x040fe20001761670 */
[----:B------:R-:W1:Y:S01]  /*134a0*/  SHFL.IDX PT, R14, R17, 0x1, 0x181f ;  /* 0x00381f00110e7f89 */ /* 0x000e6200000e0000 */
[----:B------:R-:W-:-:S02]  /*134b0*/  ISETP.LT.OR P4, PT, R5, 0x1, P1 ;  /* 0x000000010500780c */ /* 0x000fc40000f81670 */
[----:B------:R-:W-:Y:S01]  /*134c0*/  ISETP.LT.OR P5, PT, R5, 0x1, P0 ;  /* 0x000000010500780c */ /* 0x000fe200007a1670 */
[----:B------:R-:W-:Y:S04]  /*134d0*/  SHFL.IDX PT, R7, R18, 0x2, 0x181f ;  /* 0x00581f0012077f89 */ /* 0x000fe800000e0000 */
[----:B------:R-:W2:Y:S01]  /*134e0*/  SHFL.IDX PT, R8, R17, 0x2, 0x181f ;  /* 0x00581f0011087f89 */ /* 0x000ea200000e0000 */
[----:B0-----:R-:W-:-:S05]  /*134f0*/  IMAD.WIDE.U32 R2, R23, 0x2, R2 ;  /* 0x0000000217027825 */ /* 0x001fca00078e0002 */
[----:B------:R-:W-:Y:S01]  /*13500*/  LDGSTS.E.BYPASS.LTC128B.128 [R4+0x400], desc[UR36][R2.64], !P3 ;  /* 0x0040000002047fae */ /* 0x000fe2000d901d64 */
[----:B------:R-:W-:-:S03]  /*13510*/  ISETP.LT.OR P3, PT, R5, 0x11, P2 ;  /* 0x000000110500780c */ /* 0x000fc60001761670 */
[----:B------:R-:W-:Y:S01]  /*13520*/  LDGSTS.E.BYPASS.LTC128B.128 [R4+0x3400], desc[UR36][R2.64+0x80], !P4 ;  /* 0x0340008002047fae */ /* 0x000fe2000e101d64 */
[----:B------:R-:W-:-:S03]  /*13530*/  ISETP.LT.OR P4, PT, R5, 0x11, P1 ;  /* 0x000000110500780c */ /* 0x000fc60000f81670 */
[----:B------:R1:W-:Y:S01]  /*13540*/  LDGSTS.E.BYPASS.LTC128B.128 [R4+0x6400], desc[UR36][R2.64+0x100], !P5 ;  /* 0x0640010002047fae */ /* 0x0003e2000e901d64 */
[----:B------:R-:W-:Y:S01]  /*13550*/  ISETP.LT.OR P5, PT, R5, 0x11, P0 ;  /* 0x000000110500780c */ /* 0x000fe200007a1670 */
[----:B-1----:R-:W-:Y:S02]  /*13560*/  IMAD.MOV.U32 R2, RZ, RZ, R14 ;  /* 0x000000ffff027224 */ /* 0x002fe400078e000e */
[----:B------:R-:W-:Y:S01]  /*13570*/  IMAD.MOV.U32 R3, RZ, RZ, R6 ;  /* 0x000000ffff037224 */ /* 0x000fe200078e0006 */
[----:B------:R-:W0:Y:S01]  /*13580*/  SHFL.IDX PT, R14, R17, 0x3, 0x181f ;  /* 0x00781f00110e7f89 */ /* 0x000e2200000e0000 */
[----:B------:R-:W-:-:S03]  /*13590*/  IMAD.WIDE.U32 R2, R23, 0x2, R2 ;  /* 0x0000000217027825 */ /* 0x000fc600078e0002 */
[----:B------:R-:W1:Y:S04]  /*135a0*/  SHFL.IDX PT, R6, R18, 0x3, 0x181f ;  /* 0x00781f0012067f89 */ /* 0x000e6800000e0000 */
[----:B------:R-:W-:Y:S01]  /*135b0*/  LDGSTS.E.BYPASS.LTC128B.128 [R4+0xc00], desc[UR36][R2.64], !P3 ;  /* 0x00c0000002047fae */ /* 0x000fe2000d901d64 */
[----:B------:R-:W-:-:S03]  /*135c0*/  ISETP.LT.OR P3, PT, R5, 0x21, P2 ;  /* 0x000000210500780c */ /* 0x000fc60001761670 */
[----:B------:R-:W-:Y:S01]  /*135d0*/  LDGSTS.E.BYPASS.LTC128B.128 [R4+0x3c00], desc[UR36][R2.64+0x80], !P4 ;  /* 0x03c0008002047fae */ /* 0x000fe2000e101d64 */
[----:B------:R-:W-:-:S03]  /*135e0*/  ISETP.LT.OR P4, PT, R5, 0x21, P1 ;  /* 0x000000210500780c */ /* 0x000fc60000f81670 */
[----:B------:R2:W-:Y:S01]  /*135f0*/  LDGSTS.E.BYPASS.LTC128B.128 [R4+0x6c00], desc[UR36][R2.64+0x100], !P5 ;  /* 0x06c0010002047fae */ /* 0x0005e2000e901d64 */
[----:B------:R-:W-:Y:S01]  /*13600*/  ISETP.LT.OR P5, PT, R5, 0x21, P0 ;  /* 0x000000210500780c */ /* 0x000fe200007a1670 */
[----:B--2---:R-:W-:Y:S02]  /*13610*/  IMAD.MOV.U32 R2, RZ, RZ, R8 ;  /* 0x000000ffff027224 */ /* 0x004fe400078e0008 */
[----:B------:R-:W-:Y:S01]  /*13620*/  IMAD.MOV.U32 R3, RZ, RZ, R7 ;  /* 0x000000ffff037224 */ /* 0x000fe200078e0007 */
[----:B------:R-:W2:Y:S01]  /*13630*/  SHFL.IDX PT, R8, R17, 0x4, 0x181f ;  /* 0x00981f0011087f89 */ /* 0x000ea200000e0000 */
[----:B------:R-:W-:-:S03]  /*13640*/  IMAD.WIDE.U32 R2, R23, 0x2, R2 ;  /* 0x0000000217027825 */ /* 0x000fc600078e0002 */
[----:B------:R-:W3:Y:S04]  /*13650*/  SHFL.IDX PT, R7, R18, 0x4, 0x181f ;  /* 0x00981f0012077f89 */ /* 0x000ee800000e0000 */
[----:B------:R-:W-:Y:S01]  /*13660*/  LDGSTS.E.BYPASS.LTC128B.128 [R4+0x1400], desc[UR36][R2.64], !P3 ;  /* 0x0140000002047fae */ /* 0x000fe2000d901d64 */
[----:B------:R-:W-:-:S03]  /*13670*/  ISETP.LT.OR P3, PT, R5, 0x31, P2 ;  /* 0x000000310500780c */ /* 0x000fc60001761670 */
[----:B------:R-:W-:Y:S01]  /*13680*/  LDGSTS.E.BYPASS.LTC128B.128 [R4+0x4400], desc[UR36][R2.64+0x80], !P4 ;  /* 0x0440008002047fae */ /* 0x000fe2000e101d64 */
[----:B------:R-:W-:-:S03]  /*13690*/  ISETP.LT.OR P4, PT, R5, 0x31, P1 ;  /* 0x000000310500780c */ /* 0x000fc60000f81670 */
[----:B------:R0:W-:Y:S01]  /*136a0*/  LDGSTS.E.BYPASS.LTC128B.128 [R4+0x7400], desc[UR36][R2.64+0x100], !P5 ;  /* 0x0740010002047fae */ /* 0x0001e2000e901d64 */
[----:B------:R-:W-:-:S03]  /*136b0*/  ISETP.LT.OR P5, PT, R5, 0x31, P0 ;  /* 0x000000310500780c */ /* 0x000fc600007a1670 */
[----:B------:R-:W4:Y:S01]  /*136c0*/  SHFL.IDX PT, R18, R18, 0x5, 0x181f ;  /* 0x00b81f0012127f89 */ /* 0x000f2200000e0000 */
[----:B0-----:R-:W-:Y:S02]  /*136d0*/  IMAD.MOV.U32 R2, RZ, RZ, R14 ;  /* 0x000000ffff027224 */ /* 0x001fe400078e000e */
[----:B-1----:R-:W-:Y:S01]  /*136e0*/  IMAD.MOV.U32 R3, RZ, RZ, R6 ;  /* 0x000000ffff037224 */ /* 0x002fe200078e0006 */
[----:B------:R0:W1:Y:S01]  /*136f0*/  SHFL.IDX PT, R14, R17, 0x5, 0x181f ;  /* 0x00b81f00110e7f89 */ /* 0x00006200000e0000 */
[----:B------:R-:W-:Y:S02]  /*13700*/  IMAD.MOV.U32 R6, RZ, RZ, RZ ;  /* 0x000000ffff067224 */ /* 0x000fe400078e00ff */
[----:B------:R-:W-:-:S05]  /*13710*/  IMAD.WIDE.U32 R2, R23, 0x2, R2 ;  /* 0x0000000217027825 */ /* 0x000fca00078e0002 */
[----:B------:R-:W-:Y:S01]  /*13720*/  LDGSTS.E.BYPASS.LTC128B.128 [R4+0x1c00], desc[UR36][R2.64], !P3 ;  /* 0x01c0000002047fae */ /* 0x000fe2000d901d64 */
[----:B------:R-:W-:-:S03]  /*13730*/  ISETP.LT.OR P3, PT, R5, 0x41, P2 ;  /* 0x000000410500780c */ /* 0x000fc60001761670 */
[----:B------:R-:W-:Y:S01]  /*13740*/  LDGSTS.E.BYPASS.LTC128B.128 [R4+0x4c00], desc[UR36][R2.64+0x80], !P4 ;  /* 0x04c0008002047fae */ /* 0x000fe2000e101d64 */
[----:B------:R-:W-:-:S03]  /*13750*/  ISETP.LT.OR P4, PT, R5, 0x41, P1 ;  /* 0x000000410500780c */ /* 0x000fc60000f81670 */
[----:B------:R2:W-:Y:S01]  /*13760*/  LDGSTS.E.BYPASS.LTC128B.128 [R4+0x7c00], desc[UR36][R2.64+0x100], !P5 ;  /* 0x07c0010002047fae */ /* 0x0005e2000e901d64 */
[----:B------:R-:W-:Y:S01]  /*13770*/  ISETP.LT.OR P5, PT, R5, 0x41, P0 ;  /* 0x000000410500780c */ /* 0x000fe200007a1670 */
[----:B--2---:R-:W-:Y:S02]  /*13780*/  IMAD.MOV.U32 R2, RZ, RZ, R8 ;  /* 0x000000ffff027224 */ /* 0x004fe400078e0008 */
[----:B---3--:R-:W-:Y:S02]  /*13790*/  IMAD.MOV.U32 R3, RZ, RZ, R7 ;  /* 0x000000ffff037224 */ /* 0x008fe400078e0007 */
[----:B------:R-:W-:-:S05]  /*137a0*/  IMAD.WIDE.U32 R2, R23, 0x2, R2 ;  /* 0x0000000217027825 */ /* 0x000fca00078e0002 */
[----:B------:R0:W-:Y:S04]  /*137b0*/  LDGSTS.E.BYPASS.LTC128B.128 [R4+0x2400], desc[UR36][R2.64], !P3 ;  /* 0x0240000002047fae */ /* 0x0001e8000d901d64 */
[----:B------:R0:W-:Y:S04]  /*137c0*/  LDGSTS.E.BYPASS.LTC128B.128 [R4+0x5400], desc[UR36][R2.64+0x80], !P4 ;  /* 0x0540008002047fae */ /* 0x0001e8000e101d64 */
[----:B-1--4-:R0:W-:Y:S02]  /*137d0*/  LDGSTS.E.BYPASS.LTC128B.128 [R4+0x8400], desc[UR36][R2.64+0x100], !P5 ;  /* 0x0840010002047fae */ /* 0x0121e4000e901d64 */
.L_x_1193:
[C---:B------:R-:W-:Y:S01]  /*137e0*/  ISETP.LT.OR P2, PT, R5.reuse, 0x51, P2 ;  /* 0x000000510500780c */ /* 0x040fe20001741670 */
[----:B0-----:R-:W-:Y:S01]  /*137f0*/  IMAD.MOV.U32 R2, RZ, RZ, R14 ;  /* 0x000000ffff027224 */ /* 0x001fe200078e000e */
[C---:B------:R-:W-:Y:S01]  /*13800*/  ISETP.LT.OR P1, PT, R5.reuse, 0x51, P1 ;  /* 0x000000510500780c */ /* 0x040fe20000f21670 */
[----:B------:R-:W-:Y:S01]  /*13810*/  IMAD.MOV.U32 R3, RZ, RZ, R18 ;  /* 0x000000ffff037224 */ /* 0x000fe200078e0012 */
[----:B------:R-:W-:Y:S01]  /*13820*/  ISETP.LT.OR P0, PT, R5, 0x51, P0 ;  /* 0x000000510500780c */ /* 0x000fe20000701670 */
[----:B------:R-:W-:-:S08]  /*13830*/  IMAD.WIDE.U32 R2, R23, 0x2, R2 ;  /* 0x0000000217027825 */ /* 0x000fd000078e0002 */
        /* <DEDUP_REMOVED lines=8> */
.L_x_1101:
        /* <DEDUP_REMOVED lines=10> */
.L_x_1102:
[----:B------:R1:W-:Y:S02]  /*13960*/  SYNCS.ARRIVE.TRANS64.A1T0 RZ, [R0+URZ+0x30850], RZ ;  /* 0x030850ff00ff79a7 */ /* 0x0003e4000810003f */
[----:B-1----:R-:W-:-:S05]  /*13970*/  VIADD R0, R26, 0x1 ;  /* 0x000000011a007836 */ /* 0x002fca0000000000 */
[----:B------:R-:W-:-:S04]  /*13980*/  ISETP.NE.AND P0, PT, R0, 0x2, PT ;  /* 0x000000020000780c */ /* 0x000fc80003f05270 */
[----:B0-----:R-:W-:Y:S02]  /*13990*/  SEL R3, RZ, 0x1, P0 ;  /* 0x00000001ff037807 */ /* 0x001fe40000000000 */
[----:B------:R-:W-:Y:S02]  /*139a0*/  SEL R0, R0, RZ, P0 ;  /* 0x000000ff00007207 */ /* 0x000fe40000000000 */
[----:B------:R-:W-:-:S07]  /*139b0*/  LOP3.LUT R28, R28, R3, RZ, 0x3c, !PT ;  /* 0x000000031c1c7212 */ /* 0x000fce00078e3cff */
.L_x_1062:
[----:B------:R-:W0:Y:S01]  /*139c0*/  S2R R3, SR_CgaCtaId ;  /* 0x0000000000037919 */ /* 0x000e220000008800 */
[----:B------:R-:W-:Y:S02]  /*139d0*/  MOV R2, 0x400 ;  /* 0x0000040000027802 */ /* 0x000fe40000000f00 */
[----:B------:R-:W-:Y:S02]  /*139e0*/  SHF.L.U32 R6, R6, 0x1f, RZ ;  /* 0x0000001f06067819 */ /* 0x000fe400000006ff */
[----:B0-----:R-:W-:-:S04]  /*139f0*/  LEA R7, R3, R2, 0x18 ;  /* 0x0000000203077211 */ /* 0x001fc800078ec0ff */
[----:B------:R-:W0:Y:S02]  /*13a00*/  SYNCS.PHASECHK.TRANS64.TRYWAIT P0, [R7+URZ+0x30820], R6 ;  /* 0x03082006070075a7 */ /* 0x000e24000800017f */
[----:B0-----:R-:W-:Y:S05]  /*13a10*/  @!P0 BRA `(.L_x_1103) ;  /* 0x0000003000a08947 */ /* 0x001fea0003800000 */
.L_x_1194:
[----:B------:R-:W-:-:S03]  /*13a20*/  UMOV UR4, 0xffffffff ;  /* 0xffffffff00047882 */ /* 0x000fc60000000000 */
[----:B------:R-:W-:Y:S05]  /*13a30*/  BRA.DIV UR4, `(.L_x_1104) ;  /* 0x0000003204ac7947 */ /* 0x000fea000b800000 */
[----:B------:R-:W1:Y:S02]  /*13a40*/  S2R R2, SR_TID.X ;  /* 0x0000000000027919 */ /* 0x000e640000002100 */
[----:B-1----:R-:W-:-:S04]  /*13a50*/  SHF.R.U32.HI R2, RZ, 0x5, R2 ;  /* 0x00000005ff027819 */ /* 0x002fc80000011602 */
[----:B------:R-:W-:-:S05]  /*13a60*/  LOP3.LUT R2, R2, 0x3, RZ, 0xc0, !PT ;  /* 0x0000000302027812 */ /* 0x000fca00078ec0ff */
[----:B------:R1:W2:Y:S02]  /*13a70*/  SHFL.IDX PT, R14, R2, RZ, 0x1f ;  /* 0x00001fff020e7589 */ /* 0x0002a400000e0000 */
.L_x_1197:
[----:B--2---:R-:W-:-:S13]  /*13a80*/  ISETP.NE.AND P0, PT, R14, RZ, PT ;  /* 0x000000ff0e00720c */ /* 0x004fda0003f05270 */
[----:B------:R-:W-:Y:S05]  /*13a90*/  @P0 BRA `(.L_x_970) ;  /* 0x0000000000900947 */ /* 0x000fea0003800000 */
[----:B------:R-:W-:-:S03]  /*13aa0*/  UMOV UR4, 0xffffffff ;  /* 0xffffffff00047882 */ /* 0x000fc60000000000 */
[----:B------:R-:W-:Y:S05]  /*13ab0*/  BRA.DIV UR4, `(.L_x_1105) ;  /* 0x0000003204c07947 */ /* 0x000fea000b800000 */
[----:B------:R-:W-:-:S13]  /*13ac0*/  ELECT P6, URZ, PT ;  /* 0x00000000003f782f */ /* 0x000fda00038c0000 */
.L_x_1200:
        /* <DEDUP_REMOVED lines=8> */
.L_x_1106:
[----:B------:R-:W-:Y:S01]  /*13b50*/  IMAD R5, R0, 0x8, R7 ;  /* 0x0000000800057824 */ /* 0x000fe200078e0207 */
[----:B------:R-:W-:Y:S01]  /*13b60*/  SHF.L.U32 R2, R28, 0x1f, RZ ;  /* 0x0000001f1c027819 */ /* 0x000fe200000006ff */
[----:B------:R-:W-:-:S03]  /*13b70*/  VIADD R0, R0, 0x1 ;  /* 0x0000000100007836 */ /* 0x000fc60000000000 */
[----:B------:R-:W1:Y:S02]  /*13b80*/  SYNCS.PHASECHK.TRANS64.TRYWAIT P1, [R5+URZ+0x30840], R2 ;  /* 0x03084002050075a7 */ /* 0x000e64000802017f */
[----:B------:R-:W-:-:S04]  /*13b90*/  ISETP.NE.AND P2, PT, R0, 0x2, PT ;  /* 0x000000020000780c */ /* 0x000fc80003f45270 */
[----:B------:R-:W-:Y:S01]  /*13ba0*/  SEL R3, RZ, 0x1, P2 ;  /* 0x00000001ff037807 */ /* 0x000fe20001000000 */
[----:B-1----:R-:W-:Y:S08]  /*13bb0*/  @!P1 BRA `(.L_x_1107) ;  /* 0x0000003000a09947 */ /* 0x002ff00003800000 */
.L_x_1201:
[----:B------:R-:W-:Y:S02]  /*13bc0*/  SEL R0, R0, RZ, P2 ;  /* 0x000000ff00007207 */ /* 0x000fe40001000000 */
[----:B------:R-:W-:Y:S01]  /*13bd0*/  LOP3.LUT R3, R28, R3, RZ, 0x3c, !PT ;  /* 0x000000031c037212 */ /* 0x000fe200078e3cff */
[----:B------:R-:W-:Y:S06]  /*13be0*/  @!P0 BRA `(.L_x_1108) ;  /* 0x0000000000048947 */ /* 0x000fec0003800000 */
[----:B------:R-:W-:Y:S01]  /*13bf0*/  BPT.TRAP 0x1 ;  /* 0x000000040000795c */ /* 0x000fe20000300000 */
.L_x_1108:
[----:B0-----:R-:W-:Y:S01]  /*13c00*/  IMAD R7, R0, 0x8, R7 ;  /* 0x0000000800077824 */ /* 0x001fe200078e0207 */
[----:B------:R-:W-:-:S04]  /*13c10*/  SHF.L.U32 R0, R3, 0x1f, RZ ;  /* 0x0000001f03007819 */ /* 0x000fc800000006ff */
[----:B------:R-:W0:Y:S02]  /*13c20*/  SYNCS.PHASECHK.TRANS64.TRYWAIT P1, [R7+URZ+0x30840], R0 ;  /* 0x03084000070075a7 */ /* 0x000e24000802017f */
[----:B0-----:R-:W-:Y:S05]  /*13c30*/  @!P1 BRA `(.L_x_1109) ;  /* 0x0000003000949947 */ /* 0x001fea0003800000 */
.L_x_1202:
[----:B------:R-:W-:Y:S05]  /*13c40*/  @!P0 BRA `(.L_x_1110) ;  /* 0x0000000000048947 */ /* 0x000fea0003800000 */
[----:B------:R-:W-:Y:S01]  /*13c50*/  BPT.TRAP 0x1 ;  /* 0x000000040000795c */ /* 0x000fe20000300000 */
.L_x_1110:
[----:B------:R-:W2:Y:S02]  /*13c60*/  SYNCS.PHASECHK.TRANS64.TRYWAIT P1, [R5+URZ+0x30860], R2 ;  /* 0x03086002050075a7 */ /* 0x000ea4000802017f */
[----:B--2---:R-:W-:Y:S05]  /*13c70*/  @!P1 BRA `(.L_x_1111) ;  /* 0x0000003000989947 */ /* 0x004fea0003800000 */
.L_x_1203:
[----:B------:R-:W-:Y:S05]  /*13c80*/  @!P0 BRA `(.L_x_1112) ;  /* 0x0000000000048947 */ /* 0x000fea0003800000 */
[----:B------:R-:W-:Y:S01]  /*13c90*/  BPT.TRAP 0x1 ;  /* 0x000000040000795c */ /* 0x000fe20000300000 */
.L_x_1112:
[----:B---3--:R3:W4:Y:S02]  /*13ca0*/  SYNCS.PHASECHK.TRANS64.TRYWAIT P0, [R7+URZ+0x30860], R0 ;  /* 0x03086000070075a7 */ /* 0x008724000800017f */
[----:B----4-:R-:W-:Y:S05]  /*13cb0*/  @!P0 NANOSLEEP.SYNCS 0x989680 ;  /* 0x009896800000895d */ /* 0x010fea0003900000 */
[----:B------:R-:W4:Y:S02]  /*13cc0*/  @!P0 SYNCS.PHASECHK.TRANS64 P0, [R7+URZ+0x30860], R0 ;  /* 0x03086000070085a7 */ /* 0x000f24000800007f */
[----:B----4-:R-:W-:Y:S05]  /*13cd0*/  @!P0 BRA `(.L_x_1112) ;  /* 0xfffffffc00f08947 */ /* 0x010fea000383ffff */
.L_x_970:
[----:B------:R-:W-:Y:S05]  /*13ce0*/  BSYNC B6 ;  /* 0x0000000000067941 */ /* 0x000fea0003800000 */
.L_x_967:
[----:B------:R-:W-:Y:S05]  /*13cf0*/  EXIT ;  /* 0x000000000000794d */ /* 0x000fea0003800000 */
.L_x_980:
[----:B0-----:R-:W-:-:S04]  /*13d00*/  IMAD.U32 R3, RZ, RZ, UR38 ;  /* 0x00000026ff037e24 */ /* 0x001fc8000f8e00ff */
[----:B------:R0:W1:Y:S03]  /*13d10*/  SYNCS.PHASECHK.TRANS64.TRYWAIT P0, [R3+URZ+0x30800], R0 ;  /* 0x03080000030075a7 */ /* 0x000066000800017f */
[----:B-1----:R-:W-:Y:S05]  /*13d20*/  @!P0 NANOSLEEP.SYNCS 0x989680 ;  /* 0x009896800000895d */ /* 0x002fea0003900000 */
[----:B------:R-:W1:Y:S02]  /*13d30*/  @!P0 SYNCS.PHASECHK.TRANS64 P0, [R3+URZ+0x30800], R0 ;  /* 0x03080000030085a7 */ /* 0x000e64000800007f */
[----:B-1----:R-:W-:Y:S05]  /*13d40*/  @!P0 BRA `(.L_x_980) ;  /* 0xfffffffc00ec8947 */ /* 0x002fea000383ffff */
[----:B------:R-:W-:Y:S05]  /*13d50*/  BRA `(.L_x_1113) ;  /* 0xfffffed800c47947 */ /* 0x000fea000383ffff */
.L_x_984:
[----:B0-----:R-:W-:-:S04]  /*13d60*/  IMAD.U32 R3, RZ, RZ, UR38 ;  /* 0x00000026ff037e24 */ /* 0x001fc8000f8e00ff */
[----:B------:R0:W2:Y:S03]  /*13d70*/  SYNCS.PHASECHK.TRANS64.TRYWAIT P1, [R3+URZ+0x30830], R0 ;  /* 0x03083000030075a7 */ /* 0x0000a6000802017f */
[----:B--2---:R-:W-:Y:S05]  /*13d80*/  @!P1 NANOSLEEP.SYNCS 0x989680 ;  /* 0x009896800000995d */ /* 0x004fea0003900000 */
[----:B------:R-:W2:Y:S02]  /*13d90*/  @!P1 SYNCS.PHASECHK.TRANS64 P1, [R3+URZ+0x30830], R0 ;  /* 0x03083000030095a7 */ /* 0x000ea4000802007f */
[----:B--2---:R-:W-:Y:S05]  /*13da0*/  @!P1 BRA `(.L_x_984) ;  /* 0xfffffffc00ec9947 */ /* 0x004fea000383ffff */
[----:B------:R-:W-:Y:S05]  /*13db0*/  BRA `(.L_x_983) ;  /* 0xfffffed800e87947 */ /* 0x000fea000383ffff */
.L_x_1001:
[----:B-1----:R-:W-:-:S04]  /*13dc0*/  IMAD.U32 R5, RZ, RZ, UR39 ;  /* 0x00000027ff057e24 */ /* 0x002fc8000f8e00ff */
[----:B------:R1:W2:Y:S03]  /*13dd0*/  SYNCS.PHASECHK.TRANS64.TRYWAIT P1, [R5+URZ+0x30830], R0 ;  /* 0x03083000050075a7 */ /* 0x0002a6000802017f */
[----:B--2---:R-:W-:Y:S05]  /*13de0*/  @!P1 NANOSLEEP.SYNCS 0x989680 ;  /* 0x009896800000995d */ /* 0x004fea0003900000 */
[----:B------:R-:W2:Y:S02]  /*13df0*/  @!P1 SYNCS.PHASECHK.TRANS64 P1, [R5+URZ+0x30830], R0 ;  /* 0x03083000050095a7 */ /* 0x000ea4000802007f */
[----:B--2---:R-:W-:Y:S05]  /*13e00*/  @!P1 BRA `(.L_x_1001) ;  /* 0xfffffffc00ec9947 */ /* 0x004fea000383ffff */
[----:B------:R-:W-:Y:S05]  /*13e10*/  BRA `(.L_x_1000) ;  /* 0xffffff0800dc7947 */ /* 0x000fea000383ffff */
.L_x_1005:
[----:B-1----:R-:W-:-:S04]  /*13e20*/  IMAD.U32 R3, RZ, RZ, UR14 ;  /* 0x0000000eff037e24 */ /* 0x002fc8000f8e00ff */
[----:B------:R1:W2:Y:S03]  /*13e30*/  SYNCS.PHASECHK.TRANS64.TRYWAIT P1, [R3+URZ+0x30850], R0 ;  /* 0x03085000030075a7 */ /* 0x0002a6000802017f */
[----:B--2---:R-:W-:Y:S05]  /*13e40*/  @!P1 NANOSLEEP.SYNCS 0x989680 ;  /* 0x009896800000995d */ /* 0x004fea0003900000 */
[----:B------:R-:W2:Y:S02]  /*13e50*/  @!P1 SYNCS.PHASECHK.TRANS64 P1, [R3+URZ+0x30850], R0 ;  /* 0x03085000030095a7 */ /* 0x000ea4000802007f */
[----:B--2---:R-:W-:Y:S05]  /*13e60*/  @!P1 BRA `(.L_x_1005) ;  /* 0xfffffffc00ec9947 */ /* 0x004fea000383ffff */
[----:B------:R-:W-:Y:S05]  /*13e70*/  BRA `(.L_x_1004) ;  /* 0xffffff14006c7947 */ /* 0x000fea000383ffff */
.L_x_1024:
[----:B-1----:R-:W-:-:S04]  /*13e80*/  IMAD.U32 R5, RZ, RZ, UR5 ;  /* 0x00000005ff057e24 */ /* 0x002fc8000f8e00ff */
[----:B------:R1:W2:Y:S03]  /*13e90*/  SYNCS.PHASECHK.TRANS64.TRYWAIT P1, [R5+URZ+0x30830], R0 ;  /* 0x03083000050075a7 */ /* 0x0002a6000802017f */
[----:B--2---:R-:W-:Y:S05]  /*13ea0*/  @!P1 NANOSLEEP.SYNCS 0x989680 ;  /* 0x009896800000995d */ /* 0x004fea0003900000 */
[----:B------:R-:W2:Y:S02]  /*13eb0*/  @!P1 SYNCS.PHASECHK.TRANS64 P1, [R5+URZ+0x30830], R0 ;  /* 0x03083000050095a7 */ /* 0x000ea4000802007f */
[----:B--2---:R-:W-:Y:S05]  /*13ec0*/  @!P1 BRA `(.L_x_1024) ;  /* 0xfffffffc00ec9947 */ /* 0x004fea000383ffff */
[----:B------:R-:W-:Y:S05]  /*13ed0*/  BRA `(.L_x_1023) ;  /* 0xffffff3c00d07947 */ /* 0x000fea000383ffff */
.L_x_1028:
[----:B-1----:R-:W-:-:S04]  /*13ee0*/  IMAD.U32 R3, RZ, RZ, UR5 ;  /* 0x00000005ff037e24 */ /* 0x002fc8000f8e00ff */
[----:B------:R1:W2:Y:S03]  /*13ef0*/  SYNCS.PHASECHK.TRANS64.TRYWAIT P1, [R3+URZ+0x30850], R0 ;  /* 0x03085000030075a7 */ /* 0x0002a6000802017f */
[----:B--2---:R-:W-:Y:S05]  /*13f00*/  @!P1 NANOSLEEP.SYNCS 0x989680 ;  /* 0x009896800000995d */ /* 0x004fea0003900000 */
[----:B------:R-:W2:Y:S02]  /*13f10*/  @!P1 SYNCS.PHASECHK.TRANS64 P1, [R3+URZ+0x30850], R0 ;  /* 0x03085000030095a7 */ /* 0x000ea4000802007f */
[----:B--2---:R-:W-:Y:S05]  /*13f20*/  @!P1 BRA `(.L_x_1028) ;  /* 0xfffffffc00ec9947 */ /* 0x004fea000383ffff */
[----:B------:R-:W-:Y:S05]  /*13f30*/  BRA `(.L_x_1027) ;  /* 0xffffff4800607947 */ /* 0x000fea000383ffff */
.L_x_1036:
[----:B-1----:R-:W-:-:S04]  /*13f40*/  IMAD.U32 R5, RZ, RZ, UR39 ;  /* 0x00000027ff057e24 */ /* 0x002fc8000f8e00ff */
[----:B------:R1:W2:Y:S03]  /*13f50*/  SYNCS.PHASECHK.TRANS64.TRYWAIT P1, [R5+URZ+0x30830], R0 ;  /* 0x03083000050075a7 */ /* 0x0002a6000802017f */
[----:B--2---:R-:W-:Y:S05]  /*13f60*/  @!P1 NANOSLEEP.SYNCS 0x989680 ;  /* 0x009896800000995d */ /* 0x004fea0003900000 */
[----:B------:R-:W2:Y:S02]  /*13f70*/  @!P1 SYNCS.PHASECHK.TRANS64 P1, [R5+URZ+0x30830], R0 ;  /* 0x03083000050095a7 */ /* 0x000ea4000802007f */
[----:B--2---:R-:W-:Y:S05]  /*13f80*/  @!P1 BRA `(.L_x_1036) ;  /* 0xfffffffc00ec9947 */ /* 0x004fea000383ffff */
[----:B------:R-:W-:Y:S05]  /*13f90*/  BRA `(.L_x_1035) ;  /* 0xffffff5c00287947 */ /* 0x000fea000383ffff */
.L_x_1040:
[----:B-1----:R-:W-:-:S04]  /*13fa0*/  IMAD.U32 R3, RZ, RZ, UR5 ;  /* 0x00000005ff037e24 */ /* 0x002fc8000f8e00ff */
[----:B------:R1:W2:Y:S03]  /*13fb0*/  SYNCS.PHASECHK.TRANS64.TRYWAIT P1, [R3+URZ+0x30850], R0 ;  /* 0x03085000030075a7 */ /* 0x0002a6000802017f */
[----:B--2---:R-:W-:Y:S05]  /*13fc0*/  @!P1 NANOSLEEP.SYNCS 0x989680 ;  /* 0x009896800000995d */ /* 0x004fea0003900000 */
[----:B------:R-:W2:Y:S02]  /*13fd0*/  @!P1 SYNCS.PHASECHK.TRANS64 P1, [R3+URZ+0x30850], R0 ;  /* 0x03085000030095a7 */ /* 0x000ea4000802007f */
[----:B--2---:R-:W-:Y:S05]  /*13fe0*/  @!P1 BRA `(.L_x_1040) ;  /* 0xfffffffc00ec9947 */ /* 0x004fea000383ffff */
[----:B------:R-:W-:Y:S05]  /*13ff0*/  BRA `(.L_x_1039) ;  /* 0xffffff6400b87947 */ /* 0x000fea000383ffff */
.L_x_1055:
[----:B-1----:R-:W-:-:S04]  /*14000*/  IMAD.U32 R3, RZ, RZ, UR5 ;  /* 0x00000005ff037e24 */ /* 0x002fc8000f8e00ff */
[----:B------:R1:W2:Y:S03]  /*14010*/  SYNCS.PHASECHK.TRANS64.TRYWAIT P1, [R3+URZ+0x30850], R2 ;  /* 0x03085002030075a7 */ /* 0x0002a6000802017f */
[----:B--2---:R-:W-:Y:S05]  /*14020*/  @!P1 NANOSLEEP.SYNCS 0x989680 ;  /* 0x009896800000995d */ /* 0x004fea0003900000 */
[----:B------:R-:W2:Y:S02]  /*14030*/  @!P1 SYNCS.PHASECHK.TRANS64 P1, [R3+URZ+0x30850], R2 ;  /* 0x03085002030095a7 */ /* 0x000ea4000802007f */
[----:B--2---:R-:W-:Y:S05]  /*14040*/  @!P1 BRA `(.L_x_1055) ;  /* 0xfffffffc00ec9947 */ /* 0x004fea000383ffff */
[----:B------:R-:W-:Y:S05]  /*14050*/  BRA `(.L_x_1054) ;  /* 0xffffff9000c07947 */ /* 0x000fea000383ffff */
.L_x_1073:
[----:B------:R-:W-:Y:S02]  /*14060*/  IMAD.MOV.U32 R13, RZ, RZ, R18 ;  /* 0x000000ffff0d7224 */ /* 0x000fe400078e0012 */
[----:B------:R-:W-:Y:S02]  /*14070*/  IMAD.MOV.U32 R12, RZ, RZ, RZ ;  /* 0x000000ffff0c7224 */ /* 0x000fe400078e00ff */
[----:B------:R-:W-:Y:S02]  /*14080*/  IMAD.MOV.U32 R11, RZ, RZ, 0x1f ;  /* 0x0000001fff0b7424 */ /* 0x000fe400078e00ff */
[----:B------:R-:W-:-:S07]  /*14090*/  IMAD.MOV.U32 R15, RZ, RZ, -0x1 ;  /* 0xffffffffff0f7424 */ /* 0x000fce00078e00ff */
[----:B-----5:R-:W-:Y:S05]  /*140a0*/  WARPSYNC.COLLECTIVE R15, `(.L_x_1114) ;  /* 0x000000000f087348 */ /* 0x020fea0003c00000 */
[----:B------:R0:W1:Y:S02]  /*140b0*/  SHFL.IDX P6, R14, R13, R12, R11 ;  /* 0x0000000c0d0e7389 */ /* 0x00006400000c000b */
[----:B01---5:R-:W-:Y:S01]  /*140c0*/  ENDCOLLECTIVE ;  /* 0x000000000000791b */ /* 0x023fe20003800000 */
.L_x_1114:
[----:B------:R-:W-:Y:S05]  /*140d0*/  BRA `(.L_x_1115) ;  /* 0xffffffcc00707947 */ /* 0x000fea000383ffff */
.L_x_1075:
[----:B0-----:R-:W-:-:S04]  /*140e0*/  IMAD.U32 R3, RZ, RZ, UR48 ;  /* 0x00000030ff037e24 */ /* 0x001fc8000f8e00ff */
[----:B------:R0:W1:Y:S03]  /*140f0*/  SYNCS.PHASECHK.TRANS64.TRYWAIT P0, [R3+URZ+0x30840], R2 ;  /* 0x03084002030075a7 */ /* 0x000066000800017f */
[----:B-1----:R-:W-:Y:S05]  /*14100*/  @!P0 NANOSLEEP.SYNCS 0x989680 ;  /* 0x009896800000895d */ /* 0x002fea0003900000 */
[----:B------:R-:W1:Y:S02]  /*14110*/  @!P0 SYNCS.PHASECHK.TRANS64 P0, [R3+URZ+0x30840], R2 ;  /* 0x03084002030085a7 */ /* 0x000e64000800007f */
[----:B-1----:R-:W-:Y:S05]  /*14120*/  @!P0 BRA `(.L_x_1075) ;  /* 0xfffffffc00ec8947 */ /* 0x002fea000383ffff */
[----:B------:R-:W-:Y:S05]  /*14130*/  BRA `(.L_x_1116) ;  /* 0xffffffd000007947 */ /* 0x000fea000383ffff */
.L_x_1076:
        /* <DEDUP_REMOVED lines=8> */
.L_x_1118:
[----:B------:R-:W-:Y:S05]  /*141c0*/  BSYNC B0 ;  /* 0x0000000000007941 */ /* 0x000fea0003800000 */
.L_x_1117:
[----:B------:R-:W-:Y:S01]  /*141d0*/  IMAD.MOV.U32 R13, RZ, RZ, R0 ;  /* 0x000000ffff0d7224 */ /* 0x000fe200078e0000 */
[----:B------:R-:W-:Y:S01]  /*141e0*/  @P0 LEA R9, R30, UR48, 0x1 ;  /* 0x000000301e090c11 */ /* 0x000fe2000f8e08ff */
[----:B------:R-:W-:Y:S02]  /*141f0*/  IMAD.MOV.U32 R12, RZ, RZ, RZ ;  /* 0x000000ffff0c7224 */ /* 0x000fe400078e00ff */
[----:B------:R-:W-:Y:S02]  /*14200*/  IMAD.MOV.U32 R11, RZ, RZ, 0x181f ;  /* 0x0000181fff0b7424 */ /* 0x000fe400078e00ff */
[----:B------:R-:W-:Y:S02]  /*14210*/  IMAD.MOV.U32 R15, RZ, RZ, -0x1 ;  /* 0xffffffffff0f7424 */ /* 0x000fe400078e00ff */
[----:B------:R-:W-:-:S07]  /*14220*/  IMAD.MOV.U32 R3, RZ, RZ, R14 ;  /* 0x000000ffff037224 */ /* 0x000fce00078e000e */
[----:B------:R-:W-:Y:S05]  /*14230*/  WARPSYNC.COLLECTIVE R15, `(.L_x_1119) ;  /* 0x000000000f087348 */ /* 0x000fea0003c00000 */
[----:B------:R0:W1:Y:S02]  /*14240*/  SHFL.IDX P6, R14, R13, R12, R11 ;  /* 0x0000000c0d0e7389 */ /* 0x00006400000c000b */
[----:B01----:R-:W-:Y:S01]  /*14250*/  ENDCOLLECTIVE ;  /* 0x000000000000791b */ /* 0x003fe20003800000 */
.L_x_1119:
[----:B------:R-:W-:Y:S02]  /*14260*/  IMAD.MOV.U32 R13, RZ, RZ, R7 ;  /* 0x000000ffff0d7224 */ /* 0x000fe400078e0007 */
[----:B------:R-:W-:Y:S02]  /*14270*/  IMAD.MOV.U32 R12, RZ, RZ, 0x1 ;  /* 0x00000001ff0c7424 */ /* 0x000fe400078e00ff */
[----:B------:R-:W-:-:S07]  /*14280*/  IMAD.MOV.U32 R2, RZ, RZ, R14 ;  /* 0x000000ffff027224 */ /* 0x000fce00078e000e */
[----:B------:R-:W-:Y:S05]  /*14290*/  WARPSYNC.COLLECTIVE R15, `(.L_x_1120) ;  /* 0x000000000f087348 */ /* 0x000fea0003c00000 */
[----:B------:R0:W1:Y:S02]  /*142a0*/  SHFL.IDX P6, R14, R13, R12, R11 ;  /* 0x0000000c0d0e7389 */ /* 0x00006400000c000b */
[----:B01----:R-:W-:Y:S01]  /*142b0*/  ENDCOLLECTIVE ;  /* 0x000000000000791b */ /* 0x003fe20003800000 */
.L_x_1120:
        /* <DEDUP_REMOVED lines=13> */
.L_x_1121:
[----:B------:R-:W-:Y:S01]  /*14390*/  @P0 LEA R21, R30, UR48, 0x1 ;  /* 0x000000301e150c11 */ /* 0x000fe2000f8e08ff */
[----:B------:R-:W-:Y:S02]  /*143a0*/  IMAD.MOV.U32 R13, RZ, RZ, R7 ;  /* 0x000000ffff0d7224 */ /* 0x000fe400078e0007 */
[----:B------:R-:W-:Y:S02]  /*143b0*/  IMAD.MOV.U32 R12, RZ, RZ, 0x2 ;  /* 0x00000002ff0c7424 */ /* 0x000fe400078e00ff */
[----:B------:R-:W-:-:S07]  /*143c0*/  IMAD.MOV.U32 R4, RZ, RZ, R14 ;  /* 0x000000ffff047224 */ /* 0x000fce00078e000e */
[----:B------:R-:W-:Y:S05]  /*143d0*/  WARPSYNC.COLLECTIVE R15, `(.L_x_1122) ;  /* 0x000000000f087348 */ /* 0x000fea0003c00000 */
[----:B------:R0:W1:Y:S02]  /*143e0*/  SHFL.IDX P6, R14, R13, R12, R11 ;  /* 0x0000000c0d0e7389 */ /* 0x00006400000c000b */
[----:B01----:R-:W-:Y:S01]  /*143f0*/  ENDCOLLECTIVE ;  /* 0x000000000000791b */ /* 0x003fe20003800000 */
.L_x_1122:
        /* <DEDUP_REMOVED lines=13> */
.L_x_1123:
[----:B------:R-:W-:Y:S01]  /*144d0*/  IMAD.MOV.U32 R3, RZ, RZ, R8 ;  /* 0x000000ffff037224 */ /* 0x000fe200078e0008 */
[----:B------:R-:W-:Y:S01]  /*144e0*/  @P0 LEA R25, R30, UR48, 0x1 ;  /* 0x000000301e190c11 */ /* 0x000fe2000f8e08ff */
[----:B------:R-:W-:Y:S02]  /*144f0*/  IMAD.MOV.U32 R13, RZ, RZ, R7 ;  /* 0x000000ffff0d7224 */ /* 0x000fe400078e0007 */
[----:B------:R-:W-:Y:S02]  /*14500*/  IMAD.MOV.U32 R12, RZ, RZ, 0x3 ;  /* 0x00000003ff0c7424 */ /* 0x000fe400078e00ff */
[----:B------:R-:W-:-:S07]  /*14510*/  IMAD.MOV.U32 R2, RZ, RZ, R14 ;  /* 0x000000ffff027224 */ /* 0x000fce00078e000e */
[----:B------:R-:W-:Y:S05]  /*14520*/  WARPSYNC.COLLECTIVE R15, `(.L_x_1124) ;  /* 0x000000000f087348 */ /* 0x000fea0003c00000 */
[----:B------:R0:W1:Y:S02]  /*14530*/  SHFL.IDX P6, R14, R13, R12, R11 ;  /* 0x0000000c0d0e7389 */ /* 0x00006400000c000b */
[----:B01----:R-:W-:Y:S01]  /*14540*/  ENDCOLLECTIVE ;  /* 0x000000000000791b */ /* 0x003fe20003800000 */
.L_x_1124:
        /* <DEDUP_REMOVED lines=13> */
.L_x_1125:
        /* <DEDUP_REMOVED lines=8> */
.L_x_1126:
[----:B------:R-:W-:-:S04]  /*146a0*/  IMAD.MOV.U32 R4, RZ, RZ, R10 ;  /* 0x000000ffff047224 */ /* 0x000fc800078e000a */
        /* <DEDUP_REMOVED lines=13> */
.L_x_1127:
        /* <DEDUP_REMOVED lines=8> */
.L_x_1128:
        /* <DEDUP_REMOVED lines=12> */
.L_x_1129:
[----:B------:R-:W-:Y:S05]  /*148c0*/  BRA `(.L_x_1130) ;  /* 0xffffffcc00647947 */ /* 0x000fea000383ffff */
.L_x_1079:
[----:B------:R-:W-:Y:S02]  /*148d0*/  IMAD.MOV.U32 R13, RZ, RZ, R8 ;  /* 0x000000ffff0d7224 */ /* 0x000fe400078e0008 */
[----:B------:R-:W-:Y:S02]  /*148e0*/  IMAD.MOV.U32 R12, RZ, RZ, RZ ;  /* 0x000000ffff0c7224 */ /* 0x000fe400078e00ff */
[----:B------:R-:W-:Y:S02]  /*148f0*/  IMAD.MOV.U32 R11, RZ, RZ, 0x181f ;  /* 0x0000181fff0b7424 */ /* 0x000fe400078e00ff */
[----:B------:R-:W-:Y:S02]  /*14900*/  IMAD.MOV.U32 R15, RZ, RZ, -0x1 ;  /* 0xffffffffff0f7424 */ /* 0x000fe400078e00ff */
[----:B------:R-:W-:-:S07]  /*14910*/  VIADD R7, R27, UR42 ;  /* 0x0000002a1b077c36 */ /* 0x000fce0008000000 */
[----:B------:R-:W-:Y:S05]  /*14920*/  WARPSYNC.COLLECTIVE R15, `(.L_x_1131) ;  /* 0x000000000f087348 */ /* 0x000fea0003c00000 */
[----:B------:R0:W1:Y:S02]  /*14930*/  SHFL.IDX P6, R14, R13, R12, R11 ;  /* 0x0000000c0d0e7389 */ /* 0x00006400000c000b */
[----:B01----:R-:W-:Y:S01]  /*14940*/  ENDCOLLECTIVE ;  /* 0x000000000000791b */ /* 0x003fe20003800000 */
.L_x_1131:
[----:B------:R-:W-:Y:S02]  /*14950*/  VIADD R5, R7, 0x10 ;  /* 0x0000001007057836 */ /* 0x000fe40000000000 */
[----:B------:R-:W-:Y:S02]  /*14960*/  IMAD.MOV.U32 R13, RZ, RZ, R6 ;  /* 0x000000ffff0d7224 */ /* 0x000fe400078e0006 */
[----:B------:R-:W-:-:S07]  /*14970*/  IMAD.MOV.U32 R3, RZ, RZ, R14 ;  /* 0x000000ffff037224 */ /* 0x000fce00078e000e */
[----:B------:R-:W-:Y:S05]  /*14980*/  WARPSYNC.COLLECTIVE R15, `(.L_x_1132) ;  /* 0x000000000f087348 */ /* 0x000fea0003c00000 */
[----:B------:R0:W1:Y:S02]  /*14990*/  SHFL.IDX P6, R14, R13, R12, R11 ;  /* 0x0000000c0d0e7389 */ /* 0x00006400000c000b */
[----:B01----:R-:W-:Y:S01]  /*149a0*/  ENDCOLLECTIVE ;  /* 0x000000000000791b */ /* 0x003fe20003800000 */
.L_x_1132:
[----:B------:R-:W-:Y:S02]  /*149b0*/  ULDC UR4, c[0x0][0x288] ;  /* 0x0000a20000047ab9 */ /* 0x000fe40000000800 */
[----:B------:R-:W-:-:S05]  /*149c0*/  IMAD R0, R0, UR4, RZ ;  /* 0x0000000400007c24 */ /* 0x000fca000f8e02ff */
[----:B------:R-:W-:Y:S01]  /*149d0*/  ISETP.GE.AND P1, PT, R7, R0, PT ;  /* 0x000000000700720c */ /* 0x000fe20003f26270 */
[----:B------:R-:W-:Y:S02]  /*149e0*/  IMAD.MOV.U32 R13, RZ, RZ, R8 ;  /* 0x000000ffff0d7224 */ /* 0x000fe400078e0008 */
[----:B------:R-:W-:-:S10]  /*149f0*/  IMAD.MOV.U32 R12, RZ, RZ, 0x1 ;  /* 0x00000001ff0c7424 */ /* 0x000fd400078e00ff */
[----:B------:R-:W-:Y:S01]  /*14a00*/  @!P1 LEA R9, R30, UR48, 0x1 ;  /* 0x000000301e099c11 */ /* 0x000fe2000f8e08ff */
[----:B------:R-:W-:-:S07]  /*14a10*/  IMAD.MOV.U32 R2, RZ, RZ, R14 ;  /* 0x000000ffff027224 */ /* 0x000fce00078e000e */
[----:B------:R-:W-:Y:S05]  /*14a20*/  WARPSYNC.COLLECTIVE R15, `(.L_x_1133) ;  /* 0x000000000f087348 */ /* 0x000fea0003c00000 */
[----:B------:R0:W1:Y:S02]  /*14a30*/  SHFL.IDX P6, R14, R13, R12, R11 ;  /* 0x0000000c0d0e7389 */ /* 0x00006400000c000b */
[----:B01----:R-:W-:Y:S01]  /*14a40*/  ENDCOLLECTIVE ;  /* 0x000000000000791b */ /* 0x003fe20003800000 */
.L_x_1133:
        /* <DEDUP_REMOVED lines=8> */
[----:B------:R-:W-:Y:S01]  /*14ad0*/  ISETP.GE.AND P1, PT, R5, R0, PT ;  /* 0x000000000500720c */ /* 0x000fe20003f26270 */
[----:B------:R-:W-:-:S12]  /*14ae0*/  IMAD.MOV.U32 R5, RZ, RZ, R14 ;  /* 0x000000ffff057224 */ /* 0x000fd800078e000e */
[----:B0-----:R-:W-:Y:S05]  /*14af0*/  WARPSYNC.COLLECTIVE R15, `(.L_x_1134) ;  /* 0x000000000f087348 */ /* 0x001fea0003c00000 */
[----:B------:R1:W2:Y:S02]  /*14b00*/  SHFL.IDX P6, R14, R13, R12, R11 ;  /* 0x0000000c0d0e7389 */ /* 0x0002a400000c000b */
[----:B012---:R-:W-:Y:S01]  /*14b10*/  ENDCOLLECTIVE ;  /* 0x000000000000791b */ /* 0x007fe20003800000 */
.L_x_1134:
[----:B------:R-:W-:Y:S01]  /*14b20*/  VIADD R3, R7, 0x20 ;  /* 0x0000002007037836 */ /* 0x000fe20000000000 */
[----:B------:R-:W-:Y:S01]  /*14b30*/  @!P1 LEA R21, R30, UR48, 0x1 ;  /* 0x000000301e159c11 */ /* 0x000fe2000f8e08ff */
[----:B------:R-:W-:Y:S02]  /*14b40*/  IMAD.MOV.U32 R13, RZ, RZ, R8 ;  /* 0x000000ffff0d7224 */ /* 0x000fe400078e0008 */
[----:B------:R-:W-:Y:S02]  /*14b50*/  IMAD.MOV.U32 R12, RZ, RZ, 0x2 ;  /* 0x00000002ff0c7424 */ /* 0x000fe400078e00ff */
[----:B------:R-:W-:-:S07]  /*14b60*/  IMAD.MOV.U32 R4, RZ, RZ, R14 ;  /* 0x000000ffff047224 */ /* 0x000fce00078e000e */
[----:B------:R-:W-:Y:S05]  /*14b70*/  WARPSYNC.COLLECTIVE R15, `(.L_x_1135) ;  /* 0x000000000f087348 */ /* 0x000fea0003c00000 */
[----:B------:R0:W1:Y:S02]  /*14b80*/  SHFL.IDX P6, R14, R13, R12, R11 ;  /* 0x0000000c0d0e7389 */ /* 0x00006400000c000b */
[----:B01----:R-:W-:Y:S01]  /*14b90*/  ENDCOLLECTIVE ;  /* 0x000000000000791b */ /* 0x003fe20003800000 */
.L_x_1135:
        /* <DEDUP_REMOVED lines=13> */
.L_x_1136:
        /* <DEDUP_REMOVED lines=8> */
.L_x_1137:
        /* <DEDUP_REMOVED lines=13> */
.L_x_1138:
        /* <DEDUP_REMOVED lines=8> */
.L_x_1139:
        /* <DEDUP_REMOVED lines=13> */
.L_x_1140:
        /* <DEDUP_REMOVED lines=8> */
.L_x_1141:
        /* <DEDUP_REMOVED lines=13> */
.L_x_1142:
        /* <DEDUP_REMOVED lines=8> */
.L_x_1143:
        /* <DEDUP_REMOVED lines=13> */
.L_x_1144:
[----:B------:R-:W-:Y:S01]  /*151b0*/  @!P1 LEA R9, R30, UR48, 0x1 ;  /* 0x000000301e099c11 */ /* 0x000fe2000f8e08ff */
[----:B------:R-:W-:Y:S02]  /*151c0*/  IMAD.MOV.U32 R13, RZ, RZ, R8 ;  /* 0x000000ffff0d7224 */ /* 0x000fe400078e0008 */
[----:B------:R-:W-:Y:S02]  /*151d0*/  IMAD.MOV.U32 R12, RZ, RZ, 0x7 ;  /* 0x00000007ff0c7424 */ /* 0x000fe400078e00ff */
[----:B------:R-:W-:-:S07]  /*151e0*/  IMAD.MOV.U32 R2, RZ, RZ, R14 ;  /* 0x000000ffff027224 */ /* 0x000fce00078e000e */
[----:B------:R-:W-:Y:S05]  /*151f0*/  WARPSYNC.COLLECTIVE R15, `(.L_x_1145) ;  /* 0x000000000f087348 */ /* 0x000fea0003c00000 */
[----:B------:R0:W1:Y:S02]  /*15200*/  SHFL.IDX P6, R14, R13, R12, R11 ;  /* 0x0000000c0d0e7389 */ /* 0x00006400000c000b */
[----:B01----:R-:W-:Y:S01]  /*15210*/  ENDCOLLECTIVE ;  /* 0x000000000000791b */ /* 0x003fe20003800000 */
.L_x_1145:
        /* <DEDUP_REMOVED lines=12> */
.L_x_1146:
[----:B------:R-:W-:Y:S05]  /*152e0*/  BRA `(.L_x_1147) ;  /* 0xffffffcc00507947 */ /* 0x000fea000383ffff */
.L_x_1082:
[----:B0-----:R-:W-:-:S04]  /*152f0*/  IMAD.U32 R3, RZ, RZ, UR48 ;  /* 0x00000030ff037e24 */ /* 0x001fc8000f8e00ff */
[----:B------:R0:W1:Y:S03]  /*15300*/  SYNCS.PHASECHK.TRANS64.TRYWAIT P0, [R3+URZ+0x30820], R0 ;  /* 0x03082000030075a7 */ /* 0x000066000800017f */
[----:B-1----:R-:W-:Y:S05]  /*15310*/  @!P0 NANOSLEEP.SYNCS 0x989680 ;  /* 0x009896800000895d */ /* 0x002fea0003900000 */
[----:B------:R-:W1:Y:S02]  /*15320*/  @!P0 SYNCS.PHASECHK.TRANS64 P0, [R3+URZ+0x30820], R0 ;  /* 0x03082000030085a7 */ /* 0x000e64000800007f */
[----:B-1----:R-:W-:Y:S05]  /*15330*/  @!P0 BRA `(.L_x_1082) ;  /* 0xfffffffc00ec8947 */ /* 0x002fea000383ffff */
[----:B------:R-:W-:Y:S05]  /*15340*/  BRA `(.L_x_1148) ;  /* 0xffffffcc009c7947 */ /* 0x000fea000383ffff */
.L_x_1086:
[----:B0-----:R0:W1:Y:S02]  /*15350*/  SYNCS.PHASECHK.TRANS64.TRYWAIT P0, [R19+URZ+0x30840], R2 ;  /* 0x03084002130075a7 */ /* 0x001064000800017f */
[----:B-1----:R-:W-:Y:S05]  /*15360*/  @!P0 NANOSLEEP.SYNCS 0x989680 ;  /* 0x009896800000895d */ /* 0x002fea0003900000 */
[----:B------:R-:W1:Y:S02]  /*15370*/  @!P0 SYNCS.PHASECHK.TRANS64 P0, [R19+URZ+0x30840], R2 ;  /* 0x03084002130085a7 */ /* 0x000e64000800007f */
[----:B-1----:R-:W-:Y:S05]  /*15380*/  @!P0 BRA `(.L_x_1086) ;  /* 0xfffffffc00f08947 */ /* 0x002fea000383ffff */
[----:B------:R-:W-:Y:S05]  /*15390*/  BRA `(.L_x_1149) ;  /* 0xffffffd000847947 */ /* 0x000fea000383ffff */
.L_x_1087:
        /* <DEDUP_REMOVED lines=8> */
.L_x_1151:
[----:B------:R-:W-:Y:S05]  /*15420*/  BSYNC B1 ;  /* 0x0000000000017941 */ /* 0x000fea0003800000 */
.L_x_1150:
[----:B------:R-:W-:Y:S01]  /*15430*/  IMAD.MOV.U32 R13, RZ, RZ, R21 ;  /* 0x000000ffff0d7224 */ /* 0x000fe200078e0015 */
[----:B------:R-:W-:Y:S01]  /*15440*/  P2R R6, PR, RZ, 0x2 ;  /* 0x00000002ff067803 */ /* 0x000fe20000000000 */
[----:B------:R-:W-:Y:S01]  /*15450*/  IMAD.MOV.U32 R12, RZ, RZ, RZ ;  /* 0x000000ffff0c7224 */ /* 0x000fe200078e00ff */
[----:B------:R-:W-:Y:S01]  /*15460*/  LOP3.LUT P1, RZ, R16, 0x4, RZ, 0xc0, !PT ;  /* 0x0000000410ff7812 */ /* 0x000fe2000782c0ff */
[----:B------:R-:W-:Y:S01]  /*15470*/  IMAD.MOV.U32 R11, RZ, RZ, 0x181f ;  /* 0x0000181fff0b7424 */ /* 0x000fe200078e00ff */
[----:B------:R-:W-:Y:S01]  /*15480*/  LEA R22, R22, UR48, 0x1 ;  /* 0x0000003016167c11 */ /* 0x000fe2000f8e08ff */
[----:B------:R-:W-:Y:S02]  /*15490*/  IMAD.MOV.U32 R15, RZ, RZ, -0x1 ;  /* 0xffffffffff0f7424 */ /* 0x000fe400078e00ff */
[----:B------:R-:W-:Y:S02]  /*154a0*/  IMAD.MOV.U32 R3, RZ, RZ, R14 ;  /* 0x000000ffff037224 */ /* 0x000fe400078e000e */
[----:B------:R-:W-:-:S07]  /*154b0*/  IMAD.SHL.U32 R8, R23, 0x2, RZ ;  /* 0x0000000217087824 */ /* 0x000fce00078e00ff */
[----:B------:R-:W-:Y:S05]  /*154c0*/  WARPSYNC.COLLECTIVE R15, `(.L_x_1152) ;  /* 0x000000000f087348 */ /* 0x000fea0003c00000 */
[----:B------:R0:W1:Y:S02]  /*154d0*/  SHFL.IDX P6, R14, R13, R12, R11 ;  /* 0x0000000c0d0e7389 */ /* 0x00006400000c000b */
[----:B01----:R-:W-:Y:S01]  /*154e0*/  ENDCOLLECTIVE ;  /* 0x000000000000791b */ /* 0x003fe20003800000 */
.L_x_1152:
[----:B------:R-:W-:Y:S02]  /*154f0*/  IMAD.MOV.U32 R13, RZ, RZ, R24 ;  /* 0x000000ffff0d7224 */ /* 0x000fe400078e0018 */
[----:B------:R-:W-:Y:S01]  /*15500*/  IMAD.MOV.U32 R12, RZ, RZ, 0x1 ;  /* 0x00000001ff0c7424 */ /* 0x000fe200078e00ff */
[----:B------:R-:W-:-:S13]  /*15510*/  IADD3 R2, P0, R14, R8, RZ ;  /* 0x000000080e027210 */ /* 0x000fda0007f1e0ff */
[----:B------:R-:W-:Y:S05]  /*15520*/  WARPSYNC.COLLECTIVE R15, `(.L_x_1153) ;  /* 0x000000000f087348 */ /* 0x000fea0003c00000 */
[----:B------:R0:W1:Y:S02]  /*15530*/  SHFL.IDX P6, R14, R13, R12, R11 ;  /* 0x0000000c0d0e7389 */ /* 0x00006400000c000b */
[----:B01----:R-:W-:Y:S01]  /*15540*/  ENDCOLLECTIVE ;  /* 0x000000000000791b */ /* 0x003fe20003800000 */
.L_x_1153:
        /* <DEDUP_REMOVED lines=12> */
.L_x_1154:
[----:B------:R-:W-:Y:S02]  /*15610*/  IMAD.MOV.U32 R13, RZ, RZ, R24 ;  /* 0x000000ffff0d7224 */ /* 0x000fe400078e0018 */
[----:B------:R-:W-:Y:S01]  /*15620*/  IMAD.MOV.U32 R12, RZ, RZ, 0x2 ;  /* 0x00000002ff0c7424 */ /* 0x000fe200078e00ff */
[----:B------:R-:W-:-:S13]  /*15630*/  IADD3 R2, P0, R14, R8, RZ ;  /* 0x000000080e027210 */ /* 0x000fda0007f1e0ff */
[----:B------:R-:W-:Y:S05]  /*15640*/  WARPSYNC.COLLECTIVE R15, `(.L_x_1155) ;  /* 0x000000000f087348 */ /* 0x000fea0003c00000 */
[----:B------:R0:W1:Y:S02]  /*15650*/  SHFL.IDX P6, R14, R13, R12, R11 ;  /* 0x0000000c0d0e7389 */ /* 0x00006400000c000b */
[----:B01----:R-:W-:Y:S01]  /*15660*/  ENDCOLLECTIVE ;  /* 0x000000000000791b */ /* 0x003fe20003800000 */
.L_x_1155:
        /* <DEDUP_REMOVED lines=12> */
.L_x_1156:
[----:B------:R-:W-:Y:S02]  /*15730*/  IMAD.MOV.U32 R13, RZ, RZ, R24 ;  /* 0x000000ffff0d7224 */ /* 0x000fe400078e0018 */
[----:B------:R-:W-:Y:S02]  /*15740*/  IMAD.MOV.U32 R12, RZ, RZ, 0x3 ;  /* 0x00000003ff0c7424 */ /* 0x000fe400078e00ff */
[----:B------:R-:W-:-:S07]  /*15750*/  IMAD.MOV.U32 R10, RZ, RZ, R14 ;  /* 0x000000ffff0a7224 */ /* 0x000fce00078e000e */
[----:B------:R-:W-:Y:S05]  /*15760*/  WARPSYNC.COLLECTIVE R15, `(.L_x_1157) ;  /* 0x000000000f087348 */ /* 0x000fea0003c00000 */
[----:B------:R0:W1:Y:S02]  /*15770*/  SHFL.IDX P6, R14, R13, R12, R11 ;  /* 0x0000000c0d0e7389 */ /* 0x00006400000c000b */
[----:B01----:R-:W-:Y:S01]  /*15780*/  ENDCOLLECTIVE ;  /* 0x000000000000791b */ /* 0x003fe20003800000 */
.L_x_1157:
        /* <DEDUP_REMOVED lines=13> */
.L_x_1158:
[----:B------:R-:W-:Y:S02]  /*15860*/  IMAD.MOV.U32 R13, RZ, RZ, R24 ;  /* 0x000000ffff0d7224 */ /* 0x000fe400078e0018 */
[----:B------:R-:W-:Y:S02]  /*15870*/  IMAD.MOV.U32 R12, RZ, RZ, 0x4 ;  /* 0x00000004ff0c7424 */ /* 0x000fe400078e00ff */
[----:B------:R-:W-:-:S07]  /*15880*/  IMAD.MOV.U32 R2, RZ, RZ, R14 ;  /* 0x000000ffff027224 */ /* 0x000fce00078e000e */
[----:B------:R-:W-:Y:S05]  /*15890*/  WARPSYNC.COLLECTIVE R15, `(.L_x_1159) ;  /* 0x000000000f087348 */ /* 0x000fea0003c00000 */
[----:B------:R0:W1:Y:S02]  /*158a0*/  SHFL.IDX P6, R14, R13, R12, R11 ;  /* 0x0000000c0d0e7389 */ /* 0x00006400000c000b */
[----:B01----:R-:W-:Y:S01]  /*158b0*/  ENDCOLLECTIVE ;  /* 0x000000000000791b */ /* 0x003fe20003800000 */
.L_x_1159:
        /* <DEDUP_REMOVED lines=13> */
.L_x_1160:
[----:B------:R-:W-:Y:S02]  /*15990*/  IMAD.MOV.U32 R13, RZ, RZ, R24 ;  /* 0x000000ffff0d7224 */ /* 0x000fe400078e0018 */
[----:B------:R-:W-:Y:S02]  /*159a0*/  IMAD.MOV.U32 R12, RZ, RZ, 0x5 ;  /* 0x00000005ff0c7424 */ /* 0x000fe400078e00ff */
[----:B------:R-:W-:-:S07]  /*159b0*/  IMAD.MOV.U32 R2, RZ, RZ, R14 ;  /* 0x000000ffff027224 */ /* 0x000fce00078e000e */
[----:B------:R-:W-:Y:S05]  /*159c0*/  WARPSYNC.COLLECTIVE R15, `(.L_x_1161) ;  /* 0x000000000f087348 */ /* 0x000fea0003c00000 */
[----:B------:R0:W1:Y:S02]  /*159d0*/  SHFL.IDX P6, R14, R13, R12, R11 ;  /* 0x0000000c0d0e7389 */ /* 0x00006400000c000b */
[----:B01----:R-:W-:Y:S01]  /*159e0*/  ENDCOLLECTIVE ;  /* 0x000000000000791b */ /* 0x003fe20003800000 */
.L_x_1161:
[----:B------:R-:W-:-:S05]  /*159f0*/  IADD3 R2, P0, R2, R8, RZ ;  /* 0x0000000802027210 */ /* 0x000fca0007f1e0ff */
[----:B------:R-:W-:-:S05]  /*15a00*/  IMAD.X R3, RZ, RZ, R3, P0 ;  /* 0x000000ffff037224 */ /* 0x000fca00000e0603 */
[----:B------:R-:W-:Y:S01]  /*15a10*/  @!PT LDS RZ, [RZ] ;  /* 0x00000000fffff984 */ /* 0x000fe20000000800 */
[----:B------:R-:W-:Y:S01]  /*15a20*/  @!PT LDS RZ, [RZ] ;  /* 0x00000000fffff984 */ /* 0x000fe20000000800 */
[----:B------:R-:W-:Y:S01]  /*15a30*/  @!PT LDS RZ, [RZ] ;  /* 0x00000000fffff984 */ /* 0x000fe20000000800 */
[----:B------:R0:W-:Y:S01]  /*15a40*/  LDGSTS.E.BYPASS.LTC128B.128 [R22+0x20400], desc[UR36][R2.64], !P1 ;  /* 0x2040000002167fae */ /* 0x0001e2000c901d64 */
[----:B------:R-:W-:Y:S01]  /*15a50*/  IMAD.MOV.U32 R13, RZ, RZ, R21 ;  /* 0x000000ffff0d7224 */ /* 0x000fe200078e0015 */
[----:B------:R-:W-:Y:S02]  /*15a60*/  ISETP.NE.AND P1, PT, R6, RZ, PT ;  /* 0x000000ff0600720c */ /* 0x000fe40003f25270 */
[----:B------:R0:W-:Y:S04]  /*15a70*/  LDGSTS.E.BYPASS.LTC128B.128 [R22+0x23400], desc[UR36][R2.64+0x80], !P5 ;  /* 0x2340008002167fae */ /* 0x0001e8000e901d64 */
[----:B------:R0:W-:Y:S01]  /*15a80*/  LDGSTS.E.BYPASS.LTC128B.128 [R22+0x26400], desc[UR36][R2.64+0x100], !P4 ;  /* 0x2640010002167fae */ /* 0x0001e2000e101d64 */
[----:B------:R-:W-:-:S07]  /*15a90*/  IMAD.MOV.U32 R24, RZ, RZ, R14 ;  /* 0x000000ffff187224 */ /* 0x000fce00078e000e */
[----:B0-----:R-:W-:Y:S05]  /*15aa0*/  WARPSYNC.COLLECTIVE R15, `(.L_x_1162) ;  /* 0x000000000f087348 */ /* 0x001fea0003c00000 */
[----:B------:R1:W2:Y:S02]  /*15ab0*/  SHFL.IDX P6, R14, R13, R12, R11 ;  /* 0x0000000c0d0e7389 */ /* 0x0002a400000c000b */
[----:B012---:R-:W-:Y:S01]  /*15ac0*/  ENDCOLLECTIVE ;  /* 0x000000000000791b */ /* 0x007fe20003800000 */
.L_x_1162:
[----:B------:R-:W-:Y:S05]  /*15ad0*/  BRA `(.L_x_1163) ;  /* 0xffffffcc00d07947 */ /* 0x000fea000383ffff */
.L_x_1092:
[----:B0-----:R0:W2:Y:S02]  /*15ae0*/  SYNCS.PHASECHK.TRANS64.TRYWAIT P0, [R6+URZ+0x30860], R3 ;  /* 0x03086003060075a7 */ /* 0x0010a4000800017f */
[----:B--2---:R-:W-:Y:S05]  /*15af0*/  @!P0 NANOSLEEP.SYNCS 0x989680 ;  /* 0x009896800000895d */ /* 0x004fea0003900000 */
[----:B------:R-:W2:Y:S02]  /*15b00*/  @!P0 SYNCS.PHASECHK.TRANS64 P0, [R6+URZ+0x30860], R3 ;  /* 0x03086003060085a7 */ /* 0x000ea4000800007f */
[----:B--2---:R-:W-:Y:S05]  /*15b10*/  @!P0 BRA `(.L_x_1092) ;  /* 0xfffffffc00f08947 */ /* 0x004fea000383ffff */
[----:B------:R-:W-:Y:S05]  /*15b20*/  BRA `(.L_x_1164) ;  /* 0xffffffd000347947 */ /* 0x000fea000383ffff */
.L_x_1093:
[----:B------:R-:W-:Y:S01]  /*15b30*/  BSSY B1, `(.L_x_1165) ;  /* 0x0000008000017945 */ /* 0x000fe20003800000 */
[----:B------:R-:W-:Y:S02]  /*15b40*/  IMAD.MOV.U32 R13, RZ, RZ, R18 ;  /* 0x000000ffff0d7224 */ /* 0x000fe400078e0012 */
[----:B------:R-:W-:Y:S02]  /*15b50*/  IMAD.MOV.U32 R12, RZ, RZ, RZ ;  /* 0x000000ffff0c7224 */ /* 0x000fe400078e00ff */
[----:B------:R-:W-:Y:S02]  /*15b60*/  IMAD.MOV.U32 R11, RZ, RZ, 0x181f ;  /* 0x0000181fff0b7424 */ /* 0x000fe400078e00ff */
[----:B------:R-:W-:-:S07]  /*15b70*/  IMAD.MOV.U32 R15, RZ, RZ, -0x1 ;  /* 0xffffffffff0f7424 */ /* 0x000fce00078e00ff */
[----:B01----:R-:W-:Y:S05]  /*15b80*/  WARPSYNC.COLLECTIVE R15, `(.L_x_1166) ;  /* 0x000000000f087348 */ /* 0x003fea0003c00000 */
[----:B------:R2:W3:Y:S02]  /*15b90*/  SHFL.IDX P6, R14, R13, R12, R11 ;  /* 0x0000000c0d0e7389 */ /* 0x0004e400000c000b */
[----:B0123--:R-:W-:Y:S01]  /*15ba0*/  ENDCOLLECTIVE ;  /* 0x000000000000791b */ /* 0x00ffe20003800000 */
.L_x_1166:
[----:B------:R-:W-:Y:S05]  /*15bb0*/  BSYNC B1 ;  /* 0x0000000000017941 */ /* 0x000fea0003800000 */
.L_x_1165:
[----:B------:R-:W-:Y:S01]  /*15bc0*/  IMAD.MOV.U32 R13, RZ, RZ, R17 ;  /* 0x000000ffff0d7224 */ /* 0x000fe200078e0011 */
[----:B------:R-:W-:Y:S01]  /*15bd0*/  LEA R7, R7, UR48, 0x1 ;  /* 0x0000003007077c11 */ /* 0x000fe2000f8e08ff */
[----:B------:R-:W-:Y:S02]  /*15be0*/  IMAD.MOV.U32 R12, RZ, RZ, RZ ;  /* 0x000000ffff0c7224 */ /* 0x000fe400078e00ff */
[----:B------:R-:W-:Y:S02]  /*15bf0*/  IMAD.MOV.U32 R11, RZ, RZ, 0x181f ;  /* 0x0000181fff0b7424 */ /* 0x000fe400078e00ff */
[----:B------:R-:W-:Y:S02]  /*15c00*/  IMAD.MOV.U32 R15, RZ, RZ, -0x1 ;  /* 0xffffffffff0f7424 */ /* 0x000fe400078e00ff */
[----:B------:R-:W-:-:S07]  /*15c10*/  IMAD.MOV.U32 R3, RZ, RZ, R14 ;  /* 0x000000ffff037224 */ /* 0x000fce00078e000e */
[----:B------:R-:W-:Y:S05]  /*15c20*/  WARPSYNC.COLLECTIVE R15, `(.L_x_1167) ;  /* 0x000000000f087348 */ /* 0x000fea0003c00000 */
[----:B------:R0:W1:Y:S02]  /*15c30*/  SHFL.IDX P6, R14, R13, R12, R11 ;  /* 0x0000000c0d0e7389 */ /* 0x00006400000c000b */
[----:B01----:R-:W-:Y:S01]  /*15c40*/  ENDCOLLECTIVE ;  /* 0x000000000000791b */ /* 0x003fe20003800000 */
.L_x_1167:
[----:B------:R-:W-:Y:S02]  /*15c50*/  IMAD.MOV.U32 R13, RZ, RZ, R18 ;  /* 0x000000ffff0d7224 */ /* 0x000fe400078e0012 */
[----:B------:R-:W-:Y:S01]  /*15c60*/  IMAD.MOV.U32 R12, RZ, RZ, 0x1 ;  /* 0x00000001ff0c7424 */ /* 0x000fe200078e00ff */
[----:B------:R-:W-:-:S13]  /*15c70*/  IADD3 R2, P0, R14, R9, RZ ;  /* 0x000000090e027210 */ /* 0x000fda0007f1e0ff */
[----:B------:R-:W-:Y:S05]  /*15c80*/  WARPSYNC.COLLECTIVE R15, `(.L_x_1168) ;  /* 0x000000000f087348 */ /* 0x000fea0003c00000 */
[----:B------:R0:W1:Y:S02]  /*15c90*/  SHFL.IDX P6, R14, R13, R12, R11 ;  /* 0x0000000c0d0e7389 */ /* 0x00006400000c000b */
[----:B01----:R-:W-:Y:S01]  /*15ca0*/  ENDCOLLECTIVE ;  /* 0x000000000000791b */ /* 0x003fe20003800000 */
.L_x_1168:
        /* <DEDUP_REMOVED lines=12> */
.L_x_1169:
        /* <DEDUP_REMOVED lines=12> */
.L_x_1170:
        /* <DEDUP_REMOVED lines=12> */
.L_x_1171:
        /* <DEDUP_REMOVED lines=12> */
.L_x_1172:
        /* <DEDUP_REMOVED lines=12> */
.L_x_1173:
        /* <DEDUP_REMOVED lines=12> */
.L_x_1174:
        /* <DEDUP_REMOVED lines=12> */
.L_x_1175:
        /* <DEDUP_REMOVED lines=12> */
.L_x_1176:
        /* <DEDUP_REMOVED lines=12> */
.L_x_1177:
[----:B------:R-:W-:Y:S01]  /*16370*/  @!PT LDS RZ, [RZ] ;  /* 0x00000000fffff984 */ /* 0x000fe20000000800 */
[----:B------:R-:W-:Y:S01]  /*16380*/  @!PT LDS RZ, [RZ] ;  /* 0x00000000fffff984 */ /* 0x000fe20000000800 */
[----:B------:R-:W-:Y:S01]  /*16390*/  @!PT LDS RZ, [RZ] ;  /* 0x00000000fffff984 */ /* 0x000fe20000000800 */
[----:B------:R2:W-:Y:S01]  /*163a0*/  LDGSTS.E.BYPASS.LTC128B.128 [R7+0x5400], desc[UR36][R2.64+0x80], !P0 ;  /* 0x0540008002077fae */ /* 0x0005e2000c101d64 */
[----:B------:R-:W-:-:S13]  /*163b0*/  ISETP.LT.OR P0, PT, R0, 0x41, P1 ;  /* 0x000000410000780c */ /* 0x000fda0000f01670 */
[----:B------:R2:W-:Y:S01]  /*163c0*/  LDGSTS.E.BYPASS.LTC128B.128 [R7+0x8400], desc[UR36][R2.64+0x100], !P0 ;  /* 0x0840010002077fae */ /* 0x0005e2000c101d64 */
[----:B------:R-:W-:Y:S05]  /*163d0*/  BRA `(.L_x_1178) ;  /* 0xffffffc800f07947 */ /* 0x000fea000383ffff */
.L_x_1099:
[----:B0-----:R0:W1:Y:S02]  /*163e0*/  SYNCS.PHASECHK.TRANS64.TRYWAIT P0, [R0+URZ+0x30860], R3 ;  /* 0x03086003000075a7 */ /* 0x001064000800017f */
[----:B-1----:R-:W-:Y:S05]  /*163f0*/  @!P0 NANOSLEEP.SYNCS 0x989680 ;  /* 0x009896800000895d */ /* 0x002fea0003900000 */
[----:B------:R-:W1:Y:S02]  /*16400*/  @!P0 SYNCS.PHASECHK.TRANS64 P0, [R0+URZ+0x30860], R3 ;  /* 0x03086003000085a7 */ /* 0x000e64000800007f */
[----:B-1----:R-:W-:Y:S05]  /*16410*/  @!P0 BRA `(.L_x_1099) ;  /* 0xfffffffc00f08947 */ /* 0x002fea000383ffff */
[----:B------:R-:W-:Y:S05]  /*16420*/  BRA `(.L_x_1179) ;  /* 0xffffffcc00ec7947 */ /* 0x000fea000383ffff */
.L_x_1100:
        /* <DEDUP_REMOVED lines=8> */
.L_x_1181:
[----:B------:R-:W-:Y:S05]  /*164b0*/  BSYNC B0 ;  /* 0x0000000000007941 */ /* 0x000fea0003800000 */
.L_x_1180:
        /* <DEDUP_REMOVED lines=9> */
.L_x_1182:
[----:B------:R-:W-:Y:S02]  /*16550*/  ULDC UR4, c[0x0][0x2f4] ;  /* 0x0000bd0000047ab9 */ /* 0x000fe40000000800 */
[----:B------:R-:W-:Y:S02]  /*16560*/  ISETP.GE.AND P1, PT, R34, UR4, PT ;  /* 0x0000000422007c0c */ /* 0x000fe4000bf26270 */
[----:B------:R-:W-:Y:S02]  /*16570*/  ISETP.GE.AND P0, PT, R33, UR4, PT ;  /* 0x0000000421007c0c */ /* 0x000fe4000bf06270 */
[----:B------:R-:W-:Y:S02]  /*16580*/  ISETP.GE.AND P2, PT, R23, UR4, PT ;  /* 0x0000000417007c0c */ /* 0x000fe4000bf46270 */
[C---:B------:R-:W-:Y:S02]  /*16590*/  ISETP.LT.OR P4, PT, R5.reuse, 0x1, P1 ;  /* 0x000000010500780c */ /* 0x040fe40000f81670 */
[----:B------:R-:W-:-:S02]  /*165a0*/  ISETP.LT.OR P3, PT, R5, 0x1, P2 ;  /* 0x000000010500780c */ /* 0x000fc40001761670 */
[----:B------:R-:W-:Y:S01]  /*165b0*/  ISETP.LT.OR P5, PT, R5, 0x1, P0 ;  /* 0x000000010500780c */ /* 0x000fe200007a1670 */
[----:B------:R-:W-:Y:S02]  /*165c0*/  IMAD.MOV.U32 R13, RZ, RZ, R18 ;  /* 0x000000ffff0d7224 */ /* 0x000fe400078e0012 */
[----:B------:R-:W-:Y:S02]  /*165d0*/  IMAD.MOV.U32 R12, RZ, RZ, 0x1 ;  /* 0x00000001ff0c7424 */ /* 0x000fe400078e00ff */
[----:B------:R-:W-:-:S08]  /*165e0*/  IMAD.MOV.U32 R2, RZ, RZ, R14 ;  /* 0x000000ffff027224 */ /* 0x000fd000078e000e */
[----:B------:R-:W-:Y:S05]  /*165f0*/  WARPSYNC.COLLECTIVE R15, `(.L_x_1183) ;  /* 0x000000000f087348 */ /* 0x000fea0003c00000 */
[----:B------:R0:W1:Y:S02]  /*16600*/  SHFL.IDX P6, R14, R13, R12, R11 ;  /* 0x0000000c0d0e7389 */ /* 0x00006400000c000b */
[----:B01----:R-:W-:Y:S01]  /*16610*/  ENDCOLLECTIVE ;  /* 0x000000000000791b */ /* 0x003fe20003800000 */
.L_x_1183:
        /* <DEDUP_REMOVED lines=15> */
.L_x_1184:
[----:B------:R-:W-:Y:S02]  /*16710*/  IMAD.MOV.U32 R3, RZ, RZ, R6 ;  /* 0x000000ffff037224 */ /* 0x000fe400078e0006 */
[----:B------:R-:W-:Y:S02]  /*16720*/  IMAD.MOV.U32 R13, RZ, RZ, R18 ;  /* 0x000000ffff0d7224 */ /* 0x000fe400078e0012 */
[----:B------:R-:W-:Y:S02]  /*16730*/  IMAD.MOV.U32 R12, RZ, RZ, 0x2 ;  /* 0x00000002ff0c7424 */ /* 0x000fe400078e00ff */
[----:B------:R-:W-:-:S07]  /*16740*/  IMAD.MOV.U32 R2, RZ, RZ, R14 ;  /* 0x000000ffff027224 */ /* 0x000fce00078e000e */
[----:B------:R-:W-:Y:S05]  /*16750*/  WARPSYNC.COLLECTIVE R15, `(.L_x_1185) ;  /* 0x000000000f087348 */ /* 0x000fea0003c00000 */
[----:B------:R0:W1:Y:S02]  /*16760*/  SHFL.IDX P6, R14, R13, R12, R11 ;  /* 0x0000000c0d0e7389 */ /* 0x00006400000c000b */
[----:B01----:R-:W-:Y:S01]  /*16770*/  ENDCOLLECTIVE ;  /* 0x000000000000791b */ /* 0x003fe20003800000 */
.L_x_1185:
        /* <DEDUP_REMOVED lines=15> */
.L_x_1186:
[----:B------:R-:W-:Y:S02]  /*16870*/  IMAD.MOV.U32 R3, RZ, RZ, R7 ;  /* 0x000000ffff037224 */ /* 0x000fe400078e0007 */
[----:B------:R-:W-:Y:S02]  /*16880*/  IMAD.MOV.U32 R13, RZ, RZ, R18 ;  /* 0x000000ffff0d7224 */ /* 0x000fe400078e0012 */
[----:B------:R-:W-:Y:S02]  /*16890*/  IMAD.MOV.U32 R12, RZ, RZ, 0x3 ;  /* 0x00000003ff0c7424 */ /* 0x000fe400078e00ff */
[----:B------:R-:W-:-:S07]  /*168a0*/  IMAD.MOV.U32 R8, RZ, RZ, R14 ;  /* 0x000000ffff087224 */ /* 0x000fce00078e000e */
[----:B------:R-:W-:Y:S05]  /*168b0*/  WARPSYNC.COLLECTIVE R15, `(.L_x_1187) ;  /* 0x000000000f087348 */ /* 0x000fea0003c00000 */
[----:B------:R0:W1:Y:S02]  /*168c0*/  SHFL.IDX P6, R14, R13, R12, R11 ;  /* 0x0000000c0d0e7389 */ /* 0x00006400000c000b */
[----:B01----:R-:W-:Y:S01]  /*168d0*/  ENDCOLLECTIVE ;  /* 0x000000000000791b */ /* 0x003fe20003800000 */
.L_x_1187:
[----:B------:R-:W-:-:S04]  /*168e0*/  IMAD.MOV.U32 R2, RZ, RZ, R8 ;  /* 0x000000ffff027224 */ /* 0x000fc800078e0008 */
[----:B------:R-:W-:-:S05]  /*168f0*/  IMAD.WIDE.U32 R2, R23, 0x2, R2 ;  /* 0x0000000217027825 */ /* 0x000fca00078e0002 */
[----:B------:R-:W-:Y:S01]  /*16900*/  @!PT LDS RZ, [RZ] ;  /* 0x00000000fffff984 */ /* 0x000fe20000000800 */
[----:B------:R-:W-:Y:S01]  /*16910*/  @!PT LDS RZ, [RZ] ;  /* 0x00000000fffff984 */ /* 0x000fe20000000800 */
[----:B------:R-:W-:Y:S01]  /*16920*/  @!PT LDS RZ, [RZ] ;  /* 0x00000000fffff984 */ /* 0x000fe20000000800 */
[----:B------:R0:W-:Y:S01]  /*16930*/  LDGSTS.E.BYPASS.LTC128B.128 [R4+0x1400], desc[UR36][R2.64], !P3 ;  /* 0x0140000002047fae */ /* 0x0001e2000d901d64 */
[C---:B------:R-:W-:Y:S01]  /*16940*/  ISETP.LT.OR P3, PT, R5.reuse, 0x31, P2 ;  /* 0x000000310500780c */ /* 0x040fe20001761670 */
[----:B------:R-:W-:Y:S02]  /*16950*/  IMAD.MOV.U32 R13, RZ, RZ, R17 ;  /* 0x000000ffff0d7224 */ /* 0x000fe400078e0011 */
        /* <DEDUP_REMOVED lines=8> */
.L_x_1188:
[----:B------:R-:W-:Y:S02]  /*169e0*/  IMAD.MOV.U32 R3, RZ, RZ, R6 ;  /* 0x000000ffff037224 */ /* 0x000fe400078e0006 */
[----:B------:R-:W-:Y:S02]  /*169f0*/  IMAD.MOV.U32 R6, RZ, RZ, RZ ;  /* 0x000000ffff067224 */ /* 0x000fe400078e00ff */
[----:B------:R-:W-:Y:S02]  /*16a00*/  IMAD.MOV.U32 R13, RZ, RZ, R18 ;  /* 0x000000ffff0d7224 */ /* 0x000fe400078e0012 */
[----:B------:R-:W-:Y:S02]  /*16a10*/  IMAD.MOV.U32 R12, RZ, RZ, 0x4 ;  /* 0x00000004ff0c7424 */ /* 0x000fe400078e00ff */
[----:B------:R-:W-:-:S07]  /*16a20*/  IMAD.MOV.U32 R2, RZ, RZ, R14 ;  /* 0x000000ffff027224 */ /* 0x000fce00078e000e */
[----:B------:R-:W-:Y:S05]  /*16a30*/  WARPSYNC.COLLECTIVE R15, `(.L_x_1189) ;  /* 0x000000000f087348 */ /* 0x000fea0003c00000 */
[----:B------:R0:W1:Y:S02]  /*16a40*/  SHFL.IDX P6, R14, R13, R12, R11 ;  /* 0x0000000c0d0e7389 */ /* 0x00006400000c000b */
[----:B01----:R-:W-:Y:S01]  /*16a50*/  ENDCOLLECTIVE ;  /* 0x000000000000791b */ /* 0x003fe20003800000 */
.L_x_1189:
        /* <DEDUP_REMOVED lines=15> */
.L_x_1190:
[----:B------:R-:W-:Y:S02]  /*16b50*/  IMAD.MOV.U32 R3, RZ, RZ, R7 ;  /* 0x000000ffff037224 */ /* 0x000fe400078e0007 */
[----:B------:R-:W-:Y:S02]  /*16b60*/  IMAD.MOV.U32 R13, RZ, RZ, R18 ;  /* 0x000000ffff0d7224 */ /* 0x000fe400078e0012 */
[----:B------:R-:W-:Y:S02]  /*16b70*/  IMAD.MOV.U32 R12, RZ, RZ, 0x5 ;  /* 0x00000005ff0c7424 */ /* 0x000fe400078e00ff */
[----:B------:R-:W-:-:S07]  /*16b80*/  IMAD.MOV.U32 R8, RZ, RZ, R14 ;  /* 0x000000ffff087224 */ /* 0x000fce00078e000e */
[----:B------:R-:W-:Y:S05]  /*16b90*/  WARPSYNC.COLLECTIVE R15, `(.L_x_1191) ;  /* 0x000000000f087348 */ /* 0x000fea0003c00000 */
[----:B------:R0:W1:Y:S02]  /*16ba0*/  SHFL.IDX P6, R14, R13, R12, R11 ;  /* 0x0000000c0d0e7389 */ /* 0x00006400000c000b */
[----:B01----:R-:W-:Y:S01]  /*16bb0*/  ENDCOLLECTIVE ;  /* 0x000000000000791b */ /* 0x003fe20003800000 */
.L_x_1191:
        /* <DEDUP_REMOVED lines=13> */
.L_x_1192:
[----:B------:R-:W-:Y:S05]  /*16c90*/  BRA `(.L_x_1193) ;  /* 0xffffffc800d07947 */ /* 0x000fea000383ffff */
.L_x_1103:
[----:B0-----:R0:W1:Y:S02]  /*16ca0*/  SYNCS.PHASECHK.TRANS64.TRYWAIT P0, [R7+URZ+0x30820], R6 ;  /* 0x03082006070075a7 */ /* 0x001064000800017f */
[----:B-1----:R-:W-:Y:S05]  /*16cb0*/  @!P0 NANOSLEEP.SYNCS 0x989680 ;  /* 0x009896800000895d */ /* 0x002fea0003900000 */
[----:B------:R-:W1:Y:S02]  /*16cc0*/  @!P0 SYNCS.PHASECHK.TRANS64 P0, [R7+URZ+0x30820], R6 ;  /* 0x03082006070085a7 */ /* 0x000e64000800007f */
[----:B-1----:R-:W-:Y:S05]  /*16cd0*/  @!P0 BRA `(.L_x_1103) ;  /* 0xfffffffc00f08947 */ /* 0x002fea000383ffff */
[----:B------:R-:W-:Y:S05]  /*16ce0*/  BRA `(.L_x_1194) ;  /* 0xffffffcc004c7947 */ /* 0x000fea000383ffff */
.L_x_1104:
[----:B------:R-:W1:Y:S01]  /*16cf0*/  S2R R2, SR_TID.X ;  /* 0x0000000000027919 */ /* 0x000e620000002100 */
[----:B------:R-:W-:Y:S01]  /*16d00*/  BSSY B0, `(.L_x_1195) ;  /* 0x000000a000007945 */ /* 0x000fe20003800000 */
[----:B------:R-:W-:Y:S02]  /*16d10*/  IMAD.MOV.U32 R12, RZ, RZ, RZ ;  /* 0x000000ffff0c7224 */ /* 0x000fe400078e00ff */
[----:B------:R-:W-:Y:S02]  /*16d20*/  IMAD.MOV.U32 R11, RZ, RZ, 0x1f ;  /* 0x0000001fff0b7424 */ /* 0x000fe400078e00ff */
[----:B------:R-:W-:Y:S01]  /*16d30*/  IMAD.MOV.U32 R15, RZ, RZ, -0x1 ;  /* 0xffffffffff0f7424 */ /* 0x000fe200078e00ff */
[----:B-1----:R-:W-:-:S04]  /*16d40*/  SHF.R.U32.HI R2, RZ, 0x5, R2 ;  /* 0x00000005ff027819 */ /* 0x002fc80000011602 */
[----:B------:R-:W-:-:S05]  /*16d50*/  LOP3.LUT R2, R2, 0x3, RZ, 0xc0, !PT ;  /* 0x0000000302027812 */ /* 0x000fca00078ec0ff */
[----:B------:R-:W-:-:S07]  /*16d60*/  IMAD.MOV.U32 R13, RZ, RZ, R2 ;  /* 0x000000ffff0d7224 */ /* 0x000fce00078e0002 */
[----:B0----5:R-:W-:Y:S05]  /*16d70*/  WARPSYNC.COLLECTIVE R15, `(.L_x_1196) ;  /* 0x000000000f087348 */ /* 0x021fea0003c00000 */
[----:B------:R1:W2:Y:S02]  /*16d80*/  SHFL.IDX P6, R14, R13, R12, R11 ;  /* 0x0000000c0d0e7389 */ /* 0x0002a400000c000b */
[----:B012--5:R-:W-:Y:S01]  /*16d90*/  ENDCOLLECTIVE ;  /* 0x000000000000791b */ /* 0x027fe20003800000 */
.L_x_1196:
[----:B------:R-:W-:Y:S05]  /*16da0*/  BSYNC B0 ;  /* 0x0000000000007941 */ /* 0x000fea0003800000 */
.L_x_1195:
[----:B------:R-:W-:Y:S05]  /*16db0*/  BRA `(.L_x_1197) ;  /* 0xffffffcc00307947 */ /* 0x000fea000383ffff */
.L_x_1105:
[----:B------:R-:W-:Y:S01]  /*16dc0*/  BSSY B0, `(.L_x_1198) ;  /* 0x0000006000007945 */ /* 0x000fe20003800000 */
[----:B------:R-:W-:-:S07]  /*16dd0*/  IMAD.MOV.U32 R15, RZ, RZ, -0x1 ;  /* 0xffffffffff0f7424 */ /* 0x000fce00078e00ff */
[----:B01---5:R-:W-:Y:S05]  /*16de0*/  WARPSYNC.COLLECTIVE R15, `(.L_x_1199) ;  /* 0x000000000f0c7348 */ /* 0x023fea0003c00000 */
[----:B------:R-:W-:Y:S02]  /*16df0*/  ELECT P6, UR62, PT ;  /* 0x00000000003e782f */ /* 0x000fe400038c0000 */
[----:B------:R-:W-:Y:S01]  /*16e00*/  MOV R14, UR62 ;  /* 0x0000003e000e7c02 */ /* 0x000fe20008000f00 */
[----:B01---5:R-:W-:Y:S10]  /*16e10*/  ENDCOLLECTIVE ;  /* 0x000000000000791b */ /* 0x023ff40003800000 */
.L_x_1199:
[----:B------:R-:W-:Y:S05]  /*16e20*/  BSYNC B0 ;  /* 0x0000000000007941 */ /* 0x000fea0003800000 */
.L_x_1198:
[----:B------:R-:W-:Y:S05]  /*16e30*/  BRA `(.L_x_1200) ;  /* 0xffffffcc00247947 */ /* 0x000fea000383ffff */
.L_x_1107:
[----:B-1----:R1:W2:Y:S02]  /*16e40*/  SYNCS.PHASECHK.TRANS64.TRYWAIT P1, [R5+URZ+0x30840], R2 ;  /* 0x03084002050075a7 */ /* 0x0022a4000802017f */
[----:B--2---:R-:W-:Y:S05]  /*16e50*/  @!P1 NANOSLEEP.SYNCS 0x989680 ;  /* 0x009896800000995d */ /* 0x004fea0003900000 */
[----:B------:R-:W2:Y:S02]  /*16e60*/  @!P1 SYNCS.PHASECHK.TRANS64 P1, [R5+URZ+0x30840], R2 ;  /* 0x03084002050095a7 */ /* 0x000ea4000802007f */
[----:B--2---:R-:W-:Y:S05]  /*16e70*/  @!P1 BRA `(.L_x_1107) ;  /* 0xfffffffc00f09947 */ /* 0x004fea000383ffff */
[----:B------:R-:W-:Y:S05]  /*16e80*/  BRA `(.L_x_1201) ;  /* 0xffffffcc004c7947 */ /* 0x000fea000383ffff */
.L_x_1109:
[----:B0-----:R0:W2:Y:S02]  /*16e90*/  SYNCS.PHASECHK.TRANS64.TRYWAIT P1, [R7+URZ+0x30840], R0 ;  /* 0x03084000070075a7 */ /* 0x0010a4000802017f */
[----:B--2---:R-:W-:Y:S05]  /*16ea0*/  @!P1 NANOSLEEP.SYNCS 0x989680 ;  /* 0x009896800000995d */ /* 0x004fea0003900000 */
[----:B------:R-:W2:Y:S02]  /*16eb0*/  @!P1 SYNCS.PHASECHK.TRANS64 P1, [R7+URZ+0x30840], R0 ;  /* 0x03084000070095a7 */ /* 0x000ea4000802007f */
[----:B--2---:R-:W-:Y:S05]  /*16ec0*/  @!P1 BRA `(.L_x_1109) ;  /* 0xfffffffc00f09947 */ /* 0x004fea000383ffff */
[----:B------:R-:W-:Y:S05]  /*16ed0*/  BRA `(.L_x_1202) ;  /* 0xffffffcc00587947 */ /* 0x000fea000383ffff */
.L_x_1111:
[----:B--2---:R2:W3:Y:S02]  /*16ee0*/  SYNCS.PHASECHK.TRANS64.TRYWAIT P1, [R5+URZ+0x30860], R2 ;  /* 0x03086002050075a7 */ /* 0x0044e4000802017f */
[----:B---3--:R-:W-:Y:S05]  /*16ef0*/  @!P1 NANOSLEEP.SYNCS 0x989680 ;  /* 0x009896800000995d */ /* 0x008fea0003900000 */
[----:B------:R-:W3:Y:S02]  /*16f00*/  @!P1 SYNCS.PHASECHK.TRANS64 P1, [R5+URZ+0x30860], R2 ;  /* 0x03086002050095a7 */ /* 0x000ee4000802007f */
[----:B---3--:R-:W-:Y:S05]  /*16f10*/  @!P1 BRA `(.L_x_1111) ;  /* 0xfffffffc00f09947 */ /* 0x008fea000383ffff */
[----:B------:R-:W-:Y:S05]  /*16f20*/  BRA `(.L_x_1203) ;  /* 0xffffffcc00547947 */ /* 0x000fea000383ffff */
.L_x_1204:
        /* <DEDUP_REMOVED lines=13> */
.L_x_3213:


//--------------------- .text._ZN7cutlass13device_kernelIN5flash11enable_sm90INS1_16FlashAttnFwdSm90INS1_25CollectiveMainloopFwdSm90ILi2EN4cute5tupleIJNS5_1CILi1EEES8_S8_EEENS6_IJNS7_ILi128EEENS7_ILi96EEENS7_ILi192EEEEEELi192ENS_6half_tEfNS_4arch4Sm90ELb0ELb1ELb0ELb1ELb1ELb0ELb0ELb1ELb1ELb1ELb1ELb0EEENS1_21CollectiveEpilogueFwdINS6_IJSA_SC_SB_EEES9_SE_SG_Li256ELb1ELb1ELb1ELb0EEENS1_36VarlenDynamicPersistentTileSchedulerILi128ELi96ELi256ELi128ELb1ELb1ELb1ELb1ELb0ELb1EEEEEEEEEvNT_6ParamsE --------------------------
	.section	.text._ZN7cutlass13device_kernelIN5flash11enable_sm90INS1_16FlashAttnFwdSm90INS1_25CollectiveMainloopFwdSm90ILi2EN4cute5tupleIJNS5_1CILi1EEES8_S8_EEENS6_IJNS7_ILi128EEENS7_ILi96EEENS7_ILi192EEEEEELi192ENS_6half_tEfNS_4arch4Sm90ELb0ELb1ELb0ELb1ELb1ELb0ELb0ELb1ELb1ELb1ELb1ELb0EEENS1_21CollectiveEpilogueFwdINS6_IJSA_SC_SB_EEES9_SE_SG_Li256ELb1ELb1ELb1ELb0EEENS1_36VarlenDynamicPersistentTileSchedulerILi128ELi96ELi256ELi128ELb1ELb1ELb1ELb1ELb0ELb1EEEEEEEEEvNT_6ParamsE,"ax",@progbits
	.align	128
.text._ZN7cutlass13device_kernelIN5flash11enable_sm90INS1_16FlashAttnFwdSm90INS1_25CollectiveMainloopFwdSm90ILi2EN4cute5tupleIJNS5_1CILi1EEES8_S8_EEENS6_IJNS7_ILi128EEENS7_ILi96EEENS7_ILi192EEEEEELi192ENS_6half_tEfNS_4arch4Sm90ELb0ELb1ELb0ELb1ELb1ELb0ELb0ELb1ELb1ELb1ELb1ELb0EEENS1_21CollectiveEpilogueFwdINS6_IJSA_SC_SB_EEES9_SE_SG_Li256ELb1ELb1ELb1ELb0EEENS1_36VarlenDynamicPersistentTileSchedulerILi128ELi96ELi256ELi128ELb1ELb1ELb1ELb1ELb0ELb1EEEEEEEEEvNT_6ParamsE:
        .type           _ZN7cutlass13device_kernelIN5flash11enable_sm90INS1_16FlashAttnFwdSm90INS1_25CollectiveMainloopFwdSm90ILi2EN4cute5tupleIJNS5_1CILi1EEES8_S8_EEENS6_IJNS7_ILi128EEENS7_ILi96EEENS7_ILi192EEEEEELi192ENS_6half_tEfNS_4arch4Sm90ELb0ELb1ELb0ELb1ELb1ELb0ELb0ELb1ELb1ELb1ELb1ELb0EEENS1_21CollectiveEpilogueFwdINS6_IJSA_SC_SB_EEES9_SE_SG_Li256ELb1ELb1ELb1ELb0EEENS1_36VarlenDynamicPersistentTileSchedulerILi128ELi96ELi256ELi128ELb1ELb1ELb1ELb1ELb0ELb1EEEEEEEEEvNT_6ParamsE,@function
        .size           _ZN7cutlass13device_kernelIN5flash11enable_sm90INS1_16FlashAttnFwdSm90INS1_25CollectiveMainloopFwdSm90ILi2EN4cute5tupleIJNS5_1CILi1EEES8_S8_EEENS6_IJNS7_ILi128EEENS7_ILi96EEENS7_ILi192EEEEEELi192ENS_6half_tEfNS_4arch4Sm90ELb0ELb1ELb0ELb1ELb1ELb0ELb0ELb1ELb1ELb1ELb1ELb0EEENS1_21CollectiveEpilogueFwdINS6_IJSA_SC_SB_EEES9_SE_SG_Li256ELb1ELb1ELb1ELb0EEENS1_36VarlenDynamicPersistentTileSchedulerILi128ELi96ELi256ELi128ELb1ELb1ELb1ELb1ELb0ELb1EEEEEEEEEvNT_6ParamsE,(.L_x_3214 - _ZN7cutlass13device_kernelIN5flash11enable_sm90INS1_16FlashAttnFwdSm90INS1_25CollectiveMainloopFwdSm90ILi2EN4cute5tupleIJNS5_1CILi1EEES8_S8_EEENS6_IJNS7_ILi128EEENS7_ILi96EEENS7_ILi192EEEEEELi192ENS_6half_tEfNS_4arch4Sm90ELb0ELb1ELb0ELb1ELb1ELb0ELb0ELb1ELb1ELb1ELb1ELb0EEENS1_21CollectiveEpilogueFwdINS6_IJSA_SC_SB_EEES9_SE_SG_Li256ELb1ELb1ELb1ELb0EEENS1_36VarlenDynamicPersistentTileSchedulerILi128ELi96ELi256ELi128ELb1ELb1ELb1ELb1ELb0ELb1EEEEEEEEEvNT_6ParamsE)
        .other          _ZN7cutlass13device_kernelIN5flash11enable_sm90INS1_16FlashAttnFwdSm90INS1_25CollectiveMainloopFwdSm90ILi2EN4cute5tupleIJNS5_1CILi1EEES8_S8_EEENS6_IJNS7_ILi128EEENS7_ILi96EEENS7_ILi192EEEEEELi192ENS_6half_tEfNS_4arch4Sm90ELb0ELb1ELb0ELb1ELb1ELb0ELb0ELb1ELb1ELb1ELb1ELb0EEENS1_21CollectiveEpilogueFwdINS6_IJSA_SC_SB_EEES9_SE_SG_Li256ELb1ELb1ELb1ELb0EEENS1_36VarlenDynamicPersistentTileSchedulerILi128ELi96ELi256ELi128ELb1ELb1ELb1ELb1ELb0ELb1EEEEEEEEEvNT_6ParamsE,@"STO_CUDA_ENTRY STV_DEFAULT"
_ZN7cutlass13device_kernelIN5flash11enable_sm90INS1_16FlashAttnFwdSm90INS1_25CollectiveMainloopFwdSm90ILi2EN4cute5tupleIJNS5_1CILi1EEES8_S8_EEENS6_IJNS7_ILi128EEENS7_ILi96EEENS7_ILi192EEEEEELi192ENS_6half_tEfNS_4arch4Sm90ELb0ELb1ELb0ELb1ELb1ELb0ELb0ELb1ELb1ELb1ELb1ELb0EEENS1_21CollectiveEpilogueFwdINS6_IJSA_SC_SB_EEES9_SE_SG_Li256ELb1ELb1ELb1ELb0EEENS1_36VarlenDynamicPersistentTileSchedulerILi128ELi96ELi256ELi128ELb1ELb1ELb1ELb1ELb0ELb1EEEEEEEEEvNT_6ParamsE:
        /* <DEDUP_REMOVED lines=45> */
.L_x_1205:
        /* <DEDUP_REMOVED lines=22> */
.L_x_1206:
        /* <DEDUP_REMOVED lines=18> */
.L_x_1207:
        /* <DEDUP_REMOVED lines=22> */
.L_x_1208:
        /* <DEDUP_REMOVED lines=23> */
.L_x_1209:
        /* <DEDUP_REMOVED lines=10> */
.L_x_1211:
        /* <DEDUP_REMOVED lines=66> */
[----:B------:R-:W-:Y:S02]  /*0ce0*/  VIADD R218, R19, 0x8 ;  /* 0x0000000813da7836 */ /* 0x000fe40000000000 */
[----:B------:R-:W-:Y:S02]  /*0cf0*/  IMAD R7, R7, 0x10, R10 ;  /* 0x0000001007077824 */ /* 0x000fe400078e020a */
[----:B------:R-:W-:Y:S02]  /*0d00*/  VIADD R217, R19, 0x80 ;  /* 0x0000008013d97836 */ /* 0x000fe40000000000 */
[----:B------:R-:W-:-:S02]  /*0d10*/  IMAD R5, R2, 0x40, R7 ;  /* 0x0000004002057824 */ /* 0x000fc400078e0207 */
[----:B------:R-:W-:Y:S01]  /*0d20*/  IMAD.U32 R2, RZ, RZ, UR4 ;  /* 0x00000004ff027e24 */ /* 0x000fe2000f8e00ff */
[----:B------:R-:W-:Y:S01]  /*0d30*/  UMOV UR4, URZ ;  /* 0x0000003f00047c82 */ /* 0x000fe20008000000 */
[C---:B------:R-:W-:Y:S01]  /*0d40*/  VIADD R216, R19.reuse, 0x88 ;  /* 0x0000008813d87836 */ /* 0x040fe20000000000 */
[----:B------:R-:W-:Y:S01]  /*0d50*/  STL [R1+0xc], R5 ;  /* 0x00000c0501007387 */ /* 0x000fe20000100800 */
        /* <DEDUP_REMOVED lines=13> */
[----:B0-----:R-:W-:Y:S01]  /*0e30*/  SHF.R.S32.HI R2, RZ, 0x1f, R218 ;  /* 0x0000001fff027819 */ /* 0x001fe200000114da */
[C---:B------:R-:W-:Y:S01]  /*0e40*/  VIADD R207, R19.reuse, 0x10 ;  /* 0x0000001013cf7836 */ /* 0x040fe20000000000 */
[----:B------:R-:W-:Y:S01]  /*0e50*/  SHF.R.S32.HI R225, RZ, 0x1f, R212 ;  /* 0x0000001fffe17819 */ /* 0x000fe200000114d4 */
[C---:B------:R-:W-:Y:S01]  /*0e60*/  VIADD R206, R19.reuse, 0x28 ;  /* 0x0000002813ce7836 */ /* 0x040fe20000000000 */
[----:B------:R-:W-:Y:S01]  /*0e70*/  SHF.R.S32.HI R224, RZ, 0x1f, R211 ;  /* 0x0000001fffe07819 */ /* 0x000fe200000114d3 */
[C---:B------:R-:W-:Y:S01]  /*0e80*/  VIADD R205, R19.reuse, 0x30 ;  /* 0x0000003013cd7836 */ /* 0x040fe20000000000 */
[----:B------:R-:W-:Y:S01]  /*0e90*/  SHF.R.S32.HI R223, RZ, 0x1f, R210 ;  /* 0x0000001fffdf7819 */ /* 0x000fe200000114d2 */
[----:B------:R-:W-:-:S02]  /*0ea0*/  VIADD R204, R19, 0x38 ;  /* 0x0000003813cc7836 */ /* 0x000fc40000000000 */
[C---:B------:R-:W-:Y:S02]  /*0eb0*/  VIADD R203, R19.reuse, 0x40 ;  /* 0x0000004013cb7836 */ /* 0x040fe40000000000 */
[C---:B------:R-:W-:Y:S02]  /*0ec0*/  VIADD R202, R19.reuse, 0x48 ;  /* 0x0000004813ca7836 */ /* 0x040fe40000000000 */
[C---:B------:R-:W-:Y:S02]  /*0ed0*/  VIADD R201, R19.reuse, 0x50 ;  /* 0x0000005013c97836 */ /* 0x040fe40000000000 */
[C---:B------:R-:W-:Y:S02]  /*0ee0*/  VIADD R200, R19.reuse, 0x58 ;  /* 0x0000005813c87836 */ /* 0x040fe40000000000 */
[C---:B------:R-:W-:Y:S02]  /*0ef0*/  VIADD R199, R19.reuse, 0x60 ;  /* 0x0000006013c77836 */ /* 0x040fe40000000000 */
[----:B------:R-:W-:-:S02]  /*0f00*/  VIADD R198, R19, 0x68 ;  /* 0x0000006813c67836 */ /* 0x000fc40000000000 */
[C---:B------:R-:W-:Y:S02]  /*0f10*/  VIADD R197, R19.reuse, 0x70 ;  /* 0x0000007013c57836 */ /* 0x040fe40000000000 */
[----:B------:R-:W-:Y:S02]  /*0f20*/  VIADD R196, R19, 0x78 ;  /* 0x0000007813c47836 */ /* 0x000fe40000000000 */
[----:B------:R-:W-:-:S07]  /*0f30*/  IMAD R192, R4, 0x8, R5 ;  /* 0x0000000804c07824 */ /* 0x000fce00078e0205 */
.L_x_1323:
[----:B------:R-:W-:Y:S01]  /*0f40*/  ULDC.64 UR8, c[0x0][0xa28] ;  /* 0x00028a0000087ab9 */ /* 0x000fe20000000a00 */
[----:B0-23--:R-:W0:Y:S01]  /*0f50*/  LDC.64 R8, c[0x0][0x418] ;  /* 0x00010600ff087b82 */ /* 0x00de220000000a00 */
[----:B------:R-:W-:Y:S01]  /*0f60*/  UISETP.NE.U32.AND UP0, UPT, UR8, URZ, UPT ;  /* 0x0000003f0800728c */ /* 0x000fe2000bf05070 */
[----:B----4-:R-:W-:-:S03]  /*0f70*/  IMAD.MOV.U32 R6, RZ, RZ, RZ ;  /* 0x000000ffff067224 */ /* 0x010fc600078e00ff */
[----:B------:R-:W-:-:S03]  /*0f80*/  UISETP.NE.AND.EX UP0, UPT, UR9, URZ, UPT, UP0 ;  /* 0x0000003f0900728c */ /* 0x000fc6000bf05300 */
[----:B------:R-:W-:Y:S01]  /*0f90*/  ULDC.64 UR8, c[0x0][0xa18] ;  /* 0x0002860000087ab9 */ /* 0x000fe20000000a00 */
[----:B-1----:R-:W1:Y:S01]  /*0fa0*/  LDC R0, c[0x0][0x424] ;  /* 0x00010900ff007b82 */ /* 0x002e620000000800 */
[----:B------:R-:W-:Y:S01]  /*0fb0*/  UISETP.NE.U32.AND UP1, UPT, UR8, URZ, UPT ;  /* 0x0000003f0800728c */ /* 0x000fe2000bf25070 */
[----:B------:R-:W-:-:S03]  /*0fc0*/  PLOP3.LUT P0, PT, PT, PT, UP0, 0x80, 0x0 ;  /* 0x000000000000781c */ /* 0x000fc60003f0f008 */
[----:B------:R-:W-:-:S03]  /*0fd0*/  UISETP.NE.AND.EX UP1, UPT, UR9, URZ, UPT, UP1 ;  /* 0x0000003f0900728c */ /* 0x000fc6000bf25310 */
[----:B------:R-:W-:Y:S01]  /*0fe0*/  @UP0 ULDC.64 UR8, c[0x0][0xa28] ;  /* 0x00028a0000080ab9 */ /* 0x000fe20000000a00 */
[----:B------:R-:W2:Y:S01]  /*0ff0*/  LDC R17, c[0x0][0x2f0] ;  /* 0x0000bc00ff117b82 */ /* 0x000ea20000000800 */
[----:B------:R-:W-:Y:S01]  /*1000*/  @UP0 UIMAD.WIDE UR8, UR7, 0x4, UR8 ;  /* 0x00000004070808a5 */ /* 0x000fe2000f8e0208 */
[----:B------:R-:W-:-:S05]  /*1010*/  PLOP3.LUT P2, PT, PT, PT, UP1, 0x80, 0x0 ;  /* 0x000000000000781c */ /* 0x000fca0003f4f018 */
[----:B------:R-:W-:Y:S01]  /*1020*/  @UP1 ULDC.64 UR10, c[0x0][0xa18] ;  /* 0x00028600000a1ab9 */ /* 0x000fe20000000a00 */
[----:B------:R-:W-:Y:S02]  /*1030*/  IMAD.U32 R2, RZ, RZ, UR8 ;  /* 0x00000008ff027e24 */ /* 0x000fe4000f8e00ff */
[----:B------:R-:W-:Y:S01]  /*1040*/  IMAD.U32 R3, RZ, RZ, UR9 ;  /* 0x00000009ff037e24 */ /* 0x000fe2000f8e00ff */
[----:B------:R-:W-:Y:S02]  /*1050*/  @UP1 UIMAD.WIDE UR8, UR7, 0x4, UR10 ;  /* 0x00000004070818a5 */ /* 0x000fe4000f8e020a */
[----:B------:R-:W-:Y:S02]  /*1060*/  ULOP3.LUT UR4, UR5, 0xffff, URZ, 0xc0, !UPT ;  /* 0x0000ffff05047892 */ /* 0x000fe4000f8ec03f */
[----:B------:R3:W5:Y:S02]  /*1070*/  @P0 LDG.E R6, desc[UR36][R2.64] ;  /* 0x0000002402060981 */ /* 0x000764000c1e1900 */
[----:B------:R-:W-:-:S02]  /*1080*/  IMAD.U32 R4, RZ, RZ, UR8 ;  /* 0x00000008ff047e24 */ /* 0x000fc4000f8e00ff */
[----:B------:R-:W-:Y:S01]  /*1090*/  IMAD.U32 R5, RZ, RZ, UR9 ;  /* 0x00000009ff057e24 */ /* 0x000fe2000f8e00ff */
[----:B------:R-:W-:-:S04]  /*10a0*/  ULDC.64 UR8, c[0x0][0xa20] ;  /* 0x0002880000087ab9 */ /* 0x000fc80000000a00 */
[----:B------:R3:W5:Y:S01]  /*10b0*/  @P2 LDG.E R18, desc[UR36][R4.64] ;  /* 0x0000002404122981 */ /* 0x000762000c1e1900 */
[----:B0-----:R-:W-:Y:S01]  /*10c0*/  ISETP.NE.U32.AND P0, PT, R8, RZ, PT ;  /* 0x000000ff0800720c */ /* 0x001fe20003f05070 */
[----:B------:R-:W-:Y:S01]  /*10d0*/  IMAD.U32 R209, RZ, RZ, UR4 ;  /* 0x00000004ffd17e24 */ /* 0x000fe2000f8e00ff */
[----:B------:R-:W-:Y:S02]  /*10e0*/  ISETP.NE.U32.AND P1, PT, RZ, UR8, PT ;  /* 0x00000008ff007c0c */ /* 0x000fe4000bf25070 */
[----:B------:R-:W-:Y:S02]  /*10f0*/  ISETP.NE.AND.EX P0, PT, R9, RZ, PT, P0 ;  /* 0x000000ff0900720c */ /* 0x000fe40003f05300 */
[----:B------:R-:W-:Y:S02]  /*1100*/  ISETP.NE.AND.EX P1, PT, RZ, UR9, PT, P1 ;  /* 0x00000009ff007c0c */ /* 0x000fe4000bf25310 */
[----:B-1----:R-:W-:Y:S01]  /*1110*/  SEL R0, R0, 0x1, P0 ;  /* 0x0000000100007807 */ /* 0x002fe20000000000 */
[----:B---3--:R-:W-:Y:S10]  /*1120*/  @P2 BRA `(.L_x_1212) ;  /* 0x0000000000302947 */ /* 0x008ff40003800000 */
[----:B------:R-:W-:Y:S01]  /*1130*/  ULDC.64 UR8, c[0x0][0xa00] ;  /* 0x0002800000087ab9 */ /* 0x000fe20000000a00 */
[----:B-----5:R-:W0:Y:S01]  /*1140*/  LDC R18, c[0x0][0x288] ;  /* 0x0000a200ff127b82 */ /* 0x020e220000000800 */
[----:B------:R-:W-:-:S04]  /*1150*/  ISETP.NE.U32.AND P0, PT, RZ, UR8, PT ;  /* 0x00000008ff007c0c */ /* 0x000fc8000bf05070 */
[----:B------:R-:W-:-:S13]  /*1160*/  ISETP.NE.AND.EX P0, PT, RZ, UR9, PT, P0 ;  /* 0x00000009ff007c0c */ /* 0x000fda000bf05300 */
[----:B------:R-:W-:Y:S05]  /*1170*/  @!P0 BRA `(.L_x_1212) ;  /* 0x00000000001c8947 */ /* 0x000fea0003800000 */
[----:B------:R-:W-:Y:S02]  /*1180*/  ULDC.64 UR8, c[0x0][0xa00] ;  /* 0x0002800000087ab9 */ /* 0x000fe40000000a00 */
[----:B------:R-:W-:-:S06]  /*1190*/  UIMAD.WIDE UR8, UR7, 0x4, UR8 ;  /* 0x00000004070878a5 */ /* 0x000fcc000f8e0208 */
[----:B------:R-:W-:Y:S02]  /*11a0*/  IMAD.U32 R2, RZ, RZ, UR8 ;  /* 0x00000008ff027e24 */ /* 0x000fe4000f8e00ff */
[----:B------:R-:W-:-:S05]  /*11b0*/  IMAD.U32 R3, RZ, RZ, UR9 ;  /* 0x00000009ff037e24 */ /* 0x000fca000f8e00ff */
[----:B0-----:R-:W3:Y:S04]  /*11c0*/  LDG.E R18, desc[UR36][R2.64] ;  /* 0x0000002402127981 */ /* 0x001ee8000c1e1900 */
[----:B------:R-:W3:Y:S02]  /*11d0*/  LDG.E R5, desc[UR36][R2.64+0x4] ;  /* 0x0000042402057981 */ /* 0x000ee4000c1e1900 */
[----:B---3--:R-:W-:-:S07]  /*11e0*/  IMAD.IADD R18, R5, 0x1, -R18 ;  /* 0x0000000105127824 */ /* 0x008fce00078e0a12 */
.L_x_1212:
[----:B--2---:R-:W-:Y:S02]  /*11f0*/  IMAD R17, R0, R17, RZ ;  /* 0x0000001100117224 */ /* 0x004fe400078e02ff */
[----:B------:R-:W-:Y:S01]  /*1200*/  IMAD.U32 R220, RZ, RZ, UR7 ;  /* 0x00000007ffdc7e24 */ /* 0x000fe2000f8e00ff */
[----:B------:R-:W-:Y:S06]  /*1210*/  @!P1 BRA `(.L_x_1213) ;  /* 0x0000000000189947 */ /* 0x000fec0003800000 */
[----:B------:R-:W-:Y:S02]  /*1220*/  ULDC.64 UR8, c[0x0][0xa20] ;  /* 0x0002880000087ab9 */ /* 0x000fe40000000a00 */
[----:B------:R-:W-:-:S06]  /*1230*/  UIMAD.WIDE UR8, UR7, 0x4, UR8 ;  /* 0x00000004070878a5 */ /* 0x000fcc000f8e0208 */
[----:B------:R-:W-:Y:S02]  /*1240*/  IMAD.U32 R2, RZ, RZ, UR8 ;  /* 0x00000008ff027e24 */ /* 0x000fe4000f8e00ff */
[----:B------:R-:W-:-:S05]  /*1250*/  IMAD.U32 R3, RZ, RZ, UR9 ;  /* 0x00000009ff037e24 */ /* 0x000fca000f8e00ff */
[----:B------:R1:W5:Y:S01]  /*1260*/  LDG.E R17, desc[UR36][R2.64] ;  /* 0x0000002402117981 */ /* 0x000362000c1e1900 */
[----:B------:R-:W-:Y:S05]  /*1270*/  BRA `(.L_x_1214) ;  /* 0x00000000002c7947 */ /* 0x000fea0003800000 */
.L_x_1213:
[----:B------:R-:W-:Y:S02]  /*1280*/  ULDC.64 UR8, c[0x0][0xa08] ;  /* 0x0002820000087ab9 */ /* 0x000fe40000000a00 */
[----:B------:R-:W-:-:S04]  /*1290*/  ISETP.NE.U32.AND P0, PT, RZ, UR8, PT ;  /* 0x00000008ff007c0c */ /* 0x000fc8000bf05070 */
[----:B------:R-:W-:-:S13]  /*12a0*/  ISETP.NE.AND.EX P0, PT, RZ, UR9, PT, P0 ;  /* 0x00000009ff007c0c */ /* 0x000fda000bf05300 */
[----:B------:R-:W-:Y:S05]  /*12b0*/  @!P0 BRA `(.L_x_1214) ;  /* 0x00000000001c8947 */ /* 0x000fea0003800000 */
[----:B------:R-:W-:Y:S02]  /*12c0*/  ULDC.64 UR8, c[0x0][0xa08] ;  /* 0x0002820000087ab9 */ /* 0x000fe40000000a00 */
[----:B------:R-:W-:-:S06]  /*12d0*/  UIMAD.WIDE UR8, UR7, 0x4, UR8 ;  /* 0x00000004070878a5 */ /* 0x000fcc000f8e0208 */
[----:B------:R-:W-:Y:S02]  /*12e0*/  IMAD.U32 R2, RZ, RZ, UR8 ;  /* 0x00000008ff027e24 */ /* 0x000fe4000f8e00ff */
[----:B------:R-:W-:-:S05]  /*12f0*/  IMAD.U32 R3, RZ, RZ, UR9 ;  /* 0x00000009ff037e24 */ /* 0x000fca000f8e00ff */
[----:B------:R-:W2:Y:S04]  /*1300*/  LDG.E R17, desc[UR36][R2.64] ;  /* 0x0000002402117981 */ /* 0x000ea8000c1e1900 */
[----:B------:R-:W2:Y:S02]  /*1310*/  LDG.E R0, desc[UR36][R2.64+0x4] ;  /* 0x0000042402007981 */ /* 0x000ea4000c1e1900 */
[----:B--2---:R-:W-:-:S07]  /*1320*/  IMAD.IADD R17, R0, 0x1, -R17 ;  /* 0x0000000100117824 */ /* 0x004fce00078e0a11 */
.L_x_1214:
[----:B------:R-:W-:Y:S01]  /*1330*/  ULDC UR4, c[0x0][0x448] ;  /* 0x0001120000047ab9 */ /* 0x000fe20000000800 */
[----:B-----5:R-:W-:Y:S01]  /*1340*/  IMAD.IADD R17, R17, 0x1, -R6 ;  /* 0x0000000111117824 */ /* 0x020fe200078e0a06 */
[----:B------:R-:W-:Y:S02]  /*1350*/  UISETP.NE.AND UP0, UPT, UR4, 0x1, UPT ;  /* 0x000000010400788c */ /* 0x000fe4000bf05270 */
[----:B------:R-:W-:Y:S02]  /*1360*/  USHF.L.U32 UR6, UR6, 0x7, URZ ;  /* 0x0000000706067899 */ /* 0x000fe4000800063f */
[----:B0-----:R-:W-:Y:S01]  /*1370*/  IADD3 R0, R17, 0x1, -R18 ;  /* 0x0000000111007810 */ /* 0x001fe20007ffe812 */
[----:B------:R-:W-:Y:S02]  /*1380*/  UP2UR UR7, UPR, URZ, 0x1 ;  /* 0x000000013f077883 */ /* 0x000fe40008000000 */
[----:B------:R-:W-:Y:S01]  /*1390*/  UIADD3 UR4, UR6, 0x7f, URZ ;  /* 0x0000007f06047890 */ /* 0x000fe2000fffe03f */
[----:B------:R-:W-:Y:S01]  /*13a0*/  R2UR UR10, R0 ;  /* 0x00000000000a72ca */ /* 0x000fe200000e0000 */
[----:B------:R-:W-:-:S02]  /*13b0*/  IMAD.U32 R23, RZ, RZ, UR6 ;  /* 0x00000006ff177e24 */ /* 0x000fc4000f8e00ff */
[----:B------:R-:W-:Y:S01]  /*13c0*/  @UP0 ULDC UR8, c[0x0][0x44c] ;  /* 0x0001130000080ab9 */ /* 0x000fe20000000800 */
[----:B------:R-:W-:Y:S01]  /*13d0*/  IMAD.U32 R22, RZ, RZ, UR7 ;  /* 0x00000007ff167e24 */ /* 0x000fe2000f8e00ff */
[----:B------:R-:W-:Y:S01]  /*13e0*/  UIMAD.WIDE.U32 UR8, UR4, UR8, URZ ;  /* 0x00000008040872a5 */ /* 0x000fe2000f8e003f */
[----:B------:R-:W-:Y:S01]  /*13f0*/  @UP0 ULDC UR11, c[0x0][0x450] ;  /* 0x00011400000b0ab9 */ /* 0x000fe20000000800 */
[----:B------:R-:W-:Y:S02]  /*1400*/  ULDC.64 UR6, c[0x0][0x9e0] ;  /* 0x0002780000067ab9 */ /* 0x000fe40000000a00 */
[----:B------:R-:W-:Y:S02]  /*1410*/  @UP0 USHF.R.U32.HI UR4, URZ, UR11, UR9 ;  /* 0x0000000b3f040299 */ /* 0x000fe40008011609 */
[----:B------:R-:W-:Y:S02]  /*1420*/  UISETP.GE.AND UP0, UPT, UR7, 0x1, UPT ;  /* 0x000000010700788c */ /* 0x000fe4000bf06270 */
[----:B------:R-:W-:-:S02]  /*1430*/  UIADD3 UR8, UR10, UR4, URZ ;  /* 0x000000040a087290 */ /* 0x000fc4000fffe03f */
[----:B------:R-:W-:Y:S02]  /*1440*/  UP2UR UR61, UPR, URZ, 0x1 ;  /* 0x000000013f3d7883 */ /* 0x000fe40008000000 */
[----:B------:R-:W-:Y:S01]  /*1450*/  PLOP3.LUT P0, PT, PT, PT, UP0, 0x40, 0x0 ;  /* 0x000000000000781c */ /* 0x000fe20003f0e808 */
[----:B------:R-:W-:-:S06]  /*1460*/  UIADD3 UR6, UR8, UR6, URZ ;  /* 0x0000000608067290 */ /* 0x000fcc000fffe03f */
[----:B------:R-:W-:-:S06]  /*1470*/  IMAD.U32 R0, RZ, RZ, UR6 ;  /* 0x00000006ff007e24 */ /* 0x000fcc000f8e00ff */
[----:B------:R-:W-:Y:S05]  /*1480*/  @P0 BRA `(.L_x_1215) ;  /* 0x0000000000400947 */ /* 0x000fea0003800000 */
        /* <DEDUP_REMOVED lines=10> */
.L_x_1216:
[----:B------:R-:W-:-:S11]  /*1530*/  UISETP.NE.AND UP0, UPT, UR7, 0x1, UPT ;  /* 0x000000010700788c */ /* 0x000fd6000bf05270 */
[----:B------:R-:W-:Y:S02]  /*1540*/  @UP0 ULDC.64 UR10, c[0x0][0x9e8] ;  /* 0x00027a00000a0ab9 */ /* 0x000fe40000000a00 */
[----:B------:R-:W-:-:S04]  /*1550*/  UIMAD.WIDE.U32 UR8, UR4, UR10, URZ ;  /* 0x0000000a040872a5 */ /* 0x000fc8000f8e003f */
[----:B------:R-:W-:-:S12]  /*1560*/  @UP0 USHF.R.U32.HI UR4, URZ, UR11, UR9 ;  /* 0x0000000b3f040299 */ /* 0x000fd80008011609 */
.L_x_1217:
[----:B------:R-:W-:-:S06]  /*1570*/  UIMAD UR4, UR4, UR7, UR7 ;  /* 0x00000007040472a4 */ /* 0x000fcc000f8e0207 */
[----:B------:R-:W-:-:S07]  /*1580*/  VIMNMX R0, R0, UR4, PT ;  /* 0x0000000400007c48 */ /* 0x000fce000bfe0100 */
.L_x_1215:
[----:B------:R-:W-:Y:S01]  /*1590*/  R2UR UR6, R22 ;  /* 0x00000000160672ca */ /* 0x000fe200000e0000 */
[----:B------:R-:W-:Y:S01]  /*15a0*/  IMAD.IADD R73, R17, 0x1, -R18 ;  /* 0x0000000111497824 */ /* 0x000fe200078e0a12 */
[----:B------:R-:W-:Y:S01]  /*15b0*/  R2UR UR4, R23 ;  /* 0x00000000170472ca */ /* 0x000fe200000e0000 */
[----:B-1----:R-:W-:Y:S02]  /*15c0*/  VIADD R2, R0, 0x5f ;  /* 0x0000005f00027836 */ /* 0x002fe40000000000 */
[----:B------:R-:W-:Y:S02]  /*15d0*/  VIADD R0, R17, 0x5f ;  /* 0x0000005f11007836 */ /* 0x000fe40000000000 */
[----:B------:R-:W-:-:S04]  /*15e0*/  IMAD.HI R2, R2, 0x2aaaaaab, RZ ;  /* 0x2aaaaaab02027827 */ /* 0x000fc800078e02ff */
[----:B------:R-:W-:Y:S01]  /*15f0*/  IMAD.HI R0, R0, 0x2aaaaaab, RZ ;  /* 0x2aaaaaab00007827 */ /* 0x000fe200078e02ff */
[----:B------:R-:W-:Y:S01]  /*1600*/  SHF.R.U32.HI R5, RZ, 0x1f, R2 ;  /* 0x0000001fff057819 */ /* 0x000fe20000011602 */
[----:B------:R-:W-:Y:S01]  /*1610*/  UISETP.NE.AND UP0, UPT, UR6, URZ, UPT ;  /* 0x0000003f0600728c */ /* 0x000fe2000bf05270 */
[----:B------:R-:W-:Y:S02]  /*1620*/  R2UR UR6, R73 ;  /* 0x00000000490672ca */ /* 0x000fe400000e0000 */
[----:B------:R-:W-:Y:S02]  /*1630*/  SHF.R.U32.HI R3, RZ, 0x1f, R0 ;  /* 0x0000001fff037819 */ /* 0x000fe40000011600 */
[----:B------:R-:W-:Y:S02]  /*1640*/  LEA.HI.SX32 R2, R2, R5, 0x1c ;  /* 0x0000000502027211 */ /* 0x000fe400078fe2ff */
[----:B------:R-:W-:-:S04]  /*1650*/  LEA.HI.SX32 R3, R0, R3, 0x1c ;  /* 0x0000000300037211 */ /* 0x000fc800078fe2ff */
        /* <DEDUP_REMOVED lines=21> */
.L_x_1219:
[----:B------:R-:W-:-:S11]  /*17b0*/  UISETP.NE.AND UP0, UPT, UR7, 0x1, UPT ;  /* 0x000000010700788c */ /* 0x000fd6000bf05270 */
[----:B------:R-:W-:Y:S02]  /*17c0*/  @UP0 ULDC.64 UR10, c[0x0][0x9e8] ;  /* 0x00027a00000a0ab9 */ /* 0x000fe40000000a00 */
[----:B------:R-:W-:-:S04]  /*17d0*/  UIMAD.WIDE.U32 UR8, UR4, UR10, URZ ;  /* 0x0000000a040872a5 */ /* 0x000fc8000f8e003f */
[----:B------:R-:W-:-:S12]  /*17e0*/  @UP0 USHF.R.U32.HI UR4, URZ, UR11, UR9 ;  /* 0x0000000b3f040299 */ /* 0x000fd80008011609 */
.L_x_1220:
[----:B------:R-:W-:-:S04]  /*17f0*/  UIMAD UR4, UR4, UR7, URZ ;  /* 0x00000007040472a4 */ /* 0x000fc8000f8e023f */
[----:B------:R-:W-:-:S04]  /*1800*/  UISETP.LT.AND UP0, UPT, UR6, UR4, UPT ;  /* 0x000000040600728c */ /* 0x000fc8000bf01270 */
[----:B------:R-:W-:-:S12]  /*1810*/  USEL UR6, UR6, UR4, !UP0 ;  /* 0x0000000406067287 */ /* 0x000fd8000c000000 */
.L_x_1218:
[----:B------:R-:W-:-:S04]  /*1820*/  UIMAD.WIDE UR6, UR6, 0x2aaaaaab, URZ ;  /* 0x2aaaaaab060678a5 */ /* 0x000fc8000f8e023f */
[----:B------:R-:W-:-:S04]  /*1830*/  USHF.R.U32.HI UR4, URZ, 0x1f, UR7 ;  /* 0x0000001f3f047899 */ /* 0x000fc80008011607 */
[----:B------:R-:W-:Y:S02]  /*1840*/  ULEA.HI.SX32 UR7, UR7, UR4, 0x1c ;  /* 0x0000000407077291 */ /* 0x000fe4000f8fe23f */
[----:B------:R-:W-:Y:S02]  /*1850*/  ULOP3.LUT UR4, UR5, 0xff000000, URZ, 0xc0, !UPT ;  /* 0xff00000005047892 */ /* 0x000fe4000f8ec03f */
[----:B------:R-:W-:Y:S02]  /*1860*/  UISETP.LT.AND UP0, UPT, URZ, UR7, UPT ;  /* 0x000000073f00728c */ /* 0x000fe4000bf01270 */
[----:B------:R-:W-:Y:S02]  /*1870*/  ULOP3.LUT UR5, UR5, 0xff0000, URZ, 0xc0, !UPT ;  /* 0x00ff000005057892 */ /* 0x000fe4000f8ec03f */
[----:B------:R-:W-:Y:S02]  /*1880*/  USEL UR9, URZ, UR7, !UP0 ;  /* 0x000000073f097287 */ /* 0x000fe4000c000000 */
[----:B------:R-:W-:-:S04]  /*1890*/  USHF.R.U32.HI UR4, URZ, 0x8, UR4 ;  /* 0x000000083f047899 */ /* 0x000fc80008011604 */
[----:B------:R-:W-:Y:S01]  /*18a0*/  ISETP.GT.AND P0, PT, R72, UR9, PT ;  /* 0x0000000948007c0c */ /* 0x000fe2000bf04270 */
[----:B------:R-:W-:-:S03]  /*18b0*/  ULEA.HI UR5, UR5, UR4, URZ, 0x10 ;  /* 0x0000000405057291 */ /* 0x000fc6000f8f803f */
[----:B------:R-:W-:Y:S01]  /*18c0*/  UMOV UR4, URZ ;  /* 0x0000003f00047c82 */ /* 0x000fe20008000000 */
[----:B------:R-:W-:Y:S02]  /*18d0*/  ULOP3.LUT UR6, UR5, 0xff, URZ, 0xc0, !UPT ;  /* 0x000000ff05067892 */ /* 0x000fe4000f8ec03f */
[----:B------:R-:W-:-:S04]  /*18e0*/  USHF.R.U32.HI UR5, URZ, 0x10, UR5 ;  /* 0x000000103f057899 */ /* 0x000fc80008011605 */
[----:B------:R-:W-:Y:S02]  /*18f0*/  IMAD.U32 R208, RZ, RZ, UR6 ;  /* 0x00000006ffd07e24 */ /* 0x000fe4000f8e00ff */
[----:B------:R-:W-:Y:S01]  /*1900*/  IMAD.U32 R195, RZ, RZ, UR5 ;  /* 0x00000005ffc37e24 */ /* 0x000fe2000f8e00ff */
[----:B------:R-:W-:Y:S06]  /*1910*/  @!P0 BRA `(.L_x_1221) ;  /* 0x00000000009c8947 */ /* 0x000fec0003800000 */
[----:B------:R-:W-:Y:S01]  /*1920*/  R2UR UR5, R195 ;  /* 0x00000000c30572ca */ /* 0x000fe200000e0000 */
[----:B------:R-:W-:-:S12]  /*1930*/  ULDC UR4, c[0x0][0x9f0] ;  /* 0x00027c0000047ab9 */ /* 0x000fd80000000800 */
[----:B------:R-:W-:-:S04]  /*1940*/  UISETP.NE.AND UP0, UPT, UR5, URZ, UPT ;  /* 0x0000003f0500728c */ /* 0x000fc8000bf05270 */
[----:B------:R-:W-:-:S03]  /*1950*/  USEL UR10, UR5, UR4, UP0 ;  /* 0x00000004050a7287 */ /* 0x000fc60008000000 */
[----:B------:R-:W-:-:S03]  /*1960*/  UMOV UR4, URZ ;  /* 0x0000003f00047c82 */ /* 0x000fc60008000000 */
[----:B------:R-:W-:-:S05]  /*1970*/  IMAD.U32 R5, RZ, RZ, UR10 ;  /* 0x0000000aff057e24 */ /* 0x000fca000f8e00ff */
        /* <DEDUP_REMOVED lines=33> */
.L_x_1221:
[----:B------:R-:W-:Y:S01]  /*1b90*/  R2UR UR5, R208 ;  /* 0x00000000d00572ca */ /* 0x000fe200000e0000 */
[----:B------:R-:W-:Y:S01]  /*1ba0*/  IMAD.U32 R3, RZ, RZ, UR4 ;  /* 0x00000004ff037e24 */ /* 0x000fe2000f8e00ff */
[----:B------:R-:W-:Y:S01]  /*1bb0*/  PLOP3.LUT P0, PT, PT, PT, PT, 0x80, 0x0 ;  /* 0x000000000000781c */ /* 0x000fe20003f0f070 */
[----:B------:R-:W-:Y:S01]  /*1bc0*/  IMAD.MOV.U32 R2, RZ, RZ, RZ ;  /* 0x000000ffff027224 */ /* 0x000fe200078e00ff */
        /* <DEDUP_REMOVED lines=9> */
[----:B------:R-:W-:Y:S01]  /*1c60*/  UIMAD UR5, UR5, UR4, UR9 ;  /* 0x00000004050572a4 */ /* 0x000fe2000f8e0209 */
[----:B------:R-:W-:Y:S02]  /*1c70*/  CS2R R126, SRZ ;  /* 0x00000000007e7805 */ /* 0x000fe4000001ff00 */
[----:B------:R-:W-:-:S02]  /*1c80*/  CS2R R20, SRZ ;  /* 0x0000000000147805 */ /* 0x000fc4000001ff00 */
[----:B------:R-:W-:Y:S02]  /*1c90*/  CS2R R124, SRZ ;  /* 0x00000000007c7805 */ /* 0x000fe4000001ff00 */
[----:B------:R-:W-:Y:S02]  /*1ca0*/  CS2R R6, SRZ ;  /* 0x0000000000067805 */ /* 0x000fe4000001ff00 */
[----:B------:R-:W-:Y:S02]  /*1cb0*/  CS2R R94, SRZ ;  /* 0x00000000005e7805 */ /* 0x000fe4000001ff00 */
[----:B------:R-:W-:Y:S01]  /*1cc0*/  VIADDMNMX R72, R3, UR5, R72, PT ;  /* 0x0000000503487c46 */ /* 0x000fe2000b800148 */
[----:B------:R-:W-:Y:S01]  /*1cd0*/  IMAD.U32 R193, RZ, RZ, UR5 ;  /* 0x00000005ffc17e24 */ /* 0x000fe2000f8e00ff */
[----:B------:R-:W-:Y:S02]  /*1ce0*/  CS2R R92, SRZ ;  /* 0x00000000005c7805 */ /* 0x000fe4000001ff00 */
[----:B------:R-:W-:-:S02]  /*1cf0*/  CS2R R90, SRZ ;  /* 0x00000000005a7805 */ /* 0x000fc4000001ff00 */
[----:B------:R-:W-:Y:S02]  /*1d00*/  ISETP.GT.AND P1, PT, R72, UR5, PT ;  /* 0x0000000548007c0c */ /* 0x000fe4000bf24270 */
        /* <DEDUP_REMOVED lines=70> */
.L_x_1223:
[----:B------:R-:W2:Y:S01]  /*2170*/  LDL R2, [R1+0x14] ;  /* 0x0000140001027983 */ /* 0x000ea20000100800 */
[----:B------:R-:W-:-:S13]  /*2180*/  R2UR UR6, R221 ;  /* 0x00000000dd0672ca */ /* 0x000fda00000e0000 */
[----:B------:R-:W-:-:S04]  /*2190*/  ULEA.HI UR4, UR6, UR6, URZ, 0x1 ;  /* 0x0000000606047291 */ /* 0x000fc8000f8f083f */
[----:B------:R-:W-:-:S04]  /*21a0*/  ULOP3.LUT UR4, UR4, 0xfffffffe, URZ, 0xc0, !UPT ;  /* 0xfffffffe04047892 */ /* 0x000fc8000f8ec03f */
[----:B------:R-:W-:-:S06]  /*21b0*/  UIADD3 UR4, UR6, -UR4, URZ ;  /* 0x8000000406047290 */ /* 0x000fcc000fffe03f */
[----:B------:R-:W-:-:S05]  /*21c0*/  IMAD.U32 R0, RZ, RZ, UR4 ;  /* 0x00000004ff007e24 */ /* 0x000fca000f8e00ff */
[----:B------:R-:W-:-:S04]  /*21d0*/  SHF.L.U32 R0, R0, 0x1f, RZ ;  /* 0x0000001f00007819 */ /* 0x000fc800000006ff */
[----:B------:R-:W0:Y:S01]  /*21e0*/  SYNCS.PHASECHK.TRANS64.TRYWAIT P1, [UR60+0x30800], R0 ;  /* 0x03080000ff0075a7 */ /* 0x000e22000802017c */
[----:B--2---:R-:W-:-:S13]  /*21f0*/  R2UR UR5, R2 ;  /* 0x00000000020572ca */ /* 0x004fda00000e0000 */
[----:B------:R-:W-:-:S05]  /*2200*/  IMAD.U32 R2, RZ, RZ, UR5 ;  /* 0x00000005ff027e24 */ /* 0x000fca000f8e00ff */
[----:B------:R-:W-:Y:S01]  /*2210*/  ISETP.NE.AND P0, PT, R2, 0x3, PT ;  /* 0x000000030200780c */ /* 0x000fe20003f05270 */
[----:B0-----:R-:W-:-:S12]  /*2220*/  @!P1 BRA `(.L_x_1224) ;  /* 0x0000016400c49947 */ /* 0x001fd80003800000 */
.L_x_1420:
[----:B------:R-:W-:Y:S05]  /*2230*/  @!P0 BRA `(.L_x_1225) ;  /* 0x0000000000048947 */ /* 0x000fea0003800000 */
[----:B------:R-:W-:Y:S01]  /*2240*/  BPT.TRAP 0x1 ;  /* 0x000000040000795c */ /* 0x000fe20000300000 */
.L_x_1225:
[----:B0-----:R-:W-:Y:S02]  /*2250*/  IMAD.U32 R3, RZ, RZ, UR39 ;  /* 0x00000027ff037e24 */ /* 0x001fe4000f8e00ff */
[----:B------:R-:W-:-:S03]  /*2260*/  IMAD.U32 R0, RZ, RZ, UR38 ;  /* 0x00000026ff007e24 */ /* 0x000fc6000f8e00ff */
[----:B------:R-:W-:Y:S02]  /*2270*/  LEA R3, R3, UR60, 0x3 ;  /* 0x0000003c03037c11 */ /* 0x000fe4000f8e18ff */
[----:B------:R-:W-:-:S04]  /*2280*/  SHF.L.U32 R0, R0, 0x1f, RZ ;  /* 0x0000001f00007819 */ /* 0x000fc800000006ff */
[----:B------:R0:W1:Y:S01]  /*2290*/  SYNCS.PHASECHK.TRANS64.TRYWAIT P1, [R3+URZ+0x30830], R0 ;  /* 0x03083000030075a7 */ /* 0x000062000802017f */
[----:B------:R-:W-:Y:S05]  /*22a0*/  @!P0 BRA `(.L_x_1226) ;  /* 0x0000000000048947 */ /* 0x000fea0003800000 */
[----:B------:R-:W-:Y:S01]  /*22b0*/  BPT.TRAP 0x1 ;  /* 0x000000040000795c */ /* 0x000fe20000300000 */
.L_x_1226:
[----:B-1----:R-:W-:Y:S05]  /*22c0*/  @P1 BRA `(.L_x_1227) ;  /* 0x0000000000081947 */ /* 0x002fea0003800000 */
[----:B------:R-:W1:Y:S02]  /*22d0*/  SYNCS.PHASECHK.TRANS64.TRYWAIT P1, [R3+URZ+0x30830], R0 ;  /* 0x03083000030075a7 */ /* 0x000e64000802017f */
[----:B-1----:R-:W-:Y:S05]  /*22e0*/  @!P1 BRA `(.L_x_1228) ;  /* 0x0000016400ac9947 */ /* 0x002fea0003800000 */
.L_x_1227:
[----:B------:R-:W-:Y:S05]  /*22f0*/  WARPSYNC.ALL ;  /* 0x0000000000007948 */ /* 0x000fea0003800000 */
[----:B------:R-:W-:Y:S01]  /*2300*/  UIADD3 UR4, UR60, 0x1e400, URZ ;  /* 0x0001e4003c047890 */ /* 0x000fe2000fffe03f */
[----:B------:R-:W-:Y:S01]  /*2310*/  WARPGROUP.ARRIVE ;  /* 0x00000000000079c5 */ /* 0x000fe20000000000 */
[----:B------:R-:W-:Y:S01]  /*2320*/  UMOV UR9, 0x40000040 ;  /* 0x4000004000097882 */ /* 0x000fe20000000000 */
[----:B------:R-:W-:Y:S01]  /*2330*/  UMOV UR11, 0x40000040 ;  /* 0x40000040000b7882 */ /* 0x000fe20000000000 */
[----:B------:R-:W-:Y:S01]  /*2340*/  USHF.R.U32.HI UR4, URZ, 0x4, UR4 ;  /* 0x000000043f047899 */ /* 0x000fe20008011604 */
[----:B------:R-:W-:Y:S01]  /*2350*/  IMAD.U32 R7, RZ, RZ, UR9 ;  /* 0x00000009ff077e24 */ /* 0x000fe2000f8e00ff */
[----:B------:R-:W-:Y:S01]  /*2360*/  UMOV UR57, 0x40000040 ;  /* 0x4000004000397882 */ /* 0x000fe20000000000 */
[----:B------:R-:W-:Y:S01]  /*2370*/  UMOV UR59, 0x40000040 ;  /* 0x40000040003b7882 */ /* 0x000fe20000000000 */
[----:B------:R-:W-:Y:S01]  /*2380*/  ULOP3.LUT UR4, UR4, 0x3fff, URZ, 0xc0, !UPT ;  /* 0x00003fff04047892 */ /* 0x000fe2000f8ec03f */
[----:B------:R-:W-:Y:S01]  /*2390*/  UMOV UR53, 0x40000040 ;  /* 0x4000004000357882 */ /* 0x000fe20000000000 */
[----:B------:R-:W-:-:S02]  /*23a0*/  UMOV UR55, 0x40000040 ;  /* 0x4000004000377882 */ /* 0x000fc40000000000 */
[----:B------:R-:W-:Y:S02]  /*23b0*/  ULOP3.LUT UR5, UR4, 0x10000, URZ, 0xfc, !UPT ;  /* 0x0001000004057892 */ /* 0x000fe4000f8efc3f */
[----:B------:R-:W-:Y:S01]  /*23c0*/  ULOP3.LUT UR4, UR40, 0x10000, URZ, 0xfc, !UPT ;  /* 0x0001000028047892 */ /* 0x000fe2000f8efc3f */
[----:B------:R-:W-:Y:S01]  /*23d0*/  UMOV UR13, 0x40000040 ;  /* 0x40000040000d7882 */ /* 0x000fe20000000000 */
[----:B------:R-:W-:Y:S02]  /*23e0*/  UMOV UR15, 0x40000040 ;  /* 0x40000040000f7882 */ /* 0x000fe40000000000 */
[----:B------:R-:W-:Y:S01]  /*23f0*/  IMAD.U32 R9, RZ, RZ, UR5 ;  /* 0x00000005ff097e24 */ /* 0x000fe2000f8e00ff */
[----:B------:R-:W-:Y:S02]  /*2400*/  UIMAD UR5, UR39, 0x900, UR5 ;  /* 0x00000900270578a4 */ /* 0x000fe4000f8e0205 */
[----:B------:R-:W-:Y:S01]  /*2410*/  UMOV UR8, UR4 ;  /* 0x0000000400087c82 */ /* 0x000fe20008000000 */
[----:B------:R-:W-:Y:S01]  /*2420*/  UIADD3 UR56, UR4, 0x2, URZ ;  /* 0x0000000204387890 */ /* 0x000fe2000fffe03f */
[----:B------:R-:W-:Y:S01]  /*2430*/  IMAD.U32 R6, RZ, RZ, UR8 ;  /* 0x00000008ff067e24 */ /* 0x000fe2000f8e00ff */
[----:B------:R-:W-:-:S02]  /*2440*/  UIADD3 UR58, UR5, 0x2, URZ ;  /* 0x00000002053a7890 */ /* 0x000fc4000fffe03f */
[----:B------:R-:W-:Y:S01]  /*2450*/  UMOV UR10, UR5 ;  /* 0x00000005000a7c82 */ /* 0x000fe20008000000 */
[----:B------:R-:W-:Y:S01]  /*2460*/  UIADD3 UR52, UR4, 0x4, URZ ;  /* 0x0000000404347890 */ /* 0x000fe2000fffe03f */
[----:B------:R-:W-:Y:S01]  /*2470*/  HGMMA.64x96x16.F32 R24, gdesc[UR8], RZ, !UPT, gsb0 ;  /* 0x01600000081879f0 */ /* 0x000fe2000c0008ff */
[----:B------:R-:W-:Y:S02]  /*2480*/  UIADD3 UR54, UR5, 0x4, URZ ;  /* 0x0000000405367890 */ /* 0x000fe4000fffe03f */
[----:B------:R-:W-:Y:S02]  /*2490*/  UIADD3 UR8, UR4, 0x6, URZ ;  /* 0x0000000604087890 */ /* 0x000fe4000fffe03f */
[----:B------:R-:W-:Y:S01]  /*24a0*/  UIADD3 UR10, UR5, 0x6, URZ ;  /* 0x00000006050a7890 */ /* 0x000fe2000fffe03f */
[----:B------:R-:W-:Y:S01]  /*24b0*/  UMOV UR9, 0x40000040 ;  /* 0x4000004000097882 */ /* 0x000fe20000000000 */
[----:B------:R-:W-:Y:S01]  /*24c0*/  UMOV UR11, 0x40000040 ;  /* 0x40000040000b7882 */ /* 0x000fe20000000000 */
[----:B------:R-:W-:-:S02]  /*24d0*/  UIADD3 UR12, UR4, 0x400, URZ ;  /* 0x00000400040c7890 */ /* 0x000fc4000fffe03f */
[----:B------:R-:W-:Y:S02]  /*24e0*/  UIADD3 UR14, UR5, 0x300, URZ ;  /* 0x00000300050e7890 */ /* 0x000fe4000fffe03f */
        /* <DEDUP_REMOVED lines=64> */
.L_x_1229:
[----:B------:R-:W-:Y:S01]  /*28f0*/  R2UR UR4, R22 ;  /* 0x00000000160472ca */ /* 0x000fe200000e0000 */
[----:B------:R-:W2:Y:S01]  /*2900*/  S2UR UR6, SR_CgaCtaId ;  /* 0x00000000000679c3 */ /* 0x000ea20000008800 */
[----:B------:R-:W-:Y:S01]  /*2910*/  R2UR UR5, R23 ;  /* 0x00000000170572ca */ /* 0x000fe200000e0000 */
[----:B------:R-:W-:Y:S01]  /*2920*/  UISETP.NE.AND UP0, UPT, UR61, URZ, UPT ;  /* 0x0000003f3d00728c */ /* 0x000fe2000bf05270 */
[----:B------:R-:W-:Y:S01]  /*2930*/  ULDC UR14, c[0x0][0x9dc] ;  /* 0x00027700000e7ab9 */ /* 0x000fe20000000800 */
[----:B------:R-:W-:-:S08]  /*2940*/  ULDC UR10, c[0x0][0x9e0] ;  /* 0x00027800000a7ab9 */ /* 0x000fd00000000800 */
[----:B------:R-:W-:Y:S01]  /*2950*/  UISETP.NE.AND UP1, UPT, UR4, URZ, UPT ;  /* 0x0000003f0400728c */ /* 0x000fe2000bf25270 */
[----:B------:R-:W-:Y:S01]  /*2960*/  R2UR UR4, R3 ;  /* 0x00000000030472ca */ /* 0x000fe200000e0000 */
[----:B01----:R-:W-:-:S04]  /*2970*/  VIADD R0, R192, UR5 ;  /* 0x00000005c0007c36 */ /* 0x003fc80008000000 */
[----:B------:R-:W-:Y:S01]  /*2980*/  PLOP3.LUT P1, PT, PT, PT, UP1, 0x80, 0x0 ;  /* 0x000000000000781c */ /* 0x000fe20003f2f018 */
[----:B------:R-:W-:Y:S01]  /*2990*/  IMAD.MOV.U32 R2, RZ, RZ, R0 ;  /* 0x000000ffff027224 */ /* 0x000fe200078e0000 */
[----:B------:R-:W-:-:S03]  /*29a0*/  PLOP3.LUT P2, PT, PT, PT, UP1, 0x80, 0x0 ;  /* 0x000000000000781c */ /* 0x000fc60003f4f018 */
[----:B------:R-:W-:-:S03]  /*29b0*/  @UP1 ULDC UR5, c[0x0][0x44c] ;  /* 0x0001130000051ab9 */ /* 0x000fc60000000800 */
[----:B------:R-:W-:-:S04]  /*29c0*/  UIADD3 UR4, UR4, 0x30840, URZ ;  /* 0x0003084004047890 */ /* 0x000fc8000fffe03f */
[----:B--2---:R-:W-:Y:S01]  /*29d0*/  UPRMT UR4, UR6, 0x654, UR4 ;  /* 0x0000065406047896 */ /* 0x004fe20008000004 */
[----:B------:R-:W-:Y:S01]  /*29e0*/  @P1 IMAD.HI.U32 R3, R0, UR5, RZ ;  /* 0x0000000500031c27 */ /* 0x000fe2000f8e00ff */
[----:B------:R-:W-:Y:S01]  /*29f0*/  @UP1 ULDC UR5, c[0x0][0x450] ;  /* 0x0001140000051ab9 */ /* 0x000fe20000000800 */
[----:B------:R-:W-:Y:S02]  /*2a00*/  PLOP3.LUT P1, PT, PT, PT, UP0, 0x40, 0x0 ;  /* 0x000000000000781c */ /* 0x000fe40003f2e808 */
[C---:B------:R-:W-:Y:S01]  /*2a10*/  IMAD R0, R72.reuse, -0x60, R17 ;  /* 0xffffffa048007824 */ /* 0x040fe200078e0211 */
[----:B------:R-:W-:Y:S01]  /*2a20*/  @P2 SHF.R.U32.HI R2, RZ, UR5, R3 ;  /* 0x00000005ff022c19 */ /* 0x000fe20008011603 */
[----:B------:R-:W-:Y:S02]  /*2a30*/  IMAD.MOV.U32 R3, RZ, RZ, -0x60 ;  /* 0xffffffa0ff037424 */ /* 0x000fe400078e00ff */
[----:B------:R-:W-:Y:S01]  /*2a40*/  SYNCS.ARRIVE.TRANS64.RED.A1T0 RZ, [UR4], RZ ;  /* 0x000000ffffff79a7 */ /* 0x000fe20008100404 */
[----:B------:R-:W-:Y:S01]  /*2a50*/  ULOP3.LUT UR4, URZ, UR14, URZ, 0x33, !UPT ;  /* 0x0000000e3f047292 */ /* 0x000fe2000f8e333f */
[----:B------:R-:W0:Y:S01]  /*2a60*/  SHFL.IDX PT, R5, R2, RZ, 0x1c1f ;  /* 0x001c1fff02057589 */ /* 0x000e2200000e0000 */
[----:B------:R-:W-:Y:S01]  /*2a70*/  IMAD R4, R72, R3, 0x61 ;  /* 0x0000006148047424 */ /* 0x000fe200078e0203 */
[----:B------:R-:W-:-:S03]  /*2a80*/  IADD3 R8, -R19, 0x60, R0 ;  /* 0x0000006013087810 */ /* 0x000fc60007ffe100 */
[----:B------:R-:W-:Y:S01]  /*2a90*/  VIADD R12, R4, 0xffffffff ;  /* 0xffffffff040c7836 */ /* 0x000fe20000000000 */
[----:B------:R-:W-:-:S03]  /*2aa0*/  IADD3 R3, R17, R4, -R19 ;  /* 0x0000000411037210 */ /* 0x000fc60007ffe813 */
[----:B------:R-:W-:Y:S02]  /*2ab0*/  IMAD.IADD R14, R12, 0x1, -R19 ;  /* 0x000000010c0e7824 */ /* 0x000fe400078e0a13 */
[----:B------:R-:W-:-:S04]  /*2ac0*/  IMAD.IADD R3, R3, 0x1, -R18 ;  /* 0x0000000103037824 */ /* 0x000fc800078e0a12 */
[C---:B------:R-:W-:Y:S02]  /*2ad0*/  VIADD R11, R3.reuse, UR10 ;  /* 0x0000000a030b7c36 */ /* 0x040fe40008000000 */
[----:B------:R-:W-:-:S03]  /*2ae0*/  VIADD R10, R3, UR4 ;  /* 0x00000004030a7c36 */ /* 0x000fc60008000000 */
[----:B0-----:R-:W-:Y:S01]  /*2af0*/  VIADDMNMX R0, R5, R11, R8, PT ;  /* 0x0000000b05007246 */ /* 0x001fe20003800108 */
[----:B------:R-:W-:Y:S01]  /*2b00*/  IMAD.IADD R3, R10, 0x1, R5 ;  /* 0x000000010a037824 */ /* 0x000fe200078e0205 */
[----:B------:R-:W-:Y:S06]  /*2b10*/  @P1 BRA `(.L_x_1230) ;  /* 0x00000000005c1947 */ /* 0x000fec0003800000 */
[----:B------:R-:W-:Y:S01]  /*2b20*/  IADD3 R5, -R18, R17, R5 ;  /* 0x0000001112057210 */ /* 0x000fe20007ffe105 */
        /* <DEDUP_REMOVED lines=12> */
.L_x_1232:
[----:B------:R-:W-:Y:S02]  /*2bf0*/  ULDC UR4, c[0x0][0x9e4] ;  /* 0x0002790000047ab9 */ /* 0x000fe40000000800 */
[----:B------:R-:W-:-:S05]  /*2c00*/  IMAD.U32 R13, RZ, RZ, UR4 ;  /* 0x00000004ff0d7e24 */ /* 0x000fca000f8e00ff */
[----:B------:R-:W-:-:S13]  /*2c10*/  ISETP.NE.AND P1, PT, R13, 0x1, PT ;  /* 0x000000010d00780c */ /* 0x000fda0003f25270 */
[----:B------:R-:W0:Y:S02]  /*2c20*/  @P1 LDC.64 R20, c[0x0][0x9e8] ;  /* 0x00027a00ff141b82 */ /* 0x000e240000000a00 */
[----:B0-----:R-:W-:-:S05]  /*2c30*/  @P1 IMAD.HI.U32 R4, R5, R20, RZ ;  /* 0x0000001405041227 */ /* 0x001fca00078e00ff */
[----:B------:R-:W-:-:S07]  /*2c40*/  @P1 SHF.R.U32.HI R5, RZ, R21, R4 ;  /* 0x00000015ff051219 */ /* 0x000fce0000011604 */
.L_x_1233:
[----:B------:R-:W-:Y:S05]  /*2c50*/  BSYNC B0 ;  /* 0x0000000000007941 */ /* 0x000fea0003800000 */
.L_x_1231:
[----:B------:R-:W-:-:S05]  /*2c60*/  IMAD R5, R5, R13, R14 ;  /* 0x0000000d05057224 */ /* 0x000fca00078e020e */
[----:B------:R-:W-:Y:S02]  /*2c70*/  VIADDMNMX R0, R5, R13, R0, PT ;  /* 0x0000000d05007246 */ /* 0x000fe40003800100 */
[----:B------:R-:W-:-:S07]  /*2c80*/  VIMNMX R3, R3, R5, !PT ;  /* 0x0000000503037248 */ /* 0x000fce0007fe0100 */
.L_x_1230:
[C---:B------:R-:W-:Y:S01]  /*2c90*/  ISETP.GE.AND P2, PT, R12.reuse, 0x9, PT ;  /* 0x000000090c00780c */ /* 0x040fe20003f46270 */
[----:B------:R-:W0:Y:S01]  /*2ca0*/  SHFL.IDX PT, R5, R2, 0x1, 0x1c1f ;  /* 0x003c1f0002057f89 */ /* 0x000e2200000e0000 */
[----:B------:R-:W-:Y:S01]  /*2cb0*/  ISETP.GE.AND P1, PT, R12, 0x2, PT ;  /* 0x000000020c00780c */ /* 0x000fe20003f26270 */
[----:B------:R-:W-:Y:S01]  /*2cc0*/  UISETP.NE.AND UP0, UPT, UR61, URZ, UPT ;  /* 0x0000003f3d00728c */ /* 0x000fe2000bf05270 */
[C---:B------:R-:W-:Y:S02]  /*2cd0*/  ISETP.GT.AND P3, PT, R3.reuse, 0x8, !P2 ;  /* 0x000000080300780c */ /* 0x040fe40005764270 */
[----:B------:R-:W-:Y:S02]  /*2ce0*/  ISETP.GT.AND P4, PT, R3, 0x1, !P1 ;  /* 0x000000010300780c */ /* 0x000fe40004f84270 */
[----:B------:R-:W-:Y:S02]  /*2cf0*/  ISETP.LT.OR P3, PT, R0, 0x9, P3 ;  /* 0x000000090000780c */ /* 0x000fe40001f61670 */
[----:B------:R-:W-:-:S02]  /*2d00*/  ISETP.GE.AND P5, PT, R12, 0x11, PT ;  /* 0x000000110c00780c */ /* 0x000fc40003fa6270 */
[----:B------:R-:W-:Y:S02]  /*2d10*/  FSEL R15, R28, -INF , !P3 ;  /* 0xff8000001c0f7808 */ /* 0x000fe40005800000 */
[----:B------:R-:W-:Y:S02]  /*2d20*/  ISETP.LT.OR P4, PT, R0, 0x2, P4 ;  /* 0x000000020000780c */ /* 0x000fe40002781670 */
[----:B------:R-:W-:Y:S02]  /*2d30*/  ISETP.GT.AND P3, PT, R3, 0x10, !P5 ;  /* 0x000000100300780c */ /* 0x000fe40006f64270 */
[----:B------:R-:W-:Y:S02]  /*2d40*/  ISETP.GE.AND P6, PT, R12, 0xa, PT ;  /* 0x0000000a0c00780c */ /* 0x000fe40003fc6270 */
[----:B------:R-:W-:Y:S02]  /*2d50*/  FSEL R25, R25, -INF , !P4 ;  /* 0xff80000019197808 */ /* 0x000fe40006000000 */
[----:B------:R-:W-:-:S02]  /*2d60*/  P2R R75, PR, RZ, 0x20 ;  /* 0x00000020ff4b7803 */ /* 0x000fc40000000000 */
[----:B------:R-:W-:Y:S02]  /*2d70*/  ISETP.LT.OR P3, PT, R0, 0x11, P3 ;  /* 0x000000110000780c */ /* 0x000fe40001f61670 */
[C---:B------:R-:W-:Y:S02]  /*2d80*/  ISETP.GT.AND P4, PT, R3.reuse, 0x9, !P6 ;  /* 0x000000090300780c */ /* 0x040fe40007784270 */
        /* <DEDUP_REMOVED lines=28> */
[C---:B------:R-:W-:Y:S02]  /*2f50*/  ISETP.GT.AND P3, PT, R3.reuse, 0x28, !P4 ;  /* 0x000000280300780c */ /* 0x040fe40006764270 */
        /* <DEDUP_REMOVED lines=51> */
[----:B------:R-:W-:-:S04]  /*3290*/  ISETP.GT.AND P4, PT, R3, 0x50, !P3 ;  /* 0x000000500300780c */ /* 0x000fc80005f84270 */
        /* <DEDUP_REMOVED lines=19> */
[----:B0-----:R-:W-:Y:S01]  /*33d0*/  VIADDMNMX R0, R5, R11, R8, PT ;  /* 0x0000000b05007246 */ /* 0x001fe20003800108 */
[----:B------:R-:W-:Y:S01]  /*33e0*/  IMAD.IADD R8, R10, 0x1, R5 ;  /* 0x000000010a087824 */ /* 0x000fe200078e0205 */
[----:B------:R-:W-:Y:S02]  /*33f0*/  FSEL R69, R69, -INF , !P6 ;  /* 0xff80000045457808 */ /* 0x000fe40007000000 */
[----:B------:R-:W-:-:S13]  /*3400*/  PLOP3.LUT P6, PT, PT, PT, UP0, 0x40, 0x0 ;  /* 0x000000000000781c */ /* 0x000fda0003fce808 */
[----:B------:R-:W-:Y:S05]  /*3410*/  @P6 BRA `(.L_x_1234) ;  /* 0x00000000005c6947 */ /* 0x000fea0003800000 */
        /* <DEDUP_REMOVED lines=13> */
.L_x_1236:
[----:B------:R-:W-:Y:S02]  /*34f0*/  ULDC UR4, c[0x0][0x9e4] ;  /* 0x0002790000047ab9 */ /* 0x000fe40000000800 */
[----:B------:R-:W-:-:S05]  /*3500*/  IMAD.U32 R4, RZ, RZ, UR4 ;  /* 0x00000004ff047e24 */ /* 0x000fca000f8e00ff */
[----:B------:R-:W-:-:S13]  /*3510*/  ISETP.NE.AND P6, PT, R4, 0x1, PT ;  /* 0x000000010400780c */ /* 0x000fda0003fc5270 */
[----:B------:R-:W0:Y:S02]  /*3520*/  @P6 LDC.64 R2, c[0x0][0x9e8] ;  /* 0x00027a00ff026b82 */ /* 0x000e240000000a00 */
[----:B0-----:R-:W-:-:S05]  /*3530*/  @P6 IMAD.HI.U32 R2, R5, R2, RZ ;  /* 0x0000000205026227 */ /* 0x001fca00078e00ff */
[----:B------:R-:W-:-:S07]  /*3540*/  @P6 SHF.R.U32.HI R5, RZ, R3, R2 ;  /* 0x00000003ff056219 */ /* 0x000fce0000011602 */
.L_x_1237:
[----:B------:R-:W-:Y:S05]  /*3550*/  BSYNC B0 ;  /* 0x0000000000007941 */ /* 0x000fea0003800000 */
.L_x_1235:
[----:B------:R-:W-:-:S05]  /*3560*/  IMAD R5, R5, R4, R14 ;  /* 0x0000000405057224 */ /* 0x000fca00078e020e */
[----:B------:R-:W-:Y:S02]  /*3570*/  VIADDMNMX R0, R5, R4, R0, PT ;  /* 0x0000000405007246 */ /* 0x000fe40003800100 */
[----:B------:R-:W-:-:S07]  /*3580*/  VIMNMX R8, R8, R5, !PT ;  /* 0x0000000508087248 */ /* 0x000fce0007fe0100 */
.L_x_1234:
[C---:B------:R-:W-:Y:S01]  /*3590*/  ISETP.GT.AND P1, PT, R8.reuse, 0x1, !P1 ;  /* 0x000000010800780c */ /* 0x040fe20004f24270 */
[----:B------:R-:W-:Y:S01]  /*35a0*/  ULDC UR6, c[0x0][0x988] ;  /* 0x0002620000067ab9 */ /* 0x000fe20000000800 */
[----:B------:R-:W-:Y:S01]  /*35b0*/  ISETP.GT.AND P2, PT, R8, 0x8, !P2 ;  /* 0x000000080800780c */ /* 0x000fe20005744270 */
[----:B------:R-:W-:Y:S01]  /*35c0*/  UISETP.NE.AND UP0, UPT, UR61, URZ, UPT ;  /* 0x0000003f3d00728c */ /* 0x000fe2000bf05270 */
        /* <DEDUP_REMOVED lines=8> */
[----:B------:R-:W-:Y:S02]  /*3650*/  FMNMX.FTZ R2, R13, R25, !PT ;  /* 0x000000190d027209 */ /* 0x000fe40007810000 */
[----:B------:R-:W-:-:S02]  /*3660*/  FSEL R31, R31, -INF , !P1 ;  /* 0xff8000001f1f7808 */ /* 0x000fc40004800000 */
[----:B------:R-:W-:Y:S02]  /*3670*/  ISETP.NE.AND P1, PT, R75, RZ, PT ;  /* 0x000000ff4b00720c */ /* 0x000fe40003f25270 */
[----:B------:R-:W-:Y:S02]  /*3680*/  ISETP.NE.AND P6, PT, R32, RZ, PT ;  /* 0x000000ff2000720c */ /* 0x000fe40003fc5270 */
        /* <DEDUP_REMOVED lines=11> */
[----:B------:R-:W-:Y:S02]  /*3740*/  FMNMX.FTZ R2, R36, R3, !PT ;  /* 0x0000000324027209 */ /* 0x000fe40007810000 */
        /* <DEDUP_REMOVED lines=41> */
[----:B------:R-:W-:Y:S01]  /*39e0*/  ISETP.NE.AND P2, PT, R85, RZ, PT ;  /* 0x000000ff5500720c */ /* 0x000fe20003f45270 */
[----:B------:R-:W0:Y:S01]  /*39f0*/  SHFL.BFLY PT, R3, R2, 0x2, 0x1f ;  /* 0x0c401f0002037f89 */ /* 0x000e2200000e0000 */
[----:B------:R-:W-:Y:S02]  /*3a00*/  ISETP.LT.OR P1, PT, R0, 0x31, P1 ;  /* 0x000000310000780c */ /* 0x000fe40000f21670 */
[----:B------:R-:W-:Y:S02]  /*3a10*/  ISETP.NE.AND P6, PT, R20, RZ, PT ;  /* 0x000000ff1400720c */ /* 0x000fe40003fc5270 */
[----:B------:R-:W-:Y:S02]  /*3a20*/  FSEL R50, R50, -INF , !P1 ;  /* 0xff80000032327808 */ /* 0x000fe40004800000 */
[----:B------:R-:W-:-:S02]  /*3a30*/  ISETP.NE.AND P1, PT, R82, RZ, PT ;  /* 0x000000ff5200720c */ /* 0x000fc40003f25270 */
[C---:B------:R-:W-:Y:S02]  /*3a40*/  ISETP.GT.AND P3, PT, R8.reuse, 0x50, !P3 ;  /* 0x000000500800780c */ /* 0x040fe40005f64270 */
[C---:B------:R-:W-:Y:S02]  /*3a50*/  ISETP.GT.AND P1, PT, R8.reuse, 0x31, !P1 ;  /* 0x000000310800780c */ /* 0x040fe40004f24270 */
[----:B------:R-:W-:Y:S02]  /*3a60*/  ISETP.GT.AND P4, PT, R8, 0x51, !P4 ;  /* 0x000000510800780c */ /* 0x000fe40006784270 */
[C---:B------:R-:W-:Y:S02]  /*3a70*/  ISETP.LT.OR P1, PT, R0.reuse, 0x32, P1 ;  /* 0x000000320000780c */ /* 0x040fe40000f21670 */
[----:B------:R-:W-:Y:S02]  /*3a80*/  ISETP.LT.OR P3, PT, R0, 0x51, P3 ;  /* 0x000000510000780c */ /* 0x000fe40001f61670 */
[----:B------:R-:W-:-:S02]  /*3a90*/  FSEL R51, R51, -INF , !P1 ;  /* 0xff80000033337808 */ /* 0x000fc40004800000 */
[----:B------:R-:W-:Y:S02]  /*3aa0*/  ISETP.NE.AND P1, PT, R83, RZ, PT ;  /* 0x000000ff5300720c */ /* 0x000fe40003f25270 */
[C---:B------:R-:W-:Y:S02]  /*3ab0*/  ISETP.GT.AND P5, PT, R8.reuse, 0x58, !P5 ;  /* 0x000000580800780c */ /* 0x040fe40006fa4270 */
[----:B------:R-:W-:Y:S02]  /*3ac0*/  ISETP.GT.AND P1, PT, R8, 0x38, !P1 ;  /* 0x000000380800780c */ /* 0x000fe40004f24270 */
[----:B0-----:R-:W-:Y:S02]  /*3ad0*/  FMNMX.FTZ R5, R2, R3, !PT ;  /* 0x0000000302057209 */ /* 0x001fe40007810000 */
[C---:B------:R-:W-:Y:S02]  /*3ae0*/  ISETP.LT.OR P1, PT, R0.reuse, 0x39, P1 ;  /* 0x000000390000780c */ /* 0x040fe40000f21670 */
[----:B------:R-:W-:Y:S01]  /*3af0*/  ISETP.LT.OR P4, PT, R0, 0x52, P4 ;  /* 0x000000520000780c */ /* 0x000fe20002781670 */
[----:B------:R-:W0:Y:S01]  /*3b00*/  SHFL.BFLY PT, R4, R5, 0x1, 0x1f ;  /* 0x0c201f0005047f89 */ /* 0x000e2200000e0000 */
[----:B------:R-:W-:-:S02]  /*3b10*/  FSEL R54, R54, -INF , !P1 ;  /* 0xff80000036367808 */ /* 0x000fc40004800000 */
[----:B------:R-:W-:Y:S02]  /*3b20*/  ISETP.NE.AND P1, PT, R84, RZ, PT ;  /* 0x000000ff5400720c */ /* 0x000fe40003f25270 */
[----:B------:R-:W-:Y:S02]  /*3b30*/  FSEL R66, R66, -INF , !P3 ;  /* 0xff80000042427808 */ /* 0x000fe40005800000 */
[----:B------:R-:W-:Y:S02]  /*3b40*/  ISETP.GT.AND P1, PT, R8, 0x39, !P1 ;  /* 0x000000390800780c */ /* 0x000fe40004f24270 */
[C---:B------:R-:W-:Y:S02]  /*3b50*/  ISETP.LT.OR P5, PT, R0.reuse, 0x59, P5 ;  /* 0x000000590000780c */ /* 0x040fe40002fa1670 */
[----:B------:R-:W-:Y:S02]  /*3b60*/  ISETP.LT.OR P1, PT, R0, 0x3a, P1 ;  /* 0x0000003a0000780c */ /* 0x000fe40000f21670 */
[----:B------:R-:W-:-:S02]  /*3b70*/  FSEL R67, R67, -INF , !P4 ;  /* 0xff80000043437808 */ /* 0x000fc40006000000 */
[----:B------:R-:W-:Y:S02]  /*3b80*/  FSEL R55, R55, -INF , !P1 ;  /* 0xff80000037377808 */ /* 0x000fe40004800000 */
[----:B------:R-:W-:Y:S02]  /*3b90*/  ISETP.GT.AND P1, PT, R8, 0x40, !P2 ;  /* 0x000000400800780c */ /* 0x000fe40005724270 */
[----:B------:R-:W-:Y:S02]  /*3ba0*/  ISETP.NE.AND P2, PT, R88, RZ, PT ;  /* 0x000000ff5800720c */ /* 0x000fe40003f45270 */
[----:B------:R-:W-:Y:S02]  /*3bb0*/  ISETP.LT.OR P1, PT, R0, 0x41, P1 ;  /* 0x000000410000780c */ /* 0x000fe40000f21670 */
[----:B------:R-:W-:Y:S02]  /*3bc0*/  ISETP.GT.AND P2, PT, R8, 0x49, !P2 ;  /* 0x000000490800780c */ /* 0x000fe40005744270 */
[----:B------:R-:W-:-:S02]  /*3bd0*/  FSEL R58, R58, -INF , !P1 ;  /* 0xff8000003a3a7808 */ /* 0x000fc40004800000 */
[----:B------:R-:W-:Y:S02]  /*3be0*/  ISETP.GT.AND P1, PT, R8, RZ, !P6 ;  /* 0x000000ff0800720c */ /* 0x000fe40007724270 */
[----:B0-----:R-:W-:Y:S02]  /*3bf0*/  FMNMX.FTZ R4, R5, R4, !PT ;  /* 0x0000000405047209 */ /* 0x001fe40007810000 */
[----:B------:R-:W-:Y:S02]  /*3c00*/  ISETP.LT.OR P1, PT, R0, 0x1, P1 ;  /* 0x000000010000780c */ /* 0x000fe40000f21670 */
[----:B------:R-:W-:Y:S01]  /*3c10*/  ISETP.NE.AND P6, PT, R86, RZ, PT ;  /* 0x000000ff5600720c */ /* 0x000fe20003fc5270 */
[----:B------:R-:W-:Y:S01]  /*3c20*/  FMUL.FTZ R3, R4, UR6 ;  /* 0x0000000604037c20 */ /* 0x000fe20008410000 */
[----:B------:R-:W-:Y:S02]  /*3c30*/  FSEL R26, R26, -INF , !P1 ;  /* 0xff8000001a1a7808 */ /* 0x000fe40004800000 */
[----:B------:R-:W-:-:S02]  /*3c40*/  FSETP.NEU.FTZ.AND P1, PT, R4, -INF , PT ;  /* 0xff8000000400780b */ /* 0x000fc40003f3d000 */
[----:B------:R-:W-:Y:S02]  /*3c50*/  ISETP.LT.OR P2, PT, R0, 0x4a, P2 ;  /* 0x0000004a0000780c */ /* 0x000fe40001741670 */
[----:B------:R-:W-:Y:S02]  /*3c60*/  FSEL R10, R3, RZ, P1 ;  /* 0x000000ff030a7208 */ /* 0x000fe40000800000 */
[----:B------:R-:W-:Y:S02]  /*3c70*/  FMNMX.FTZ R3, R26, R27, !PT ;  /* 0x0000001b1a037209 */ /* 0x000fe40007810000 */
[----:B------:R-:W-:Y:S01]  /*3c80*/  ISETP.GT.AND P1, PT, R8, 0x41, !P6 ;  /* 0x000000410800780c */ /* 0x000fe20007724270 */
[--C-:B------:R-:W-:Y:S01]  /*3c90*/  FFMA.FTZ R188, R13, UR6, -R10.reuse ;  /* 0x000000060dbc7c23 */ /* 0x100fe2000801080a */
[----:B------:R-:W-:Y:S01]  /*3ca0*/  FMNMX.FTZ R2, R30, R3, !PT ;  /* 0x000000031e027209 */ /* 0x000fe20007810000 */
[--C-:B------:R-:W-:Y:S01]  /*3cb0*/  FFMA.FTZ R5, R25, UR6, -R10.reuse ;  /* 0x0000000619057c23 */ /* 0x100fe2000801080a */
[----:B------:R-:W-:Y:S01]  /*3cc0*/  ISETP.LT.OR P1, PT, R0, 0x42, P1 ;  /* 0x000000420000780c */ /* 0x000fe20000f21670 */
[--C-:B------:R-:W-:Y:S01]  /*3cd0*/  FFMA.FTZ R190, R15, UR6, -R10.reuse ;  /* 0x000000060fbe7c23 */ /* 0x100fe2000801080a */
[----:B------:R-:W-:Y:S01]  /*3ce0*/  FMNMX.FTZ R3, R31, R2, !PT ;  /* 0x000000021f037209 */ /* 0x000fe20007810000 */
[----:B------:R-:W-:Y:S01]  /*3cf0*/  MUFU.EX2 R188, R188 ;  /* 0x000000bc00bc7308 */ /* 0x000fe20000000800 */
[----:B------:R-:W-:Y:S01]  /*3d00*/  FSEL R59, R59, -INF , !P1 ;  /* 0xff8000003b3b7808 */ /* 0x000fe20004800000 */
[--C-:B------:R-:W-:Y:S01]  /*3d10*/  FFMA.FTZ R11, R29, UR6, -R10.reuse ;  /* 0x000000061d0b7c23 */ /* 0x100fe2000801080a */
[----:B------:R-:W-:Y:S01]  /*3d20*/  FMNMX.FTZ R2, R34, R3, !PT ;  /* 0x0000000322027209 */ /* 0x000fe20007810000 */
[--C-:B------:R-:W-:Y:S01]  /*3d30*/  FFMA.FTZ R184, R21, UR6, -R10.reuse ;  /* 0x0000000615b87c23 */ /* 0x100fe2000801080a */
[----:B------:R-:W-:Y:S01]  /*3d40*/  ISETP.NE.AND P1, PT, R87, RZ, PT ;  /* 0x000000ff5700720c */ /* 0x000fe20003f25270 */
[--C-:B------:R-:W-:Y:S01]  /*3d50*/  FFMA.FTZ R13, R33, UR6, -R10.reuse ;  /* 0x00000006210d7c23 */ /* 0x100fe2000801080a */
[----:B------:R-:W-:Y:S01]  /*3d60*/  FMNMX.FTZ R3, R35, R2, !PT ;  /* 0x0000000223037209 */ /* 0x000fe20007810000 */
[----:B------:R-:W0:Y:S01]  /*3d70*/  MUFU.EX2 R5, R5 ;  /* 0x0000000500057308 */ /* 0x000e220000000800 */
        /* <DEDUP_REMOVED lines=12> */
[----:B------:R-:W-:Y:S01]  /*3e40*/  FSEL R63, R63, -INF , !P2 ;  /* 0xff8000003f3f7808 */ /* 0x000fe20005000000 */
[--C-:B------:R-:W-:Y:S01]  /*3e50*/  FFMA.FTZ R45, R45, UR6, -R10.reuse ;  /* 0x000000062d2d7c23 */ /* 0x100fe2000801080a */
[----:B------:R-:W-:Y:S01]  /*3e60*/  FMNMX.FTZ R3, R43, R2, !PT ;  /* 0x000000022b037209 */ /* 0x000fe20007810000 */
[----:B------:R-:W-:Y:S01]  /*3e70*/  MUFU.EX2 R11, R11 ;  /* 0x0000000b000b7308 */ /* 0x000fe20000000800 */
[----:B------:R-:W-:Y:S01]  /*3e80*/  ISETP.NE.AND P6, PT, R12, RZ, PT ;  /* 0x000000ff0c00720c */ /* 0x000fe20003fc5270 */
[----:B0-----:R-:W-:Y:S01]  /*3e90*/  FADD.FTZ R25, R188, R5 ;  /* 0x00000005bc197221 */ /* 0x001fe20000010000 */
[----:B------:R-:W-:Y:S01]  /*3ea0*/  FMNMX.FTZ R2, R46, R3, !PT ;  /* 0x000000032e027209 */ /* 0x000fe20007810000 */
[--C-:B------:R-:W-:Y:S01]  /*3eb0*/  FFMA.FTZ R48, R48, UR6, -R10.reuse ;  /* 0x0000000630307c23 */ /* 0x100fe2000801080a */
[----:B------:R-:W-:Y:S01]  /*3ec0*/  ISETP.GT.AND P6, PT, R8, 0x59, !P6 ;  /* 0x000000590800780c */ /* 0x000fe200077c4270 */
[--C-:B------:R-:W-:Y:S01]  /*3ed0*/  FFMA.FTZ R49, R49, UR6, -R10.reuse ;  /* 0x0000000631317c23 */ /* 0x100fe2000801080a */
[----:B------:R-:W-:Y:S01]  /*3ee0*/  FMNMX.FTZ R3, R47, R2, !PT ;  /* 0x000000022f037209 */ /* 0x000fe20007810000 */
[----:B------:R-:W-:Y:S01]  /*3ef0*/  MUFU.EX2 R184, R184 ;  /* 0x000000b800b87308 */ /* 0x000fe20000000800 */
[----:B------:R-:W-:Y:S01]  /*3f00*/  ISETP.LT.OR P6, PT, R0, 0x5a, P6 ;  /* 0x0000005a0000780c */ /* 0x000fe200037c1670 */
[--C-:B------:R-:W-:Y:S01]  /*3f10*/  FFMA.FTZ R52, R52, UR6, -R10.reuse ;  /* 0x0000000634347c23 */ /* 0x100fe2000801080a */
[----:B------:R-:W-:Y:S01]  /*3f20*/  FMNMX.FTZ R2, R50, R3, !PT ;  /* 0x0000000332027209 */ /* 0x000fe20007810000 */
[--C-:B------:R-:W-:Y:S01]  /*3f30*/  FFMA.FTZ R53, R53, UR6, -R10.reuse ;  /* 0x0000000635357c23 */ /* 0x100fe2000801080a */
[----:B------:R-:W-:Y:S01]  /*3f40*/  FSEL R70, R70, -INF , !P5 ;  /* 0xff80000046467808 */ /* 0x000fe20006800000 */
[--C-:B------:R-:W-:Y:S01]  /*3f50*/  FFMA.FTZ R56, R56, UR6, -R10.reuse ;  /* 0x0000000638387c23 */ /* 0x100fe2000801080a */
[----:B------:R-:W-:Y:S01]  /*3f60*/  FMNMX.FTZ R3, R51, R2, !PT ;  /* 0x0000000233037209 */ /* 0x000fe20007810000 */
[----:B------:R-:W-:Y:S01]  /*3f70*/  MUFU.EX2 R13, R13 ;  /* 0x0000000d000d7308 */ /* 0x000fe20000000800 */
[----:B------:R-:W-:Y:S01]  /*3f80*/  FSEL R71, R71, -INF , !P6 ;  /* 0xff80000047477808 */ /* 0x000fe20007000000 */
[--C-:B------:R-:W-:Y:S01]  /*3f90*/  FFMA.FTZ R57, R57, UR6, -R10.reuse ;  /* 0x0000000639397c23 */ /* 0x100fe2000801080a */
[----:B------:R-:W-:Y:S01]  /*3fa0*/  FMNMX.FTZ R2, R54, R3, !PT ;  /* 0x0000000336027209 */ /* 0x000fe20007810000 */
[--C-:B------:R-:W-:Y:S01]  /*3fb0*/  FFMA.FTZ R60, R60, UR6, -R10.reuse ;  /* 0x000000063c3c7c23 */ /* 0x100fe2000801080a */
[----:B------:R-:W-:Y:S01]  /*3fc0*/  F2FP.F16.F32.PACK_AB R188, R5, R188 ;  /* 0x000000bc05bc723e */ /* 0x000fe200000000ff */
[--C-:B------:R-:W-:Y:S01]  /*3fd0*/  FFMA.FTZ R61, R61, UR6, -R10.reuse ;  /* 0x000000063d3d7c23 */ /* 0x100fe2000801080a */
[----:B------:R-:W-:Y:S01]  /*3fe0*/  FMNMX.FTZ R3, R55, R2, !PT ;  /* 0x0000000237037209 */ /* 0x000fe20007810000 */
[----:B------:R-:W-:Y:S01]  /*3ff0*/  MUFU.EX2 R186, R186 ;  /* 0x000000ba00ba7308 */ /* 0x000fe20000000800 */
[----:B------:R-:W-:Y:S01]  /*4000*/  R2UR UR4, R22 ;  /* 0x00000000160472ca */ /* 0x000fe200000e0000 */
[--C-:B------:R-:W-:Y:S01]  /*4010*/  FFMA.FTZ R64, R64, UR6, -R10.reuse ;  /* 0x0000000640407c23 */ /* 0x100fe2000801080a */
[----:B------:R-:W-:Y:S01]  /*4020*/  FMNMX.FTZ R2, R58, R3, !PT ;  /* 0x000000033a027209 */ /* 0x000fe20007810000 */
[--C-:B------:R-:W-:Y:S01]  /*4030*/  FFMA.FTZ R65, R65, UR6, -R10.reuse ;  /* 0x0000000641417c23 */ /* 0x100fe2000801080a */
[----:B------:R-:W-:Y:S01]  /*4040*/  R2UR UR7, R23 ;  /* 0x00000000170772ca */ /* 0x000fe200000e0000 */
[--C-:B------:R-:W-:Y:S01]  /*4050*/  FFMA.FTZ R68, R68, UR6, -R10.reuse ;  /* 0x0000000644447c23 */ /* 0x100fe2000801080a */
[----:B------:R-:W-:Y:S01]  /*4060*/  FMNMX.FTZ R3, R59, R2, !PT ;  /* 0x000000023b037209 */ /* 0x000fe20007810000 */
[----:B------:R-:W-:Y:S01]  /*4070*/  MUFU.EX2 R15, R15 ;  /* 0x0000000f000f7308 */ /* 0x000fe20000000800 */
[----:B------:R-:W-:Y:S01]  /*4080*/  FFMA.FTZ R10, R69, UR6, -R10 ;  /* 0x00000006450a7c23 */ /* 0x000fe2000801080a */
[----:B------:R-:W-:Y:S01]  /*4090*/  R2UR UR11, R73 ;  /* 0x00000000490b72ca */ /* 0x000fe200000e0000 */
[----:B------:R-:W-:Y:S01]  /*40a0*/  VIADD R12, R72, 0xfffffffe ;  /* 0xfffffffe480c7836 */ /* 0x000fe20000000000 */
[----:B------:R-:W-:-:S02]  /*40b0*/  FMNMX.FTZ R2, R62, R3, !PT ;  /* 0x000000033e027209 */ /* 0x000fc40007810000 */
[----:B------:R-:W-:Y:S02]  /*40c0*/  UISETP.NE.AND UP1, UPT, UR4, URZ, UPT ;  /* 0x0000003f0400728c */ /* 0x000fe4000bf25270 */
[----:B------:R-:W-:Y:S01]  /*40d0*/  FMNMX.FTZ R3, R63, R2, !PT ;  /* 0x000000023f037209 */ /* 0x000fe20007810000 */
[----:B------:R-:W-:Y:S03]  /*40e0*/  MUFU.EX2 R40, R40 ;  /* 0x0000002800287308 */ /* 0x000fe60000000800 */
[----:B------:R-:W-:-:S04]  /*40f0*/  FMNMX.FTZ R2, R66, R3, !PT ;  /* 0x0000000342027209 */ /* 0x000fc80007810000 */
[----:B------:R-:W-:Y:S01]  /*4100*/  FMNMX.FTZ R3, R67, R2, !PT ;  /* 0x0000000243037209 */ /* 0x000fe20007810000 */
[----:B------:R-:W0:Y:S01]  /*4110*/  MUFU.EX2 R41, R41 ;  /* 0x0000002900297308 */ /* 0x000e220000000800 */
[----:B------:R-:W-:Y:S01]  /*4120*/  @UP1 ULDC UR4, c[0x0][0x44c] ;  /* 0x0001130000041ab9 */ /* 0x000fe20000000800 */
[----:B------:R-:W-:Y:S01]  /*4130*/  @UP1 ULDC UR15, c[0x0][0x450] ;  /* 0x00011400000f1ab9 */ /* 0x000fe20000000800 */
[----:B------:R-:W-:Y:S01]  /*4140*/  FMNMX.FTZ R0, R70, R3, !PT ;  /* 0x0000000346007209 */ /* 0x000fe20007810000 */
[----:B------:R-:W-:-:S03]  /*4150*/  UIMAD.WIDE.U32 UR4, UR7, UR4, URZ ;  /* 0x00000004070472a5 */ /* 0x000fc6000f8e003f */
[----:B------:R-:W-:Y:S01]  /*4160*/  FMNMX.FTZ R0, R71, R0, !PT ;  /* 0x0000000047007209 */ /* 0x000fe20007810000 */
[----:B------:R-:W-:Y:S01]  /*4170*/  MUFU.EX2 R44, R44 ;  /* 0x0000002c002c7308 */ /* 0x000fe20000000800 */
[----:B------:R-:W-:-:S03]  /*4180*/  @UP1 USHF.R.U32.HI UR7, URZ, UR15, UR5 ;  /* 0x0000000f3f071299 */ /* 0x000fc60008011605 */
[----:B------:R-:W1:Y:S01]  /*4190*/  SHFL.BFLY PT, R3, R0, 0x2, 0x1f ;  /* 0x0c401f0000037f89 */ /* 0x000e6200000e0000 */
[----:B------:R-:W-:-:S03]  /*41a0*/  UIADD3 UR4, UR11, UR7, URZ ;  /* 0x000000070b047290 */ /* 0x000fc6000fffe03f */
[----:B------:R-:W2:Y:S01]  /*41b0*/  MUFU.EX2 R45, R45 ;  /* 0x0000002d002d7308 */ /* 0x000ea20000000800 */
[----:B------:R-:W-:Y:S01]  /*41c0*/  UIADD3 UR7, UR4, UR10, URZ ;  /* 0x0000000a04077290 */ /* 0x000fe2000fffe03f */
[----:B0-----:R-:W-:-:S06]  /*41d0*/  F2FP.F16.F32.PACK_AB R180, R41, R40 ;  /* 0x0000002829b4723e */ /* 0x001fcc00000000ff */
[----:B------:R-:W-:Y:S08]  /*41e0*/  MUFU.EX2 R48, R48 ;  /* 0x0000003000307308 */ /* 0x000ff00000000800 */
[----:B------:R-:W0:Y:S01]  /*41f0*/  MUFU.EX2 R49, R49 ;  /* 0x0000003100317308 */ /* 0x000e220000000800 */
[----:B--2---:R-:W-:Y:S02]  /*4200*/  F2FP.F16.F32.PACK_AB R182, R45, R44 ;  /* 0x0000002c2db6723e */ /* 0x004fe400000000ff */
[----:B-1----:R-:W-:-:S05]  /*4210*/  FMNMX.FTZ R2, R0, R3, !PT ;  /* 0x0000000300027209 */ /* 0x002fca0007810000 */
[----:B------:R-:W-:Y:S01]  /*4220*/  MUFU.EX2 R52, R52 ;  /* 0x0000003400347308 */ /* 0x000fe20000000800 */
[----:B------:R-:W1:Y:S07]  /*4230*/  SHFL.BFLY PT, R3, R2, 0x1, 0x1f ;  /* 0x0c201f0002037f89 */ /* 0x000e6e00000e0000 */
[----:B------:R-:W2:Y:S01]  /*4240*/  MUFU.EX2 R53, R53 ;  /* 0x0000003500357308 */ /* 0x000ea20000000800 */
[----:B0-----:R-:W-:-:S07]  /*4250*/  F2FP.F16.F32.PACK_AB R176, R49, R48 ;  /* 0x0000003031b0723e */ /* 0x001fce00000000ff */
[----:B------:R-:W-:Y:S08]  /*4260*/  MUFU.EX2 R56, R56 ;  /* 0x0000003800387308 */ /* 0x000ff00000000800 */
[----:B------:R-:W-:Y:S01]  /*4270*/  MUFU.EX2 R57, R57 ;  /* 0x0000003900397308 */ /* 0x000fe20000000800 */
[----:B-1----:R-:W-:Y:S01]  /*4280*/  FMNMX.FTZ R3, R2, R3, !PT ;  /* 0x0000000302037209 */ /* 0x002fe20007810000 */
[----:B------:R-:W-:Y:S01]  /*4290*/  FADD.FTZ R2, R190, R25 ;  /* 0x00000019be027221 */ /* 0x000fe20000010000 */
[----:B------:R-:W-:-:S02]  /*42a0*/  F2FP.F16.F32.PACK_AB R190, R11, R190 ;  /* 0x000000be0bbe723e */ /* 0x000fc400000000ff */
[C---:B------:R-:W-:Y:S01]  /*42b0*/  FSETP.NEU.FTZ.AND P1, PT, R3.reuse, -INF , PT ;  /* 0xff8000000300780b */ /* 0x040fe20003f3d000 */
[----:B------:R-:W-:Y:S01]  /*42c0*/  FMUL.FTZ R0, R3, UR6 ;  /* 0x0000000603007c20 */ /* 0x000fe20008410000 */
[----:B------:R-:W-:Y:S01]  /*42d0*/  FADD.FTZ R25, R11, R2 ;  /* 0x000000020b197221 */ /* 0x000fe20000010000 */
[----:B------:R-:W-:Y:S01]  /*42e0*/  MUFU.EX2 R60, R60 ;  /* 0x0000003c003c7308 */ /* 0x000fe20000000800 */
[----:B--2---:R-:W-:Y:S02]  /*42f0*/  F2FP.F16.F32.PACK_AB R178, R53, R52 ;  /* 0x0000003435b2723e */ /* 0x004fe400000000ff */
[----:B------:R-:W-:Y:S01]  /*4300*/  FSEL R0, R0, RZ, P1 ;  /* 0x000000ff00007208 */ /* 0x000fe20000800000 */
[----:B------:R-:W-:Y:S01]  /*4310*/  FADD.FTZ R2, R184, R25 ;  /* 0x00000019b8027221 */ /* 0x000fe20000010000 */
[----:B------:R-:W-:Y:S02]  /*4320*/  PLOP3.LUT P1, PT, PT, PT, UP0, 0x40, 0x0 ;  /* 0x000000000000781c */ /* 0x000fe40003f2e808 */
[----:B------:R-:W-:Y:S01]  /*4330*/  F2FP.F16.F32.PACK_AB R184, R13, R184 ;  /* 0x000000b80db8723e */ /* 0x000fe200000000ff */
[--C-:B------:R-:W-:Y:S01]  /*4340*/  FFMA.FTZ R26, R26, UR6, -R0.reuse ;  /* 0x000000061a1a7c23 */ /* 0x100fe20008010800 */
[--C-:B------:R-:W-:Y:S01]  /*4350*/  FFMA.FTZ R27, R27, UR6, -R0.reuse ;  /* 0x000000061b1b7c23 */ /* 0x100fe20008010800 */
[--C-:B------:R-:W-:Y:S01]  /*4360*/  FFMA.FTZ R30, R30, UR6, -R0.reuse ;  /* 0x000000061e1e7c23 */ /* 0x100fe20008010800 */
[----:B------:R-:W-:Y:S01]  /*4370*/  FFMA.FTZ R31, R31, UR6, -R0 ;  /* 0x000000061f1f7c23 */ /* 0x000fe20008010800 */
[----:B------:R-:W-:Y:S01]  /*4380*/  FADD.FTZ R25, R13, R2 ;  /* 0x000000020d197221 */ /* 0x000fe20000010000 */
[--C-:B------:R-:W-:Y:S01]  /*4390*/  FFMA.FTZ R34, R34, UR6, -R0.reuse ;  /* 0x0000000622227c23 */ /* 0x100fe20008010800 */
[----:B------:R-:W-:Y:S01]  /*43a0*/  MUFU.EX2 R26, R26 ;  /* 0x0000001a001a7308 */ /* 0x000fe20000000800 */
[--C-:B------:R-:W-:Y:S01]  /*43b0*/  FFMA.FTZ R35, R35, UR6, -R0.reuse ;  /* 0x0000000623237c23 */ /* 0x100fe20008010800 */
[----:B------:R-:W-:Y:S01]  /*43c0*/  FADD.FTZ R2, R186, R25 ;  /* 0x00000019ba027221 */ /* 0x000fe20000010000 */
[--C-:B------:R-:W-:Y:S01]  /*43d0*/  FFMA.FTZ R38, R38, UR6, -R0.reuse ;  /* 0x0000000626267c23 */ /* 0x100fe20008010800 */
[--C-:B------:R-:W-:Y:S01]  /*43e0*/  FFMA.FTZ R39, R39, UR6, -R0.reuse ;  /* 0x0000000627277c23 */ /* 0x100fe20008010800 */
[----:B------:R-:W-:Y:S01]  /*43f0*/  FFMA.FTZ R42, R42, UR6, -R0 ;  /* 0x000000062a2a7c23 */ /* 0x000fe20008010800 */
[----:B------:R-:W-:Y:S01]  /*4400*/  FADD.FTZ R25, R15, R2 ;  /* 0x000000020f197221 */ /* 0x000fe20000010000 */
[--C-:B------:R-:W-:Y:S01]  /*4410*/  FFMA.FTZ R43, R43, UR6, -R0.reuse ;  /* 0x000000062b2b7c23 */ /* 0x100fe20008010800 */
[----:B------:R-:W0:Y:S01]  /*4420*/  MUFU.EX2 R27, R27 ;  /* 0x0000001b001b7308 */ /* 0x000e220000000800 */
[--C-:B------:R-:W-:Y:S01]  /*4430*/  FFMA.FTZ R46, R46, UR6, -R0.reuse ;  /* 0x000000062e2e7c23 */ /* 0x100fe20008010800 */
[----:B------:R-:W-:Y:S01]  /*4440*/  FADD.FTZ R2, R40, R25 ;  /* 0x0000001928027221 */ /* 0x000fe20000010000 */
[--C-:B------:R-:W-:Y:S01]  /*4450*/  FFMA.FTZ R47, R47, UR6, -R0.reuse ;  /* 0x000000062f2f7c23 */ /* 0x100fe20008010800 */
[--C-:B------:R-:W-:Y:S01]  /*4460*/  FFMA.FTZ R50, R50, UR6, -R0.reuse ;  /* 0x0000000632327c23 */ /* 0x100fe20008010800 */
[----:B------:R-:W-:Y:S01]  /*4470*/  FFMA.FTZ R51, R51, UR6, -R0 ;  /* 0x0000000633337c23 */ /* 0x000fe20008010800 */
[----:B------:R-:W-:Y:S01]  /*4480*/  FADD.FTZ R29, R41, R2 ;  /* 0x00000002291d7221 */ /* 0x000fe20000010000 */
[--C-:B------:R-:W-:Y:S01]  /*4490*/  FFMA.FTZ R54, R54, UR6, -R0.reuse ;  /* 0x0000000636367c23 */ /* 0x100fe20008010800 */
[----:B------:R-:W1:Y:S01]  /*44a0*/  MUFU.EX2 R30, R30 ;  /* 0x0000001e001e7308 */ /* 0x000e620000000800 */
[--C-:B------:R-:W-:Y:S01]  /*44b0*/  FFMA.FTZ R55, R55, UR6, -R0.reuse ;  /* 0x0000000637377c23 */ /* 0x100fe20008010800 */
[----:B------:R-:W-:Y:S01]  /*44c0*/  FADD.FTZ R8, R44, R29 ;  /* 0x0000001d2c087221 */ /* 0x000fe20000010000 */
[--C-:B------:R-:W-:Y:S01]  /*44d0*/  FFMA.FTZ R58, R58, UR6, -R0.reuse ;  /* 0x000000063a3a7c23 */ /* 0x100fe20008010800 */
[--C-:B------:R-:W-:Y:S01]  /*44e0*/  FFMA.FTZ R59, R59, UR6, -R0.reuse ;  /* 0x000000063b3b7c23 */ /* 0x100fe20008010800 */
[----:B------:R-:W-:Y:S01]  /*44f0*/  FFMA.FTZ R62, R62, UR6, -R0 ;  /* 0x000000063e3e7c23 */ /* 0x000fe20008010800 */
[----:B------:R-:W-:Y:S01]  /*4500*/  FADD.FTZ R29, R45, R8 ;  /* 0x000000082d1d7221 */ /* 0x000fe20000010000 */
[--C-:B------:R-:W-:Y:S01]  /*4510*/  FFMA.FTZ R63, R63, UR6, -R0.reuse ;  /* 0x000000063f3f7c23 */ /* 0x100fe20008010800 */
[----:B------:R-:W2:Y:S01]  /*4520*/  MUFU.EX2 R31, R31 ;  /* 0x0000001f001f7308 */ /* 0x000ea20000000800 */
[----:B0-----:R-:W-:Y:S01]  /*4530*/  FADD.FTZ R25, R26, R27 ;  /* 0x0000001b1a197221 */ /* 0x001fe20000010000 */
[----:B------:R-:W-:Y:S01]  /*4540*/  FADD.FTZ R8, R48, R29 ;  /* 0x0000001d30087221 */ /* 0x000fe20000010000 */
[--C-:B------:R-:W-:Y:S01]  /*4550*/  FFMA.FTZ R66, R66, UR6, -R0.reuse ;  /* 0x0000000642427c23 */ /* 0x100fe20008010800 */
[--C-:B------:R-:W-:Y:S01]  /*4560*/  FFMA.FTZ R67, R67, UR6, -R0.reuse ;  /* 0x0000000643437c23 */ /* 0x100fe20008010800 */
[----:B------:R-:W-:Y:S01]  /*4570*/  FFMA.FTZ R70, R70, UR6, -R0 ;  /* 0x0000000646467c23 */ /* 0x000fe20008010800 */
[----:B------:R-:W-:Y:S01]  /*4580*/  FADD.FTZ R29, R49, R8 ;  /* 0x00000008311d7221 */ /* 0x000fe20000010000 */
[----:B------:R-:W-:Y:S01]  /*4590*/  FFMA.FTZ R0, R71, UR6, -R0 ;  /* 0x0000000647007c23 */ /* 0x000fe20008010800 */
[----:B------:R-:W0:Y:S01]  /*45a0*/  MUFU.EX2 R34, R34 ;  /* 0x0000002200227308 */ /* 0x000e220000000800 */
[----:B-1----:R-:W-:Y:S01]  /*45b0*/  FADD.FTZ R2, R30, R25 ;  /* 0x000000191e027221 */ /* 0x002fe20000010000 */
[----:B------:R-:W-:Y:S01]  /*45c0*/  FADD.FTZ R8, R52, R29 ;  /* 0x0000001d34087221 */ /* 0x000fe20000010000 */
[----:B------:R-:W-:-:S02]  /*45d0*/  F2FP.F16.F32.PACK_AB R186, R15, R186 ;  /* 0x000000ba0fba723e */ /* 0x000fc400000000ff */
[----:B------:R-:W-:Y:S01]  /*45e0*/  F2FP.F16.F32.PACK_AB R172, R57, R56 ;  /* 0x0000003839ac723e */ /* 0x000fe200000000ff */
[----:B------:R-:W-:Y:S01]  /*45f0*/  FADD.FTZ R29, R53, R8 ;  /* 0x00000008351d7221 */ /* 0x000fe20000010000 */
[----:B------:R-:W-:Y:S01]  /*4600*/  F2FP.F16.F32.PACK_AB R189, R27, R26 ;  /* 0x0000001a1bbd723e */ /* 0x000fe200000000ff */
[----:B------:R-:W1:Y:S01]  /*4610*/  MUFU.EX2 R35, R35 ;  /* 0x0000002300237308 */ /* 0x000e620000000800 */
[C---:B--2---:R-:W-:Y:S01]  /*4620*/  FADD.FTZ R25, R31.reuse, R2 ;  /* 0x000000021f197221 */ /* 0x044fe20000010000 */
[----:B------:R-:W-:Y:S01]  /*4630*/  FADD.FTZ R8, R56, R29 ;  /* 0x0000001d38087221 */ /* 0x000fe20000010000 */
[----:B------:R-:W-:-:S03]  /*4640*/  F2FP.F16.F32.PACK_AB R191, R31, R30 ;  /* 0x0000001e1fbf723e */ /* 0x000fc600000000ff */
[----:B------:R-:W-:Y:S02]  /*4650*/  FADD.FTZ R11, R57, R8 ;  /* 0x00000008390b7221 */ /* 0x000fe40000010000 */
[----:B------:R-:W2:Y:S01]  /*4660*/  MUFU.EX2 R38, R38 ;  /* 0x0000002600267308 */ /* 0x000ea20000000800 */
[----:B0-----:R-:W-:Y:S01]  /*4670*/  FADD.FTZ R2, R34, R25 ;  /* 0x0000001922027221 */ /* 0x001fe20000010000 */
[----:B------:R-:W-:-:S06]  /*4680*/  FADD.FTZ R8, R60, R11 ;  /* 0x0000000b3c087221 */ /* 0x000fcc0000010000 */
        /* <DEDUP_REMOVED lines=9> */
[----:B-1----:R-:W-:-:S07]  /*4720*/  FADD.FTZ R2, R42, R25 ;  /* 0x000000192a027221 */ /* 0x002fce0000010000 */
[----:B------:R-:W1:Y:S01]  /*4730*/  MUFU.EX2 R47, R47 ;  /* 0x0000002f002f7308 */ /* 0x000e620000000800 */
[C---:B--2---:R-:W-:Y:S01]  /*4740*/  FADD.FTZ R5, R43.reuse, R2 ;  /* 0x000000022b057221 */ /* 0x044fe20000010000 */
[----:B------:R-:W-:-:S06]  /*4750*/  F2FP.F16.F32.PACK_AB R181, R43, R42 ;  /* 0x0000002a2bb5723e */ /* 0x000fcc00000000ff */
        /* <DEDUP_REMOVED lines=36> */
[C---:B--2---:R-:W-:Y:S01]  /*49a0*/  FADD.FTZ R11, R65.reuse, R8 ;  /* 0x00000008410b7221 */ /* 0x044fe20000010000 */
[----:B------:R-:W-:-:S06]  /*49b0*/  F2FP.F16.F32.PACK_AB R168, R65, R64 ;  /* 0x0000004041a8723e */ /* 0x000fcc00000000ff */
[----:B------:R0:W2:Y:S08]  /*49c0*/  MUFU.EX2 R171, R0 ;  /* 0x0000000000ab7308 */ /* 0x0000b00000000800 */
[----:B------:R-:W3:Y:S01]  /*49d0*/  MUFU.EX2 R21, R10 ;  /* 0x0000000a00157308 */ /* 0x000ee20000000800 */
[----:B0-----:R-:W-:Y:S01]  /*49e0*/  FADD.FTZ R0, R70, R5 ;  /* 0x0000000546007221 */ /* 0x001fe20000010000 */
[----:B-1----:R-:W-:-:S03]  /*49f0*/  FADD.FTZ R8, R68, R11 ;  /* 0x0000000b44087221 */ /* 0x002fc60000010000 */
[C---:B--2---:R-:W-:Y:S01]  /*4a00*/  FADD.FTZ R5, R171.reuse, R0 ;  /* 0x00000000ab057221 */ /* 0x044fe20000010000 */
[----:B------:R-:W-:Y:S01]  /*4a10*/  F2FP.F16.F32.PACK_AB R171, R171, R70 ;  /* 0x00000046abab723e */ /* 0x000fe200000000ff */
[C---:B---3--:R-:W-:Y:S01]  /*4a20*/  FADD.FTZ R8, R21.reuse, R8 ;  /* 0x0000000815087221 */ /* 0x048fe20000010000 */
        /* <DEDUP_REMOVED lines=13> */
.L_x_1239:
[----:B------:R-:W-:Y:S02]  /*4b00*/  ULDC UR15, c[0x0][0x9e4] ;  /* 0x00027900000f7ab9 */ /* 0x000fe40000000800 */
[----:B------:R-:W-:-:S11]  /*4b10*/  UISETP.NE.AND UP0, UPT, UR15, 0x1, UPT ;  /* 0x000000010f00788c */ /* 0x000fd6000bf05270 */
[----:B------:R-:W-:Y:S02]  /*4b20*/  @UP0 ULDC.64 UR4, c[0x0][0x9e8] ;  /* 0x00027a0000040ab9 */ /* 0x000fe40000000a00 */
[----:B------:R-:W-:-:S04]  /*4b30*/  UIMAD.WIDE.U32 UR10, UR18, UR4, URZ ;  /* 0x00000004120a72a5 */ /* 0x000fc8000f8e003f */
[----:B------:R-:W-:-:S12]  /*4b40*/  @UP0 USHF.R.U32.HI UR18, URZ, UR5, UR11 ;  /* 0x000000053f120299 */ /* 0x000fd8000801160b */
.L_x_1240:
[----:B------:R-:W-:-:S04]  /*4b50*/  UIMAD UR15, UR18, UR15, UR15 ;  /* 0x0000000f120f72a4 */ /* 0x000fc8000f8e020f */
[----:B------:R-:W-:-:S04]  /*4b60*/  UISETP.LT.AND UP0, UPT, UR7, UR15, UPT ;  /* 0x0000000f0700728c */ /* 0x000fc8000bf01270 */
[----:B------:R-:W-:-:S12]  /*4b70*/  USEL UR7, UR7, UR15, UP0 ;  /* 0x0000000f07077287 */ /* 0x000fd80008000000 */
.L_x_1238:
[----:B------:R-:W-:Y:S01]  /*4b80*/  R2UR UR10, R193 ;  /* 0x00000000c10a72ca */ /* 0x000fe200000e0000 */
[----:B------:R-:W-:Y:S01]  /*4b90*/  UIMAD.WIDE UR4, UR7, 0x2aaaaaab, URZ ;  /* 0x2aaaaaab070478a5 */ /* 0x000fe2000f8e023f */
[----:B------:R-:W-:Y:S01]  /*4ba0*/  IMAD.MOV.U32 R2, RZ, RZ, 0x3f800000 ;  /* 0x3f800000ff027424 */ /* 0x000fe200078e00ff */
[----:B------:R-:W-:Y:S01]  /*4bb0*/  CS2R R118, SRZ ;  /* 0x0000000000767805 */ /* 0x000fe2000001ff00 */
[----:B------:R-:W-:Y:S01]  /*4bc0*/  IMAD.MOV.U32 R0, RZ, RZ, 0x3f800000 ;  /* 0x3f800000ff007424 */ /* 0x000fe200078e00ff */
[----:B------:R-:W-:Y:S01]  /*4bd0*/  USHF.R.U32.HI UR4, URZ, 0x1f, UR5 ;  /* 0x0000001f3f047899 */ /* 0x000fe20008011605 */
[----:B------:R-:W-:Y:S02]  /*4be0*/  CS2R R116, SRZ ;  /* 0x0000000000747805 */ /* 0x000fe4000001ff00 */
        /* <DEDUP_REMOVED lines=12> */
[----:B------:R-:W-:Y:S02]  /*4cb0*/  CS2R R96, SRZ ;  /* 0x0000000000607805 */ /* 0x000fe4000001ff00 */
[----:B------:R-:W-:Y:S02]  /*4cc0*/  CS2R R94, SRZ ;  /* 0x00000000005e7805 */ /* 0x000fe4000001ff00 */
[----:B------:R-:W-:Y:S02]  /*4cd0*/  CS2R R92, SRZ ;  /* 0x00000000005c7805 */ /* 0x000fe4000001ff00 */
[----:B------:R-:W-:Y:S02]  /*4ce0*/  CS2R R90, SRZ ;  /* 0x00000000005a7805 */ /* 0x000fe4000001ff00 */
[----:B------:R-:W-:Y:S02]  /*4cf0*/  ISETP.GE.AND P1, PT, R12, UR50, PT ;  /* 0x000000320c007c0c */ /* 0x000fe4000bf26270 */
        /* <DEDUP_REMOVED lines=33> */
[----:B------:R-:W-:Y:S06]  /*4f10*/  @!P1 BRA `(.L_x_1241) ;  /* 0x0000003000689947 */ /* 0x000fec0003800000 */
[----:B------:R-:W-:Y:S01]  /*4f20*/  IMAD.MOV.U32 R11, RZ, RZ, R3 ;  /* 0x000000ffff0b7224 */ /* 0x000fe200078e0003 */
[----:B------:R-:W-:Y:S01]  /*4f30*/  UMOV UR7, UR38 ;  /* 0x0000002600077c82 */ /* 0x000fe20008000000 */
[----:B------:R-:W-:Y:S01]  /*4f40*/  IMAD.MOV.U32 R10, RZ, RZ, R4 ;  /* 0x000000ffff0a7224 */ /* 0x000fe200078e0004 */
[----:B------:R-:W-:Y:S01]  /*4f50*/  UMOV UR4, UR39 ;  /* 0x0000002700047c82 */ /* 0x000fe20008000000 */
[----:B------:R-:W-:Y:S01]  /*4f60*/  IMAD.MOV.U32 R2, RZ, RZ, 0x3f800000 ;  /* 0x3f800000ff027424 */ /* 0x000fe200078e00ff */
[----:B------:R-:W-:Y:S01]  /*4f70*/  ULDC UR51, c[0x0][0x9e4] ;  /* 0x0002790000337ab9 */ /* 0x000fe20000000800 */
[----:B------:R-:W-:Y:S01]  /*4f80*/  IMAD.MOV.U32 R119, RZ, RZ, RZ ;  /* 0x000000ffff777224 */ /* 0x000fe200078e00ff */
[----:B------:R-:W-:Y:S01]  /*4f90*/  ULDC UR55, c[0x0][0x9dc] ;  /* 0x0002770000377ab9 */ /* 0x000fe20000000800 */
[----:B------:R-:W-:Y:S01]  /*4fa0*/  ULDC UR54, c[0x0][0x988] ;  /* 0x0002620000367ab9 */ /* 0x000fe20000000800 */
[----:B------:R-:W-:-:S05]  /*4fb0*/  ULDC UR58, c[0x0][0x9e0] ;  /* 0x00027800003a7ab9 */ /* 0x000fca0000000800 */
.L_x_1260:
[----:B------:R-:W-:-:S04]  /*4fc0*/  UISETP.NE.AND UP0, UPT, UR4, 0x1, UPT ;  /* 0x000000010400788c */ /* 0x000fc8000bf05270 */
[----:B------:R-:W-:-:S04]  /*4fd0*/  USEL UR38, URZ, 0x1, UP0 ;  /* 0x000000013f267887 */ /* 0x000fc80008000000 */
[----:B------:R-:W-:Y:S01]  /*4fe0*/  ULOP3.LUT UR38, UR7, UR38, URZ, 0x3c, !UPT ;  /* 0x0000002607267292 */ /* 0x000fe2000f8e3c3f */
[----:B------:R-:W-:Y:S11]  /*4ff0*/  @!P0 BRA `(.L_x_1242) ;  /* 0x0000000000048947 */ /* 0x000ff60003800000 */
[----:B------:R-:W-:Y:S01]  /*5000*/  BPT.TRAP 0x1 ;  /* 0x000000040000795c */ /* 0x000fe20000300000 */
.L_x_1242:
        /* <DEDUP_REMOVED lines=9> */
.L_x_1243:
[----:B-1----:R-:W-:Y:S05]  /*50a0*/  @P1 BRA `(.L_x_1244) ;  /* 0x0000000000081947 */ /* 0x002fea0003800000 */
[----:B------:R-:W1:Y:S02]  /*50b0*/  SYNCS.PHASECHK.TRANS64.TRYWAIT P1, [UR5+0x30830], R3 ;  /* 0x03083003ff0075a7 */ /* 0x000e640008020145 */
[----:B-1----:R-:W-:Y:S05]  /*50c0*/  @!P1 BRA `(.L_x_1245) ;  /* 0x0000013800489947 */ /* 0x002fea0003800000 */
.L_x_1244:
        /* <DEDUP_REMOVED lines=15> */
[-C--:B------:R-:W-:Y:S01]  /*51c0*/  FMUL.FTZ R25, R25, R0.reuse ;  /* 0x0000000019197220 */ /* 0x080fe20000410000 */
[-C--:B------:R-:W-:Y:S01]  /*51d0*/  FMUL.FTZ R28, R28, R0.reuse ;  /* 0x000000001c1c7220 */ /* 0x080fe20000410000 */
[----:B------:R-:W-:Y:S01]  /*51e0*/  UIADD3 UR10, UR6, 0x6, URZ ;  /* 0x00000006060a7890 */ /* 0x000fe2000fffe03f */
[-C--:B------:R-:W-:Y:S01]  /*51f0*/  FMUL.FTZ R29, R29, R0.reuse ;  /* 0x000000001d1d7220 */ /* 0x080fe20000410000 */
[----:B------:R-:W-:Y:S01]  /*5200*/  UIADD3 UR14, UR6, 0x300, URZ ;  /* 0x00000300060e7890 */ /* 0x000fe2000fffe03f */
[-C--:B------:R-:W-:Y:S01]  /*5210*/  FMUL.FTZ R32, R32, R0.reuse ;  /* 0x0000000020207220 */ /* 0x080fe20000410000 */
[----:B------:R-:W-:Y:S01]  /*5220*/  UMOV UR46, UR6 ;  /* 0x00000006002e7c82 */ /* 0x000fe20008000000 */
[----:B------:R-:W-:Y:S01]  /*5230*/  UIADD3 UR18, UR6, 0x302, URZ ;  /* 0x0000030206127890 */ /* 0x000fe2000fffe03f */
[----:B------:R-:W-:Y:S01]  /*5240*/  HGMMA.64x96x16.F32 R120, gdesc[UR44], RZ, !UPT, gsb0 ;  /* 0x016000002c7879f0 */ /* 0x000fe2000c0008ff */
[----:B------:R-:W-:Y:S01]  /*5250*/  UIADD3 UR46, UR6, 0x2, URZ ;  /* 0x00000002062e7890 */ /* 0x000fe2000fffe03f */
[-C--:B------:R-:W-:Y:S01]  /*5260*/  FMUL.FTZ R33, R33, R0.reuse ;  /* 0x0000000021217220 */ /* 0x080fe20000410000 */
[----:B------:R-:W-:Y:S01]  /*5270*/  UMOV UR44, UR56 ;  /* 0x00000038002c7c82 */ /* 0x000fe20008000000 */
[----:B------:R-:W-:Y:S01]  /*5280*/  UMOV UR45, UR57 ;  /* 0x00000039002d7c82 */ /* 0x000fe20008000000 */
[----:B------:R-:W-:Y:S01]  /*5290*/  UMOV UR47, 0x40000040 ;  /* 0x40000040002f7882 */ /* 0x000fe20000000000 */
        /* <DEDUP_REMOVED lines=139> */
.L_x_1246:
[----:B------:R-:W-:Y:S01]  /*5b50*/  ULEA UR10, UR4, UR60, 0x3 ;  /* 0x0000003c040a7291 */ /* 0x000fe2000f8e183f */
[----:B------:R-:W-:-:S05]  /*5b60*/  IMAD.U32 R0, RZ, RZ, UR7 ;  /* 0x00000007ff007e24 */ /* 0x000fca000f8e00ff */
[----:B------:R-:W-:-:S04]  /*5b70*/  SHF.L.U32 R0, R0, 0x1f, RZ ;  /* 0x0000001f00007819 */ /* 0x000fc800000006ff */
[----:B------:R2:W3:Y:S01]  /*5b80*/  SYNCS.PHASECHK.TRANS64.TRYWAIT P1, [UR10+0x30850], R0 ;  /* 0x03085000ff0075a7 */ /* 0x0004e2000802014a */
[----:B------:R-:W-:Y:S05]  /*5b90*/  @!P0 BRA `(.L_x_1247) ;  /* 0x0000000000048947 */ /* 0x000fea0003800000 */
[----:B------:R-:W-:Y:S01]  /*5ba0*/  BPT.TRAP 0x1 ;  /* 0x000000040000795c */ /* 0x000fe20000300000 */
.L_x_1247:
[----:B---3--:R-:W-:Y:S05]  /*5bb0*/  @P1 BRA `(.L_x_1248) ;  /* 0x0000000000081947 */ /* 0x008fea0003800000 */
[----:B------:R-:W3:Y:S02]  /*5bc0*/  SYNCS.PHASECHK.TRANS64.TRYWAIT P1, [UR10+0x30850], R0 ;  /* 0x03085000ff0075a7 */ /* 0x000ee4000802014a */
[----:B---3--:R-:W-:Y:S05]  /*5bd0*/  @!P1 BRA `(.L_x_1249) ;  /* 0x0000012c009c9947 */ /* 0x008fea0003800000 */
.L_x_1248:
        /* <DEDUP_REMOVED lines=37> */
.L_x_1250:
[----:B------:R-:W-:Y:S01]  /*5e30*/  R2UR UR6, R22 ;  /* 0x00000000160672ca */ /* 0x000fe200000e0000 */
[----:B------:R-:W-:Y:S01]  /*5e40*/  UISETP.NE.AND UP0, UPT, UR61, URZ, UPT ;  /* 0x0000003f3d00728c */ /* 0x000fe2000bf05270 */
[----:B------:R-:W-:Y:S01]  /*5e50*/  R2UR UR4, R23 ;  /* 0x00000000170472ca */ /* 0x000fe200000e0000 */
[----:B------:R-:W-:Y:S01]  /*5e60*/  IMAD R20, R12, -0x60, RZ ;  /* 0xffffffa00c147824 */ /* 0x000fe200078e02ff */
[----:B------:R-:W-:Y:S01]  /*5e70*/  UIADD3 UR5, UR5, 0x30840, URZ ;  /* 0x0003084005057890 */ /* 0x000fe2000fffe03f */
[----:B------:R-:W-:-:S08]  /*5e80*/  UMOV UR14, UR55 ;  /* 0x00000037000e7c82 */ /* 0x000fd00008000000 */
[----:B------:R-:W-:Y:S01]  /*5e90*/  UISETP.NE.AND UP1, UPT, UR6, URZ, UPT ;  /* 0x0000003f0600728c */ /* 0x000fe2000bf25270 */
[----:B------:R-:W4:Y:S01]  /*5ea0*/  S2UR UR6, SR_CgaCtaId ;  /* 0x00000000000679c3 */ /* 0x000f220000008800 */
[----:B------:R-:W-:-:S04]  /*5eb0*/  VIADD R21, R192, UR4 ;  /* 0x00000004c0157c36 */ /* 0x000fc80008000000 */
[----:B------:R-:W-:Y:S02]  /*5ec0*/  PLOP3.LUT P1, PT, PT, PT, UP1, 0x80, 0x0 ;  /* 0x000000000000781c */ /* 0x000fe40003f2f018 */
[----:B------:R-:W-:-:S03]  /*5ed0*/  PLOP3.LUT P2, PT, PT, PT, UP1, 0x80, 0x0 ;  /* 0x000000000000781c */ /* 0x000fc60003f4f018 */
[----:B------:R-:W-:-:S08]  /*5ee0*/  @UP1 ULDC UR4, c[0x0][0x44c] ;  /* 0x0001130000041ab9 */ /* 0x000fd00000000800 */
[----:B--23--:R-:W-:Y:S01]  /*5ef0*/  @P1 IMAD.HI.U32 R0, R21, UR4, RZ ;  /* 0x0000000415001c27 */ /* 0x00cfe2000f8e00ff */
[----:B------:R-:W-:Y:S01]  /*5f00*/  @UP1 ULDC UR4, c[0x0][0x450] ;  /* 0x0001140000041ab9 */ /* 0x000fe20000000800 */
[----:B------:R-:W-:-:S03]  /*5f10*/  PLOP3.LUT P1, PT, PT, PT, UP0, 0x40, 0x0 ;  /* 0x000000000000781c */ /* 0x000fc60003f2e808 */
[----:B------:R-:W-:Y:S01]  /*5f20*/  @P2 SHF.R.U32.HI R21, RZ, UR4, R0 ;  /* 0x00000004ff152c19 */ /* 0x000fe20008011600 */
[----:B----4-:R-:W-:Y:S01]  /*5f30*/  UPRMT UR5, UR6, 0x654, UR5 ;  /* 0x0000065406057896 */ /* 0x010fe20008000005 */
[----:B------:R-:W-:Y:S01]  /*5f40*/  IADD3 R0, -R19, 0x1, R20 ;  /* 0x0000000113007810 */ /* 0x000fe20007ffe114 */
[----:B------:R-:W-:Y:S02]  /*5f50*/  ULOP3.LUT UR4, URZ, UR14, URZ, 0x33, !UPT ;  /* 0x0000000e3f047292 */ /* 0x000fe4000f8e333f */
[----:B------:R-:W2:Y:S01]  /*5f60*/  SHFL.IDX PT, R169, R21, RZ, 0x1c1f ;  /* 0x001c1fff15a97589 */ /* 0x000ea200000e0000 */
[----:B------:R-:W-:-:S04]  /*5f70*/  IADD3 R0, -R18, R0, R17 ;  /* 0x0000000012007210 */ /* 0x000fc80007ffe111 */
[----:B------:R-:W-:Y:S01]  /*5f80*/  SYNCS.ARRIVE.TRANS64.RED.A1T0 RZ, [UR5], RZ ;  /* 0x000000ffffff79a7 */ /* 0x000fe20008100405 */
[C---:B------:R-:W-:Y:S02]  /*5f90*/  VIADD R15, R0.reuse, UR58 ;  /* 0x0000003a000f7c36 */ /* 0x040fe40008000000 */
[----:B------:R-:W-:Y:S02]  /*5fa0*/  VIADD R14, R0, UR4 ;  /* 0x00000004000e7c36 */ /* 0x000fe40008000000 */
[----:B------:R-:W-:Y:S02]  /*5fb0*/  IMAD.IADD R0, R20, 0x1, -R19 ;  /* 0x0000000114007824 */ /* 0x000fe400078e0a13 */
[--C-:B--2---:R-:W-:Y:S02]  /*5fc0*/  IMAD.IADD R13, R15, 0x1, R169.reuse ;  /* 0x000000010f0d7824 */ /* 0x104fe400078e02a9 */
[----:B-1----:R-:W-:Y:S01]  /*5fd0*/  IMAD.IADD R4, R14, 0x1, R169 ;  /* 0x000000010e047824 */ /* 0x002fe200078e02a9 */
[----:B------:R-:W-:Y:S06]  /*5fe0*/  @P1 BRA `(.L_x_1251) ;  /* 0x0000000000541947 */ /* 0x000fec0003800000 */
[----:B------:R-:W-:Y:S01]  /*5ff0*/  IADD3 R169, -R18, R17, R169 ;  /* 0x0000001112a97210 */ /* 0x000fe20007ffe1a9 */
[----:B------:R-:W-:Y:S03]  /*6000*/  BSSY B0, `(.L_x_1252) ;  /* 0x0000010000007945 */ /* 0x000fe60003800000 */
[----:B------:R-:W-:-:S13]  /*6010*/  ISETP.GT.AND P1, PT, R169, -0x1, PT ;  /* 0xffffffffa900780c */ /* 0x000fda0003f24270 */
[----:B------:R-:W-:Y:S05]  /*6020*/  @P1 BRA `(.L_x_1253) ;  /* 0x0000000000201947 */ /* 0x000fea0003800000 */
[----:B------:R-:W-:Y:S01]  /*6030*/  IMAD.U32 R168, RZ, RZ, UR51 ;  /* 0x00000033ffa87e24 */ /* 0x000fe2000f8e00ff */
[----:B------:R-:W-:-:S04]  /*6040*/  LOP3.LUT R169, RZ, R169, RZ, 0x33, !PT ;  /* 0x000000a9ffa97212 */ /* 0x000fc800078e33ff */
[----:B------:R-:W-:-:S13]  /*6050*/  ISETP.NE.AND P1, PT, R168, 0x1, PT ;  /* 0x00000001a800780c */ /* 0x000fda0003f25270 */
[----:B0-----:R-:W0:Y:S02]  /*6060*/  @P1 LDC.64 R2, c[0x0][0x9e8] ;  /* 0x00027a00ff021b82 */ /* 0x001e240000000a00 */
[----:B0-----:R-:W-:-:S05]  /*6070*/  @P1 IMAD.HI.U32 R2, R169, R2, RZ ;  /* 0x00000002a9021227 */ /* 0x001fca00078e00ff */
[----:B------:R-:W-:-:S04]  /*6080*/  @P1 SHF.R.U32.HI R169, RZ, R3, R2 ;  /* 0x00000003ffa91219 */ /* 0x000fc80000011602 */
[----:B------:R-:W-:Y:S01]  /*6090*/  LOP3.LUT R169, RZ, R169, RZ, 0x33, !PT ;  /* 0x000000a9ffa97212 */ /* 0x000fe200078e33ff */
[----:B------:R-:W-:Y:S06]  /*60a0*/  BRA `(.L_x_1254) ;  /* 0x0000000000147947 */ /* 0x000fec0003800000 */
.L_x_1253:
[----:B------:R-:W-:-:S05]  /*60b0*/  IMAD.U32 R168, RZ, RZ, UR51 ;  /* 0x00000033ffa87e24 */ /* 0x000fca000f8e00ff */
[----:B------:R-:W-:-:S13]  /*60c0*/  ISETP.NE.AND P1, PT, R168, 0x1, PT ;  /* 0x00000001a800780c */ /* 0x000fda0003f25270 */
[----:B0-----:R-:W0:Y:S02]  /*60d0*/  @P1 LDC.64 R2, c[0x0][0x9e8] ;  /* 0x00027a00ff021b82 */ /* 0x001e240000000a00 */
[----:B0-----:R-:W-:-:S05]  /*60e0*/  @P1 IMAD.HI.U32 R2, R169, R2, RZ ;  /* 0x00000002a9021227 */ /* 0x001fca00078e00ff */
[----:B------:R-:W-:-:S07]  /*60f0*/  @P1 SHF.R.U32.HI R169, RZ, R3, R2 ;  /* 0x00000003ffa91219 */ /* 0x000fce0000011602 */
.L_x_1254:
[----:B------:R-:W-:Y:S05]  /*6100*/  BSYNC B0 ;  /* 0x0000000000007941 */ /* 0x000fea0003800000 */
.L_x_1252:
[----:B------:R-:W-:-:S05]  /*6110*/  IMAD R169, R169, R168, R0 ;  /* 0x000000a8a9a97224 */ /* 0x000fca00078e0200 */
[----:B------:R-:W-:Y:S02]  /*6120*/  VIADDMNMX R13, R169, R168, R13, PT ;  /* 0x000000a8a90d7246 */ /* 0x000fe4000380010d */
[----:B------:R-:W-:-:S07]  /*6130*/  VIMNMX R4, R4, R169, !PT ;  /* 0x000000a904047248 */ /* 0x000fce0007fe0100 */
.L_x_1251:
[C---:B------:R-:W-:Y:S01]  /*6140*/  ISETP.GE.AND P6, PT, R20.reuse, 0xa, PT ;  /* 0x0000000a1400780c */ /* 0x040fe20003fc6270 */
[----:B------:R-:W-:Y:S01]  /*6150*/  UISETP.NE.AND UP0, UPT, UR61, URZ, UPT ;  /* 0x0000003f3d00728c */ /* 0x000fe2000bf05270 */
        /* <DEDUP_REMOVED lines=33> */
[----:B------:R-:W-:-:S04]  /*6370*/  ISETP.GT.AND P3, PT, R4, 0x19, !P4 ;  /* 0x000000190400780c */ /* 0x000fc80006764270 */
[----:B------:R-:W-:Y:S02]  /*6380*/  ISETP.LT.OR P3, PT, R13, 0x1a, P3 ;  /* 0x0000001a0d00780c */ /* 0x000fe40001f61670 */
        /* <DEDUP_REMOVED lines=95> */
[----:B------:R-:W-:-:S04]  /*6980*/  ISETP.GT.AND P6, PT, R4, 0x59, !P6 ;  /* 0x000000590400780c */ /* 0x000fc800077c4270 */
[----:B------:R-:W-:Y:S02]  /*6990*/  ISETP.LT.OR P6, PT, R13, 0x5a, P6 ;  /* 0x0000005a0d00780c */ /* 0x000fe400037c1670 */
[----:B------:R-:W1:Y:S02]  /*69a0*/  SHFL.IDX PT, R13, R21, 0x1, 0x1c1f ;  /* 0x003c1f00150d7f89 */ /* 0x000e6400000e0000 */
[----:B------:R-:W-:Y:S02]  /*69b0*/  FSEL R165, R165, -INF , !P6 ;  /* 0xff800000a5a57808 */ /* 0x000fe40007000000 */
[----:B------:R-:W-:Y:S01]  /*69c0*/  PLOP3.LUT P6, PT, PT, PT, UP0, 0x40, 0x0 ;  /* 0x000000000000781c */ /* 0x000fe20003fce808 */
[--C-:B-1----:R-:W-:Y:S02]  /*69d0*/  IMAD.IADD R15, R15, 0x1, R13.reuse ;  /* 0x000000010f0f7824 */ /* 0x102fe400078e020d */
[----:B------:R-:W-:-:S10]  /*69e0*/  IMAD.IADD R14, R14, 0x1, R13 ;  /* 0x000000010e0e7824 */ /* 0x000fd400078e020d */
[----:B------:R-:W-:Y:S05]  /*69f0*/  @P6 BRA `(.L_x_1255) ;  /* 0x0000000000546947 */ /* 0x000fea0003800000 */
        /* <DEDUP_REMOVED lines=12> */
.L_x_1257:
[----:B------:R-:W-:-:S05]  /*6ac0*/  IMAD.U32 R4, RZ, RZ, UR51 ;  /* 0x00000033ff047e24 */ /* 0x000fca000f8e00ff */
[----:B------:R-:W-:-:S13]  /*6ad0*/  ISETP.NE.AND P6, PT, R4, 0x1, PT ;  /* 0x000000010400780c */ /* 0x000fda0003fc5270 */
[----:B0-----:R-:W0:Y:S02]  /*6ae0*/  @P6 LDC.64 R2, c[0x0][0x9e8] ;  /* 0x00027a00ff026b82 */ /* 0x001e240000000a00 */
[----:B0-----:R-:W-:-:S05]  /*6af0*/  @P6 IMAD.HI.U32 R2, R13, R2, RZ ;  /* 0x000000020d026227 */ /* 0x001fca00078e00ff */
[----:B------:R-:W-:-:S07]  /*6b00*/  @P6 SHF.R.U32.HI R13, RZ, R3, R2 ;  /* 0x00000003ff0d6219 */ /* 0x000fce0000011602 */
.L_x_1258:
[----:B------:R-:W-:Y:S05]  /*6b10*/  BSYNC B0 ;  /* 0x0000000000007941 */ /* 0x000fea0003800000 */
.L_x_1256:
[----:B------:R-:W-:-:S05]  /*6b20*/  IMAD R0, R13, R4, R0 ;  /* 0x000000040d007224 */ /* 0x000fca00078e0200 */
[----:B------:R-:W-:Y:S02]  /*6b30*/  VIADDMNMX R15, R0, R4, R15, PT ;  /* 0x00000004000f7246 */ /* 0x000fe4000380010f */
[----:B------:R-:W-:-:S07]  /*6b40*/  VIMNMX R14, R14, R0, !PT ;  /* 0x000000000e0e7248 */ /* 0x000fce0007fe0100 */
.L_x_1255:
[----:B------:R-:W-:Y:S01]  /*6b50*/  ISETP.GT.AND P1, PT, R14, 0x1, !P1 ;  /* 0x000000010e00780c */ /* 0x000fe20004f24270 */
[----:B------:R-:W-:Y:S01]  /*6b60*/  UMOV UR6, UR54 ;  /* 0x0000003600067c82 */ /* 0x000fe20008000000 */
[----:B------:R-:W-:Y:S02]  /*6b70*/  LOP3.LUT P6, RZ, R16, 0x20000, RZ, 0xc0, !PT ;  /* 0x0002000010ff7812 */ /* 0x000fe400078cc0ff */
[----:B------:R-:W-:Y:S02]  /*6b80*/  ISETP.LT.OR P1, PT, R15, 0x2, P1 ;  /* 0x000000020f00780c */ /* 0x000fe40000f21670 */
[----:B------:R-:W-:Y:S02]  /*6b90*/  ISETP.GT.AND P2, PT, R14, 0x8, !P2 ;  /* 0x000000080e00780c */ /* 0x000fe40005744270 */
[----:B------:R-:W-:Y:S02]  /*6ba0*/  FSEL R123, R123, -INF , !P1 ;  /* 0xff8000007b7b7808 */ /* 0x000fe40004800000 */
[----:B------:R-:W-:-:S02]  /*6bb0*/  LOP3.LUT P1, RZ, R16, 0x4, RZ, 0xc0, !PT ;  /* 0x0000000410ff7812 */ /* 0x000fc4000782c0ff */
[C---:B------:R-:W-:Y:S02]  /*6bc0*/  ISETP.LT.OR P2, PT, R15.reuse, 0x9, P2 ;  /* 0x000000090f00780c */ /* 0x040fe40001741670 */
[----:B------:R-:W-:Y:S02]  /*6bd0*/  ISETP.GT.AND P1, PT, R14, 0x9, !P1 ;  /* 0x000000090e00780c */ /* 0x000fe40004f24270 */
[----:B------:R-:W-:Y:S02]  /*6be0*/  FSEL R126, R126, -INF , !P2 ;  /* 0xff8000007e7e7808 */ /* 0x000fe40005000000 */
[----:B------:R-:W-:Y:S02]  /*6bf0*/  ISETP.LT.OR P1, PT, R15, 0xa, P1 ;  /* 0x0000000a0f00780c */ /* 0x000fe40000f21670 */
[----:B------:R-:W-:Y:S02]  /*6c00*/  LOP3.LUT P2, RZ, R16, 0x10000, RZ, 0xc0, !PT ;  /* 0x0001000010ff7812 */ /* 0x000fe4000784c0ff */
[----:B------:R-:W-:-:S02]  /*6c10*/  FSEL R127, R127, -INF , !P1 ;  /* 0xff8000007f7f7808 */ /* 0x000fc40004800000 */
[----:B------:R-:W-:Y:S02]  /*6c20*/  LOP3.LUT P1, RZ, R16, 0x8, RZ, 0xc0, !PT ;  /* 0x0000000810ff7812 */ /* 0x000fe4000782c0ff */
[----:B------:R-:W-:Y:S02]  /*6c30*/  FMNMX.FTZ R0, R169, R10, !PT ;  /* 0x0000000aa9007209 */ /* 0x000fe40007810000 */
[----:B------:R-:W-:Y:S02]  /*6c40*/  ISETP.GT.AND P1, PT, R14, 0x10, !P1 ;  /* 0x000000100e00780c */ /* 0x000fe40004f24270 */
[----:B0-----:R-:W-:Y:S02]  /*6c50*/  FMNMX.FTZ R3, R121, R0, !PT ;  /* 0x0000000079037209 */ /* 0x001fe40007810000 */
        /* <DEDUP_REMOVED lines=48> */
[----:B------:R-:W-:Y:S02]  /*6f60*/  LOP3.LUT P1, RZ, R16, 0x1000, RZ, 0xc0, !PT ;  /* 0x0000100010ff7812 */ /* 0x000fe4000782c0ff */
[----:B------:R-:W-:-:S02]  /*6f70*/  FMNMX.FTZ R0, R164, R3, !PT ;  /* 0x00000003a4007209 */ /* 0x000fc40007810000 */
[----:B------:R-:W-:Y:S02]  /*6f80*/  ISETP.GT.AND P1, PT, R14, 0x30, !P1 ;  /* 0x000000300e00780c */ /* 0x000fe40004f24270 */
[----:B------:R-:W-:Y:S02]  /*6f90*/  FMNMX.FTZ R2, R165, R0, !PT ;  /* 0x00000000a5027209 */ /* 0x000fe40007810000 */
[----:B------:R-:W-:Y:S02]  /*6fa0*/  ISETP.LT.OR P1, PT, R15, 0x31, P1 ;  /* 0x000000310f00780c */ /* 0x000fe40000f21670 */
[----:B------:R-:W-:Y:S01]  /*6fb0*/  LOP3.LUT P6, RZ, R16, 0x80, RZ, 0xc0, !PT ;  /* 0x0000008010ff7812 */ /* 0x000fe200078cc0ff */
[----:B------:R-:W0:Y:S01]  /*6fc0*/  SHFL.BFLY PT, R3, R2, 0x2, 0x1f ;  /* 0x0c401f0002037f89 */ /* 0x000e2200000e0000 */
[----:B------:R-:W-:Y:S02]  /*6fd0*/  FSEL R146, R146, -INF , !P1 ;  /* 0xff80000092927808 */ /* 0x000fe40004800000 */
[----:B------:R-:W-:-:S02]  /*6fe0*/  LOP3.LUT P1, RZ, R16, 0x800, RZ, 0xc0, !PT ;  /* 0x0000080010ff7812 */ /* 0x000fc4000782c0ff */
[----:B------:R-:W-:Y:S02]  /*6ff0*/  LOP3.LUT P2, RZ, R16, 0x40, RZ, 0xc0, !PT ;  /* 0x0000004010ff7812 */ /* 0x000fe4000784c0ff */
[C---:B------:R-:W-:Y:S02]  /*7000*/  ISETP.GT.AND P1, PT, R14.reuse, 0x31, !P1 ;  /* 0x000000310e00780c */ /* 0x040fe40004f24270 */
[C---:B------:R-:W-:Y:S02]  /*7010*/  ISETP.GT.AND P3, PT, R14.reuse, 0x50, !P3 ;  /* 0x000000500e00780c */ /* 0x040fe40005f64270 */
[----:B------:R-:W-:Y:S02]  /*7020*/  ISETP.LT.OR P1, PT, R15, 0x32, P1 ;  /* 0x000000320f00780c */ /* 0x000fe40000f21670 */
[----:B------:R-:W-:Y:S02]  /*7030*/  ISETP.GT.AND P4, PT, R14, 0x51, !P4 ;  /* 0x000000510e00780c */ /* 0x000fe40006784270 */
[----:B------:R-:W-:-:S02]  /*7040*/  FSEL R147, R147, -INF , !P1 ;  /* 0xff80000093937808 */ /* 0x000fc40004800000 */
[----:B------:R-:W-:Y:S02]  /*7050*/  LOP3.LUT P1, RZ, R16, 0x400, RZ, 0xc0, !PT ;  /* 0x0000040010ff7812 */ /* 0x000fe4000782c0ff */
[C---:B------:R-:W-:Y:S02]  /*7060*/  ISETP.GT.AND P5, PT, R14.reuse, 0x58, !P5 ;  /* 0x000000580e00780c */ /* 0x040fe40006fa4270 */
[----:B------:R-:W-:Y:S02]  /*7070*/  ISETP.GT.AND P1, PT, R14, 0x38, !P1 ;  /* 0x000000380e00780c */ /* 0x000fe40004f24270 */
[C---:B------:R-:W-:Y:S02]  /*7080*/  ISETP.LT.OR P3, PT, R15.reuse, 0x51, P3 ;  /* 0x000000510f00780c */ /* 0x040fe40001f61670 */
[----:B------:R-:W-:Y:S02]  /*7090*/  ISETP.LT.OR P1, PT, R15, 0x39, P1 ;  /* 0x000000390f00780c */ /* 0x000fe40000f21670 */
[----:B0-----:R-:W-:-:S02]  /*70a0*/  FMNMX.FTZ R3, R2, R3, !PT ;  /* 0x0000000302037209 */ /* 0x001fc40007810000 */
[----:B------:R-:W-:Y:S02]  /*70b0*/  FSEL R150, R150, -INF , !P1 ;  /* 0xff80000096967808 */ /* 0x000fe40004800000 */
[----:B------:R-:W-:Y:S01]  /*70c0*/  LOP3.LUT P1, RZ, R16, 0x200, RZ, 0xc0, !PT ;  /* 0x0000020010ff7812 */ /* 0x000fe2000782c0ff */
[----:B------:R-:W0:Y:S01]  /*70d0*/  SHFL.BFLY PT, R4, R3, 0x1, 0x1f ;  /* 0x0c201f0003047f89 */ /* 0x000e2200000e0000 */
[C---:B------:R-:W-:Y:S02]  /*70e0*/  ISETP.LT.OR P4, PT, R15.reuse, 0x52, P4 ;  /* 0x000000520f00780c */ /* 0x040fe40002781670 */
[----:B------:R-:W-:Y:S02]  /*70f0*/  ISETP.GT.AND P1, PT, R14, 0x39, !P1 ;  /* 0x000000390e00780c */ /* 0x000fe40004f24270 */
[----:B------:R-:W-:Y:S02]  /*7100*/  FSEL R162, R162, -INF , !P3 ;  /* 0xff800000a2a27808 */ /* 0x000fe40005800000 */
[----:B------:R-:W-:-:S02]  /*7110*/  ISETP.LT.OR P1, PT, R15, 0x3a, P1 ;  /* 0x0000003a0f00780c */ /* 0x000fc40000f21670 */
[----:B------:R-:W-:Y:S02]  /*7120*/  ISETP.LT.OR P5, PT, R15, 0x59, P5 ;  /* 0x000000590f00780c */ /* 0x000fe40002fa1670 */
[----:B------:R-:W-:Y:S02]  /*7130*/  FSEL R151, R151, -INF , !P1 ;  /* 0xff80000097977808 */ /* 0x000fe40004800000 */
[----:B------:R-:W-:Y:S02]  /*7140*/  LOP3.LUT P1, RZ, R16, 0x100, RZ, 0xc0, !PT ;  /* 0x0000010010ff7812 */ /* 0x000fe4000782c0ff */
[----:B------:R-:W-:Y:S02]  /*7150*/  FSEL R163, R163, -INF , !P4 ;  /* 0xff800000a3a37808 */ /* 0x000fe40006000000 */
[----:B------:R-:W-:Y:S02]  /*7160*/  ISETP.GT.AND P1, PT, R14, 0x40, !P1 ;  /* 0x000000400e00780c */ /* 0x000fe40004f24270 */
[----:B------:R-:W-:-:S02]  /*7170*/  FSEL R166, R166, -INF , !P5 ;  /* 0xff800000a6a67808 */ /* 0x000fc40006800000 */
[----:B------:R-:W-:Y:S02]  /*7180*/  ISETP.LT.OR P1, PT, R15, 0x41, P1 ;  /* 0x000000410f00780c */ /* 0x000fe40000f21670 */
[----:B0-----:R-:W-:Y:S02]  /*7190*/  FMNMX.FTZ R4, R3, R4, !PT ;  /* 0x0000000403047209 */ /* 0x001fe40007810000 */
[----:B------:R-:W-:Y:S02]  /*71a0*/  FSEL R154, R154, -INF , !P1 ;  /* 0xff8000009a9a7808 */ /* 0x000fe40004800000 */
[----:B------:R-:W-:Y:S01]  /*71b0*/  ISETP.GT.AND P1, PT, R14, 0x41, !P6 ;  /* 0x000000410e00780c */ /* 0x000fe20007724270 */
[----:B------:R-:W-:Y:S01]  /*71c0*/  FMUL.FTZ R0, R4, UR6 ;  /* 0x0000000604007c20 */ /* 0x000fe20008410000 */
[----:B------:R-:W-:Y:S02]  /*71d0*/  LOP3.LUT P6, RZ, R16, 0x2, RZ, 0xc0, !PT ;  /* 0x0000000210ff7812 */ /* 0x000fe400078cc0ff */
[----:B------:R-:W-:-:S04]  /*71e0*/  ISETP.LT.OR P1, PT, R15, 0x42, P1 ;  /* 0x000000420f00780c */ /* 0x000fc80000f21670 */
[----:B------:R-:W-:Y:S02]  /*71f0*/  FSEL R155, R155, -INF , !P1 ;  /* 0xff8000009b9b7808 */ /* 0x000fe40004800000 */
[----:B------:R-:W-:Y:S02]  /*7200*/  ISETP.GT.AND P1, PT, R14, 0x48, !P2 ;  /* 0x000000480e00780c */ /* 0x000fe40005724270 */
[----:B------:R-:W-:Y:S02]  /*7210*/  LOP3.LUT P2, RZ, R16, 0x20, RZ, 0xc0, !PT ;  /* 0x0000002010ff7812 */ /* 0x000fe4000784c0ff */
[----:B------:R-:W-:Y:S02]  /*7220*/  ISETP.LT.OR P1, PT, R15, 0x49, P1 ;  /* 0x000000490f00780c */ /* 0x000fe40000f21670 */
[----:B------:R-:W-:Y:S02]  /*7230*/  ISETP.GT.AND P2, PT, R14, 0x49, !P2 ;  /* 0x000000490e00780c */ /* 0x000fe40005744270 */
[----:B------:R-:W-:-:S02]  /*7240*/  FSEL R158, R158, -INF , !P1 ;  /* 0xff8000009e9e7808 */ /* 0x000fc40004800000 */
[----:B------:R-:W-:Y:S02]  /*7250*/  ISETP.GT.AND P1, PT, R14, RZ, !P6 ;  /* 0x000000ff0e00720c */ /* 0x000fe40007724270 */
[----:B------:R-:W-:Y:S02]  /*7260*/  LOP3.LUT P6, RZ, R16, 0x1, RZ, 0xc0, !PT ;  /* 0x0000000110ff7812 */ /* 0x000fe400078cc0ff */
[C---:B------:R-:W-:Y:S02]  /*7270*/  ISETP.LT.OR P1, PT, R15.reuse, 0x1, P1 ;  /* 0x000000010f00780c */ /* 0x040fe40000f21670 */
[----:B------:R-:W-:Y:S02]  /*7280*/  ISETP.LT.OR P2, PT, R15, 0x4a, P2 ;  /* 0x0000004a0f00780c */ /* 0x000fe40001741670 */
[----:B------:R-:W-:Y:S02]  /*7290*/  FSEL R122, R122, -INF , !P1 ;  /* 0xff8000007a7a7808 */ /* 0x000fe40004800000 */
[----:B------:R-:W-:-:S02]  /*72a0*/  ISETP.GT.AND P6, PT, R14, 0x59, !P6 ;  /* 0x000000590e00780c */ /* 0x000fc400077c4270 */
[----:B------:R-:W-:Y:S02]  /*72b0*/  FMNMX.FTZ R2, R122, R11, !PT ;  /* 0x0000000b7a027209 */ /* 0x000fe40007810000 */
[----:B------:R-:W-:Y:S02]  /*72c0*/  FSEL R14, R159, -INF , !P2 ;  /* 0xff8000009f0e7808 */ /* 0x000fe40005000000 */
[----:B------:R-:W-:Y:S02]  /*72d0*/  FMNMX.FTZ R3, R123, R2, !PT ;  /* 0x000000027b037209 */ /* 0x000fe40007810000 */
[----:B------:R-:W-:Y:S02]  /*72e0*/  ISETP.LT.OR P6, PT, R15, 0x5a, P6 ;  /* 0x0000005a0f00780c */ /* 0x000fe400037c1670 */
[----:B------:R-:W-:Y:S02]  /*72f0*/  FMNMX.FTZ R2, R126, R3, !PT ;  /* 0x000000037e027209 */ /* 0x000fe40007810000 */
[----:B------:R-:W-:-:S02]  /*7300*/  FSEL R167, R167, -INF , !P6 ;  /* 0xff800000a7a77808 */ /* 0x000fc40007000000 */
[----:B------:R-:W-:Y:S02]  /*7310*/  FMNMX.FTZ R3, R127, R2, !PT ;  /* 0x000000027f037209 */ /* 0x000fe40007810000 */
[----:B------:R-:W-:Y:S02]  /*7320*/  FSETP.NEU.FTZ.AND P1, PT, R4, -INF , PT ;  /* 0xff8000000400780b */ /* 0x000fe40003f3d000 */
[----:B------:R-:W-:Y:S02]  /*7330*/  FMNMX.FTZ R2, R130, R3, !PT ;  /* 0x0000000382027209 */ /* 0x000fe40007810000 */
[----:B------:R-:W-:Y:S02]  /*7340*/  FSEL R0, R0, RZ, P1 ;  /* 0x000000ff00007208 */ /* 0x000fe40000800000 */
[----:B------:R-:W-:-:S03]  /*7350*/  FMNMX.FTZ R3, R131, R2, !PT ;  /* 0x0000000283037209 */ /* 0x000fc60007810000 */
[--C-:B------:R-:W-:Y:S01]  /*7360*/  FFMA.FTZ R159, R141, UR6, -R0.reuse ;  /* 0x000000068d9f7c23 */ /* 0x100fe20008010800 */
[----:B------:R-:W-:Y:S01]  /*7370*/  FMNMX.FTZ R2, R134, R3, !PT ;  /* 0x0000000386027209 */ /* 0x000fe20007810000 */
[--C-:B------:R-:W-:Y:S01]  /*7380*/  FFMA.FTZ R141, R149, UR6, -R0.reuse ;  /* 0x00000006958d7c23 */ /* 0x100fe20008010800 */
[--C-:B------:R-:W-:Y:S01]  /*7390*/  FFMA.FTZ R188, R121, UR6, -R0.reuse ;  /* 0x0000000679bc7c23 */ /* 0x100fe20008010800 */
[----:B------:R-:W-:Y:S01]  /*73a0*/  FSEL R149, R4, RZ, P1 ;  /* 0x000000ff04957208 */ /* 0x000fe20000800000 */
[--C-:B------:R-:W-:Y:S01]  /*73b0*/  FFMA.FTZ R121, R129, UR6, -R0.reuse ;  /* 0x0000000681797c23 */ /* 0x100fe20008010800 */
[----:B------:R-:W-:Y:S01]  /*73c0*/  FMNMX.FTZ R3, R135, R2, !PT ;  /* 0x0000000287037209 */ /* 0x000fe20007810000 */
[--C-:B------:R-:W-:Y:S01]  /*73d0*/  FFMA.FTZ R129, R137, UR6, -R0.reuse ;  /* 0x0000000689817c23 */ /* 0x100fe20008010800 */
[--C-:B------:R-:W-:Y:S01]  /*73e0*/  FFMA.FTZ R137, R153, UR6, -R0.reuse ;  /* 0x0000000699897c23 */ /* 0x100fe20008010800 */
        /* <DEDUP_REMOVED lines=23> */
[----:B------:R-:W-:Y:S01]  /*7560*/  FFMA.FTZ R165, R165, UR6, -R0 ;  /* 0x00000006a5a57c23 */ /* 0x000fe20008010800 */
[----:B------:R-:W-:Y:S01]  /*7570*/  FADD.FTZ R0, -R149, R10 ;  /* 0x0000000a95007221 */ /* 0x000fe20000010100 */
[----:B------:R-:W-:Y:S01]  /*7580*/  FMNMX.FTZ R2, R150, R3, !PT ;  /* 0x0000000396027209 */ /* 0x000fe20007810000 */
[----:B------:R-:W-:Y:S02]  /*7590*/  MUFU.EX2 R13, R13 ;  /* 0x0000000d000d7308 */ /* 0x000fe40000000800 */
[----:B------:R-:W-:Y:S01]  /*75a0*/  FMUL.FTZ R0, R0, UR6 ;  /* 0x0000000600007c20 */ /* 0x000fe20008410000 */
[----:B------:R-:W-:-:S04]  /*75b0*/  FMNMX.FTZ R3, R151, R2, !PT ;  /* 0x0000000297037209 */ /* 0x000fc80007810000 */
[----:B------:R-:W-:Y:S01]  /*75c0*/  FMNMX.FTZ R2, R154, R3, !PT ;  /* 0x000000039a027209 */ /* 0x000fe20007810000 */
[----:B------:R-:W0:Y:S03]  /*75d0*/  MUFU.EX2 R0, R0 ;  /* 0x0000000000007308 */ /* 0x000e260000000800 */
[----:B------:R-:W-:-:S04]  /*75e0*/  FMNMX.FTZ R3, R155, R2, !PT ;  /* 0x000000029b037209 */ /* 0x000fc80007810000 */
[----:B------:R-:W-:Y:S01]  /*75f0*/  FMNMX.FTZ R3, R158, R3, !PT ;  /* 0x000000039e037209 */ /* 0x000fe20007810000 */
[----:B------:R-:W1:Y:S03]  /*7600*/  MUFU.EX2 R188, R188 ;  /* 0x000000bc00bc7308 */ /* 0x000e660000000800 */
[----:B------:R-:W-:-:S04]  /*7610*/  FMNMX.FTZ R3, R14, R3, !PT ;  /* 0x000000030e037209 */ /* 0x000fc80007810000 */
[----:B------:R-:W-:Y:S01]  /*7620*/  FMNMX.FTZ R2, R162, R3, !PT ;  /* 0x00000003a2027209 */ /* 0x000fe20007810000 */
[----:B------:R-:W2:Y:S03]  /*7630*/  MUFU.EX2 R190, R190 ;  /* 0x000000be00be7308 */ /* 0x000ea60000000800 */
[----:B------:R-:W-:-:S04]  /*7640*/  FMNMX.FTZ R3, R163, R2, !PT ;  /* 0x00000002a3037209 */ /* 0x000fc80007810000 */
[----:B------:R-:W-:Y:S01]  /*7650*/  FMNMX.FTZ R2, R166, R3, !PT ;  /* 0x00000003a6027209 */ /* 0x000fe20007810000 */
[----:B------:R-:W3:Y:S03]  /*7660*/  MUFU.EX2 R125, R125 ;  /* 0x0000007d007d7308 */ /* 0x000ee60000000800 */
[----:B------:R-:W-:-:S05]  /*7670*/  FMNMX.FTZ R2, R167, R2, !PT ;  /* 0x00000002a7027209 */ /* 0x000fca0007810000 */
[----:B------:R-:W4:Y:S01]  /*7680*/  SHFL.BFLY PT, R3, R2, 0x2, 0x1f ;  /* 0x0c401f0002037f89 */ /* 0x000f2200000e0000 */
[----:B------:R-:W5:Y:S08]  /*7690*/  MUFU.EX2 R184, R184 ;  /* 0x000000b800b87308 */ /* 0x000f700000000800 */
[----:B------:R-:W5:Y:S08]  /*76a0*/  MUFU.EX2 R121, R121 ;  /* 0x0000007900797308 */ /* 0x000f700000000800 */
[----:B------:R-:W5:Y:S01]  /*76b0*/  MUFU.EX2 R186, R186 ;  /* 0x000000ba00ba7308 */ /* 0x000f620000000800 */
[----:B----4-:R-:W-:-:S07]  /*76c0*/  FMNMX.FTZ R3, R2, R3, !PT ;  /* 0x0000000302037209 */ /* 0x010fce0007810000 */
[----:B------:R-:W-:Y:S01]  /*76d0*/  MUFU.EX2 R21, R21 ;  /* 0x0000001500157308 */ /* 0x000fe20000000800 */
[----:B------:R-:W4:Y:S07]  /*76e0*/  SHFL.BFLY PT, R2, R3, 0x1, 0x1f ;  /* 0x0c201f0003027f89 */ /* 0x000f2e00000e0000 */
[----:B------:R-:W-:Y:S08]  /*76f0*/  MUFU.EX2 R180, R180 ;  /* 0x000000b400b47308 */ /* 0x000ff00000000800 */
[----:B------:R-:W-:Y:S08]  /*7700*/  MUFU.EX2 R129, R129 ;  /* 0x0000008100817308 */ /* 0x000ff00000000800 */
[----:B------:R-:W-:Y:S01]  /*7710*/  MUFU.EX2 R182, R182 ;  /* 0x000000b600b67308 */ /* 0x000fe20000000800 */
[----:B----4-:R-:W-:-:S04]  /*7720*/  FMNMX.FTZ R3, R3, R2, !PT ;  /* 0x0000000203037209 */ /* 0x010fc80007810000 */
[C---:B------:R-:W-:Y:S01]  /*7730*/  FSETP.NEU.FTZ.AND P1, PT, R3.reuse, -INF , PT ;  /* 0xff8000000300780b */ /* 0x040fe20003f3d000 */
[C---:B------:R-:W-:Y:S02]  /*7740*/  FMUL.FTZ R153, R3.reuse, UR6 ;  /* 0x0000000603997c20 */ /* 0x040fe40008410000 */
[----:B------:R-:W-:Y:S01]  /*7750*/  MUFU.EX2 R159, R159 ;  /* 0x0000009f009f7308 */ /* 0x000fe20000000800 */
[----:B------:R-:W-:Y:S02]  /*7760*/  FSEL R2, R3, RZ, P1 ;  /* 0x000000ff03027208 */ /* 0x000fe40000800000 */
[----:B------:R-:W-:-:S03]  /*7770*/  FSEL R153, R153, RZ, P1 ;  /* 0x000000ff99997208 */ /* 0x000fc60000800000 */
[----:B------:R-:W-:Y:S01]  /*7780*/  FADD.FTZ R2, -R2, R11 ;  /* 0x0000000b02027221 */ /* 0x000fe20000010100 */
[----:B0-----:R-:W-:Y:S01]  /*7790*/  FFMA.FTZ R11, R0, R8, R13 ;  /* 0x00000008000b7223 */ /* 0x001fe2000001000d */
[--C-:B------:R-:W-:Y:S01]  /*77a0*/  FFMA.FTZ R189, R122, UR6, -R153.reuse ;  /* 0x000000067abd7c23 */ /* 0x100fe20008010899 */
[--C-:B------:R-:W-:Y:S01]  /*77b0*/  FFMA.FTZ R124, R123, UR6, -R153.reuse ;  /* 0x000000067b7c7c23 */ /* 0x100fe20008010899 */
[----:B------:R-:W-:Y:S01]  /*77c0*/  FMUL.FTZ R2, R2, UR6 ;  /* 0x0000000602027c20 */ /* 0x000fe20008410000 */
[--C-:B------:R-:W-:Y:S01]  /*77d0*/  FFMA.FTZ R191, R126, UR6, -R153.reuse ;  /* 0x000000067ebf7c23 */ /* 0x100fe20008010899 */
[--C-:B------:R-:W-:Y:S01]  /*77e0*/  FFMA.FTZ R122, R127, UR6, -R153.reuse ;  /* 0x000000067f7a7c23 */ /* 0x100fe20008010899 */
[--C-:B------:R-:W-:Y:S01]  /*77f0*/  FFMA.FTZ R185, R130, UR6, -R153.reuse ;  /* 0x0000000682b97c23 */ /* 0x100fe20008010899 */
[----:B------:R-:W-:Y:S01]  /*7800*/  MUFU.EX2 R189, R189 ;  /* 0x000000bd00bd7308 */ /* 0x000fe20000000800 */
[--C-:B------:R-:W-:Y:S01]  /*7810*/  FFMA.FTZ R120, R131, UR6, -R153.reuse ;  /* 0x0000000683787c23 */ /* 0x100fe20008010899 */
[----:B------:R-:W-:Y:S01]  /*7820*/  FFMA.FTZ R187, R134, UR6, -R153 ;  /* 0x0000000686bb7c23 */ /* 0x000fe20008010899 */
[----:B-1----:R-:W-:Y:S01]  /*7830*/  FADD.FTZ R11, R188, R11 ;  /* 0x0000000bbc0b7221 */ /* 0x002fe20000010000 */
[--C-:B------:R-:W-:Y:S01]  /*7840*/  FFMA.FTZ R20, R135, UR6, -R153.reuse ;  /* 0x0000000687147c23 */ /* 0x100fe20008010899 */
[--C-:B------:R-:W-:Y:S01]  /*7850*/  FFMA.FTZ R181, R138, UR6, -R153.reuse ;  /* 0x000000068ab57c23 */ /* 0x100fe20008010899 */
[----:B------:R-:W-:Y:S01]  /*7860*/  FFMA.FTZ R10, R139, UR6, -R153 ;  /* 0x000000068b0a7c23 */ /* 0x000fe20008010899 */
[----:B--2---:R-:W-:Y:S01]  /*7870*/  FADD.FTZ R126, R190, R11 ;  /* 0x0000000bbe7e7221 */ /* 0x004fe20000010000 */
[----:B------:R-:W0:Y:S01]  /*7880*/  MUFU.EX2 R2, R2 ;  /* 0x0000000200027308 */ /* 0x000e220000000800 */
[--C-:B------:R-:W-:Y:S01]  /*7890*/  FFMA.FTZ R183, R142, UR6, -R153.reuse ;  /* 0x000000068eb77c23 */ /* 0x100fe20008010899 */
[--C-:B------:R-:W-:Y:S01]  /*78a0*/  FFMA.FTZ R134, R143, UR6, -R153.reuse ;  /* 0x000000068f867c23 */ /* 0x100fe20008010899 */
[----:B---3--:R-:W-:Y:S01]  /*78b0*/  FADD.FTZ R11, R125, R126 ;  /* 0x0000007e7d0b7221 */ /* 0x008fe20000010000 */
[--C-:B------:R-:W-:Y:S01]  /*78c0*/  FFMA.FTZ R177, R146, UR6, -R153.reuse ;  /* 0x0000000692b17c23 */ /* 0x100fe20008010899 */
[--C-:B------:R-:W-:Y:S01]  /*78d0*/  FFMA.FTZ R132, R147, UR6, -R153.reuse ;  /* 0x0000000693847c23 */ /* 0x100fe20008010899 */
[----:B------:R-:W-:Y:S01]  /*78e0*/  FFMA.FTZ R179, R150, UR6, -R153 ;  /* 0x0000000696b37c23 */ /* 0x000fe20008010899 */
[----:B-----5:R-:W-:Y:S01]  /*78f0*/  FADD.FTZ R126, R184, R11 ;  /* 0x0000000bb87e7221 */ /* 0x020fe20000010000 */
[----:B------:R-:W1:Y:S01]  /*7900*/  MUFU.EX2 R124, R124 ;  /* 0x0000007c007c7308 */ /* 0x000e620000000800 */
[--C-:B------:R-:W-:Y:S01]  /*7910*/  FFMA.FTZ R130, R151, UR6, -R153.reuse ;  /* 0x0000000697827c23 */ /* 0x100fe20008010899 */
[--C-:B------:R-:W-:Y:S01]  /*7920*/  FFMA.FTZ R173, R154, UR6, -R153.reuse ;  /* 0x000000069aad7c23 */ /* 0x100fe20008010899 */
[----:B------:R-:W-:Y:S01]  /*7930*/  FADD.FTZ R11, R121, R126 ;  /* 0x0000007e790b7221 */ /* 0x000fe20000010000 */
[--C-:B------:R-:W-:Y:S01]  /*7940*/  FFMA.FTZ R128, R155, UR6, -R153.reuse ;  /* 0x000000069b807c23 */ /* 0x100fe20008010899 */
[--C-:B------:R-:W-:Y:S01]  /*7950*/  FFMA.FTZ R175, R158, UR6, -R153.reuse ;  /* 0x000000069eaf7c23 */ /* 0x100fe20008010899 */
[----:B------:R-:W-:Y:S01]  /*7960*/  FFMA.FTZ R169, R162, UR6, -R153 ;  /* 0x00000006a2a97c23 */ /* 0x000fe20008010899 */
[----:B------:R-:W-:Y:S01]  /*7970*/  FADD.FTZ R126, R186, R11 ;  /* 0x0000000bba7e7221 */ /* 0x000fe20000010000 */
[----:B------:R-:W2:Y:S01]  /*7980*/  MUFU.EX2 R191, R191 ;  /* 0x000000bf00bf7308 */ /* 0x000ea20000000800 */
[----:B0-----:R-:W-:Y:S01]  /*7990*/  FFMA.FTZ R5, R2, R5, R189 ;  /* 0x0000000502057223 */ /* 0x001fe200000100bd */
[----:B------:R-:W-:Y:S01]  /*79a0*/  FFMA.FTZ R171, R166, UR6, -R153 ;  /* 0x00000006a6ab7c23 */ /* 0x000fe20008010899 */
[----:B------:R-:W-:-:S04]  /*79b0*/  FADD.FTZ R11, R21, R126 ;  /* 0x0000007e150b7221 */ /* 0x000fc80000010000 */
[----:B------:R-:W-:Y:S01]  /*79c0*/  FADD.FTZ R126, R180, R11 ;  /* 0x0000000bb47e7221 */ /* 0x000fe20000010000 */
[----:B------:R-:W0:Y:S01]  /*79d0*/  MUFU.EX2 R122, R122 ;  /* 0x0000007a007a7308 */ /* 0x000e220000000800 */
[----:B-1----:R-:W-:Y:S02]  /*79e0*/  FADD.FTZ R8, R124, R5 ;  /* 0x000000057c087221 */ /* 0x002fe40000010000 */
[----:B------:R-:W-:Y:S01]  /*79f0*/  FADD.FTZ R11, R129, R126 ;  /* 0x0000007e810b7221 */ /* 0x000fe20000010000 */
[----:B------:R-:W-:-:S03]  /*7a00*/  FFMA.FTZ R126, R14, UR6, -R153 ;  /* 0x000000060e7e7c23 */ /* 0x000fc60008010899 */
[----:B------:R-:W-:Y:S01]  /*7a10*/  FADD.FTZ R14, R182, R11 ;  /* 0x0000000bb60e7221 */ /* 0x000fe20000010000 */
[----:B------:R-:W1:Y:S01]  /*7a20*/  MUFU.EX2 R185, R185 ;  /* 0x000000b900b97308 */ /* 0x000e620000000800 */
[----:B--2---:R-:W-:Y:S02]  /*7a30*/  FADD.FTZ R5, R191, R8 ;  /* 0x00000008bf057221 */ /* 0x004fe40000010000 */
[----:B------:R-:W-:-:S05]  /*7a40*/  FADD.FTZ R11, R159, R14 ;  /* 0x0000000e9f0b7221 */ /* 0x000fca0000010000 */
        /* <DEDUP_REMOVED lines=24> */
[----:B------:R-:W-:-:S06]  /*7bd0*/  FFMA.FTZ R14, R163, UR6, -R153 ;  /* 0x00000006a30e7c23 */ /* 0x000fcc0008010899 */
        /* <DEDUP_REMOVED lines=16> */
[----:B------:R-:W-:-:S06]  /*7ce0*/  FFMA.FTZ R136, R167, UR6, -R153 ;  /* 0x00000006a7887c23 */ /* 0x000fcc0008010899 */
        /* <DEDUP_REMOVED lines=21> */
[----:B0-----:R-:W-:Y:S01]  /*7e40*/  FADD.FTZ R5, R171, R8 ;  /* 0x00000008ab057221 */ /* 0x001fe20000010000 */
[----:B-1----:R-:W-:-:S03]  /*7e50*/  FADD.FTZ R8, R149, R138 ;  /* 0x0000008a95087221 */ /* 0x002fc60000010000 */
[----:B--2---:R-:W-:Y:S01]  /*7e60*/  FADD.FTZ R5, R136, R5 ;  /* 0x0000000588057221 */ /* 0x004fe20000010000 */
[----:B------:R-:W-:Y:S06]  /*7e70*/  @!P0 BRA `(.L_x_1259) ;  /* 0x0000000000048947 */ /* 0x000fec0003800000 */
[----:B------:R-:W-:Y:S01]  /*7e80*/  BPT.TRAP 0x1 ;  /* 0x000000040000795c */ /* 0x000fe20000300000 */
.L_x_1259:
        /* <DEDUP_REMOVED lines=35> */
.L_x_1241:
[----:B------:R-:W-:Y:S01]  /*80c0*/  R2UR UR5, R22 ;  /* 0x00000000160572ca */ /* 0x000fe200000e0000 */
[----:B------:R-:W-:Y:S01]  /*80d0*/  UISETP.NE.AND UP0, UPT, UR61, URZ, UPT ;  /* 0x0000003f3d00728c */ /* 0x000fe2000bf05270 */
[----:B------:R-:W-:Y:S02]  /*80e0*/  R2UR UR4, R23 ;  /* 0x00000000170472ca */ /* 0x000fe400000e0000 */
[----:B------:R-:W-:-:S03]  /*80f0*/  IADD3 R10, R17, 0x1, -R18 ;  /* 0x00000001110a7810 */ /* 0x000fc60007ffe812 */
[----:B------:R-:W-:Y:S02]  /*8100*/  PLOP3.LUT P1, PT, PT, PT, UP0, 0x40, 0x0 ;  /* 0x000000000000781c */ /* 0x000fe40003f2e808 */
[----:B------:R-:W-:-:S04]  /*8110*/  R2UR UR10, R10 ;  /* 0x000000000a0a72ca */ /* 0x000fc800000e0000 */
[----:B------:R-:W-:Y:S02]  /*8120*/  UISETP.NE.AND UP1, UPT, UR5, URZ, UPT ;  /* 0x0000003f0500728c */ /* 0x000fe4000bf25270 */
[----:B------:R-:W-:-:S09]  /*8130*/  UIADD3 UR7, UR4, 0x7f, URZ ;  /* 0x0000007f04077890 */ /* 0x000fd2000fffe03f */
[----:B------:R-:W-:Y:S01]  /*8140*/  @UP1 ULDC UR4, c[0x0][0x44c] ;  /* 0x0001130000041ab9 */ /* 0x000fe20000000800 */
[----:B------:R-:W-:Y:S01]  /*8150*/  @UP1 ULDC UR11, c[0x0][0x450] ;  /* 0x00011400000b1ab9 */ /* 0x000fe20000000800 */
[----:B------:R-:W-:-:S04]  /*8160*/  UIMAD.WIDE.U32 UR4, UR7, UR4, URZ ;  /* 0x00000004070472a5 */ /* 0x000fc8000f8e003f */
[----:B------:R-:W-:-:S04]  /*8170*/  @UP1 USHF.R.U32.HI UR7, URZ, UR11, UR5 ;  /* 0x0000000b3f071299 */ /* 0x000fc80008011605 */
[----:B------:R-:W-:-:S04]  /*8180*/  UIADD3 UR7, UR10, UR7, URZ ;  /* 0x000000070a077290 */ /* 0x000fc8000fffe03f */
        /* <DEDUP_REMOVED lines=13> */
.L_x_1262:
[----:B------:R-:W-:Y:S02]  /*8260*/  ULDC UR15, c[0x0][0x9e4] ;  /* 0x00027900000f7ab9 */ /* 0x000fe40000000800 */
[----:B------:R-:W-:-:S11]  /*8270*/  UISETP.NE.AND UP0, UPT, UR15, 0x1, UPT ;  /* 0x000000010f00788c */ /* 0x000fd6000bf05270 */
[----:B------:R-:W-:Y:S02]  /*8280*/  @UP0 ULDC.64 UR4, c[0x0][0x9e8] ;  /* 0x00027a0000040ab9 */ /* 0x000fe40000000a00 */
[----:B------:R-:W-:-:S04]  /*8290*/  UIMAD.WIDE.U32 UR10, UR7, UR4, URZ ;  /* 0x00000004070a72a5 */ /* 0x000fc8000f8e003f */
[----:B------:R-:W-:-:S12]  /*82a0*/  @UP0 USHF.R.U32.HI UR7, URZ, UR5, UR11 ;  /* 0x000000053f070299 */ /* 0x000fd8000801160b */
.L_x_1263:
[----:B------:R-:W-:-:S04]  /*82b0*/  UIMAD UR7, UR7, UR15, URZ ;  /* 0x0000000f070772a4 */ /* 0x000fc8000f8e023f */
[----:B------:R-:W-:-:S04]  /*82c0*/  UISETP.LT.AND UP0, UPT, UR14, UR7, UPT ;  /* 0x000000070e00728c */ /* 0x000fc8000bf01270 */
[----:B------:R-:W-:-:S12]  /*82d0*/  USEL UR14, UR14, UR7, !UP0 ;  /* 0x000000070e0e7287 */ /* 0x000fd8000c000000 */
.L_x_1261:
        /* <DEDUP_REMOVED lines=13> */
[----:B------:R-:W-:-:S05]  /*83b0*/  ULDC UR51, c[0x0][0x988] ;  /* 0x0002620000337ab9 */ /* 0x000fca0000000800 */
.L_x_1275:
[----:B------:R-:W-:-:S04]  /*83c0*/  UISETP.NE.AND UP0, UPT, UR4, 0x1, UPT ;  /* 0x000000010400788c */ /* 0x000fc8000bf05270 */
[----:B------:R-:W-:-:S04]  /*83d0*/  USEL UR38, URZ, 0x1, UP0 ;  /* 0x000000013f267887 */ /* 0x000fc80008000000 */
[----:B------:R-:W-:Y:S01]  /*83e0*/  ULOP3.LUT UR38, UR7, UR38, URZ, 0x3c, !UPT ;  /* 0x0000002607267292 */ /* 0x000fe2000f8e3c3f */
[----:B------:R-:W-:Y:S11]  /*83f0*/  @!P0 BRA `(.L_x_1265) ;  /* 0x0000000000048947 */ /* 0x000ff60003800000 */
[----:B------:R-:W-:Y:S01]  /*8400*/  BPT.TRAP 0x1 ;  /* 0x000000040000795c */ /* 0x000fe20000300000 */
.L_x_1265:
        /* <DEDUP_REMOVED lines=9> */
.L_x_1266:
[----:B-1----:R-:W-:Y:S05]  /*84a0*/  @P1 BRA `(.L_x_1267) ;  /* 0x0000000000081947 */ /* 0x002fea0003800000 */
[----:B------:R-:W1:Y:S02]  /*84b0*/  SYNCS.PHASECHK.TRANS64.TRYWAIT P1, [UR5+0x30830], R3 ;  /* 0x03083003ff0075a7 */ /* 0x000e640008020145 */
[----:B-1----:R-:W-:Y:S05]  /*84c0*/  @!P1 BRA `(.L_x_1268) ;  /* 0x0000010400789947 */ /* 0x002fea0003800000 */
.L_x_1267:
        /* <DEDUP_REMOVED lines=168> */
.L_x_1269:
[----:B------:R-:W-:Y:S01]  /*8f50*/  ULEA UR10, UR4, UR60, 0x3 ;  /* 0x0000003c040a7291 */ /* 0x000fe2000f8e183f */
[----:B------:R-:W-:-:S05]  /*8f60*/  IMAD.U32 R0, RZ, RZ, UR7 ;  /* 0x00000007ff007e24 */ /* 0x000fca000f8e00ff */
[----:B------:R-:W-:-:S04]  /*8f70*/  SHF.L.U32 R0, R0, 0x1f, RZ ;  /* 0x0000001f00007819 */ /* 0x000fc800000006ff */
[----:B------:R2:W3:Y:S01]  /*8f80*/  SYNCS.PHASECHK.TRANS64.TRYWAIT P1, [UR10+0x30850], R0 ;  /* 0x03085000ff0075a7 */ /* 0x0004e2000802014a */
[----:B------:R-:W-:Y:S05]  /*8f90*/  @!P0 BRA `(.L_x_1270) ;  /* 0x0000000000048947 */ /* 0x000fea0003800000 */
[----:B------:R-:W-:Y:S01]  /*8fa0*/  BPT.TRAP 0x1 ;  /* 0x000000040000795c */ /* 0x000fe20000300000 */
.L_x_1270:
[----:B---3--:R-:W-:Y:S05]  /*8fb0*/  @P1 BRA `(.L_x_1271) ;  /* 0x0000000000081947 */ /* 0x008fea0003800000 */
[----:B------:R-:W3:Y:S02]  /*8fc0*/  SYNCS.PHASECHK.TRANS64.TRYWAIT P1, [UR10+0x30850], R0 ;  /* 0x03085000ff0075a7 */ /* 0x000ee4000802014a */
[----:B---3--:R-:W-:Y:S05]  /*8fd0*/  @!P1 BRA `(.L_x_1272) ;  /* 0x000000f800cc9947 */ /* 0x008fea0003800000 */
.L_x_1271:
        /* <DEDUP_REMOVED lines=37> */
.L_x_1273:
[----:B--23--:R-:W-:Y:S01]  /*9230*/  FMNMX.FTZ R0, R120, R10, !PT ;  /* 0x0000000a78007209 */ /* 0x00cfe20007810000 */
[----:B------:R-:W-:Y:S01]  /*9240*/  UMOV UR6, UR51 ;  /* 0x0000003300067c82 */ /* 0x000fe20008000000 */
[----:B------:R-:W-:Y:S01]  /*9250*/  FMNMX.FTZ R2, R122, R11, !PT ;  /* 0x0000000b7a027209 */ /* 0x000fe20007810000 */
[----:B------:R-:W2:Y:S01]  /*9260*/  S2UR UR4, SR_CgaCtaId ;  /* 0x00000000000479c3 */ /* 0x000ea20000008800 */
[----:B01----:R-:W-:Y:S01]  /*9270*/  FMNMX.FTZ R3, R121, R0, !PT ;  /* 0x0000000079037209 */ /* 0x003fe20007810000 */
[----:B------:R-:W-:Y:S01]  /*9280*/  UIADD3 UR5, UR5, 0x30840, URZ ;  /* 0x0003084005057890 */ /* 0x000fe2000fffe03f */
        /* <DEDUP_REMOVED lines=10> */
[----:B------:R-:W-:Y:S01]  /*9330*/  FMNMX.FTZ R2, R134, R13, !PT ;  /* 0x0000000d86027209 */ /* 0x000fe20007810000 */
[----:B--2---:R-:W-:Y:S01]  /*9340*/  UPRMT UR5, UR4, 0x654, UR5 ;  /* 0x0000065404057896 */ /* 0x004fe20008000005 */
[----:B------:R-:W-:Y:S02]  /*9350*/  FMNMX.FTZ R3, R133, R0, !PT ;  /* 0x0000000085037209 */ /* 0x000fe40007810000 */
[----:B------:R-:W-:Y:S02]  /*9360*/  FMNMX.FTZ R13, R135, R2, !PT ;  /* 0x00000002870d7209 */ /* 0x000fe40007810000 */
[----:B------:R-:W-:Y:S02]  /*9370*/  FMNMX.FTZ R0, R136, R3, !PT ;  /* 0x0000000388007209 */ /* 0x000fe40007810000 */
[----:B------:R-:W-:-:S02]  /*9380*/  FMNMX.FTZ R2, R138, R13, !PT ;  /* 0x0000000d8a027209 */ /* 0x000fc40007810000 */
[----:B------:R-:W-:Y:S01]  /*9390*/  FMNMX.FTZ R3, R137, R0, !PT ;  /* 0x0000000089037209 */ /* 0x000fe20007810000 */
[----:B------:R-:W-:Y:S01]  /*93a0*/  SYNCS.ARRIVE.TRANS64.RED.A1T0 RZ, [UR5], RZ ;  /* 0x000000ffffff79a7 */ /* 0x000fe20008100405 */
        /* <DEDUP_REMOVED lines=32> */
[----:B-1----:R-:W-:-:S03]  /*95b0*/  FMNMX.FTZ R15, R2, R15, !PT ;  /* 0x0000000f020f7209 */ /* 0x002fc60007810000 */
[----:B------:R-:W0:Y:S04]  /*95c0*/  SHFL.BFLY PT, R4, R13, 0x1, 0x1f ;  /* 0x0c201f000d047f89 */ /* 0x000e2800000e0000 */
[----:B------:R-:W1:Y:S01]  /*95d0*/  SHFL.BFLY PT, R14, R15, 0x1, 0x1f ;  /* 0x0c201f000f0e7f89 */ /* 0x000e6200000e0000 */
[----:B0-----:R-:W-:Y:S02]  /*95e0*/  FMNMX.FTZ R4, R13, R4, !PT ;  /* 0x000000040d047209 */ /* 0x001fe40007810000 */
[----:B-1----:R-:W-:-:S03]  /*95f0*/  FMNMX.FTZ R3, R15, R14, !PT ;  /* 0x0000000e0f037209 */ /* 0x002fc60007810000 */
[----:B------:R-:W-:-:S04]  /*9600*/  FADD.FTZ R10, -R4, R10 ;  /* 0x0000000a040a7221 */ /* 0x000fc80000010100 */
[----:B------:R-:W-:Y:S01]  /*9610*/  FMUL.FTZ R14, R10, UR6 ;  /* 0x000000060a0e7c20 */ /* 0x000fe20008410000 */
[----:B------:R-:W-:-:S03]  /*9620*/  FADD.FTZ R10, -R3, R11 ;  /* 0x0000000b030a7221 */ /* 0x000fc60000010100 */
[----:B------:R-:W-:Y:S01]  /*9630*/  MUFU.EX2 R0, R14 ;  /* 0x0000000e00007308 */ /* 0x000fe20000000800 */
[----:B------:R-:W-:Y:S01]  /*9640*/  FMUL.FTZ R2, R10, UR6 ;  /* 0x000000060a027c20 */ /* 0x000fe20008410000 */
[----:B------:R-:W-:-:S04]  /*9650*/  FMUL.FTZ R10, R4, UR6 ;  /* 0x00000006040a7c20 */ /* 0x000fc80008410000 */
[--C-:B------:R-:W-:Y:S01]  /*9660*/  FFMA.FTZ R11, R120, UR6, -R10.reuse ;  /* 0x00000006780b7c23 */ /* 0x100fe2000801080a */
[----:B------:R-:W-:Y:S01]  /*9670*/  FMUL.FTZ R120, R3, UR6 ;  /* 0x0000000603787c20 */ /* 0x000fe20008410000 */
[--C-:B------:R-:W-:Y:S01]  /*9680*/  FFMA.FTZ R188, R121, UR6, -R10.reuse ;  /* 0x0000000679bc7c23 */ /* 0x100fe2000801080a */
[----:B------:R-:W-:Y:S01]  /*9690*/  FFMA.FTZ R176, R144, UR6, -R10 ;  /* 0x0000000690b07c23 */ /* 0x000fe2000801080a */
[----:B------:R-:W-:Y:S01]  /*96a0*/  MUFU.EX2 R2, R2 ;  /* 0x0000000200027308 */ /* 0x000fe20000000800 */
[--C-:B------:R-:W-:Y:S01]  /*96b0*/  FFMA.FTZ R189, R122, UR6, -R120.reuse ;  /* 0x000000067abd7c23 */ /* 0x100fe20008010878 */
[----:B------:R-:W-:Y:S01]  /*96c0*/  FFMA.FTZ R144, R123, UR6, -R120 ;  /* 0x000000067b907c23 */ /* 0x000fe20008010878 */
[----:B------:R-:W-:Y:S01]  /*96d0*/  FFMA.FTZ R190, R124, UR6, -R10 ;  /* 0x000000067cbe7c23 */ /* 0x000fe2000801080a */
[----:B------:R-:W-:Y:S01]  /*96e0*/  FFMA.FTZ R191, R126, UR6, -R120 ;  /* 0x000000067ebf7c23 */ /* 0x000fe20008010878 */
[--C-:B------:R-:W-:Y:S01]  /*96f0*/  FFMA.FTZ R173, R125, UR6, -R10.reuse ;  /* 0x000000067dad7c23 */ /* 0x100fe2000801080a */
[----:B------:R-:W-:Y:S01]  /*9700*/  FFMA.FTZ R182, R140, UR6, -R10 ;  /* 0x000000068cb67c23 */ /* 0x000fe2000801080a */
[----:B------:R-:W-:Y:S01]  /*9710*/  FFMA.FTZ R140, R127, UR6, -R120 ;  /* 0x000000067f8c7c23 */ /* 0x000fe20008010878 */
[----:B------:R-:W0:Y:S01]  /*9720*/  MUFU.EX2 R11, R11 ;  /* 0x0000000b000b7308 */ /* 0x000e220000000800 */
[----:B------:R-:W-:Y:S01]  /*9730*/  FFMA.FTZ R184, R128, UR6, -R10 ;  /* 0x0000000680b87c23 */ /* 0x000fe2000801080a */
[----:B------:R-:W-:Y:S01]  /*9740*/  FFMA.FTZ R185, R130, UR6, -R120 ;  /* 0x0000000682b97c23 */ /* 0x000fe20008010878 */
[--C-:B------:R-:W-:Y:S01]  /*9750*/  FFMA.FTZ R171, R129, UR6, -R10.reuse ;  /* 0x0000000681ab7c23 */ /* 0x100fe2000801080a */
[----:B------:R-:W-:Y:S01]  /*9760*/  FFMA.FTZ R180, R136, UR6, -R10 ;  /* 0x0000000688b47c23 */ /* 0x000fe2000801080a */
[----:B------:R-:W-:Y:S01]  /*9770*/  FFMA.FTZ R136, R131, UR6, -R120 ;  /* 0x0000000683887c23 */ /* 0x000fe20008010878 */
[----:B------:R-:W-:Y:S01]  /*9780*/  FFMA.FTZ R186, R132, UR6, -R10 ;  /* 0x0000000684ba7c23 */ /* 0x000fe2000801080a */
[----:B------:R-:W-:Y:S01]  /*9790*/  FFMA.FTZ R187, R134, UR6, -R120 ;  /* 0x0000000686bb7c23 */ /* 0x000fe20008010878 */
[----:B------:R-:W1:Y:S01]  /*97a0*/  MUFU.EX2 R189, R189 ;  /* 0x000000bd00bd7308 */ /* 0x000e620000000800 */
[--C-:B------:R-:W-:Y:S01]  /*97b0*/  FFMA.FTZ R169, R133, UR6, -R10.reuse ;  /* 0x0000000685a97c23 */ /* 0x100fe2000801080a */
[----:B------:R-:W-:Y:S01]  /*97c0*/  FFMA.FTZ R133, R137, UR6, -R10 ;  /* 0x0000000689857c23 */ /* 0x000fe2000801080a */
[----:B------:R-:W-:Y:S01]  /*97d0*/  FFMA.FTZ R132, R135, UR6, -R120 ;  /* 0x0000000687847c23 */ /* 0x000fe20008010878 */
[--C-:B------:R-:W-:Y:S01]  /*97e0*/  FFMA.FTZ R129, R141, UR6, -R10.reuse ;  /* 0x000000068d817c23 */ /* 0x100fe2000801080a */
[--C-:B------:R-:W-:Y:S01]  /*97f0*/  FFMA.FTZ R125, R145, UR6, -R10.reuse ;  /* 0x00000006917d7c23 */ /* 0x100fe2000801080a */
[--C-:B------:R-:W-:Y:S01]  /*9800*/  FFMA.FTZ R178, R148, UR6, -R10.reuse ;  /* 0x0000000694b27c23 */ /* 0x100fe2000801080a */
[--C-:B------:R-:W-:Y:S01]  /*9810*/  FFMA.FTZ R121, R149, UR6, -R10.reuse ;  /* 0x0000000695797c23 */ /* 0x100fe2000801080a */
[----:B------:R-:W2:Y:S01]  /*9820*/  MUFU.EX2 R188, R188 ;  /* 0x000000bc00bc7308 */ /* 0x000ea20000000800 */
[----:B0-----:R-:W-:Y:S01]  /*9830*/  FFMA.FTZ R123, R0, R8, R11 ;  /* 0x00000008007b7223 */ /* 0x001fe2000001000b */
[--C-:B------:R-:W-:Y:S01]  /*9840*/  FFMA.FTZ R172, R152, UR6, -R10.reuse ;  /* 0x0000000698ac7c23 */ /* 0x100fe2000801080a */
[--C-:B------:R-:W-:Y:S01]  /*9850*/  FFMA.FTZ R21, R153, UR6, -R10.reuse ;  /* 0x0000000699157c23 */ /* 0x100fe2000801080a */
[--C-:B------:R-:W-:Y:S01]  /*9860*/  FFMA.FTZ R174, R156, UR6, -R10.reuse ;  /* 0x000000069cae7c23 */ /* 0x100fe2000801080a */
[--C-:B------:R-:W-:Y:S01]  /*9870*/  FFMA.FTZ R15, R157, UR6, -R10.reuse ;  /* 0x000000069d0f7c23 */ /* 0x100fe2000801080a */
[--C-:B------:R-:W-:Y:S01]  /*9880*/  FFMA.FTZ R168, R160, UR6, -R10.reuse ;  /* 0x00000006a0a87c23 */ /* 0x100fe2000801080a */
[--C-:B------:R-:W-:Y:S01]  /*9890*/  FFMA.FTZ R13, R161, UR6, -R10.reuse ;  /* 0x00000006a10d7c23 */ /* 0x100fe2000801080a */
[----:B------:R-:W0:Y:S01]  /*98a0*/  MUFU.EX2 R144, R144 ;  /* 0x0000009000907308 */ /* 0x000e220000000800 */
[----:B-1----:R-:W-:Y:S01]  /*98b0*/  FFMA.FTZ R5, R2, R5, R189 ;  /* 0x0000000502057223 */ /* 0x002fe200000100bd */
[--C-:B------:R-:W-:Y:S01]  /*98c0*/  FFMA.FTZ R170, R164, UR6, -R10.reuse ;  /* 0x00000006a4aa7c23 */ /* 0x100fe2000801080a */
[----:B------:R-:W-:Y:S01]  /*98d0*/  FFMA.FTZ R137, R165, UR6, -R10 ;  /* 0x00000006a5897c23 */ /* 0x000fe2000801080a */
[--C-:B------:R-:W-:Y:S01]  /*98e0*/  FFMA.FTZ R181, R138, UR6, -R120.reuse ;  /* 0x000000068ab57c23 */ /* 0x100fe20008010878 */
[--C-:B------:R-:W-:Y:S01]  /*98f0*/  FFMA.FTZ R130, R139, UR6, -R120.reuse ;  /* 0x000000068b827c23 */ /* 0x100fe20008010878 */
[--C-:B------:R-:W-:Y:S01]  /*9900*/  FFMA.FTZ R183, R142, UR6, -R120.reuse ;  /* 0x000000068eb77c23 */ /* 0x100fe20008010878 */
[--C-:B------:R-:W-:Y:S01]  /*9910*/  FFMA.FTZ R128, R143, UR6, -R120.reuse ;  /* 0x000000068f807c23 */ /* 0x100fe20008010878 */
[----:B------:R-:W1:Y:S01]  /*9920*/  MUFU.EX2 R190, R190 ;  /* 0x000000be00be7308 */ /* 0x000e620000000800 */
[----:B--2---:R-:W-:Y:S01]  /*9930*/  FADD.FTZ R123, R188, R123 ;  /* 0x0000007bbc7b7221 */ /* 0x004fe20000010000 */
[--C-:B------:R-:W-:Y:S01]  /*9940*/  FFMA.FTZ R177, R146, UR6, -R120.reuse ;  /* 0x0000000692b17c23 */ /* 0x100fe20008010878 */
[--C-:B------:R-:W-:Y:S01]  /*9950*/  FFMA.FTZ R126, R147, UR6, -R120.reuse ;  /* 0x00000006937e7c23 */ /* 0x100fe20008010878 */
[--C-:B------:R-:W-:Y:S01]  /*9960*/  FFMA.FTZ R179, R150, UR6, -R120.reuse ;  /* 0x0000000696b37c23 */ /* 0x100fe20008010878 */
[--C-:B------:R-:W-:Y:S01]  /*9970*/  FFMA.FTZ R124, R151, UR6, -R120.reuse ;  /* 0x00000006977c7c23 */ /* 0x100fe20008010878 */
[--C-:B------:R-:W-:Y:S01]  /*9980*/  FFMA.FTZ R127, R155, UR6, -R120.reuse ;  /* 0x000000069b7f7c23 */ /* 0x100fe20008010878 */
[--C-:B------:R-:W-:Y:S01]  /*9990*/  FFMA.FTZ R175, R158, UR6, -R120.reuse ;  /* 0x000000069eaf7c23 */ /* 0x100fe20008010878 */
[----:B------:R-:W2:Y:S01]  /*99a0*/  MUFU.EX2 R191, R191 ;  /* 0x000000bf00bf7308 */ /* 0x000ea20000000800 */
[----:B0-----:R-:W-:Y:S01]  /*99b0*/  FADD.FTZ R8, R144, R5 ;  /* 0x0000000590087221 */ /* 0x001fe20000010000 */
[----:B------:R-:W-:-:S06]  /*99c0*/  FFMA.FTZ R122, R159, UR6, -R120 ;  /* 0x000000069f7a7c23 */ /* 0x000fcc0008010878 */
[----:B------:R-:W0:Y:S01]  /*99d0*/  MUFU.EX2 R173, R173 ;  /* 0x000000ad00ad7308 */ /* 0x000e220000000800 */
[----:B-1----:R-:W-:-:S07]  /*99e0*/  FADD.FTZ R10, R190, R123 ;  /* 0x0000007bbe0a7221 */ /* 0x002fce0000010000 */
[----:B------:R-:W1:Y:S01]  /*99f0*/  MUFU.EX2 R140, R140 ;  /* 0x0000008c008c7308 */ /* 0x000e620000000800 */
[----:B--2---:R-:W-:-:S07]  /*9a00*/  FADD.FTZ R5, R191, R8 ;  /* 0x00000008bf057221 */ /* 0x004fce0000010000 */
        /* <DEDUP_REMOVED lines=89> */
.L_x_1274:
[----:B------:R-:W0:Y:S01]  /*9fa0*/  S2UR UR4, SR_CgaCtaId ;  /* 0x00000000000479c3 */ /* 0x000e220000008800 */
[----:B------:R-:W-:Y:S01]  /*9fb0*/  UIADD3 UR10, UR10, 0x30860, URZ ;  /* 0x000308600a0a7890 */ /* 0x000fe2000fffe03f */
[C---:B------:R-:W-:Y:S01]  /*9fc0*/  ISETP.GT.AND P1, PT, R12.reuse, UR50, PT ;  /* 0x000000320c007c0c */ /* 0x040fe2000bf24270 */
[----:B------:R-:W-:Y:S01]  /*9fd0*/  UMOV UR7, UR38 ;  /* 0x0000002600077c82 */ /* 0x000fe20008000000 */
[----:B------:R-:W-:Y:S01]  /*9fe0*/  F2FP.F16.F32.PACK_AB R190, R173, R190 ;  /* 0x000000beadbe723e */ /* 0x000fe200000000ff */
[----:B------:R-:W-:Y:S01]  /*9ff0*/  VIADD R12, R12, 0xffffffff ;  /* 0xffffffff0c0c7836 */ /* 0x000fe20000000000 */
[----:B------:R-:W-:Y:S01]  /*a000*/  F2FP.F16.F32.PACK_AB R188, R188, R11 ;  /* 0x0000000bbcbc723e */ /* 0x000fe200000000ff */
[----:B------:R-:W-:Y:S01]  /*a010*/  IMAD.MOV.U32 R11, RZ, RZ, R3 ;  /* 0x000000ffff0b7224 */ /* 0x000fe200078e0003 */
[----:B------:R-:W-:Y:S02]  /*a020*/  F2FP.F16.F32.PACK_AB R184, R171, R184 ;  /* 0x000000b8abb8723e */ /* 0x000fe400000000ff */
[----:B------:R-:W-:-:S02]  /*a030*/  F2FP.F16.F32.PACK_AB R186, R169, R186 ;  /* 0x000000baa9ba723e */ /* 0x000fc400000000ff */
[----:B------:R-:W-:Y:S01]  /*a040*/  F2FP.F16.F32.PACK_AB R173, R127, R10 ;  /* 0x0000000a7fad723e */ /* 0x000fe200000000ff */
[----:B------:R-:W-:Y:S01]  /*a050*/  IMAD.MOV.U32 R10, RZ, RZ, R4 ;  /* 0x000000ffff0a7224 */ /* 0x000fe200078e0004 */
        /* <DEDUP_REMOVED lines=23> */
.L_x_1264:
[----:B------:R-:W-:-:S13]  /*a1d0*/  R2UR UR4, R193 ;  /* 0x00000000c10472ca */ /* 0x000fda00000e0000 */
[----:B------:R-:W-:-:S13]  /*a1e0*/  ISETP.GE.AND P1, PT, R12, UR4, PT ;  /* 0x000000040c007c0c */ /* 0x000fda000bf26270 */
[----:B------:R-:W-:Y:S05]  /*a1f0*/  @!P1 BRA `(.L_x_1276) ;  /* 0x0000003000609947 */ /* 0x000fea0003800000 */
[----:B------:R-:W-:Y:S01]  /*a200*/  IMAD.MOV.U32 R10, RZ, RZ, R3 ;  /* 0x000000ffff0a7224 */ /* 0x000fe200078e0003 */
[----:B------:R-:W-:Y:S01]  /*a210*/  UMOV UR7, UR38 ;  /* 0x0000002600077c82 */ /* 0x000fe20008000000 */
[----:B------:R-:W-:Y:S01]  /*a220*/  IMAD.MOV.U32 R11, RZ, RZ, R4 ;  /* 0x000000ffff0b7224 */ /* 0x000fe200078e0004 */
[----:B------:R-:W-:Y:S01]  /*a230*/  UMOV UR4, UR39 ;  /* 0x0000002700047c82 */ /* 0x000fe20008000000 */
[----:B------:R-:W-:Y:S01]  /*a240*/  ULDC UR50, c[0x0][0x9e4] ;  /* 0x0002790000327ab9 */ /* 0x000fe20000000800 */
[----:B------:R-:W-:Y:S01]  /*a250*/  ULDC UR51, c[0x0][0x9dc] ;  /* 0x0002770000337ab9 */ /* 0x000fe20000000800 */
[----:B------:R-:W-:Y:S01]  /*a260*/  ULDC UR54, c[0x0][0x988] ;  /* 0x0002620000367ab9 */ /* 0x000fe20000000800 */
[----:B------:R-:W-:-:S05]  /*a270*/  ULDC UR55, c[0x0][0x9e0] ;  /* 0x0002780000377ab9 */ /* 0x000fca0000000800 */
.L_x_1295:
[----:B------:R-:W-:-:S04]  /*a280*/  UISETP.NE.AND UP0, UPT, UR4, 0x1, UPT ;  /* 0x000000010400788c */ /* 0x000fc8000bf05270 */
[----:B------:R-:W-:-:S04]  /*a290*/  USEL UR38, URZ, 0x1, UP0 ;  /* 0x000000013f267887 */ /* 0x000fc80008000000 */
[----:B------:R-:W-:Y:S01]  /*a2a0*/  ULOP3.LUT UR38, UR7, UR38, URZ, 0x3c, !UPT ;  /* 0x0000002607267292 */ /* 0x000fe2000f8e3c3f */
[----:B------:R-:W-:Y:S11]  /*a2b0*/  @!P0 BRA `(.L_x_1277) ;  /* 0x0000000000048947 */ /* 0x000ff60003800000 */
[----:B------:R-:W-:Y:S01]  /*a2c0*/  BPT.TRAP 0x1 ;  /* 0x000000040000795c */ /* 0x000fe20000300000 */
.L_x_1277:
        /* <DEDUP_REMOVED lines=9> */
.L_x_1278:
[----:B-1----:R-:W-:Y:S05]  /*a360*/  @P1 BRA `(.L_x_1279) ;  /* 0x0000000000081947 */ /* 0x002fea0003800000 */
[----:B------:R-:W1:Y:S02]  /*a370*/  SYNCS.PHASECHK.TRANS64.TRYWAIT P1, [UR5+0x30830], R3 ;  /* 0x03083003ff0075a7 */ /* 0x000e640008020145 */
[----:B-1----:R-:W-:Y:S05]  /*a380*/  @!P1 BRA `(.L_x_1280) ;  /* 0x000000e400f89947 */ /* 0x002fea0003800000 */
.L_x_1279:
        /* <DEDUP_REMOVED lines=168> */
.L_x_1281:
[----:B------:R-:W-:Y:S01]  /*ae10*/  ULEA UR10, UR4, UR60, 0x3 ;  /* 0x0000003c040a7291 */ /* 0x000fe2000f8e183f */
[----:B------:R-:W-:-:S05]  /*ae20*/  IMAD.U32 R0, RZ, RZ, UR7 ;  /* 0x00000007ff007e24 */ /* 0x000fca000f8e00ff */
[----:B------:R-:W-:-:S04]  /*ae30*/  SHF.L.U32 R0, R0, 0x1f, RZ ;  /* 0x0000001f00007819 */ /* 0x000fc800000006ff */
[----:B------:R2:W3:Y:S01]  /*ae40*/  SYNCS.PHASECHK.TRANS64.TRYWAIT P1, [UR10+0x30850], R0 ;  /* 0x03085000ff0075a7 */ /* 0x0004e2000802014a */
[----:B------:R-:W-:Y:S05]  /*ae50*/  @!P0 BRA `(.L_x_1282) ;  /* 0x0000000000048947 */ /* 0x000fea0003800000 */
[----:B------:R-:W-:Y:S01]  /*ae60*/  BPT.TRAP 0x1 ;  /* 0x000000040000795c */ /* 0x000fe20000300000 */
.L_x_1282:
[----:B---3--:R-:W-:Y:S05]  /*ae70*/  @P1 BRA `(.L_x_1283) ;  /* 0x0000000000081947 */ /* 0x008fea0003800000 */
[----:B------:R-:W3:Y:S02]  /*ae80*/  SYNCS.PHASECHK.TRANS64.TRYWAIT P1, [UR10+0x30850], R0 ;  /* 0x03085000ff0075a7 */ /* 0x000ee4000802014a */
[----:B---3--:R-:W-:Y:S05]  /*ae90*/  @!P1 BRA `(.L_x_1284) ;  /* 0x000000dc004c9947 */ /* 0x008fea0003800000 */
.L_x_1283:
        /* <DEDUP_REMOVED lines=37> */
.L_x_1285:
[----:B------:R-:W-:Y:S01]  /*b0f0*/  R2UR UR6, R22 ;  /* 0x00000000160672ca */ /* 0x000fe200000e0000 */
[----:B------:R-:W-:Y:S01]  /*b100*/  UISETP.NE.AND UP0, UPT, UR61, URZ, UPT ;  /* 0x0000003f3d00728c */ /* 0x000fe2000bf05270 */
[----:B------:R-:W-:Y:S01]  /*b110*/  R2UR UR4, R23 ;  /* 0x00000000170472ca */ /* 0x000fe200000e0000 */
[----:B------:R-:W-:Y:S01]  /*b120*/  IMAD R20, R12, -0x60, RZ ;  /* 0xffffffa00c147824 */ /* 0x000fe200078e02ff */
[----:B------:R-:W-:-:S09]  /*b130*/  UIADD3 UR5, UR5, 0x30840, URZ ;  /* 0x0003084005057890 */ /* 0x000fd2000fffe03f */
        /* <DEDUP_REMOVED lines=34> */
.L_x_1288:
[----:B------:R-:W-:-:S05]  /*b360*/  IMAD.U32 R168, RZ, RZ, UR50 ;  /* 0x00000032ffa87e24 */ /* 0x000fca000f8e00ff */
[----:B------:R-:W-:-:S13]  /*b370*/  ISETP.NE.AND P1, PT, R168, 0x1, PT ;  /* 0x00000001a800780c */ /* 0x000fda0003f25270 */
[----:B0-----:R-:W0:Y:S02]  /*b380*/  @P1 LDC.64 R2, c[0x0][0x9e8] ;  /* 0x00027a00ff021b82 */ /* 0x001e240000000a00 */
[----:B0-----:R-:W-:-:S05]  /*b390*/  @P1 IMAD.HI.U32 R2, R169, R2, RZ ;  /* 0x00000002a9021227 */ /* 0x001fca00078e00ff */
[----:B------:R-:W-:-:S07]  /*b3a0*/  @P1 SHF.R.U32.HI R169, RZ, R3, R2 ;  /* 0x00000003ffa91219 */ /* 0x000fce0000011602 */
.L_x_1289:
[----:B------:R-:W-:Y:S05]  /*b3b0*/  BSYNC B0 ;  /* 0x0000000000007941 */ /* 0x000fea0003800000 */
.L_x_1287:
[----:B------:R-:W-:-:S05]  /*b3c0*/  IMAD R169, R169, R168, R0 ;  /* 0x000000a8a9a97224 */ /* 0x000fca00078e0200 */
[----:B------:R-:W-:Y:S02]  /*b3d0*/  VIADDMNMX R13, R169, R168, R13, PT ;  /* 0x000000a8a90d7246 */ /* 0x000fe4000380010d */
[----:B------:R-:W-:-:S07]  /*b3e0*/  VIMNMX R4, R4, R169, !PT ;  /* 0x000000a904047248 */ /* 0x000fce0007fe0100 */
.L_x_1286:
        /* <DEDUP_REMOVED lines=152> */
.L_x_1292:
[----:B------:R-:W-:-:S05]  /*bd70*/  IMAD.U32 R4, RZ, RZ, UR50 ;  /* 0x00000032ff047e24 */ /* 0x000fca000f8e00ff */
[----:B------:R-:W-:-:S13]  /*bd80*/  ISETP.NE.AND P6, PT, R4, 0x1, PT ;  /* 0x000000010400780c */ /* 0x000fda0003fc5270 */
[----:B0-----:R-:W0:Y:S02]  /*bd90*/  @P6 LDC.64 R2, c[0x0][0x9e8] ;  /* 0x00027a00ff026b82 */ /* 0x001e240000000a00 */
[----:B0-----:R-:W-:-:S05]  /*bda0*/  @P6 IMAD.HI.U32 R2, R13, R2, RZ ;  /* 0x000000020d026227 */ /* 0x001fca00078e00ff */
[----:B------:R-:W-:-:S07]  /*bdb0*/  @P6 SHF.R.U32.HI R13, RZ, R3, R2 ;  /* 0x00000003ff0d6219 */ /* 0x000fce0000011602 */
.L_x_1293:
[----:B------:R-:W-:Y:S05]  /*bdc0*/  BSYNC B0 ;  /* 0x0000000000007941 */ /* 0x000fea0003800000 */
.L_x_1291:
[----:B------:R-:W-:-:S05]  /*bdd0*/  IMAD R0, R13, R4, R0 ;  /* 0x000000040d007224 */ /* 0x000fca00078e0200 */
[----:B------:R-:W-:Y:S02]  /*bde0*/  VIADDMNMX R15, R0, R4, R15, PT ;  /* 0x00000004000f7246 */ /* 0x000fe4000380010f */
[----:B------:R-:W-:-:S07]  /*bdf0*/  VIMNMX R14, R14, R0, !PT ;  /* 0x000000000e0e7248 */ /* 0x000fce0007fe0100 */
.L_x_1290:
        /* <DEDUP_REMOVED lines=128> */
[----:B------:R-:W-:Y:S02]  /*c600*/  FMNMX.FTZ R3, R131, R2, !PT ;  /* 0x0000000283037209 */ /* 0x000fe40007810000 */
[----:B------:R-:W-:Y:S01]  /*c610*/  FSEL R20, R4, RZ, P1 ;  /* 0x000000ff04147208 */ /* 0x000fe20000800000 */
[--C-:B------:R-:W-:Y:S01]  /*c620*/  FFMA.FTZ R169, R125, UR6, -R0.reuse ;  /* 0x000000067da97c23 */ /* 0x100fe20008010800 */
[----:B------:R-:W-:Y:S01]  /*c630*/  FMNMX.FTZ R2, R134, R3, !PT ;  /* 0x0000000386027209 */ /* 0x000fe20007810000 */
[--C-:B------:R-:W-:Y:S01]  /*c640*/  FFMA.FTZ R188, R121, UR6, -R0.reuse ;  /* 0x0000000679bc7c23 */ /* 0x100fe20008010800 */
[--C-:B------:R-:W-:Y:S01]  /*c650*/  FFMA.FTZ R125, R129, UR6, -R0.reuse ;  /* 0x00000006817d7c23 */ /* 0x100fe20008010800 */
[----:B------:R-:W-:Y:S01]  /*c660*/  FADD.FTZ R20, -R20, R11 ;  /* 0x0000000b14147221 */ /* 0x000fe20000010100 */
        /* <DEDUP_REMOVED lines=27> */
[----:B------:R-:W-:Y:S01]  /*c820*/  FFMA.FTZ R165, R165, UR6, -R0 ;  /* 0x00000006a5a57c23 */ /* 0x000fe20008010800 */
[----:B------:R-:W-:Y:S01]  /*c830*/  FMNMX.FTZ R2, R150, R3, !PT ;  /* 0x0000000396027209 */ /* 0x000fe20007810000 */
[----:B------:R-:W-:Y:S01]  /*c840*/  FMUL.FTZ R0, R20, UR6 ;  /* 0x0000000614007c20 */ /* 0x000fe20008410000 */
[----:B------:R-:W-:Y:S02]  /*c850*/  MUFU.EX2 R13, R13 ;  /* 0x0000000d000d7308 */ /* 0x000fe40000000800 */
[----:B------:R-:W-:-:S04]  /*c860*/  FMNMX.FTZ R3, R151, R2, !PT ;  /* 0x0000000297037209 */ /* 0x000fc80007810000 */
[----:B------:R-:W-:Y:S02]  /*c870*/  FMNMX.FTZ R2, R154, R3, !PT ;  /* 0x000000039a027209 */ /* 0x000fe40007810000 */
[----:B------:R-:W0:Y:S02]  /*c880*/  MUFU.EX2 R0, R0 ;  /* 0x0000000000007308 */ /* 0x000e240000000800 */
[----:B------:R-:W-:-:S04]  /*c890*/  FMNMX.FTZ R3, R155, R2, !PT ;  /* 0x000000029b037209 */ /* 0x000fc80007810000 */
[----:B------:R-:W-:Y:S02]  /*c8a0*/  FMNMX.FTZ R3, R158, R3, !PT ;  /* 0x000000039e037209 */ /* 0x000fe40007810000 */
[----:B------:R-:W1:Y:S02]  /*c8b0*/  MUFU.EX2 R188, R188 ;  /* 0x000000bc00bc7308 */ /* 0x000e640000000800 */
[----:B------:R-:W-:-:S04]  /*c8c0*/  FMNMX.FTZ R3, R14, R3, !PT ;  /* 0x000000030e037209 */ /* 0x000fc80007810000 */
[----:B------:R-:W-:Y:S02]  /*c8d0*/  FMNMX.FTZ R2, R162, R3, !PT ;  /* 0x00000003a2027209 */ /* 0x000fe40007810000 */
[----:B------:R-:W2:Y:S02]  /*c8e0*/  MUFU.EX2 R190, R190 ;  /* 0x000000be00be7308 */ /* 0x000ea40000000800 */
[----:B------:R-:W-:-:S04]  /*c8f0*/  FMNMX.FTZ R3, R163, R2, !PT ;  /* 0x00000002a3037209 */ /* 0x000fc80007810000 */
[----:B------:R-:W-:Y:S02]  /*c900*/  FMNMX.FTZ R2, R166, R3, !PT ;  /* 0x00000003a6027209 */ /* 0x000fe40007810000 */
[----:B------:R-:W3:Y:S02]  /*c910*/  MUFU.EX2 R169, R169 ;  /* 0x000000a900a97308 */ /* 0x000ee40000000800 */
[----:B------:R-:W-:-:S05]  /*c920*/  FMNMX.FTZ R2, R167, R2, !PT ;  /* 0x00000002a7027209 */ /* 0x000fca0007810000 */
[----:B------:R-:W4:Y:S01]  /*c930*/  SHFL.BFLY PT, R3, R2, 0x2, 0x1f ;  /* 0x0c401f0002037f89 */ /* 0x000f2200000e0000 */
[----:B------:R-:W5:Y:S08]  /*c940*/  MUFU.EX2 R184, R184 ;  /* 0x000000b800b87308 */ /* 0x000f700000000800 */
[----:B------:R-:W-:Y:S08]  /*c950*/  MUFU.EX2 R125, R125 ;  /* 0x0000007d007d7308 */ /* 0x000ff00000000800 */
[----:B------:R-:W-:Y:S01]  /*c960*/  MUFU.EX2 R186, R186 ;  /* 0x000000ba00ba7308 */ /* 0x000fe20000000800 */
        /* <DEDUP_REMOVED lines=8> */
[----:B------:R-:W-:Y:S02]  /*c9f0*/  FMUL.FTZ R2, R3, UR6 ;  /* 0x0000000603027c20 */ /* 0x000fe40008410000 */
[----:B------:R-:W-:Y:S03]  /*ca00*/  MUFU.EX2 R159, R159 ;  /* 0x0000009f009f7308 */ /* 0x000fe60000000800 */
[----:B------:R-:W-:-:S05]  /*ca10*/  FSEL R20, R2, RZ, P1 ;  /* 0x000000ff02147208 */ /* 0x000fca0000800000 */
[----:B------:R-:W-:Y:S01]  /*ca20*/  MUFU.EX2 R176, R176 ;  /* 0x000000b000b07308 */ /* 0x000fe20000000800 */
[--C-:B------:R-:W-:Y:S01]  /*ca30*/  FFMA.FTZ R189, R21, UR6, -R20.reuse ;  /* 0x0000000615bd7c23 */ /* 0x100fe20008010814 */
[----:B------:R-:W-:Y:S01]  /*ca40*/  FSEL R21, R3, RZ, P1 ;  /* 0x000000ff03157208 */ /* 0x000fe20000800000 */
[--C-:B------:R-:W-:Y:S01]  /*ca50*/  FFMA.FTZ R128, R123, UR6, -R20.reuse ;  /* 0x000000067b807c23 */ /* 0x100fe20008010814 */
[--C-:B------:R-:W-:Y:S01]  /*ca60*/  FFMA.FTZ R191, R126, UR6, -R20.reuse ;  /* 0x000000067ebf7c23 */ /* 0x100fe20008010814 */
[--C-:B------:R-:W-:Y:S01]  /*ca70*/  FFMA.FTZ R126, R127, UR6, -R20.reuse ;  /* 0x000000067f7e7c23 */ /* 0x100fe20008010814 */
[----:B------:R-:W-:Y:S01]  /*ca80*/  FFMA.FTZ R185, R130, UR6, -R20 ;  /* 0x0000000682b97c23 */ /* 0x000fe20008010814 */
[----:B------:R-:W-:Y:S01]  /*ca90*/  FADD.FTZ R21, -R21, R10 ;  /* 0x0000000a15157221 */ /* 0x000fe20000010100 */
[----:B------:R-:W-:Y:S01]  /*caa0*/  MUFU.EX2 R189, R189 ;  /* 0x000000bd00bd7308 */ /* 0x000fe20000000800 */
[--C-:B------:R-:W-:Y:S01]  /*cab0*/  FFMA.FTZ R124, R131, UR6, -R20.reuse ;  /* 0x00000006837c7c23 */ /* 0x100fe20008010814 */
[----:B0-----:R-:W-:Y:S01]  /*cac0*/  FFMA.FTZ R123, R0, R8, R13 ;  /* 0x00000008007b7223 */ /* 0x001fe2000001000d */
[----:B------:R-:W-:Y:S01]  /*cad0*/  FMUL.FTZ R21, R21, UR6 ;  /* 0x0000000615157c20 */ /* 0x000fe20008410000 */
[--C-:B------:R-:W-:Y:S01]  /*cae0*/  FFMA.FTZ R187, R134, UR6, -R20.reuse ;  /* 0x0000000686bb7c23 */ /* 0x100fe20008010814 */
[--C-:B------:R-:W-:Y:S01]  /*caf0*/  FFMA.FTZ R122, R135, UR6, -R20.reuse ;  /* 0x00000006877a7c23 */ /* 0x100fe20008010814 */
[----:B-1----:R-:W-:Y:S01]  /*cb00*/  FADD.FTZ R123, R188, R123 ;  /* 0x0000007bbc7b7221 */ /* 0x002fe20000010000 */
[--C-:B------:R-:W-:Y:S01]  /*cb10*/  FFMA.FTZ R181, R138, UR6, -R20.reuse ;  /* 0x000000068ab57c23 */ /* 0x100fe20008010814 */
[----:B------:R3:W0:Y:S01]  /*cb20*/  MUFU.EX2 R2, R21 ;  /* 0x0000001500027308 */ /* 0x0006220000000800 */
[--C-:B------:R-:W-:Y:S01]  /*cb30*/  FFMA.FTZ R120, R139, UR6, -R20.reuse ;  /* 0x000000068b787c23 */ /* 0x100fe20008010814 */
[----:B--2---:R-:W-:Y:S01]  /*cb40*/  FADD.FTZ R10, R190, R123 ;  /* 0x0000007bbe0a7221 */ /* 0x004fe20000010000 */
[--C-:B------:R-:W-:Y:S01]  /*cb50*/  FFMA.FTZ R183, R142, UR6, -R20.reuse ;  /* 0x000000068eb77c23 */ /* 0x100fe20008010814 */
[--C-:B------:R-:W-:Y:S01]  /*cb60*/  FFMA.FTZ R136, R143, UR6, -R20.reuse ;  /* 0x000000068f887c23 */ /* 0x100fe20008010814 */
[--C-:B------:R-:W-:Y:S01]  /*cb70*/  FFMA.FTZ R177, R146, UR6, -R20.reuse ;  /* 0x0000000692b17c23 */ /* 0x100fe20008010814 */
[--C-:B------:R-:W-:Y:S01]  /*cb80*/  FFMA.FTZ R134, R147, UR6, -R20.reuse ;  /* 0x0000000693867c23 */ /* 0x100fe20008010814 */
[----:B------:R-:W-:Y:S01]  /*cb90*/  FFMA.FTZ R179, R150, UR6, -R20 ;  /* 0x0000000696b37c23 */ /* 0x000fe20008010814 */
[----:B------:R-:W1:Y:S01]  /*cba0*/  MUFU.EX2 R128, R128 ;  /* 0x0000008000807308 */ /* 0x000e620000000800 */
[----:B---3--:R-:W-:Y:S01]  /*cbb0*/  FADD.FTZ R21, R169, R10 ;  /* 0x0000000aa9157221 */ /* 0x008fe20000010000 */
[--C-:B------:R-:W-:Y:S01]  /*cbc0*/  FFMA.FTZ R132, R151, UR6, -R20.reuse ;  /* 0x0000000697847c23 */ /* 0x100fe20008010814 */
[--C-:B------:R-:W-:Y:S01]  /*cbd0*/  FFMA.FTZ R173, R154, UR6, -R20.reuse ;  /* 0x000000069aad7c23 */ /* 0x100fe20008010814 */
[--C-:B------:R-:W-:Y:S01]  /*cbe0*/  FFMA.FTZ R130, R155, UR6, -R20.reuse ;  /* 0x000000069b827c23 */ /* 0x100fe20008010814 */
[----:B-----5:R-:W-:Y:S01]  /*cbf0*/  FADD.FTZ R10, R184, R21 ;  /* 0x00000015b80a7221 */ /* 0x020fe20000010000 */
[--C-:B------:R-:W-:Y:S01]  /*cc00*/  FFMA.FTZ R175, R158, UR6, -R20.reuse ;  /* 0x000000069eaf7c23 */ /* 0x100fe20008010814 */
[----:B------:R-:W-:Y:S01]  /*cc10*/  FFMA.FTZ R14, R14, UR6, -R20 ;  /* 0x000000060e0e7c23 */ /* 0x000fe20008010814 */
[----:B------:R-:W2:Y:S01]  /*cc20*/  MUFU.EX2 R191, R191 ;  /* 0x000000bf00bf7308 */ /* 0x000ea20000000800 */
[----:B0-----:R-:W-:Y:S01]  /*cc30*/  FFMA.FTZ R5, R2, R5, R189 ;  /* 0x0000000502057223 */ /* 0x001fe200000100bd */
[----:B------:R-:W-:Y:S01]  /*cc40*/  FADD.FTZ R21, R125, R10 ;  /* 0x0000000a7d157221 */ /* 0x000fe20000010000 */
[----:B------:R-:W-:-:S03]  /*cc50*/  FFMA.FTZ R171, R166, UR6, -R20 ;  /* 0x00000006a6ab7c23 */ /* 0x000fc60008010814 */
[----:B------:R-:W-:Y:S02]  /*cc60*/  FADD.FTZ R10, R186, R21 ;  /* 0x00000015ba0a7221 */ /* 0x000fe40000010000 */
        /* <DEDUP_REMOVED lines=10> */
[----:B------:R-:W-:Y:S01]  /*cd10*/  FADD.FTZ R21, R159, R10 ;  /* 0x0000000a9f157221 */ /* 0x000fe20000010000 */
[----:B------:R-:W-:-:S03]  /*cd20*/  FFMA.FTZ R10, R162, UR6, -R20 ;  /* 0x00000006a20a7c23 */ /* 0x000fc60008010814 */
[----:B------:R-:W-:Y:S01]  /*cd30*/  FADD.FTZ R138, R176, R21 ;  /* 0x00000015b08a7221 */ /* 0x000fe20000010000 */
[----:B------:R-:W-:Y:S01]  /*cd40*/  FFMA.FTZ R21, R163, UR6, -R20 ;  /* 0x00000006a3157c23 */ /* 0x000fe20008010814 */
        /* <DEDUP_REMOVED lines=63> */
.L_x_1294:
[----:B------:R-:W0:Y:S01]  /*d140*/  S2UR UR5, SR_CgaCtaId ;  /* 0x00000000000579c3 */ /* 0x000e220000008800 */
[----:B------:R-:W-:Y:S01]  /*d150*/  R2UR UR4, R193 ;  /* 0x00000000c10472ca */ /* 0x000fe200000e0000 */
[----:B------:R-:W-:Y:S01]  /*d160*/  UIADD3 UR10, UR10, 0x30860, URZ ;  /* 0x000308600a0a7890 */ /* 0x000fe2000fffe03f */
[----:B------:R-:W-:Y:S01]  /*d170*/  F2FP.F16.F32.PACK_AB R190, R169, R190 ;  /* 0x000000bea9be723e */ /* 0x000fe200000000ff */
[----:B------:R-:W-:Y:S01]  /*d180*/  UMOV UR7, UR38 ;  /* 0x0000002600077c82 */ /* 0x000fe20008000000 */
[----:B------:R-:W-:Y:S01]  /*d190*/  F2FP.F16.F32.PACK_AB R169, R21, R10 ;  /* 0x0000000a15a9723e */ /* 0x000fe200000000ff */
[----:B------:R-:W-:Y:S01]  /*d1a0*/  IMAD.MOV.U32 R10, RZ, RZ, R3 ;  /* 0x000000ffff0a7224 */ /* 0x000fe200078e0003 */
[----:B------:R-:W-:Y:S01]  /*d1b0*/  F2FP.F16.F32.PACK_AB R170, R11, R170 ;  /* 0x000000aa0baa723e */ /* 0x000fe200000000ff */
[----:B------:R-:W-:Y:S01]  /*d1c0*/  IMAD.MOV.U32 R11, RZ, RZ, R4 ;  /* 0x000000ffff0b7224 */ /* 0x000fe200078e0004 */
[----:B------:R-:W-:Y:S02]  /*d1d0*/  F2FP.F16.F32.PACK_AB R188, R188, R13 ;  /* 0x0000000dbcbc723e */ /* 0x000fe400000000ff */
[----:B------:R-:W-:-:S02]  /*d1e0*/  F2FP.F16.F32.PACK_AB R189, R128, R189 ;  /* 0x000000bd80bd723e */ /* 0x000fc400000000ff */
[----:B------:R-:W-:Y:S02]  /*d1f0*/  F2FP.F16.F32.PACK_AB R191, R126, R191 ;  /* 0x000000bf7ebf723e */ /* 0x000fe400000000ff */
[C---:B------:R-:W-:Y:S01]  /*d200*/  ISETP.GT.AND P1, PT, R12.reuse, UR4, PT ;  /* 0x000000040c007c0c */ /* 0x040fe2000bf24270 */
        /* <DEDUP_REMOVED lines=23> */
.L_x_1276:
        /* <DEDUP_REMOVED lines=99> */
.L_x_1296:
[----:B------:R-:W-:Y:S01]  /*d9b0*/  ULEA UR5, UR39, UR60, 0x3 ;  /* 0x0000003c27057291 */ /* 0x000fe2000f8e183f */
[----:B------:R-:W-:-:S05]  /*d9c0*/  IMAD.U32 R0, RZ, RZ, UR38 ;  /* 0x00000026ff007e24 */ /* 0x000fca000f8e00ff */
[----:B------:R-:W-:-:S04]  /*d9d0*/  SHF.L.U32 R0, R0, 0x1f, RZ ;  /* 0x0000001f00007819 */ /* 0x000fc800000006ff */
[----:B------:R0:W1:Y:S01]  /*d9e0*/  SYNCS.PHASECHK.TRANS64.TRYWAIT P1, [UR5+0x30850], R0 ;  /* 0x03085000ff0075a7 */ /* 0x0000620008020145 */
[----:B------:R-:W-:Y:S05]  /*d9f0*/  @!P0 BRA `(.L_x_1297) ;  /* 0x0000000000048947 */ /* 0x000fea0003800000 */
[----:B------:R-:W-:Y:S01]  /*da00*/  BPT.TRAP 0x1 ;  /* 0x000000040000795c */ /* 0x000fe20000300000 */
.L_x_1297:
[----:B-1----:R-:W-:Y:S05]  /*da10*/  @P1 BRA `(.L_x_1298) ;  /* 0x0000000000081947 */ /* 0x002fea0003800000 */
[----:B------:R-:W1:Y:S02]  /*da20*/  SYNCS.PHASECHK.TRANS64.TRYWAIT P1, [UR5+0x30850], R0 ;  /* 0x03085000ff0075a7 */ /* 0x000e640008020145 */
[----:B-1----:R-:W-:Y:S05]  /*da30*/  @!P1 BRA `(.L_x_1299) ;  /* 0x000000b0007c9947 */ /* 0x002fea0003800000 */
.L_x_1298:
[----:B------:R-:W-:Y:S01]  /*da40*/  UIADD3 UR60, UR60, 0x400, URZ ;  /* 0x000004003c3c7890 */ /* 0x000fe2000fffe03f */
[----:B------:R-:W-:Y:S01]  /*da50*/  WARPGROUP.ARRIVE ;  /* 0x00000000000079c5 */ /* 0x000fe20000000000 */
[----:B------:R-:W-:Y:S01]  /*da60*/  UMOV UR11, 0x40000040 ;  /* 0x40000040000b7882 */ /* 0x000fe20000000000 */
[----:B-1----:R-:W1:Y:S01]  /*da70*/  SHFL.BFLY PT, R7, R8, 0x2, 0x1f ;  /* 0x0c401f0008077f89 */ /* 0x002e6200000e0000 */
[----:B------:R-:W-:-:S03]  /*da80*/  USHF.R.U32.HI UR60, URZ, 0x4, UR60 ;  /* 0x000000043f3c7899 */ /* 0x000fc6000801163c */
[----:B0-----:R-:W0:Y:S01]  /*da90*/  SHFL.BFLY PT, R0, R5, 0x2, 0x1f ;  /* 0x0c401f0005007f89 */ /* 0x001e2200000e0000 */
[----:B------:R-:W-:-:S04]  /*daa0*/  ULOP3.LUT UR60, UR60, 0x3fff, URZ, 0xc0, !UPT ;  /* 0x00003fff3c3c7892 */ /* 0x000fc8000f8ec03f */
[----:B------:R-:W-:-:S04]  /*dab0*/  ULOP3.LUT UR4, UR60, 0x3000000, URZ, 0xfc, !UPT ;  /* 0x030000003c047892 */ /* 0x000fc8000f8efc3f */
[----:B------:R-:W-:-:S07]  /*dac0*/  UIMAD UR4, UR39, 0x900, UR4 ;  /* 0x00000900270478a4 */ /* 0x000fce000f8e0204 */
[----:B------:R-:W-:Y:S02]  /*dad0*/  UMOV UR10, UR4 ;  /* 0x00000004000a7c82 */ /* 0x000fe40008000000 */
[----:B------:R-:W-:Y:S01]  /*dae0*/  HGMMA.64x192x16.F32 R24, R188, gdesc[UR8].tnspB, R24, gsb0 ;  /* 0x42e00008bc187df0 */ /* 0x000fe20008000818 */
[----:B------:R-:W-:Y:S01]  /*daf0*/  UIADD3 UR10, UR4, 0x80, URZ ;  /* 0x00000080040a7890 */ /* 0x000fe2000fffe03f */
[----:B-1----:R-:W-:Y:S01]  /*db00*/  FADD.FTZ R7, R7, R8 ;  /* 0x0000000807077221 */ /* 0x002fe20000010000 */
[----:B------:R-:W-:Y:S01]  /*db10*/  UMOV UR11, 0x40000040 ;  /* 0x40000040000b7882 */ /* 0x000fe20000000000 */
[----:B0-----:R-:W-:Y:S01]  /*db20*/  FADD.FTZ R2, R0, R5 ;  /* 0x0000000500027221 */ /* 0x001fe20000010000 */
[----:B------:R-:W-:Y:S02]  /*db30*/  IMAD.U32 R5, RZ, RZ, UR6 ;  /* 0x00000006ff057e24 */ /* 0x000fe4000f8e00ff */
[----:B------:R-:W0:Y:S04]  /*db40*/  SHFL.BFLY PT, R0, R7, 0x1, 0x1f ;  /* 0x0c201f0007007f89 */ /* 0x000e2800000e0000 */
[----:B------:R-:W1:Y:S01]  /*db50*/  SHFL.BFLY PT, R9, R2, 0x1, 0x1f ;  /* 0x0c201f0002097f89 */ /* 0x000e6200000e0000 */
[----:B0-----:R-:W-:Y:S01]  /*db60*/  FADD.FTZ R11, R7, R0 ;  /* 0x00000000070b7221 */ /* 0x001fe20000010000 */
[----:B------:R-:W-:-:S02]  /*db70*/  IMAD.U32 R7, RZ, RZ, UR6 ;  /* 0x00000006ff077e24 */ /* 0x000fc4000f8e00ff */
[----:B------:R-:W-:Y:S02]  /*db80*/  IMAD.MOV.U32 R0, RZ, RZ, -0x800000 ;  /* 0xff800000ff007424 */ /* 0x000fe400078e00ff */
[----:B-1----:R-:W-:Y:S01]  /*db90*/  FADD.FTZ R12, R2, R9 ;  /* 0x00000009020c7221 */ /* 0x002fe20000010000 */
[----:B------:R-:W-:Y:S02]  /*dba0*/  FSETP.NE.FTZ.AND P1, PT, R11, RZ, PT ;  /* 0x000000ff0b00720b */ /* 0x000fe40003f35000 */
[----:B------:R-:W-:Y:S01]  /*dbb0*/  CS2R R8, SRZ ;  /* 0x0000000000087805 */ /* 0x000fe2000001ff00 */
[----:B------:R-:W-:Y:S01]  /*dbc0*/  IMAD.MOV.U32 R2, RZ, RZ, -0x800000 ;  /* 0xff800000ff027424 */ /* 0x000fe200078e00ff */
        /* <DEDUP_REMOVED lines=38> */
.L_x_1300:
[----:B------:R-:W-:Y:S01]  /*de30*/  R2UR UR6, R221 ;  /* 0x00000000dd0672ca */ /* 0x000fe200000e0000 */
[----:B------:R-:W-:Y:S01]  /*de40*/  UIADD3 UR4, UR5, 0x30860, URZ ;  /* 0x0003086005047890 */ /* 0x000fe2000fffe03f */
[-C--:B------:R-:W-:Y:S01]  /*de50*/  FMUL.FTZ R24, R24, R9.reuse ;  /* 0x0000000918187220 */ /* 0x080fe20000410000 */
[----:B------:R-:W-:Y:S01]  /*de60*/  UIADD3 UR39, UR39, 0x1, URZ ;  /* 0x0000000127277890 */ /* 0x000fe2000fffe03f */
[-C--:B------:R-:W-:Y:S01]  /*de70*/  FMUL.FTZ R25, R25, R9.reuse ;  /* 0x0000000919197220 */ /* 0x080fe20000410000 */
[-C--:B------:R-:W-:Y:S01]  /*de80*/  FMUL.FTZ R28, R28, R9.reuse ;  /* 0x000000091c1c7220 */ /* 0x080fe20000410000 */
[-C--:B------:R-:W-:Y:S01]  /*de90*/  FMUL.FTZ R29, R29, R9.reuse ;  /* 0x000000091d1d7220 */ /* 0x080fe20000410000 */
[----:B------:R-:W-:Y:S01]  /*dea0*/  UISETP.NE.AND UP0, UPT, UR39, 0x2, UPT ;  /* 0x000000022700788c */ /* 0x000fe2000bf05270 */
[-C--:B------:R-:W-:Y:S01]  /*deb0*/  FMUL.FTZ R32, R32, R9.reuse ;  /* 0x0000000920207220 */ /* 0x080fe20000410000 */
[-C--:B------:R-:W-:Y:S01]  /*dec0*/  FMUL.FTZ R33, R33, R9.reuse ;  /* 0x0000000921217220 */ /* 0x080fe20000410000 */
[-C--:B------:R-:W-:Y:S01]  /*ded0*/  FMUL.FTZ R36, R36, R9.reuse ;  /* 0x0000000924247220 */ /* 0x080fe20000410000 */
[-C--:B------:R-:W-:Y:S01]  /*dee0*/  FMUL.FTZ R37, R37, R9.reuse ;  /* 0x0000000925257220 */ /* 0x080fe20000410000 */
[-C--:B------:R-:W-:Y:S01]  /*def0*/  FMUL.FTZ R40, R40, R9.reuse ;  /* 0x0000000928287220 */ /* 0x080fe20000410000 */
[----:B------:R-:W-:Y:S01]  /*df00*/  UIADD3 UR6, UR6, 0x1, URZ ;  /* 0x0000000106067890 */ /* 0x000fe2000fffe03f */
[-C--:B------:R-:W-:Y:S01]  /*df10*/  FMUL.FTZ R41, R41, R9.reuse ;  /* 0x0000000929297220 */ /* 0x080fe20000410000 */
[-C--:B------:R-:W-:Y:S01]  /*df20*/  FMUL.FTZ R44, R44, R9.reuse ;  /* 0x000000092c2c7220 */ /* 0x080fe20000410000 */
[-C--:B------:R-:W-:Y:S01]  /*df30*/  FMUL.FTZ R45, R45, R9.reuse ;  /* 0x000000092d2d7220 */ /* 0x080fe20000410000 */
[-C--:B------:R-:W-:Y:S01]  /*df40*/  FMUL.FTZ R48, R48, R9.reuse ;  /* 0x0000000930307220 */ /* 0x080fe20000410000 */
[----:B------:R-:W-:Y:S01]  /*df50*/  FMUL.FTZ R49, R49, R9 ;  /* 0x0000000931317220 */ /* 0x000fe20000410000 */
[----:B------:R-:W-:-:S02]  /*df60*/  IMAD.U32 R221, RZ, RZ, UR6 ;  /* 0x00000006ffdd7e24 */ /* 0x000fc4000f8e00ff */
[-C--:B------:R-:W-:Y:S01]  /*df70*/  FMUL.FTZ R52, R52, R9.reuse ;  /* 0x0000000934347220 */ /* 0x080fe20000410000 */
[-C--:B------:R-:W-:Y:S01]  /*df80*/  FMUL.FTZ R53, R53, R9.reuse ;  /* 0x0000000935357220 */ /* 0x080fe20000410000 */
[-C--:B------:R-:W-:Y:S01]  /*df90*/  FMUL.FTZ R56, R56, R9.reuse ;  /* 0x0000000938387220 */ /* 0x080fe20000410000 */
[-C--:B------:R-:W-:Y:S01]  /*dfa0*/  FMUL.FTZ R57, R57, R9.reuse ;  /* 0x0000000939397220 */ /* 0x080fe20000410000 */
[----:B------:R-:W0:Y:S01]  /*dfb0*/  S2UR UR6, SR_CgaCtaId ;  /* 0x00000000000679c3 */ /* 0x000e220000008800 */
        /* <DEDUP_REMOVED lines=32> */
[----:B------:R-:W-:Y:S01]  /*e1c0*/  SYNCS.ARRIVE.TRANS64.RED.A1T0 RZ, [UR4], RZ ;  /* 0x000000ffffff79a7 */ /* 0x000fe20008100404 */
        /* <DEDUP_REMOVED lines=51> */
.L_x_1222:
        /* <DEDUP_REMOVED lines=16> */
[----:B------:R-:W-:Y:S01]  /*e600*/  ULDC.64 UR12, c[0x0][0xc00] ;  /* 0x00030000000c7ab9 */ /* 0x000fe20000000a00 */
[----:B------:R-:W-:Y:S02]  /*e610*/  R2UR UR18, R195 ;  /* 0x00000000c31272ca */ /* 0x000fe400000e0000 */
[----:B------:R-:W-:Y:S02]  /*e620*/  R2UR UR16, R23 ;  /* 0x00000000171072ca */ /* 0x000fe400000e0000 */
[----:B------:R-:W-:-:S02]  /*e630*/  R2UR UR17, R208 ;  /* 0x00000000d01172ca */ /* 0x000fc400000e0000 */
[----:B------:R-:W-:-:S04]  /*e640*/  R2UR UR23, R209 ;  /* 0x00000000d11772ca */ /* 0x000fc800000e0000 */
[----:B------:R-:W-:Y:S01]  /*e650*/  UIMAD.WIDE UR12, UR9, 0x4, UR12 ;  /* 0x00000004090c78a5 */ /* 0x000fe2000f8e020c */
[----:B------:R-:W-:Y:S01]  /*e660*/  UMOV UR10, UR8 ;  /* 0x00000008000a7c82 */ /* 0x000fe20008000000 */
[----:B0-----:R-:W-:Y:S01]  /*e670*/  UMOV UR11, UR4 ;  /* 0x00000004000b7c82 */ /* 0x001fe20008000000 */
[----:B------:R-:W-:Y:S01]  /*e680*/  BAR.SYNC.DEFER_BLOCKING 0x1, 0x100 ;  /* 0x0044000000007b1d */ /* 0x000fe20000010000 */
[----:B--2---:R-:W-:-:S03]  /*e690*/  IMAD.WIDE R8, R3, R8, UR10 ;  /* 0x0000000a03087e25 */ /* 0x004fc6000f8e0208 */
[C---:B------:R-:W-:Y:S02]  /*e6a0*/  LOP3.LUT R3, R8.reuse, 0x380, RZ, 0xc0, !PT ;  /* 0x0000038008037812 */ /* 0x040fe400078ec0ff */
[C---:B------:R-:W-:Y:S02]  /*e6b0*/  IADD3 R10, P2, R8.reuse, 0x20, RZ ;  /* 0x00000020080a7810 */ /* 0x040fe40007f5e0ff */
[C---:B------:R-:W-:Y:S02]  /*e6c0*/  IADD3 R12, P1, R8.reuse, 0x40, RZ ;  /* 0x00000040080c7810 */ /* 0x040fe40007f3e0ff */
[C---:B------:R-:W-:Y:S01]  /*e6d0*/  IADD3 R17, P6, R8.reuse, 0x60, RZ ;  /* 0x0000006008117810 */ /* 0x040fe20007fde0ff */
[--C-:B------:R-:W-:Y:S01]  /*e6e0*/  IMAD.X R131, RZ, RZ, R9.reuse, P2 ;  /* 0x000000ffff837224 */ /* 0x100fe200010e0609 */
[C---:B------:R-:W-:Y:S01]  /*e6f0*/  IADD3 R133, P5, R8.reuse, 0x4000, RZ ;  /* 0x0000400008857810 */ /* 0x040fe20007fbe0ff */
[--C-:B------:R-:W-:Y:S01]  /*e700*/  IMAD.X R107, RZ, RZ, R9.reuse, P1 ;  /* 0x000000ffff6b7224 */ /* 0x100fe200008e0609 */
[----:B------:R-:W-:Y:S01]  /*e710*/  SHF.R.U64 R3, R3, 0x3, RZ ;  /* 0x0000000303037819 */ /* 0x000fe200000012ff */
[--C-:B------:R-:W-:Y:S01]  /*e720*/  IMAD.X R105, RZ, RZ, R9.reuse, P6 ;  /* 0x000000ffff697224 */ /* 0x100fe200030e0609 */
[C---:B------:R-:W-:Y:S01]  /*e730*/  IADD3 R22, P0, R8.reuse, 0x4020, RZ ;  /* 0x0000402008167810 */ /* 0x040fe20007f1e0ff */
[----:B------:R-:W-:Y:S01]  /*e740*/  IMAD.X R103, RZ, RZ, R9, P5 ;  /* 0x000000ffff677224 */ /* 0x000fe200028e0609 */
[----:B------:R-:W-:-:S02]  /*e750*/  IADD3 R135, P4, R8, 0x4040, RZ ;  /* 0x0000404008877810 */ /* 0x000fc40007f9e0ff */
[C---:B------:R-:W-:Y:S01]  /*e760*/  IADD3 R72, P3, R8.reuse, 0x4060, RZ ;  /* 0x0000406008487810 */ /* 0x040fe20007f7e0ff */
[--C-:B------:R-:W-:Y:S01]  /*e770*/  IMAD.X R101, RZ, RZ, R9.reuse, P0 ;  /* 0x000000ffff657224 */ /* 0x100fe200000e0609 */
[C---:B------:R-:W-:Y:S01]  /*e780*/  IADD3 R137, P2, R8.reuse, 0x8000, RZ ;  /* 0x0000800008897810 */ /* 0x040fe20007f5e0ff */
[--C-:B------:R-:W-:Y:S01]  /*e790*/  IMAD.X R99, RZ, RZ, R9.reuse, P4 ;  /* 0x000000ffff637224 */ /* 0x100fe200020e0609 */
[C---:B------:R-:W-:Y:S01]  /*e7a0*/  IADD3 R132, P1, R8.reuse, 0x8020, RZ ;  /* 0x0000802008847810 */ /* 0x040fe20007f3e0ff */
[--C-:B------:R-:W-:Y:S01]  /*e7b0*/  IMAD.X R97, RZ, RZ, R9.reuse, P3 ;  /* 0x000000ffff617224 */ /* 0x100fe200018e0609 */
[C---:B------:R-:W-:Y:S01]  /*e7c0*/  IADD3 R139, P6, R8.reuse, 0x8040, RZ ;  /* 0x00008040088b7810 */ /* 0x040fe20007fde0ff */
[--C-:B------:R-:W-:Y:S01]  /*e7d0*/  IMAD.X R75, RZ, RZ, R9.reuse, P2 ;  /* 0x000000ffff4b7224 */ /* 0x100fe200010e0609 */
[----:B------:R-:W-:Y:S01]  /*e7e0*/  IADD3 R141, P5, R8, 0x8060, RZ ;  /* 0x00008060088d7810 */ /* 0x000fe20007fbe0ff */
[--C-:B------:R-:W-:Y:S01]  /*e7f0*/  IMAD.X R73, RZ, RZ, R9.reuse, P1 ;  /* 0x000000ffff497224 */ /* 0x100fe200008e0609 */
[----:B------:R-:W-:Y:S01]  /*e800*/  LOP3.LUT R8, R3, R8, RZ, 0x3c, !PT ;  /* 0x0000000803087212 */ /* 0x000fe200078e3cff */
[--C-:B------:R-:W-:Y:S01]  /*e810*/  IMAD.X R13, RZ, RZ, R9.reuse, P6 ;  /* 0x000000ffff0d7224 */ /* 0x100fe200030e0609 */
[----:B------:R-:W-:Y:S01]  /*e820*/  LOP3.LUT R3, R10, 0x380, RZ, 0xc0, !PT ;  /* 0x000003800a037812 */ /* 0x000fe200078ec0ff */
[----:B------:R-:W-:Y:S01]  /*e830*/  IMAD.X R15, RZ, RZ, R9, P5 ;  /* 0x000000ffff0f7224 */ /* 0x000fe200028e0609 */
[----:B------:R-:W-:-:S02]  /*e840*/  LOP3.LUT R11, R12, 0x380, RZ, 0xc0, !PT ;  /* 0x000003800c0b7812 */ /* 0x000fc400078ec0ff */
[----:B------:R-:W-:Y:S02]  /*e850*/  SHF.R.U64 R3, R3, 0x3, RZ ;  /* 0x0000000303037819 */ /* 0x000fe400000012ff */
[----:B------:R-:W-:Y:S02]  /*e860*/  SHF.R.U64 R11, R11, 0x3, RZ ;  /* 0x000000030b0b7819 */ /* 0x000fe400000012ff */
[----:B------:R-:W-:Y:S02]  /*e870*/  LOP3.LUT R130, R3, R10, RZ, 0x3c, !PT ;  /* 0x0000000a03827212 */ /* 0x000fe400078e3cff */
[----:B------:R-:W-:Y:S02]  /*e880*/  LOP3.LUT R106, R11, R12, RZ, 0x3c, !PT ;  /* 0x0000000c0b6a7212 */ /* 0x000fe400078e3cff */
[----:B------:R-:W-:Y:S02]  /*e890*/  LOP3.LUT R3, R22, 0x380, RZ, 0xc0, !PT ;  /* 0x0000038016037812 */ /* 0x000fe400078ec0ff */
[----:B------:R-:W-:-:S02]  /*e8a0*/  LOP3.LUT R14, R17, 0x380, RZ, 0xc0, !PT ;  /* 0x00000380110e7812 */ /* 0x000fc400078ec0ff */
[----:B------:R-:W-:Y:S02]  /*e8b0*/  LOP3.LUT R12, R137, 0x380, RZ, 0xc0, !PT ;  /* 0x00000380890c7812 */ /* 0x000fe400078ec0ff */
[----:B------:R-:W-:Y:S02]  /*e8c0*/  SHF.R.U64 R3, R3, 0x3, RZ ;  /* 0x0000000303037819 */ /* 0x000fe400000012ff */
[----:B------:R-:W-:Y:S02]  /*e8d0*/  SHF.R.U64 R14, R14, 0x3, RZ ;  /* 0x000000030e0e7819 */ /* 0x000fe400000012ff */
[----:B------:R-:W-:Y:S02]  /*e8e0*/  SHF.R.U64 R12, R12, 0x3, RZ ;  /* 0x000000030c0c7819 */ /* 0x000fe400000012ff */
[----:B------:R-:W-:Y:S02]  /*e8f0*/  LOP3.LUT R10, R135, 0x380, RZ, 0xc0, !PT ;  /* 0x00000380870a7812 */ /* 0x000fe400078ec0ff */
[----:B------:R-:W-:-:S02]  /*e900*/  LOP3.LUT R11, R72, 0x380, RZ, 0xc0, !PT ;  /* 0x00000380480b7812 */ /* 0x000fc400078ec0ff */
[----:B------:R-:W-:Y:S02]  /*e910*/  LOP3.LUT R18, R133, 0x380, RZ, 0xc0, !PT ;  /* 0x0000038085127812 */ /* 0x000fe400078ec0ff */
[----:B------:R-:W-:Y:S02]  /*e920*/  LOP3.LUT R100, R3, R22, RZ, 0x3c, !PT ;  /* 0x0000001603647212 */ /* 0x000fe400078e3cff */
[----:B------:R-:W-:Y:S02]  /*e930*/  LOP3.LUT R104, R14, R17, RZ, 0x3c, !PT ;  /* 0x000000110e687212 */ /* 0x000fe400078e3cff */
[----:B------:R-:W-:Y:S02]  /*e940*/  LOP3.LUT R74, R12, R137, RZ, 0x3c, !PT ;  /* 0x000000890c4a7212 */ /* 0x000fe400078e3cff */
[----:B------:R-:W-:Y:S02]  /*e950*/  LOP3.LUT R3, R132, 0x380, RZ, 0xc0, !PT ;  /* 0x0000038084037812 */ /* 0x000fe400078ec0ff */
[----:B------:R-:W-:-:S02]  /*e960*/  SHF.R.U64 R10, R10, 0x3, RZ ;  /* 0x000000030a0a7819 */ /* 0x000fc400000012ff */
[----:B------:R-:W-:Y:S02]  /*e970*/  SHF.R.U64 R11, R11, 0x3, RZ ;  /* 0x000000030b0b7819 */ /* 0x000fe400000012ff */
[----:B------:R-:W-:Y:S02]  /*e980*/  LOP3.LUT R12, R139, 0x380, RZ, 0xc0, !PT ;  /* 0x000003808b0c7812 */ /* 0x000fe400078ec0ff */
[----:B------:R-:W-:Y:S02]  /*e990*/  LOP3.LUT R14, R141, 0x380, RZ, 0xc0, !PT ;  /* 0x000003808d0e7812 */ /* 0x000fe400078ec0ff */
[----:B------:R-:W-:Y:S02]  /*e9a0*/  SHF.R.U64 R18, R18, 0x3, RZ ;  /* 0x0000000312127819 */ /* 0x000fe400000012ff */
[----:B------:R-:W-:Y:S02]  /*e9b0*/  SHF.R.U64 R3, R3, 0x3, RZ ;  /* 0x0000000303037819 */ /* 0x000fe400000012ff */
[----:B------:R-:W-:-:S02]  /*e9c0*/  LOP3.LUT R98, R10, R135, RZ, 0x3c, !PT ;  /* 0x000000870a627212 */ /* 0x000fc400078e3cff */
[----:B------:R-:W-:Y:S02]  /*e9d0*/  LOP3.LUT R96, R11, R72, RZ, 0x3c, !PT ;  /* 0x000000480b607212 */ /* 0x000fe400078e3cff */
[----:B------:R-:W-:Y:S02]  /*e9e0*/  SHF.R.U64 R12, R12, 0x3, RZ ;  /* 0x000000030c0c7819 */ /* 0x000fe400000012ff */
[----:B------:R-:W-:Y:S02]  /*e9f0*/  SHF.R.U64 R14, R14, 0x3, RZ ;  /* 0x000000030e0e7819 */ /* 0x000fe400000012ff */
[----:B------:R-:W-:Y:S02]  /*ea00*/  LOP3.LUT R102, R18, R133, RZ, 0x3c, !PT ;  /* 0x0000008512667212 */ /* 0x000fe400078e3cff */
[----:B------:R-:W-:Y:S02]  /*ea10*/  MOV R17, R8 ;  /* 0x0000000800117202 */ /* 0x000fe40000000f00 */
[----:B------:R-:W-:-:S02]  /*ea20*/  F2FP.F16.F32.PACK_AB R8, R25, R24 ;  /* 0x000000181908723e */ /* 0x000fc400000000ff */
[----:B------:R-:W-:Y:S02]  /*ea30*/  F2FP.F16.F32.PACK_AB R9, R27, R26 ;  /* 0x0000001a1b09723e */ /* 0x000fe400000000ff */
[----:B------:R-:W-:Y:S02]  /*ea40*/  F2FP.F16.F32.PACK_AB R10, R29, R28 ;  /* 0x0000001c1d0a723e */ /* 0x000fe400000000ff */
[----:B------:R-:W-:Y:S02]  /*ea50*/  F2FP.F16.F32.PACK_AB R11, R31, R30 ;  /* 0x0000001e1f0b723e */ /* 0x000fe400000000ff */
[----:B------:R-:W-:Y:S02]  /*ea60*/  LOP3.LUT R72, R3, R132, RZ, 0x3c, !PT ;  /* 0x0000008403487212 */ /* 0x000fe400078e3cff */
[----:B------:R-:W-:Y:S01]  /*ea70*/  MOV R135, R130 ;  /* 0x0000008200877202 */ /* 0x000fe20000000f00 */
[----:B------:R0:W-:Y:S01]  /*ea80*/  STSM.16.M88.4 [R17], R8 ;  /* 0x0000000811007844 */ /* 0x0001e20000000200 */
[----:B------:R-:W-:-:S02]  /*ea90*/  LOP3.LUT R12, R12, R139, RZ, 0x3c, !PT ;  /* 0x0000008b0c0c7212 */ /* 0x000fc400078e3cff */
[----:B------:R-:W-:Y:S02]  /*eaa0*/  LOP3.LUT R14, R14, R141, RZ, 0x3c, !PT ;  /* 0x0000008d0e0e7212 */ /* 0x000fe400078e3cff */
[----:B------:R-:W-:Y:S02]  /*eab0*/  MOV R131, R98 ;  /* 0x0000006200837202 */ /* 0x000fe40000000f00 */
[----:B------:R-:W-:Y:S02]  /*eac0*/  MOV R3, R96 ;  /* 0x0000006000037202 */ /* 0x000fe40000000f00 */
[----:B------:R-:W-:Y:S02]  /*ead0*/  MOV R133, R102 ;  /* 0x0000006600857202 */ /* 0x000fe40000000f00 */
[----:B------:R-:W-:Y:S02]  /*eae0*/  MOV R132, R100 ;  /* 0x0000006400847202 */ /* 0x000fe40000000f00 */
[----:B------:R-:W-:-:S02]  /*eaf0*/  F2FP.F16.F32.PACK_AB R96, R33, R32 ;  /* 0x000000202160723e */ /* 0x000fc400000000ff */
[----:B------:R-:W-:Y:S02]  /*eb00*/  F2FP.F16.F32.PACK_AB R97, R35, R34 ;  /* 0x000000222361723e */ /* 0x000fe400000000ff */
[----:B------:R-:W-:Y:S02]  /*eb10*/  F2FP.F16.F32.PACK_AB R98, R37, R36 ;  /* 0x000000242562723e */ /* 0x000fe400000000ff */
[----:B------:R-:W-:Y:S02]  /*eb20*/  F2FP.F16.F32.PACK_AB R99, R39, R38 ;  /* 0x000000262763723e */ /* 0x000fe400000000ff */
[----:B------:R-:W-:Y:S02]  /*eb30*/  MOV R106, R106 ;  /* 0x0000006a006a7202 */ /* 0x000fe40000000f00 */
[----:B------:R-:W-:Y:S01]  /*eb40*/  F2FP.F16.F32.PACK_AB R100, R41, R40 ;  /* 0x000000282964723e */ /* 0x000fe200000000ff */
[----:B------:R1:W-:Y:S01]  /*eb50*/  STSM.16.M88.4 [R135], R96 ;  /* 0x0000006087007844 */ /* 0x0003e20000000200 */
[----:B------:R-:W-:-:S02]  /*eb60*/  F2FP.F16.F32.PACK_AB R101, R43, R42 ;  /* 0x0000002a2b65723e */ /* 0x000fc400000000ff */
[----:B------:R-:W-:Y:S02]  /*eb70*/  F2FP.F16.F32.PACK_AB R102, R45, R44 ;  /* 0x0000002c2d66723e */ /* 0x000fe400000000ff */
[----:B------:R-:W-:Y:S02]  /*eb80*/  F2FP.F16.F32.PACK_AB R103, R47, R46 ;  /* 0x0000002e2f67723e */ /* 0x000fe400000000ff */
[----:B------:R-:W-:Y:S02]  /*eb90*/  MOV R134, R104 ;  /* 0x0000006800867202 */ /* 0x000fe40000000f00 */
[----:B------:R-:W-:Y:S01]  /*eba0*/  MOV R18, R12 ;  /* 0x0000000c00127202 */ /* 0x000fe20000000f00 */
[----:B------:R2:W-:Y:S01]  /*ebb0*/  STSM.16.M88.4 [R106], R100 ;  /* 0x000000646a007844 */ /* 0x0005e20000000200 */
[----:B0-----:R-:W-:Y:S02]  /*ebc0*/  MOV R17, R14 ;  /* 0x0000000e00117202 */ /* 0x001fe40000000f00 */
[----:B------:R-:W-:-:S02]  /*ebd0*/  F2FP.F16.F32.PACK_AB R8, R49, R48 ;  /* 0x000000303108723e */ /* 0x000fc400000000ff */
[----:B------:R-:W-:Y:S02]  /*ebe0*/  F2FP.F16.F32.PACK_AB R9, R51, R50 ;  /* 0x000000323309723e */ /* 0x000fe400000000ff */
[----:B------:R-:W-:Y:S02]  /*ebf0*/  F2FP.F16.F32.PACK_AB R10, R53, R52 ;  /* 0x00000034350a723e */ /* 0x000fe400000000ff */
[----:B------:R-:W-:Y:S02]  /*ec00*/  F2FP.F16.F32.PACK_AB R11, R55, R54 ;  /* 0x00000036370b723e */ /* 0x000fe400000000ff */
[----:B------:R-:W-:Y:S02]  /*ec10*/  MOV R130, R74 ;  /* 0x0000004a00827202 */ /* 0x000fe40000000f00 */
[----:B------:R-:W-:Y:S01]  /*ec20*/  MOV R22, R72 ;  /* 0x0000004800167202 */ /* 0x000fe20000000f00 */
[----:B------:R0:W-:Y:S01]  /*ec30*/  STSM.16.M88.4 [R134], R8 ;  /* 0x0000000886007844 */ /* 0x0001e20000000200 */
[----:B------:R-:W-:-:S02]  /*ec40*/  F2FP.F16.F32.PACK_AB R12, R57, R56 ;  /* 0x00000038390c723e */ /* 0x000fc400000000ff */
[----:B------:R-:W-:Y:S02]  /*ec50*/  F2FP.F16.F32.PACK_AB R13, R59, R58 ;  /* 0x0000003a3b0d723e */ /* 0x000fe400000000ff */
[----:B------:R-:W-:Y:S02]  /*ec60*/  F2FP.F16.F32.PACK_AB R14, R61, R60 ;  /* 0x0000003c3d0e723e */ /* 0x000fe400000000ff */
[----:B------:R-:W-:Y:S02]  /*ec70*/  F2FP.F16.F32.PACK_AB R15, R63, R62 ;  /* 0x0000003e3f0f723e */ /* 0x000fe400000000ff */
[----:B------:R-:W-:Y:S02]  /*ec80*/  F2FP.F16.F32.PACK_AB R72, R65, R64 ;  /* 0x000000404148723e */ /* 0x000fe400000000ff */
[----:B------:R-:W-:Y:S01]  /*ec90*/  F2FP.F16.F32.PACK_AB R73, R67, R66 ;  /* 0x000000424349723e */ /* 0x000fe200000000ff */
[----:B------:R-:W-:Y:S01]  /*eca0*/  STSM.16.M88.4 [R133], R12 ;  /* 0x0000000c85007844 */ /* 0x000fe20000000200 */
[----:B------:R-:W-:-:S02]  /*ecb0*/  F2FP.F16.F32.PACK_AB R74, R69, R68 ;  /* 0x00000044454a723e */ /* 0x000fc400000000ff */
[----:B------:R-:W-:Y:S02]  /*ecc0*/  F2FP.F16.F32.PACK_AB R75, R71, R70 ;  /* 0x00000046474b723e */ /* 0x000fe400000000ff */
[----:B-1----:R-:W-:Y:S02]  /*ecd0*/  F2FP.F16.F32.PACK_AB R96, R5, R4 ;  /* 0x000000040560723e */ /* 0x002fe400000000ff */
[----:B------:R-:W-:Y:S01]  /*ece0*/  F2FP.F16.F32.PACK_AB R97, R123, R122 ;  /* 0x0000007a7b61723e */ /* 0x000fe200000000ff */
[----:B------:R-:W-:Y:S01]  /*ecf0*/  STSM.16.M88.4 [R132], R72 ;  /* 0x0000004884007844 */ /* 0x000fe20000000200 */
[----:B------:R-:W-:Y:S02]  /*ed00*/  F2FP.F16.F32.PACK_AB R98, R77, R76 ;  /* 0x0000004c4d62723e */ /* 0x000fe400000000ff */
[----:B------:R-:W-:Y:S02]  /*ed10*/  F2FP.F16.F32.PACK_AB R99, R79, R78 ;  /* 0x0000004e4f63723e */ /* 0x000fe400000000ff */
[----:B--2---:R-:W-:-:S02]  /*ed20*/  F2FP.F16.F32.PACK_AB R100, R81, R80 ;  /* 0x000000505164723e */ /* 0x004fc400000000ff */
[----:B------:R-:W-:Y:S01]  /*ed30*/  F2FP.F16.F32.PACK_AB R101, R83, R82 ;  /* 0x000000525365723e */ /* 0x000fe200000000ff */
[----:B------:R1:W-:Y:S01]  /*ed40*/  STSM.16.M88.4 [R131], R96 ;  /* 0x0000006083007844 */ /* 0x0003e20000000200 */
[----:B------:R-:W-:Y:S02]  /*ed50*/  F2FP.F16.F32.PACK_AB R102, R85, R84 ;  /* 0x000000545566723e */ /* 0x000fe400000000ff */
[----:B------:R-:W-:Y:S02]  /*ed60*/  F2FP.F16.F32.PACK_AB R103, R87, R86 ;  /* 0x000000565767723e */ /* 0x000fe400000000ff */
[----:B------:R-:W-:Y:S02]  /*ed70*/  F2FP.F16.F32.PACK_AB R104, R89, R88 ;  /* 0x000000585968723e */ /* 0x000fe400000000ff */
[----:B------:R-:W-:Y:S01]  /*ed80*/  F2FP.F16.F32.PACK_AB R105, R91, R90 ;  /* 0x0000005a5b69723e */ /* 0x000fe200000000ff */
[----:B------:R-:W-:Y:S01]  /*ed90*/  STSM.16.M88.4 [R3], R100 ;  /* 0x0000006403007844 */ /* 0x000fe20000000200 */
[----:B------:R-:W-:-:S02]  /*eda0*/  F2FP.F16.F32.PACK_AB R106, R93, R92 ;  /* 0x0000005c5d6a723e */ /* 0x000fc400000000ff */
[----:B------:R-:W-:Y:S02]  /*edb0*/  F2FP.F16.F32.PACK_AB R107, R95, R94 ;  /* 0x0000005e5f6b723e */ /* 0x000fe400000000ff */
[----:B0-----:R-:W-:Y:S02]  /*edc0*/  F2FP.F16.F32.PACK_AB R8, R7, R6 ;  /* 0x000000060708723e */ /* 0x001fe400000000ff */
[----:B------:R-:W-:Y:S01]  /*edd0*/  F2FP.F16.F32.PACK_AB R9, R125, R124 ;  /* 0x0000007c7d09723e */ /* 0x000fe200000000ff */
[----:B------:R-:W-:Y:S01]  /*ede0*/  STSM.16.M88.4 [R130], R104 ;  /* 0x0000006882007844 */ /* 0x000fe20000000200 */
[----:B------:R-:W-:Y:S01]  /*edf0*/  F2FP.F16.F32.PACK_AB R10, R21, R20 ;  /* 0x00000014150a723e */ /* 0x000fe200000000ff */
[----:B-1----:R-:W-:Y:S01]  /*ee00*/  IMAD.U32 R96, RZ, RZ, UR12 ;  /* 0x0000000cff607e24 */ /* 0x002fe2000f8e00ff */
[----:B------:R-:W-:Y:S01]  /*ee10*/  F2FP.F16.F32.PACK_AB R11, R127, R126 ;  /* 0x0000007e7f0b723e */ /* 0x000fe200000000ff */
[----:B------:R-:W-:Y:S01]  /*ee20*/  IMAD.U32 R97, RZ, RZ, UR13 ;  /* 0x0000000dff617e24 */ /* 0x000fe2000f8e00ff */
[----:B------:R-:W-:Y:S01]  /*ee30*/  F2FP.F16.F32.PACK_AB R12, R121, R120 ;  /* 0x00000078790c723e */ /* 0x000fe200000000ff */
[----:B------:R-:W0:Y:S01]  /*ee40*/  LDC.64 R98, c[0x0][0xc08] ;  /* 0x00030200ff627b82 */ /* 0x000e220000000a00 */
[----:B------:R-:W-:Y:S01]  /*ee50*/  F2FP.F16.F32.PACK_AB R13, R129, R128 ;  /* 0x00000080810d723e */ /* 0x000fe200000000ff */
[----:B------:R-:W-:Y:S01]  /*ee60*/  STSM.16.M88.4 [R22], R8 ;  /* 0x0000000816007844 */ /* 0x000fe20000000200 */
[----:B------:R-:W-:-:S02]  /*ee70*/  F2FP.F16.F32.PACK_AB R14, R109, R108 ;  /* 0x0000006c6d0e723e */ /* 0x000fc400000000ff */
[----:B------:R-:W-:Y:S02]  /*ee80*/  F2FP.F16.F32.PACK_AB R15, R111, R110 ;  /* 0x0000006e6f0f723e */ /* 0x000fe400000000ff */
[----:B------:R-:W-:Y:S02]  /*ee90*/  F2FP.F16.F32.PACK_AB R72, R113, R112 ;  /* 0x000000707148723e */ /* 0x000fe400000000ff */
[----:B------:R-:W-:Y:S01]  /*eea0*/  F2FP.F16.F32.PACK_AB R73, R115, R114 ;  /* 0x000000727349723e */ /* 0x000fe200000000ff */
[----:B------:R-:W-:Y:S01]  /*eeb0*/  STSM.16.M88.4 [R18], R12 ;  /* 0x0000000c12007844 */ /* 0x000fe20000000200 */
[----:B------:R-:W-:Y:S02]  /*eec0*/  F2FP.F16.F32.PACK_AB R74, R117, R116 ;  /* 0x00000074754a723e */ /* 0x000fe400000000ff */
[----:B------:R-:W-:Y:S02]  /*eed0*/  F2FP.F16.F32.PACK_AB R75, R119, R118 ;  /* 0x00000076774b723e */ /* 0x000fe400000000ff */
[----:B------:R-:W-:-:S03]  /*eee0*/  ISETP.NE.U32.AND P0, PT, RZ, UR14, PT ;  /* 0x0000000eff007c0c */ /* 0x000fc6000bf05070 */
[----:B------:R1:W-:Y:S01]  /*eef0*/  STSM.16.M88.4 [R17], R72 ;  /* 0x0000004811007844 */ /* 0x0003e20000000200 */
[----:B------:R-:W-:Y:S01]  /*ef00*/  BAR.SYNC.DEFER_BLOCKING 0x1, 0x100 ;  /* 0x0044000000007b1d */ /* 0x000fe20000010000 */
[----:B------:R-:W-:Y:S02]  /*ef10*/  ISETP.NE.AND.EX P0, PT, RZ, UR15, PT, P0 ;  /* 0x0000000fff007c0c */ /* 0x000fe4000bf05300 */
[----:B0-----:R-:W-:-:S05]  /*ef20*/  ISETP.NE.U32.AND P1, PT, R98, RZ, PT ;  /* 0x000000ff6200720c */ /* 0x001fca0003f25070 */
[----:B-1----:R-:W0:Y:S06]  /*ef30*/  LDC R17, c[0x0][0xbe8] ;  /* 0x0002fa00ff117b82 */ /* 0x002e2c0000000800 */
[----:B------:R-:W2:Y:S01]  /*ef40*/  @P0 LDG.E R3, desc[UR36][R96.64] ;  /* 0x0000002460030981 */ /* 0x000ea2000c1e1900 */
[----:B------:R-:W-:Y:S01]  /*ef50*/  R2UR UR4, R99 ;  /* 0x00000000630472ca */ /* 0x000fe200000e0000 */
[----:B------:R-:W-:-:S12]  /*ef60*/  VOTEU.ANY UP0, P1 ;  /* 0x00000000003f7886 */ /* 0x000fd80000800100 */
[----:B------:R-:W-:Y:S01]  /*ef70*/  UISETP.NE.AND.EX UP0, UPT, UR4, URZ, UPT, UP0 ;  /* 0x0000003f0400728c */ /* 0x000fe2000bf05300 */
[----:B0-----:R-:W-:Y:S02]  /*ef80*/  ISETP.NE.AND P1, PT, R17, 0x1, PT ;  /* 0x000000011100780c */ /* 0x001fe40003f25270 */
[----:B------:R-:W-:Y:S02]  /*ef90*/  ULDC UR4, c[0x0][0xa88] ;  /* 0x0002a20000047ab9 */ /* 0x000fe40000000800 */
[----:B------:R-:W-:Y:S01]  /*efa0*/  IMAD.U32 R12, RZ, RZ, UR4 ;  /* 0x00000004ff0c7e24 */ /* 0x000fe2000f8e00ff */
[----:B------:R-:W-:Y:S01]  /*efb0*/  PLOP3.LUT P4, PT, PT, PT, UP0, 0x80, 0x0 ;  /* 0x000000000000781c */ /* 0x000fe20003f8f008 */
[----:B------:R-:W-:-:S04]  /*efc0*/  ULDC UR4, c[0x0][0xad4] ;  /* 0x0002b50000047ab9 */ /* 0x000fc80000000800 */
[----:B------:R-:W-:Y:S02]  /*efd0*/  @UP0 ULDC.64 UR12, c[0x0][0xc08] ;  /* 0x00030200000c0ab9 */ /* 0x000fe40000000a00 */
[----:B------:R-:W-:Y:S01]  /*efe0*/  @UP0 UIMAD.WIDE UR12, UR9, 0x4, UR12 ;  /* 0x00000004090c08a5 */ /* 0x000fe2000f8e020c */
[----:B------:R-:W0:Y:S01]  /*eff0*/  @P1 LDC R10, c[0x0][0xbec] ;  /* 0x0002fb00ff0a1b82 */ /* 0x000e220000000800 */
[----:B------:R-:W-:-:S04]  /*f000*/  UISETP.NE.AND UP0, UPT, UR18, URZ, UPT ;  /* 0x0000003f1200728c */ /* 0x000fc8000bf05270 */
[----:B------:R-:W-:Y:S01]  /*f010*/  USEL UR4, UR18, UR4, UP0 ;  /* 0x0000000412047287 */ /* 0x000fe20008000000 */
[----:B------:R-:W-:Y:S02]  /*f020*/  IMAD.U32 R8, RZ, RZ, UR12 ;  /* 0x0000000cff087e24 */ /* 0x000fe4000f8e00ff */
[----:B------:R-:W1:Y:S01]  /*f030*/  @P1 LDC R11, c[0x0][0xbf0] ;  /* 0x0002fc00ff0b1b82 */ /* 0x000e620000000800 */
[----:B------:R-:W-:Y:S01]  /*f040*/  UISETP.GT.AND UP1, UPT, UR4, 0x1, UPT ;  /* 0x000000010400788c */ /* 0x000fe2000bf24270 */
[----:B------:R-:W-:Y:S01]  /*f050*/  IMAD.U32 R9, RZ, RZ, UR13 ;  /* 0x0000000dff097e24 */ /* 0x000fe2000f8e00ff */
[----:B------:R-:W-:Y:S02]  /*f060*/  UMOV UR22, 0x9b8 ;  /* 0x000009b800167882 */ /* 0x000fe40000000000 */
[----:B------:R-:W-:Y:S02]  /*f070*/  USEL UR22, UR22, 0x978, UP1 ;  /* 0x0000097816167887 */ /* 0x000fe40008800000 */
[----:B------:R-:W-:Y:S01]  /*f080*/  UISETP.NE.U32.AND UP0, UPT, UR14, URZ, UPT ;  /* 0x0000003f0e00728c */ /* 0x000fe2000bf05070 */
[----:B------:R-:W-:Y:S01]  /*f090*/  VIADD R15, R192, UR16 ;  /* 0x00000010c00f7c36 */ /* 0x000fe20008000000 */
[----:B------:R-:W-:Y:S01]  /*f0a0*/  USHF.R.S32.HI UR12, URZ, 0x1f, UR9 ;  /* 0x0000001f3f0c7899 */ /* 0x000fe20008011409 */
[----:B------:R0:W5:Y:S01]  /*f0b0*/  @P4 LDG.E R12, desc[UR36][R8.64] ;  /* 0x00000024080c4981 */ /* 0x000162000c1e1900 */
[----:B------:R-:W-:Y:S01]  /*f0c0*/  UMOV UR4, URZ ;  /* 0x0000003f00047c82 */ /* 0x000fe20008000000 */
[----:B------:R-:W-:-:S02]  /*f0d0*/  UISETP.NE.AND.EX UP0, UPT, UR15, URZ, UPT, UP0 ;  /* 0x0000003f0f00728c */ /* 0x000fc4000bf05300 */
[----:B------:R-:W-:Y:S02]  /*f0e0*/  USEL UR20, UR17, URZ, UP1 ;  /* 0x0000003f11147287 */ /* 0x000fe40008800000 */
[----:B------:R-:W-:Y:S02]  /*f0f0*/  USEL UR9, UR9, URZ, !UP0 ;  /* 0x0000003f09097287 */ /* 0x000fe4000c000000 */
[----:B------:R-:W-:Y:S01]  /*f100*/  USEL UR21, UR12, URZ, !UP0 ;  /* 0x0000003f0c157287 */ /* 0x000fe2000c000000 */
[----:B------:R-:W-:Y:S02]  /*f110*/  ULDC.64 UR16, c[0x0][UR22+0x220] ;  /* 0x0000880016107abb */ /* 0x000fe40008000a00 */
[----:B------:R-:W-:Y:S01]  /*f120*/  ULDC.64 UR12, c[0x0][UR22+0x218] ;  /* 0x00008600160c7abb */ /* 0x000fe20008000a00 */
[----:B------:R-:W-:Y:S01]  /*f130*/  ULDC.64 UR18, c[0x0][UR22+0x228] ;  /* 0x00008a0016127abb */ /* 0x000fe20008000a00 */
[----:B------:R-:W-:Y:S01]  /*f140*/  UIMAD.WIDE.U32 UR14, UR12, UR23, URZ ;  /* 0x000000170c0e72a5 */ /* 0x000fe2000f8e003f */
[----:B0-----:R-:W-:Y:S01]  /*f150*/  @P1 IMAD.HI.U32 R8, R15, R10, RZ ;  /* 0x0000000a0f081227 */ /* 0x001fe200078e00ff */
[----:B------:R-:W-:-:S02]  /*f160*/  UIMAD UR23, UR13, UR23, URZ ;  /* 0x000000170d1772a4 */ /* 0x000fc4000f8e023f */
[----:B------:R-:W-:Y:S02]  /*f170*/  UIMAD UR17, UR17, UR9, URZ ;  /* 0x00000009111172a4 */ /* 0x000fe4000f8e023f */
[----:B------:R-:W-:Y:S02]  /*f180*/  UIMAD.WIDE.U32 UR24, UR18, UR20, URZ ;  /* 0x00000014121872a5 */ /* 0x000fe4000f8e003f */
[----:B------:R-:W-:Y:S02]  /*f190*/  UIMAD.WIDE.U32 UR12, UR16, UR9, URZ ;  /* 0x00000009100c72a5 */ /* 0x000fe4000f8e003f */
[----:B------:R-:W-:Y:S02]  /*f1a0*/  UIMAD UR18, UR19, UR20, URZ ;  /* 0x00000014131272a4 */ /* 0x000fe4000f8e023f */
[----:B------:R-:W-:Y:S01]  /*f1b0*/  UIMAD UR17, UR16, UR21, UR17 ;  /* 0x00000015101172a4 */ /* 0x000fe2000f8e0211 */
[----:B------:R-:W-:Y:S01]  /*f1c0*/  IMAD.U32 R9, RZ, RZ, UR25 ;  /* 0x00000019ff097e24 */ /* 0x000fe2000f8e00ff */
[----:B------:R-:W-:-:S02]  /*f1d0*/  UIADD3 UR18, UR25, UR18, URZ ;  /* 0x0000001219127290 */ /* 0x000fc4000fffe03f */
[----:B------:R-:W-:Y:S02]  /*f1e0*/  UIADD3 UR23, UR15, UR23, URZ ;  /* 0x000000170f177290 */ /* 0x000fe4000fffe03f */
[----:B------:R-:W-:Y:S02]  /*f1f0*/  UIADD3 UR17, UR13, UR17, URZ ;  /* 0x000000110d117290 */ /* 0x000fe4000fffe03f */
[----:B------:R-:W-:Y:S01]  /*f200*/  IMAD.U32 R14, RZ, RZ, UR18 ;  /* 0x00000012ff0e7e24 */ /* 0x000fe2000f8e00ff */
[----:B--2---:R-:W-:Y:S01]  /*f210*/  @P0 R2UR UR4, R3 ;  /* 0x00000000030402ca */ /* 0x004fe200000e0000 */
[----:B------:R-:W-:Y:S01]  /*f220*/  IMAD.MOV.U32 R3, RZ, RZ, R15 ;  /* 0x000000ffff037224 */ /* 0x000fe200078e000f */
[----:B-1----:R-:W-:Y:S01]  /*f230*/  @P1 SHF.R.U32.HI R3, RZ, R11, R8 ;  /* 0x0000000bff031219 */ /* 0x002fe20000011608 */
[----:B------:R-:W-:-:S03]  /*f240*/  IMAD.U32 R8, RZ, RZ, UR24 ;  /* 0x00000018ff087e24 */ /* 0x000fc6000f8e00ff */
[--C-:B------:R-:W-:Y:S01]  /*f250*/  SHF.R.S32.HI R9, RZ, 0x1f, R3.reuse ;  /* 0x0000001fff097819 */ /* 0x100fe20000011403 */
[----:B------:R-:W-:-:S04]  /*f260*/  IMAD.MOV R10, RZ, RZ, -R3 ;  /* 0x000000ffff0a7224 */ /* 0x000fc800078e0a03 */
[----:B------:R-:W-:Y:S02]  /*f270*/  IMAD R11, R17, R10, R15 ;  /* 0x0000000a110b7224 */ /* 0x000fe400078e020f */
[----:B------:R-:W-:Y:S02]  /*f280*/  UIADD3 UR14, UP0, UP2, UR12, UR14, UR4 ;  /* 0x0000000e0c0e7290 */ /* 0x000fe4000fa1e004 */
[----:B------:R-:W-:Y:S01]  /*f290*/  USHF.R.S32.HI UR16, URZ, 0x1f, UR4 ;  /* 0x0000001f3f107899 */ /* 0x000fe20008011404 */
[----:B------:R-:W-:-:S03]  /*f2a0*/  ULDC.64 UR12, c[0x0][UR22+0x210] ;  /* 0x00008400160c7abb */ /* 0x000fc60008000a00 */
[----:B------:R-:W-:Y:S01]  /*f2b0*/  IADD3 R8, P2, P3, R3, UR14, R8 ;  /* 0x0000000e03087c10 */ /* 0x000fe2000fb5e008 */
[----:B------:R-:W-:Y:S01]  /*f2c0*/  UIADD3.X UR14, UR17, UR23, UR16, UP0, UP2 ;  /* 0x00000017110e7290 */ /* 0x000fe200087e4410 */
[----:B------:R-:W-:Y:S01]  /*f2d0*/  SHF.R.S32.HI R3, RZ, 0x1f, R11 ;  /* 0x0000001fff037819 */ /* 0x000fe2000001140b */
[----:B------:R-:W-:-:S04]  /*f2e0*/  IMAD R10, R11, UR13, RZ ;  /* 0x0000000d0b0a7c24 */ /* 0x000fc8000f8e02ff */
[----:B------:R-:W-:Y:S01]  /*f2f0*/  IADD3.X R9, R9, UR14, R14, P2, P3 ;  /* 0x0000000e09097c10 */ /* 0x000fe200097e640e */
[----:B------:R-:W-:Y:S01]  /*f300*/  IMAD R3, R3, UR12, R10 ;  /* 0x0000000c03037c24 */ /* 0x000fe2000f8e020a */
[----:B------:R-:W-:Y:S01]  /*f310*/  ULDC.64 UR14, c[0x0][0xba8] ;  /* 0x0002ea00000e7ab9 */ /* 0x000fe20000000a00 */
[----:B------:R-:W-:Y:S01]  /*f320*/  @!UP1 ULDC UR14, c[0x0][0xb50] ;  /* 0x0002d400000e9ab9 */ /* 0x000fe20000000800 */
[----:B------:R-:W-:Y:S01]  /*f330*/  @!UP1 ULDC UR15, c[0x0][0xb54] ;  /* 0x0002d500000f9ab9 */ /* 0x000fe20000000800 */
        /* <DEDUP_REMOVED lines=9> */
.L_x_1303:
[----:B------:R-:W2:Y:S01]  /*f3d0*/  LDL R3, [R1+0xc] ;  /* 0x00000c0001037983 */ /* 0x000ea20000100800 */
[----:B------:R-:W-:Y:S02]  /*f3e0*/  R2UR UR12, R23 ;  /* 0x00000000170c72ca */ /* 0x000fe400000e0000 */
[----:B------:R-:W-:Y:S01]  /*f3f0*/  LOP3.LUT P0, RZ, R222, 0x3, RZ, 0xc0, !PT ;  /* 0x00000003deff7812 */ /* 0x000fe2000780c0ff */
[----:B------:R-:W-:Y:S01]  /*f400*/  SHFL.IDX PT, R8, R13, RZ, 0x1c1f ;  /* 0x001c1fff0d087589 */ /* 0x000fe200000e0000 */
[----:B------:R-:W-:-:S03]  /*f410*/  PLOP3.LUT P3, PT, PT, PT, UP1, 0x80, 0x0 ;  /* 0x000000000000781c */ /* 0x000fc60003f6f018 */
[----:B------:R-:W0:Y:S04]  /*f420*/  SHFL.IDX PT, R9, R14, RZ, 0x1c1f ;  /* 0x001c1fff0e097589 */ /* 0x000e2800000e0000 */
[----:B------:R-:W-:Y:S04]  /*f430*/  SHFL.IDX PT, R10, R13, 0x1, 0x1c1f ;  /* 0x003c1f000d0a7f89 */ /* 0x000fe800000e0000 */
[----:B------:R-:W1:Y:S01]  /*f440*/  SHFL.IDX PT, R11, R14, 0x1, 0x1c1f ;  /* 0x003c1f000e0b7f89 */ /* 0x000e6200000e0000 */
[----:B--2---:R-:W-:Y:S02]  /*f450*/  VIADD R18, R3, UR12 ;  /* 0x0000000c03127c36 */ /* 0x004fe40008000000 */
[----:B-----5:R-:W-:-:S02]  /*f460*/  IMAD R3, R12, R17, RZ ;  /* 0x000000110c037224 */ /* 0x020fc400078e02ff */
[----:B------:R-:W-:-:S03]  /*f470*/  VIADD R12, R18, 0x8 ;  /* 0x00000008120c7836 */ /* 0x000fc60000000000 */
[-C--:B------:R-:W-:Y:S02]  /*f480*/  ISETP.GE.OR P2, PT, R18, R3.reuse, P0 ;  /* 0x000000031200720c */ /* 0x080fe40000746670 */
[----:B------:R-:W-:-:S11]  /*f490*/  ISETP.GE.OR P0, PT, R12, R3, P0 ;  /* 0x000000030c00720c */ /* 0x000fd60000706670 */
[----:B0-----:R0:W-:Y:S01]  /*f4a0*/  @!P2 ST.E desc[UR36][R8.64], R0 ;  /* 0x000000000800a985 */ /* 0x0011e2000c101924 */
[----:B------:R-:W-:-:S03]  /*f4b0*/  ISETP.GE.AND P2, PT, R18, R3, PT ;  /* 0x000000031200720c */ /* 0x000fc60003f46270 */
[----:B-1----:R0:W-:Y:S01]  /*f4c0*/  @!P0 ST.E desc[UR36][R10.64], R2 ;  /* 0x000000020a008985 */ /* 0x0021e2000c101924 */
[----:B------:R-:W-:Y:S01]  /*f4d0*/  ISETP.GE.AND P0, PT, R12, R3, PT ;  /* 0x000000030c00720c */ /* 0x000fe20003f06270 */
[----:B------:R-:W-:-:S12]  /*f4e0*/  @P3 BRA `(.L_x_1304) ;  /* 0x0000000c004c3947 */ /* 0x000fd80003800000 */
[----:B------:R-:W-:Y:S01]  /*f4f0*/  IMAD.SHL.U32 R63, R194, 0x8, RZ ;  /* 0x00000008c23f7824 */ /* 0x000fe200078e00ff */
[----:B------:R-:W1:Y:S01]  /*f500*/  @P1 LDC R57, c[0x0][0xbec] ;  /* 0x0002fb00ff391b82 */ /* 0x000e620000000800 */
[----:B------:R-:W-:Y:S01]  /*f510*/  IMAD.MOV.U32 R5, RZ, RZ, 0x2 ;  /* 0x00000002ff057424 */ /* 0x000fe200078e00ff */
[----:B------:R-:W-:Y:S01]  /*f520*/  ULDC.64 UR14, c[0x0][0xaa0] ;  /* 0x0002a800000e7ab9 */ /* 0x000fe20000000a00 */
[----:B------:R-:W-:Y:S01]  /*f530*/  IMAD R4, R219, 0x40, R63 ;  /* 0x00000040db047824 */ /* 0x000fe200078e023f */
[----:B------:R-:W-:Y:S02]  /*f540*/  R2UR UR17, R23 ;  /* 0x00000000171172ca */ /* 0x000fe400000e0000 */
[----:B------:R-:W-:Y:S01]  /*f550*/  R2UR UR18, R209 ;  /* 0x00000000d11272ca */ /* 0x000fe200000e0000 */
[----:B------:R-:W-:Y:S01]  /*f560*/  IMAD.WIDE R4, R4, R5, UR10 ;  /* 0x0000000a04047e25 */ /* 0x000fe2000f8e0205 */
[----:B------:R-:W2:Y:S02]  /*f570*/  @P1 LDC R61, c[0x0][0xbf0] ;  /* 0x0002fc00ff3d1b82 */ /* 0x000ea40000000800 */
[C---:B------:R-:W-:Y:S01]  /*f580*/  IADD3 R29, P2, R4.reuse, 0x5000, RZ ;  /* 0x00005000041d7810 */ /* 0x040fe20007f5e0ff */
[----:B------:R-:W-:Y:S01]  /*f590*/  UIMAD UR12, UR16, UR14, URZ ;  /* 0x0000000e100c72a4 */ /* 0x000fe2000f8e023f */
[----:B0-----:R-:W-:-:S02]  /*f5a0*/  IADD3 R9, P4, R4, 0x1000, RZ ;  /* 0x0000100004097810 */ /* 0x001fc40007f9e0ff */
[----:B------:R-:W-:Y:S02]  /*f5b0*/  LOP3.LUT R28, R29, 0x380, RZ, 0xc0, !PT ;  /* 0x000003801d1c7812 */ /* 0x000fe400078ec0ff */
[----:B------:R-:W-:Y:S02]  /*f5c0*/  IADD3 R13, P3, R4, 0x2000, RZ ;  /* 0x00002000040d7810 */ /* 0x000fe40007f7e0ff */
[----:B------:R-:W-:Y:S02]  /*f5d0*/  SHF.R.U64 R28, R28, 0x3, RZ ;  /* 0x000000031c1c7819 */ /* 0x000fe400000012ff */
[----:B------:R-:W-:Y:S02]  /*f5e0*/  IADD3 R21, P6, R4, 0x3000, RZ ;  /* 0x0000300004157810 */ /* 0x000fe40007fde0ff */
[----:B------:R-:W-:Y:S01]  /*f5f0*/  LOP3.LUT R28, R28, R29, RZ, 0x3c, !PT ;  /* 0x0000001d1c1c7212 */ /* 0x000fe200078e3cff */
[----:B------:R-:W-:Y:S01]  /*f600*/  IMAD.X R29, RZ, RZ, R5, P2 ;  /* 0x000000ffff1d7224 */ /* 0x000fe200010e0605 */
[----:B------:R-:W-:-:S02]  /*f610*/  IADD3 R7, P2, R4, 0xb000, RZ ;  /* 0x0000b00004077810 */ /* 0x000fc40007f5e0ff */
[----:B------:R-:W-:Y:S02]  /*f620*/  IADD3 R25, P5, R4, 0x4000, RZ ;  /* 0x0000400004197810 */ /* 0x000fe40007fbe0ff */
[----:B------:R-:W-:Y:S01]  /*f630*/  LOP3.LUT R0, R7, 0x380, RZ, 0xc0, !PT ;  /* 0x0000038007007812 */ /* 0x000fe200078ec0ff */
[----:B------:R-:W-:Y:S01]  /*f640*/  UIMAD UR12, UR4, UR15, UR12 ;  /* 0x0000000f040c72a4 */ /* 0x000fe2000f8e020c */
[----:B------:R-:W-:Y:S01]  /*f650*/  LOP3.LUT R8, R9, 0x380, RZ, 0xc0, !PT ;  /* 0x0000038009087812 */ /* 0x000fe200078ec0ff */
[----:B------:R-:W-:Y:S01]  /*f660*/  UIMAD.WIDE.U32 UR10, UR4, UR14, URZ ;  /* 0x0000000e040a72a5 */ /* 0x000fe2000f8e003f */
[----:B------:R-:W-:Y:S01]  /*f670*/  SHF.R.U64 R0, R0, 0x3, RZ ;  /* 0x0000000300007819 */ /* 0x000fe200000012ff */
[----:B------:R-:W-:Y:S01]  /*f680*/  IMAD.X R53, RZ, RZ, R5, P2 ;  /* 0x000000ffff357224 */ /* 0x000fe200010e0605 */
[----:B------:R-:W-:Y:S01]  /*f690*/  LOP3.LUT R12, R13, 0x380, RZ, 0xc0, !PT ;  /* 0x000003800d0c7812 */ /* 0x000fe200078ec0ff */
[----:B------:R-:W5:Y:S01]  /*f6a0*/  LD.E.128 R28, desc[UR36][R28.64] ;  /* 0x000000241c1c7980 */ /* 0x000f62000c101d00 */
[----:B------:R-:W-:-:S02]  /*f6b0*/  LOP3.LUT R20, R21, 0x380, RZ, 0xc0, !PT ;  /* 0x0000038015147812 */ /* 0x000fc400078ec0ff */
[----:B------:R-:W-:Y:S02]  /*f6c0*/  LOP3.LUT R24, R25, 0x380, RZ, 0xc0, !PT ;  /* 0x0000038019187812 */ /* 0x000fe400078ec0ff */
[----:B------:R-:W-:Y:S01]  /*f6d0*/  LOP3.LUT R52, R0, R7, RZ, 0x3c, !PT ;  /* 0x0000000700347212 */ /* 0x000fe200078e3cff */
[----:B------:R-:W-:Y:S01]  /*f6e0*/  IMAD R0, R194, 0x20, R219 ;  /* 0x00000020c2007824 */ /* 0x000fe200078e02db */
[----:B------:R-:W-:Y:S01]  /*f6f0*/  UIADD3 UR11, UR11, UR12, URZ ;  /* 0x0000000c0b0b7290 */ /* 0x000fe2000fffe03f */
[----:B------:R-:W-:Y:S02]  /*f700*/  SHF.R.U64 R8, R8, 0x3, RZ ;  /* 0x0000000308087819 */ /* 0x000fe400000012ff */
[----:B------:R-:W-:Y:S01]  /*f710*/  SHF.R.U64 R12, R12, 0x3, RZ ;  /* 0x000000030c0c7819 */ /* 0x000fe200000012ff */
[----:B------:R-:W-:Y:S01]  /*f720*/  ULDC.64 UR12, c[0x0][0xae8] ;  /* 0x0002ba00000c7ab9 */ /* 0x000fe20000000a00 */
[----:B------:R-:W-:Y:S02]  /*f730*/  SHF.R.U64 R20, R20, 0x3, RZ ;  /* 0x0000000314147819 */ /* 0x000fe400000012ff */
[----:B------:R-:W-:Y:S01]  /*f740*/  SHF.R.U64 R24, R24, 0x3, RZ ;  /* 0x0000000318187819 */ /* 0x000fe200000012ff */
[----:B------:R-:W-:Y:S01]  /*f750*/  VIADD R18, R0, UR17 ;  /* 0x0000001100127c36 */ /* 0x000fe20008000000 */
[----:B------:R-:W-:Y:S01]  /*f760*/  UIMAD.WIDE.U32 UR10, UR18, UR12, UR10 ;  /* 0x0000000c120a72a5 */ /* 0x000fe2000f8e000a */
[----:B------:R-:W-:Y:S01]  /*f770*/  LOP3.LUT R8, R8, R9, RZ, 0x3c, !PT ;  /* 0x0000000908087212 */ /* 0x000fe200078e3cff */
[--C-:B------:R-:W-:Y:S01]  /*f780*/  IMAD.X R9, RZ, RZ, R5.reuse, P4 ;  /* 0x000000ffff097224 */ /* 0x100fe200020e0605 */
[----:B------:R-:W-:Y:S01]  /*f790*/  LOP3.LUT R12, R12, R13, RZ, 0x3c, !PT ;  /* 0x0000000d0c0c7212 */ /* 0x000fe200078e3cff */
[--C-:B------:R-:W-:Y:S01]  /*f7a0*/  IMAD.X R13, RZ, RZ, R5.reuse, P3 ;  /* 0x000000ffff0d7224 */ /* 0x100fe200018e0605 */
[----:B------:R-:W-:Y:S01]  /*f7b0*/  LOP3.LUT R20, R20, R21, RZ, 0x3c, !PT ;  /* 0x0000001514147212 */ /* 0x000fe200078e3cff */
[--C-:B------:R-:W-:Y:S01]  /*f7c0*/  IMAD.X R21, RZ, RZ, R5.reuse, P6 ;  /* 0x000000ffff157224 */ /* 0x100fe200030e0605 */
[----:B------:R-:W-:Y:S01]  /*f7d0*/  LOP3.LUT R24, R24, R25, RZ, 0x3c, !PT ;  /* 0x0000001918187212 */ /* 0x000fe200078e3cff */
[----:B------:R-:W-:Y:S01]  /*f7e0*/  IMAD.X R25, RZ, RZ, R5, P5 ;  /* 0x000000ffff197224 */ /* 0x000fe200028e0605 */
[C---:B------:R-:W-:Y:S01]  /*f7f0*/  IADD3 R33, P0, R4.reuse, 0x6000, RZ ;  /* 0x0000600004217810 */ /* 0x040fe20007f1e0ff */
[----:B------:R-:W-:Y:S01]  /*f800*/  USHF.R.S32.HI UR4, URZ, 0x1f, UR9 ;  /* 0x0000001f3f047899 */ /* 0x000fe20008011409 */
[----:B------:R-:W-:Y:S01]  /*f810*/  IADD3 R37, P4, R4, 0x7000, RZ ;  /* 0x0000700004257810 */ /* 0x000fe20007f9e0ff */
[----:B-1----:R-:W-:Y:S01]  /*f820*/  @P1 IMAD.HI.U32 R0, R18, R57, RZ ;  /* 0x0000003912001227 */ /* 0x002fe200078e00ff */
[C---:B------:R-:W-:Y:S01]  /*f830*/  IADD3 R41, P3, R4.reuse, 0x8000, RZ ;  /* 0x0000800004297810 */ /* 0x040fe20007f7e0ff */
[----:B------:R-:W-:Y:S01]  /*f840*/  UIMAD UR11, UR18, UR13, UR11 ;  /* 0x0000000d120b72a4 */ /* 0x000fe2000f8e020b */
[C---:B------:R-:W-:Y:S01]  /*f850*/  IADD3 R45, P6, R4.reuse, 0x9000, RZ ;  /* 0x00009000042d7810 */ /* 0x040fe20007fde0ff */
[----:B------:R-:W-:Y:S01]  /*f860*/  IMAD.MOV.U32 R59, RZ, RZ, R18 ;  /* 0x000000ffff3b7224 */ /* 0x000fe200078e0012 */
[----:B------:R-:W-:Y:S01]  /*f870*/  IADD3 R49, P5, R4, 0xa000, RZ ;  /* 0x0000a00004317810 */ /* 0x000fe20007fbe0ff */
[----:B------:R-:W-:Y:S01]  /*f880*/  ULDC.64 UR12, c[0x0][0xaf0] ;  /* 0x0002bc00000c7ab9 */ /* 0x000fe20000000a00 */
[----:B------:R-:W-:Y:S01]  /*f890*/  LOP3.LUT R32, R33, 0x380, RZ, 0xc0, !PT ;  /* 0x0000038021207812 */ /* 0x000fe200078ec0ff */
[----:B------:R-:W-:Y:S01]  /*f8a0*/  UIMAD UR4, UR4, UR12, URZ ;  /* 0x0000000c040472a4 */ /* 0x000fe2000f8e023f */
[----:B------:R-:W-:Y:S01]  /*f8b0*/  LOP3.LUT R36, R37, 0x380, RZ, 0xc0, !PT ;  /* 0x0000038025247812 */ /* 0x000fe200078ec0ff */
[----:B------:R-:W5:Y:S01]  /*f8c0*/  LD.E.128 R12, desc[UR36][R12.64] ;  /* 0x000000240c0c7980 */ /* 0x000f62000c101d00 */
[----:B------:R-:W-:-:S02]  /*f8d0*/  LOP3.LUT R40, R41, 0x380, RZ, 0xc0, !PT ;  /* 0x0000038029287812 */ /* 0x000fc400078ec0ff */
[----:B------:R-:W-:Y:S01]  /*f8e0*/  LOP3.LUT R44, R45, 0x380, RZ, 0xc0, !PT ;  /* 0x000003802d2c7812 */ /* 0x000fe200078ec0ff */
[----:B------:R-:W5:Y:S01]  /*f8f0*/  LD.E.128 R20, desc[UR36][R20.64] ;  /* 0x0000002414147980 */ /* 0x000f62000c101d00 */
[----:B------:R-:W-:Y:S02]  /*f900*/  LOP3.LUT R48, R49, 0x380, RZ, 0xc0, !PT ;  /* 0x0000038031307812 */ /* 0x000fe400078ec0ff */
[----:B------:R-:W-:Y:S01]  /*f910*/  LOP3.LUT R11, R4, 0x380, RZ, 0xc0, !PT ;  /* 0x00000380040b7812 */ /* 0x000fe200078ec0ff */
[----:B------:R-:W5:Y:S01]  /*f920*/  LD.E.128 R24, desc[UR36][R24.64] ;  /* 0x0000002418187980 */ /* 0x000f62000c101d00 */
[----:B--2---:R-:W-:Y:S01]  /*f930*/  @P1 SHF.R.U32.HI R59, RZ, R61, R0 ;  /* 0x0000003dff3b1219 */ /* 0x004fe20000011600 */
[----:B------:R-:W-:Y:S01]  /*f940*/  UIMAD UR4, UR9, UR13, UR4 ;  /* 0x0000000d090472a4 */ /* 0x000fe2000f8e0204 */
[----:B------:R-:W-:Y:S01]  /*f950*/  SHF.R.U64 R32, R32, 0x3, RZ ;  /* 0x0000000320207819 */ /* 0x000fe200000012ff */
[----:B------:R-:W-:Y:S01]  /*f960*/  UIMAD.WIDE.U32 UR10, UR9, UR12, UR10 ;  /* 0x0000000c090a72a5 */ /* 0x000fe2000f8e000a */
[----:B------:R-:W-:Y:S01]  /*f970*/  SHF.R.U64 R36, R36, 0x3, RZ ;  /* 0x0000000324247819 */ /* 0x000fe200000012ff */
[----:B------:R-:W5:Y:S01]  /*f980*/  LD.E.128 R52, desc[UR36][R52.64] ;  /* 0x0000002434347980 */ /* 0x000f62000c101d00 */
[----:B------:R-:W-:-:S02]  /*f990*/  SHF.R.U64 R40, R40, 0x3, RZ ;  /* 0x0000000328287819 */ /* 0x000fc400000012ff */
[----:B------:R-:W-:Y:S02]  /*f9a0*/  SHF.R.U64 R44, R44, 0x3, RZ ;  /* 0x000000032c2c7819 */ /* 0x000fe400000012ff */
[----:B------:R-:W-:Y:S01]  /*f9b0*/  SHF.R.U64 R48, R48, 0x3, RZ ;  /* 0x0000000330307819 */ /* 0x000fe200000012ff */
[--C-:B------:R-:W-:Y:S01]  /*f9c0*/  IMAD.MOV R2, RZ, RZ, -R59.reuse ;  /* 0x000000ffff027224 */ /* 0x100fe200078e0a3b */
[----:B------:R-:W-:Y:S02]  /*f9d0*/  SHF.R.U64 R11, R11, 0x3, RZ ;  /* 0x000000030b0b7819 */ /* 0x000fe400000012ff */
[----:B------:R-:W-:Y:S01]  /*f9e0*/  SHF.R.S32.HI R0, RZ, 0x1f, R59 ;  /* 0x0000001fff007819 */ /* 0x000fe2000001143b */
[----:B------:R-:W-:Y:S01]  /*f9f0*/  UIADD3 UR4, UR11, UR4, URZ ;  /* 0x000000040b047290 */ /* 0x000fe2000fffe03f */
[----:B------:R-:W-:Y:S01]  /*fa00*/  LOP3.LUT R32, R32, R33, RZ, 0x3c, !PT ;  /* 0x0000002120207212 */ /* 0x000fe200078e3cff */
[----:B------:R-:W-:Y:S01]  /*fa10*/  ULDC.64 UR12, c[0x0][0xae0] ;  /* 0x0002b800000c7ab9 */ /* 0x000fe20000000a00 */
        /* <DEDUP_REMOVED lines=10> */
[----:B------:R-:W5:Y:S01]  /*fac0*/  LD.E.128 R8, desc[UR36][R8.64] ;  /* 0x0000002408087980 */ /* 0x000f62000c101d00 */
[----:B------:R-:W-:-:S02]  /*fad0*/  IMAD R0, R0, UR12, RZ ;  /* 0x0000000c00007c24 */ /* 0x000fc4000f8e02ff */
[----:B------:R-:W-:Y:S01]  /*fae0*/  IMAD R17, R17, R2, R18 ;  /* 0x0000000211117224 */ /* 0x000fe200078e0212 */
[----:B------:R-:W5:Y:S01]  /*faf0*/  LD.E.128 R4, desc[UR36][R4.64] ;  /* 0x0000002404047980 */ /* 0x000f62000c101d00 */
[----:B------:R-:W-:Y:S02]  /*fb00*/  IMAD.U32 R57, RZ, RZ, UR11 ;  /* 0x0000000bff397e24 */ /* 0x000fe4000f8e00ff */
[----:B------:R-:W-:Y:S01]  /*fb10*/  IMAD.U32 R56, RZ, RZ, UR10 ;  /* 0x0000000aff387e24 */ /* 0x000fe2000f8e00ff */
[----:B------:R-:W5:Y:S01]  /*fb20*/  LD.E.128 R32, desc[UR36][R32.64] ;  /* 0x0000002420207980 */ /* 0x000f62000c101d00 */
[----:B------:R-:W-:Y:S01]  /*fb30*/  IMAD.U32 R57, RZ, RZ, UR4 ;  /* 0x00000004ff397e24 */ /* 0x000fe2000f8e00ff */
[----:B------:R-:W-:Y:S01]  /*fb40*/  ULDC.64 UR10, c[0x0][0xad8] ;  /* 0x0002b600000a7ab9 */ /* 0x000fe20000000a00 */
[----:B------:R-:W-:Y:S01]  /*fb50*/  IMAD R61, R59, UR13, R0 ;  /* 0x0000000d3b3d7c24 */ /* 0x000fe2000f8e0200 */
[----:B------:R-:W5:Y:S01]  /*fb60*/  LD.E.128 R36, desc[UR36][R36.64] ;  /* 0x0000002424247980 */ /* 0x000f62000c101d00 */
[----:B------:R-:W-:-:S03]  /*fb70*/  SHF.R.S32.HI R0, RZ, 0x1f, R17 ;  /* 0x0000001fff007819 */ /* 0x000fc60000011411 */
[----:B------:R-:W5:Y:S01]  /*fb80*/  LD.E.128 R40, desc[UR36][R40.64] ;  /* 0x0000002428287980 */ /* 0x000f62000c101d00 */
[----:B------:R-:W-:-:S03]  /*fb90*/  IMAD.WIDE.U32 R56, R59, UR12, R56 ;  /* 0x0000000c3b387c25 */ /* 0x000fc6000f8e0038 */
[----:B------:R-:W5:Y:S04]  /*fba0*/  LD.E.128 R44, desc[UR36][R44.64] ;  /* 0x000000242c2c7980 */ /* 0x000f68000c101d00 */
[----:B------:R-:W5:Y:S01]  /*fbb0*/  LD.E.128 R48, desc[UR36][R48.64] ;  /* 0x0000002430307980 */ /* 0x000f62000c101d00 */
[----:B------:R-:W-:Y:S01]  /*fbc0*/  @!PT LDS RZ, [RZ] ;  /* 0x00000000fffff984 */ /* 0x000fe20000000800 */
[----:B------:R-:W-:Y:S01]  /*fbd0*/  @!PT LDS RZ, [RZ] ;  /* 0x00000000fffff984 */ /* 0x000fe20000000800 */
[----:B------:R-:W-:Y:S01]  /*fbe0*/  @!PT LDS RZ, [RZ] ;  /* 0x00000000fffff984 */ /* 0x000fe20000000800 */
[----:B------:R-:W-:Y:S01]  /*fbf0*/  @!PT LDS RZ, [RZ] ;  /* 0x00000000fffff984 */ /* 0x000fe20000000800 */
[----:B------:R0:W-:Y:S06]  /*fc00*/  MEMBAR.ALL.CTA ;  /* 0x0000000000007992 */ /* 0x0001ec0000008000 */
[----:B0-----:R-:W0:Y:S01]  /*fc10*/  FENCE.VIEW.ASYNC.S ;  /* 0x00000000000073c6 */ /* 0x001e220000000000 */
[----:B------:R-:W-:-:S02]  /*fc20*/  IMAD R2, R0, UR10, RZ ;  /* 0x0000000a00027c24 */ /* 0x000fc4000f8e02ff */
[----:B------:R-:W-:Y:S02]  /*fc30*/  VIADD R18, R219, UR17 ;  /* 0x00000011db127c36 */ /* 0x000fe40008000000 */
[----:B------:R-:W-:Y:S02]  /*fc40*/  IMAD.IADD R57, R57, 0x1, R61 ;  /* 0x0000000139397824 */ /* 0x000fe400078e023d */
[C---:B------:R-:W-:Y:S02]  /*fc50*/  IMAD R59, R17.reuse, UR11, R2 ;  /* 0x0000000b113b7c24 */ /* 0x040fe4000f8e0202 */
[C---:B------:R-:W-:Y:S01]  /*fc60*/  VIADD R2, R18.reuse, 0x40 ;  /* 0x0000004012027836 */ /* 0x040fe20000000000 */
[----:B------:R-:W-:Y:S01]  /*fc70*/  UIADD3 UR8, UR8, 0x30820, URZ ;  /* 0x0003082008087890 */ /* 0x000fe2000fffe03f */
[----:B------:R-:W-:Y:S01]  /*fc80*/  IMAD.WIDE.U32 R56, R17, UR10, R56 ;  /* 0x0000000a11387c25 */ /* 0x000fe2000f8e0038 */
[-C--:B------:R-:W-:Y:S01]  /*fc90*/  ISETP.GE.AND P2, PT, R18, R3.reuse, PT ;  /* 0x000000031200720c */ /* 0x080fe20003f46270 */
[----:B------:R-:W-:Y:S01]  /*fca0*/  ULDC.64 UR10, c[0x0][0xa80] ;  /* 0x0002a000000a7ab9 */ /* 0x000fe20000000a00 */
[----:B------:R-:W-:Y:S01]  /*fcb0*/  ISETP.GE.AND P1, PT, R2, R3, PT ;  /* 0x000000030200720c */ /* 0x000fe20003f26270 */
[----:B------:R-:W-:Y:S01]  /*fcc0*/  IMAD.IADD R17, R57, 0x1, R59 ;  /* 0x0000000139117824 */ /* 0x000fe200078e023b */
[----:B------:R-:W-:Y:S01]  /*fcd0*/  UPRMT UR8, URZ, 0x654, UR8 ;  /* 0x000006543f087896 */ /* 0x000fe20008000008 */
[----:B------:R-:W-:Y:S01]  /*fce0*/  LEA R2, P3, R56, UR10, 0x1 ;  /* 0x0000000a38027c11 */ /* 0x000fe2000f8608ff */
[----:B------:R-:W-:-:S03]  /*fcf0*/  VIADD R0, R18, 0x20 ;  /* 0x0000002012007836 */ /* 0x000fc60000000000 */
[----:B------:R-:W-:Y:S01]  /*fd00*/  LEA.HI.X R17, R56, UR11, R17, 0x1, P3 ;  /* 0x0000000b38117c11 */ /* 0x000fe200098f0c11 */
[C---:B------:R-:W-:Y:S01]  /*fd10*/  VIADD R65, R63.reuse, 0x40 ;  /* 0x000000403f417836 */ /* 0x040fe20000000000 */
[----:B------:R-:W-:Y:S01]  /*fd20*/  ISETP.GE.AND P0, PT, R0, R3, PT ;  /* 0x000000030000720c */ /* 0x000fe20003f06270 */
[----:B------:R-:W-:Y:S01]  /*fd30*/  VIADD R67, R63, 0x80 ;  /* 0x000000803f437836 */ /* 0x000fe20000000000 */
[----:B0-----:R-:W-:Y:S01]  /*fd40*/  SYNCS.ARRIVE.TRANS64.RED.A1T0 RZ, [UR8], RZ ;  /* 0x000000ffffff79a7 */ /* 0x001fe20008100408 */
        /* <DEDUP_REMOVED lines=20> */
.L_x_1306:
[----:B------:R-:W-:Y:S05]  /*fe90*/  BSYNC B1 ;  /* 0x0000000000017941 */ /* 0x000fea0003800000 */
.L_x_1305:
[----:B--2---:R2:W4:Y:S01]  /*fea0*/  SHFL.IDX PT, R0, R17, 0x1, 0x181f ;  /* 0x00381f0011007f89 */ /* 0x00452200000e0000 */
[----:B------:R-:W-:Y:S03]  /*feb0*/  BSSY B1, `(.L_x_1307) ;  /* 0x0000010000017945 */ /* 0x000fe60003800000 */
[----:B---3-5:R2:W3:Y:S01]  /*fec0*/  SHFL.IDX PT, R24, R2, 0x1, 0x181f ;  /* 0x00381f0002187f89 */ /* 0x0284e200000e0000 */
        /* <DEDUP_REMOVED lines=14> */
.L_x_1308:
[----:B------:R-:W-:Y:S05]  /*ffb0*/  BSYNC B1 ;  /* 0x0000000000017941 */ /* 0x000fea0003800000 */
.L_x_1307:
        /* <DEDUP_REMOVED lines=14> */
[----:B------:R0:W-:Y:S04]  /*100a0*/  @!P3 ST.E.128 desc[UR36][R4.64], R12 ;  /* 0x0000000c0400b985 */ /* 0x0001e8000c101d24 */
[----:B------:R0:W-:Y:S04]  /*100b0*/  @!P4 ST.E.128 desc[UR36][R6.64], R32 ;  /* 0x000000200600c985 */ /* 0x0001e8000c101d24 */
[----:B------:R0:W-:Y:S02]  /*100c0*/  @!P5 ST.E.128 desc[UR36][R8.64], R48 ;  /* 0x000000300800d985 */ /* 0x0001e4000c101d24 */
.L_x_1310:
[----:B------:R-:W-:Y:S05]  /*100d0*/  BSYNC B1 ;  /* 0x0000000000017941 */ /* 0x000fea0003800000 */
.L_x_1309:
[----:B0-----:R-:W-:Y:S01]  /*100e0*/  VIADD R0, R18, 0x60 ;  /* 0x0000006012007836 */ /* 0x001fe20000000000 */
[----:B--2-4-:R-:W0:Y:S04]  /*100f0*/  SHFL.IDX PT, R17, R17, 0x3, 0x181f ;  /* 0x00781f0011117f89 */ /* 0x014e2800000e0000 */
[----:B------:R-:W-:Y:S01]  /*10100*/  ISETP.GE.AND P0, PT, R0, R3, PT ;  /* 0x000000030000720c */ /* 0x000fe20003f06270 */
[----:B------:R2:W4:-:S12]  /*10110*/  SHFL.IDX PT, R6, R2, 0x3, 0x181f ;  /* 0x00781f0002067f89 */ /* 0x00051800000e0000 */
[----:B--2---:R-:W-:Y:S05]  /*10120*/  @P0 BRA `(.L_x_1311) ;  /* 0x00000020006c0947 */ /* 0x004fea0003800000 */
        /* <DEDUP_REMOVED lines=15> */
.L_x_1304:
        /* <DEDUP_REMOVED lines=12> */
[----:B------:R-:W-:Y:S01]  /*102e0*/  UIADD3 UR8, UR8, 0x30820, URZ ;  /* 0x0003082008087890 */ /* 0x000fe2000fffe03f */
[----:B------:R-:W-:Y:S01]  /*102f0*/  SHF.R.S32.HI R73, RZ, 0x1f, R217 ;  /* 0x0000001fff497819 */ /* 0x000fe200000114d9 */
[----:B------:R-:W-:Y:S01]  /*10300*/  ULDC.64 UR12, c[0x0][0xb38] ;  /* 0x0002ce00000c7ab9 */ /* 0x000fe20000000a00 */
[----:B------:R-:W-:Y:S01]  /*10310*/  SHF.R.S32.HI R74, RZ, 0x1f, R218 ;  /* 0x0000001fff4a7819 */ /* 0x000fe200000114da */
[----:B------:R-:W-:-:S02]  /*10320*/  UIMAD.WIDE.U32 UR10, UR18, UR12, UR10 ;  /* 0x0000000c120a72a5 */ /* 0x000fc4000f8e000a */
[----:B------:R-:W-:Y:S02]  /*10330*/  UPRMT UR8, URZ, 0x654, UR8 ;  /* 0x000006543f087896 */ /* 0x000fe40008000008 */
[----:B------:R-:W-:-:S03]  /*10340*/  UIMAD UR11, UR18, UR13, UR11 ;  /* 0x0000000d120b72a4 */ /* 0x000fc6000f8e020b */
[----:B------:R-:W-:Y:S02]  /*10350*/  ULDC.64 UR12, c[0x0][0xb40] ;  /* 0x0002d000000c7ab9 */ /* 0x000fe40000000a00 */
[----:B------:R-:W-:Y:S02]  /*10360*/  UIMAD UR4, UR4, UR12, URZ ;  /* 0x0000000c040472a4 */ /* 0x000fe4000f8e023f */
        /* <DEDUP_REMOVED lines=40> */
[----:B------:R-:W-:Y:S02]  /*105f0*/  SHF.R.S32.HI R13, RZ, 0x1f, R207 ;  /* 0x0000001fff0d7819 */ /* 0x000fe400000114cf */
[----:B------:R-:W-:Y:S02]  /*10600*/  SHF.R.S32.HI R72, RZ, 0x1f, R23 ;  /* 0x0000001fff487819 */ /* 0x000fe40000011417 */
[----:B-1----:R-:W-:Y:S01]  /*10610*/  @!P4 LEA R10, P5, R218, R2, 0x2 ;  /* 0x00000002da0ac211 */ /* 0x002fe200078a10ff */
[----:B--2---:R-:W-:-:S03]  /*10620*/  @!P1 IMAD.WIDE R8, R19, 0x4, R2 ;  /* 0x0000000413089825 */ /* 0x004fc600078e0202 */
[-C--:B------:R-:W-:Y:S02]  /*10630*/  @!P4 LEA.HI.X R11, R218, R3.reuse, R74, 0x2, P5 ;  /* 0x00000003da0bc211 */ /* 0x080fe400028f144a */
[----:B------:R-:W-:Y:S01]  /*10640*/  ISETP.GE.AND P5, PT, R23, UR4, PT ;  /* 0x0000000417007c0c */ /* 0x000fe2000bfa6270 */
[----:B------:R1:W-:Y:S01]  /*10650*/  @!P1 ST.E.64 desc[UR36][R8.64], R24 ;  /* 0x0000001808009985 */ /* 0x0003e2000c101b24 */
[-C--:B------:R-:W-:Y:S02]  /*10660*/  @!P2 LEA R14, P1, R15, R2.reuse, 0x2 ;  /* 0x000000020f0ea211 */ /* 0x080fe400078210ff */
[----:B------:R-:W-:Y:S01]  /*10670*/  @!P3 LEA R12, P6, R207, R2, 0x2 ;  /* 0x00000002cf0cb211 */ /* 0x000fe200078c10ff */
[----:B------:R2:W-:Y:S01]  /*10680*/  @!P4 ST.E.64 desc[UR36][R10.64], R28 ;  /* 0x0000001c0a00c985 */ /* 0x0005e2000c101b24 */
[----:B------:R-:W-:Y:S02]  /*10690*/  ISETP.GE.AND P4, PT, R206, UR4, PT ;  /* 0x00000004ce007c0c */ /* 0x000fe4000bf86270 */
[----:B------:R-:W-:-:S02]  /*106a0*/  @!P2 LEA.HI.X R15, R15, R3, R18, 0x2, P1 ;  /* 0x000000030f0fa211 */ /* 0x000fc400008f1412 */
[----:B------:R-:W-:Y:S02]  /*106b0*/  ISETP.GE.AND P1, PT, R205, UR4, PT ;  /* 0x00000004cd007c0c */ /* 0x000fe4000bf26270 */
[-C--:B------:R-:W-:Y:S02]  /*106c0*/  @!P3 LEA.HI.X R13, R207, R3.reuse, R13, 0x2, P6 ;  /* 0x00000003cf0db211 */ /* 0x080fe400030f140d */
[CC--:B------:R-:W-:Y:S02]  /*106d0*/  @!P5 LEA R22, P6, R23.reuse, R2.reuse, 0x2 ;  /* 0x000000021716d211 */ /* 0x0c0fe400078c10ff */
[----:B-1----:R-:W-:Y:S01]  /*106e0*/  SHF.R.S32.HI R9, RZ, 0x1f, R206 ;  /* 0x0000001fff097819 */ /* 0x002fe200000114ce */
[----:B------:R1:W-:Y:S01]  /*106f0*/  @!P3 ST.E.64 desc[UR36][R12.64], R32 ;  /* 0x000000200c00b985 */ /* 0x0003e2000c101b24 */
[----:B------:R-:W-:Y:S02]  /*10700*/  @!P5 LEA.HI.X R23, R23, R3, R72, 0x2, P6 ;  /* 0x000000031717d211 */ /* 0x000fe400030f1448 */
[----:B------:R-:W-:Y:S01]  /*10710*/  @!P4 LEA R8, P6, R206, R2, 0x2 ;  /* 0x00000002ce08c211 */ /* 0x000fe200078c10ff */
[----:B------:R3:W-:Y:S01]  /*10720*/  @!P2 ST.E.64 desc[UR36][R14.64], R36 ;  /* 0x000000240e00a985 */ /* 0x0007e2000c101b24 */
[----:B------:R-:W-:-:S02]  /*10730*/  ISETP.GE.AND P3, PT, R204, UR4, PT ;  /* 0x00000004cc007c0c */ /* 0x000fc4000bf66270 */
[----:B------:R-:W-:Y:S01]  /*10740*/  ISETP.GE.AND P2, PT, R203, UR4, PT ;  /* 0x00000004cb007c0c */ /* 0x000fe2000bf46270 */
[----:B------:R4:W-:Y:S01]  /*10750*/  @!P5 ST.E.64 desc[UR36][R22.64], R40 ;  /* 0x000000281600d985 */ /* 0x0009e2000c101b24 */
[-C--:B------:R-:W-:Y:S02]  /*10760*/  @!P4 LEA.HI.X R9, R206, R3.reuse, R9, 0x2, P6 ;  /* 0x00000003ce09c211 */ /* 0x080fe400030f1409 */
[----:B--2---:R-:W-:Y:S02]  /*10770*/  SHF.R.S32.HI R11, RZ, 0x1f, R205 ;  /* 0x0000001fff0b7819 */ /* 0x004fe400000114cd */
[C---:B------:R-:W-:Y:S01]  /*10780*/  @!P1 LEA R10, P5, R205.reuse, R2, 0x2 ;  /* 0x00000002cd0a9211 */ /* 0x040fe200078a10ff */
[----:B------:R2:W-:Y:S01]  /*10790*/  @!P4 ST.E.64 desc[UR36][R8.64], R44 ;  /* 0x0000002c0800c985 */ /* 0x0005e2000c101b24 */
[----:B------:R-:W-:Y:S02]  /*107a0*/  ISETP.GE.AND P4, PT, R202, UR4, PT ;  /* 0x00000004ca007c0c */ /* 0x000fe4000bf86270 */
[----:B------:R-:W-:-:S02]  /*107b0*/  @!P1 LEA.HI.X R11, R205, R3, R11, 0x2, P5 ;  /* 0x00000003cd0b9211 */ /* 0x000fc400028f140b */
[----:B------:R-:W-:Y:S02]  /*107c0*/  ISETP.GE.AND P5, PT, R201, UR4, PT ;  /* 0x00000004c9007c0c */ /* 0x000fe4000bfa6270 */
[----:B------:R-:W-:Y:S01]  /*107d0*/  SHF.R.S32.HI R25, RZ, 0x1f, R204 ;  /* 0x0000001fff197819 */ /* 0x000fe200000114cc */
[----:B------:R5:W-:Y:S01]  /*107e0*/  @!P1 ST.E.64 desc[UR36][R10.64], R48 ;  /* 0x000000300a009985 */ /* 0x000be2000c101b24 */
[CC--:B-1----:R-:W-:Y:S02]  /*107f0*/  @!P3 LEA R12, P6, R204.reuse, R2.reuse, 0x2 ;  /* 0x00000002cc0cb211 */ /* 0x0c2fe400078c10ff */
[----:B---3--:R-:W-:Y:S02]  /*10800*/  SHF.R.S32.HI R15, RZ, 0x1f, R203 ;  /* 0x0000001fff0f7819 */ /* 0x008fe400000114cb */
[----:B------:R-:W-:Y:S02]  /*10810*/  @!P2 LEA R14, P1, R203, R2, 0x2 ;  /* 0x00000002cb0ea211 */ /* 0x000fe400078210ff */
[----:B------:R-:W-:-:S02]  /*10820*/  @!P3 LEA.HI.X R13, R204, R3, R25, 0x2, P6 ;  /* 0x00000003cc0db211 */ /* 0x000fc400030f1419 */
[----:B------:R-:W-:Y:S02]  /*10830*/  @!P2 LEA.HI.X R15, R203, R3, R15, 0x2, P1 ;  /* 0x00000003cb0fa211 */ /* 0x000fe400008f140f */
[----:B----4-:R-:W-:Y:S01]  /*10840*/  SHF.R.S32.HI R23, RZ, 0x1f, R202 ;  /* 0x0000001fff177819 */ /* 0x010fe200000114ca */
[----:B------:R1:W-:Y:S01]  /*10850*/  @!P3 ST.E.64 desc[UR36][R12.64], R52 ;  /* 0x000000340c00b985 */ /* 0x0003e2000c101b24 */
[-C--:B--2---:R-:W-:Y:S02]  /*10860*/  @!P4 LEA R8, P6, R202, R2.reuse, 0x2 ;  /* 0x00000002ca08c211 */ /* 0x084fe400078c10ff */
[----:B------:R-:W-:Y:S01]  /*10870*/  SHF.R.S32.HI R18, RZ, 0x1f, R201 ;  /* 0x0000001fff127819 */ /* 0x000fe200000114c9 */
[----:B------:R2:W-:Y:S01]  /*10880*/  @!P2 ST.E.64 desc[UR36][R14.64], R56 ;  /* 0x000000380e00a985 */ /* 0x0005e2000c101b24 */
[----:B------:R-:W-:Y:S02]  /*10890*/  ISETP.GE.AND P1, PT, R200, UR4, PT ;  /* 0x00000004c8007c0c */ /* 0x000fe4000bf26270 */
[----:B------:R-:W-:-:S02]  /*108a0*/  @!P5 LEA R22, P3, R201, R2, 0x2 ;  /* 0x00000002c916d211 */ /* 0x000fc400078610ff */
[----:B------:R-:W-:Y:S02]  /*108b0*/  ISETP.GE.AND P2, PT, R199, UR4, PT ;  /* 0x00000004c7007c0c */ /* 0x000fe4000bf46270 */
[-C--:B------:R-:W-:Y:S02]  /*108c0*/  @!P4 LEA.HI.X R9, R202, R3.reuse, R23, 0x2, P6 ;  /* 0x00000003ca09c211 */ /* 0x080fe400030f1417 */
[----:B------:R-:W-:Y:S02]  /*108d0*/  @!P5 LEA.HI.X R23, R201, R3, R18, 0x2, P3 ;  /* 0x00000003c917d211 */ /* 0x000fe400018f1412 */
[----:B------:R-:W-:Y:S01]  /*108e0*/  ISETP.GE.AND P3, PT, R198, UR4, PT ;  /* 0x00000004c6007c0c */ /* 0x000fe2000bf66270 */
[----:B------:R3:W-:Y:S01]  /*108f0*/  @!P4 ST.E.64 desc[UR36][R8.64], R60 ;  /* 0x0000003c0800c985 */ /* 0x0007e2000c101b24 */
[----:B-----5:R-:W-:Y:S02]  /*10900*/  SHF.R.S32.HI R11, RZ, 0x1f, R200 ;  /* 0x0000001fff0b7819 */ /* 0x020fe400000114c8 */
[----:B------:R-:W-:Y:S01]  /*10910*/  @!P1 LEA R10, P6, R200, R2, 0x2 ;  /* 0x00000002c80a9211 */ /* 0x000fe200078c10ff */
[----:B------:R4:W-:Y:S01]  /*10920*/  @!P5 ST.E.64 desc[UR36][R22.64], R64 ;  /* 0x000000401600d985 */ /* 0x0009e2000c101b24 */
[----:B-1----:R-:W-:-:S02]  /*10930*/  SHF.R.S32.HI R13, RZ, 0x1f, R199 ;  /* 0x0000001fff0d7819 */ /* 0x002fc400000114c7 */
[-C--:B------:R-:W-:Y:S02]  /*10940*/  @!P2 LEA R12, P5, R199, R2.reuse, 0x2 ;  /* 0x00000002c70ca211 */ /* 0x080fe400078a10ff */
[----:B------:R-:W-:Y:S02]  /*10950*/  ISETP.GE.AND P4, PT, R197, UR4, PT ;  /* 0x00000004c5007c0c */ /* 0x000fe4000bf86270 */
[-C--:B------:R-:W-:Y:S02]  /*10960*/  @!P1 LEA.HI.X R11, R200, R3.reuse, R11, 0x2, P6 ;  /* 0x00000003c80b9211 */ /* 0x080fe400030f140b */
[----:B------:R-:W-:Y:S02]  /*10970*/  SHF.R.S32.HI R25, RZ, 0x1f, R198 ;  /* 0x0000001fff197819 */ /* 0x000fe400000114c6 */
[----:B--2---:R-:W-:Y:S01]  /*10980*/  @!P3 LEA R14, P6, R198, R2, 0x2 ;  /* 0x00000002c60eb211 */ /* 0x004fe200078c10ff */
[----:B------:R-:W-:Y:S01]  /*10990*/  @!P1 ST.E.64 desc[UR36][R10.64], R68 ;  /* 0x000000440a009985 */ /* 0x000fe2000c101b24 */
[----:B------:R-:W-:-:S02]  /*109a0*/  @!P2 LEA.HI.X R13, R199, R3, R13, 0x2, P5 ;  /* 0x00000003c70da211 */ /* 0x000fc400028f140d */
[----:B------:R-:W-:Y:S02]  /*109b0*/  ISETP.GE.AND P5, PT, R196, UR4, PT ;  /* 0x00000004c4007c0c */ /* 0x000fe4000bfa6270 */
[----:B------:R-:W-:Y:S01]  /*109c0*/  @!P3 LEA.HI.X R15, R198, R3, R25, 0x2, P6 ;  /* 0x00000003c60fb211 */ /* 0x000fe200030f1419 */
[----:B------:R1:W-:Y:S01]  /*109d0*/  @!P2 ST.E.64 desc[UR36][R12.64], R4 ;  /* 0x000000040c00a985 */ /* 0x0003e2000c101b24 */
[----:B---3--:R-:W-:Y:S02]  /*109e0*/  SHF.R.S32.HI R9, RZ, 0x1f, R197 ;  /* 0x0000001fff097819 */ /* 0x008fe400000114c5 */
[----:B------:R-:W-:Y:S01]  /*109f0*/  @!P4 LEA R8, P1, R197, R2, 0x2 ;  /* 0x00000002c508c211 */ /* 0x000fe200078210ff */
[----:B------:R-:W-:Y:S01]  /*10a00*/  @!P3 ST.E.64 desc[UR36][R14.64], R76 ;  /* 0x0000004c0e00b985 */ /* 0x000fe2000c101b24 */
[----:B------:R-:W-:Y:S02]  /*10a10*/  ISETP.GE.AND P3, PT, R217, UR4, PT ;  /* 0x00000004d9007c0c */ /* 0x000fe4000bf66270 */
[----:B----4-:R-:W-:-:S02]  /*10a20*/  SHF.R.S32.HI R23, RZ, 0x1f, R196 ;  /* 0x0000001fff177819 */ /* 0x010fc400000114c4 */
[----:B------:R-:W-:Y:S02]  /*10a30*/  ISETP.GE.AND P2, PT, R216, UR4, PT ;  /* 0x00000004d8007c0c */ /* 0x000fe4000bf46270 */
[CC--:B------:R-:W-:Y:S02]  /*10a40*/  @!P5 LEA R22, P6, R196.reuse, R2.reuse, 0x2 ;  /* 0x00000002c416d211 */ /* 0x0c0fe400078c10ff */
[-C--:B------:R-:W-:Y:S02]  /*10a50*/  @!P4 LEA.HI.X R9, R197, R3.reuse, R9, 0x2, P1 ;  /* 0x00000003c509c211 */ /* 0x080fe400008f1409 */
[----:B------:R-:W-:Y:S02]  /*10a60*/  ISETP.GE.AND P1, PT, R215, UR4, PT ;  /* 0x00000004d7007c0c */ /* 0x000fe4000bf26270 */
[----:B------:R-:W-:Y:S01]  /*10a70*/  @!P5 LEA.HI.X R23, R196, R3, R23, 0x2, P6 ;  /* 0x00000003c417d211 */ /* 0x000fe200030f1417 */
[----:B------:R2:W-:Y:S01]  /*10a80*/  @!P4 ST.E.64 desc[UR36][R8.64], R80 ;  /* 0x000000500800c985 */ /* 0x0005e2000c101b24 */
[----:B-1----:R-:W-:-:S03]  /*10a90*/  @!P3 LEA R4, P4, R217, R2, 0x2 ;  /* 0x00000002d904b211 */ /* 0x002fc600078810ff */
[----:B------:R-:W-:Y:S01]  /*10aa0*/  @!P5 ST.E.64 desc[UR36][R22.64], R84 ;  /* 0x000000541600d985 */ /* 0x000fe2000c101b24 */
[----:B------:R-:W-:Y:S02]  /*10ab0*/  ISETP.GE.AND P5, PT, R214, UR4, PT ;  /* 0x00000004d6007c0c */ /* 0x000fe4000bfa6270 */
[-C--:B------:R-:W-:Y:S02]  /*10ac0*/  @!P3 LEA.HI.X R5, R217, R3.reuse, R73, 0x2, P4 ;  /* 0x00000003d905b211 */ /* 0x080fe400020f1449 */
[CC--:B------:R-:W-:Y:S02]  /*10ad0*/  @!P2 LEA R10, P6, R216.reuse, R2.reuse, 0x2 ;  /* 0x00000002d80aa211 */ /* 0x0c0fe400078c10ff */
[----:B------:R-:W-:Y:S01]  /*10ae0*/  @!P1 LEA R12, P4, R215, R2, 0x2 ;  /* 0x00000002d70c9211 */ /* 0x000fe200078810ff */
[----:B------:R1:W-:Y:S01]  /*10af0*/  @!P3 ST.E.64 desc[UR36][R4.64], R88 ;  /* 0x000000580400b985 */ /* 0x0003e2000c101b24 */
        /* <DEDUP_REMOVED lines=12> */
[CC--:B-1----:R-:W-:Y:S02]  /*10bc0*/  @!P4 LEA R4, P5, R212.reuse, R2.reuse, 0x2 ;  /* 0x00000002d404c211 */ /* 0x0c2fe400078a10ff */
[-C--:B------:R-:W-:Y:S02]  /*10bd0*/  @!P3 LEA.HI.X R15, R213, R3.reuse, R226, 0x2, P6 ;  /* 0x00000003d50fb211 */ /* 0x080fe400030f14e2 */
[CC--:B---3--:R-:W-:Y:S02]  /*10be0*/  @!P2 LEA R10, P6, R211.reuse, R2.reuse, 0x2 ;  /* 0x00000002d30aa211 */ /* 0x0c8fe400078c10ff */
        /* <DEDUP_REMOVED lines=8> */
.L_x_1313:
[----:B------:R-:W-:Y:S05]  /*10c70*/  BSYNC B1 ;  /* 0x0000000000017941 */ /* 0x000fea0003800000 */
.L_x_1312:
[----:B----4-:R3:W4:Y:S04]  /*10c80*/  SHFL.IDX PT, R5, R17, 0x1, 0x1c1f ;  /* 0x003c1f0011057f89 */ /* 0x01072800000e0000 */
[----:B------:R3:W0:Y:S01]  /*10c90*/  SHFL.IDX PT, R4, R0, 0x1, 0x1c1f ;  /* 0x003c1f0000047f89 */ /* 0x00062200000e0000 */
[----:B------:R-:W-:Y:S05]  /*10ca0*/  @P0 BRA `(.L_x_1311) ;  /* 0x00000014008c0947 */ /* 0x000fea0003800000 */
[----:B------:R-:W-:Y:S01]  /*10cb0*/  ULDC UR4, c[0x0][0xac8] ;  /* 0x0002b20000047ab9 */ /* 0x000fe20000000800 */
[C---:B------:R-:W-:Y:S01]  /*10cc0*/  VIADD R9, R19.reuse, 0x18 ;  /* 0x0000001813097836 */ /* 0x040fe20000000000 */
[C---:B------:R-:W-:Y:S01]  /*10cd0*/  ISETP.GE.AND P3, PT, R19.reuse, UR4, PT ;  /* 0x0000000413007c0c */ /* 0x040fe2000bf66270 */
[----:B------:R-:W-:Y:S01]  /*10ce0*/  VIADD R13, R19, 0x20 ;  /* 0x00000020130d7836 */ /* 0x000fe20000000000 */
[----:B------:R-:W-:Y:S02]  /*10cf0*/  ISETP.GE.AND P4, PT, R218, UR4, PT ;  /* 0x00000004da007c0c */ /* 0x000fe4000bf86270 */
[----:B------:R-:W-:Y:S02]  /*10d00*/  ISETP.GE.AND P0, PT, R9, UR4, PT ;  /* 0x0000000409007c0c */ /* 0x000fe4000bf06270 */
[----:B------:R-:W-:Y:S02]  /*10d10*/  ISETP.GE.AND P1, PT, R207, UR4, PT ;  /* 0x00000004cf007c0c */ /* 0x000fe4000bf26270 */
[----:B------:R-:W-:-:S02]  /*10d20*/  ISETP.GE.AND P2, PT, R13, UR4, PT ;  /* 0x000000040d007c0c */ /* 0x000fc4000bf46270 */
[----:B0--3--:R-:W-:Y:S02]  /*10d30*/  SHF.R.S32.HI R0, RZ, 0x1f, R9 ;  /* 0x0000001fff007819 */ /* 0x009fe40000011409 */
[----:B------:R-:W-:Y:S01]  /*10d40*/  SHF.R.S32.HI R14, RZ, 0x1f, R13 ;  /* 0x0000001fff0e7819 */ /* 0x000fe2000001140d */
[----:B-12-4-:R-:W-:Y:S01]  /*10d50*/  @!P3 IMAD.WIDE R2, R19, 0x4, R4 ;  /* 0x000000041302b825 */ /* 0x016fe200078e0204 */
[----:B------:R-:W-:Y:S02]  /*10d60*/  SHF.R.S32.HI R15, RZ, 0x1f, R206 ;  /* 0x0000001fff0f7819 */ /* 0x000fe400000114ce */
[-C--:B------:R-:W-:Y:S02]  /*10d70*/  @!P4 LEA R6, P6, R218, R4.reuse, 0x2 ;  /* 0x00000004da06c211 */ /* 0x080fe400078c10ff */
[----:B------:R-:W-:Y:S01]  /*10d80*/  @!P0 LEA R10, P5, R9, R4, 0x2 ;  /* 0x00000004090a8211 */ /* 0x000fe200078a10ff */
[----:B------:R0:W-:Y:S01]  /*10d90*/  @!P3 ST.E.64 desc[UR36][R2.64], R26 ;  /* 0x0000001a0200b985 */ /* 0x0001e2000c101b24 */
[----:B------:R-:W-:-:S02]  /*10da0*/  ISETP.GE.AND P3, PT, R206, UR4, PT ;  /* 0x00000004ce007c0c */ /* 0x000fc4000bf66270 */
[-C--:B------:R-:W-:Y:S02]  /*10db0*/  @!P4 LEA.HI.X R7, R218, R5.reuse, R74, 0x2, P6 ;  /* 0x00000005da07c211 */ /* 0x080fe400030f144a */
[-C--:B------:R-:W-:Y:S02]  /*10dc0*/  @!P0 LEA.HI.X R11, R9, R5.reuse, R0, 0x2, P5 ;  /* 0x00000005090b8211 */ /* 0x080fe400028f1400 */
[----:B------:R-:W-:Y:S01]  /*10dd0*/  SHF.R.S32.HI R0, RZ, 0x1f, R207 ;  /* 0x0000001fff007819 */ /* 0x000fe200000114cf */
[----:B------:R1:W-:Y:S01]  /*10de0*/  @!P4 ST.E.64 desc[UR36][R6.64], R30 ;  /* 0x0000001e0600c985 */ /* 0x0003e2000c101b24 */
[-C--:B------:R-:W-:Y:S02]  /*10df0*/  @!P1 LEA R8, P5, R207, R4.reuse, 0x2 ;  /* 0x00000004cf089211 */ /* 0x080fe400078a10ff */
[----:B------:R-:W-:Y:S02]  /*10e00*/  @!P2 LEA R12, P6, R13, R4, 0x2 ;  /* 0x000000040d0ca211 */ /* 0x000fe400078c10ff */
[----:B------:R-:W-:-:S02]  /*10e10*/  @!P1 LEA.HI.X R9, R207, R5, R0, 0x2, P5 ;  /* 0x00000005cf099211 */ /* 0x000fc400028f1400 */
[----:B------:R-:W-:Y:S02]  /*10e20*/  ISETP.GE.AND P4, PT, R205, UR4, PT ;  /* 0x00000004cd007c0c */ /* 0x000fe4000bf86270 */
[-C--:B------:R-:W-:Y:S01]  /*10e30*/  @!P2 LEA.HI.X R13, R13, R5.reuse, R14, 0x2, P6 ;  /* 0x000000050d0da211 */ /* 0x080fe200030f140e */
[----:B------:R2:W-:Y:S01]  /*10e40*/  @!P1 ST.E.64 desc[UR36][R8.64], R34 ;  /* 0x0000002208009985 */ /* 0x0005e2000c101b24 */
[----:B------:R-:W-:Y:S02]  /*10e50*/  ISETP.GE.AND P5, PT, R204, UR4, PT ;  /* 0x00000004cc007c0c */ /* 0x000fe4000bfa6270 */
[C---:B0-----:R-:W-:Y:S01]  /*10e60*/  @!P3 LEA R2, P1, R206.reuse, R4, 0x2 ;  /* 0x00000004ce02b211 */ /* 0x041fe200078210ff */
[----:B------:R0:W-:Y:S01]  /*10e70*/  @!P0 ST.E.64 desc[UR36][R10.64], R38 ;  /* 0x000000260a008985 */ /* 0x0001e2000c101b24 */
[----:B------:R-:W-:Y:S02]  /*10e80*/  SHF.R.S32.HI R0, RZ, 0x1f, R205 ;  /* 0x0000001fff007819 */ /* 0x000fe400000114cd */
[----:B------:R-:W-:Y:S01]  /*10e90*/  @!P3 LEA.HI.X R3, R206, R5, R15, 0x2, P1 ;  /* 0x00000005ce03b211 */ /* 0x000fe200008f140f */
[----:B------:R3:W-:Y:S01]  /*10ea0*/  @!P2 ST.E.64 desc[UR36][R12.64], R42 ;  /* 0x0000002a0c00a985 */ /* 0x0007e2000c101b24 */
[----:B------:R-:W-:-:S02]  /*10eb0*/  ISETP.GE.AND P2, PT, R203, UR4, PT ;  /* 0x00000004cb007c0c */ /* 0x000fc4000bf46270 */
[----:B------:R-:W-:Y:S01]  /*10ec0*/  ISETP.GE.AND P1, PT, R202, UR4, PT ;  /* 0x00000004ca007c0c */ /* 0x000fe2000bf26270 */
[----:B------:R4:W-:Y:S01]  /*10ed0*/  @!P3 ST.E.64 desc[UR36][R2.64], R46 ;  /* 0x0000002e0200b985 */ /* 0x0009e2000c101b24 */
[CC--:B-1----:R-:W-:Y:S02]  /*10ee0*/  @!P4 LEA R6, P0, R205.reuse, R4.reuse, 0x2 ;  /* 0x00000004cd06c211 */ /* 0x0c2fe400078010ff */
[----:B------:R-:W-:Y:S02]  /*10ef0*/  SHF.R.S32.HI R17, RZ, 0x1f, R204 ;  /* 0x0000001fff117819 */ /* 0x000fe400000114cc */
[----:B------:R-:W-:Y:S02]  /*10f00*/  @!P5 LEA R14, P6, R204, R4, 0x2 ;  /* 0x00000004cc0ed211 */ /* 0x000fe400078c10ff */
[----:B------:R-:W-:Y:S02]  /*10f10*/  @!P4 LEA.HI.X R7, R205, R5, R0, 0x2, P0 ;  /* 0x00000005cd07c211 */ /* 0x000fe400000f1400 */
[----:B------:R-:W-:-:S02]  /*10f20*/  ISETP.GE.AND P0, PT, R201, UR4, PT ;  /* 0x00000004c9007c0c */ /* 0x000fc4000bf06270 */
[----:B------:R-:W-:Y:S01]  /*10f30*/  @!P5 LEA.HI.X R15, R204, R5, R17, 0x2, P6 ;  /* 0x00000005cc0fd211 */ /* 0x000fe200030f1411 */
[----:B------:R1:W-:Y:S01]  /*10f40*/  @!P4 ST.E.64 desc[UR36][R6.64], R50 ;  /* 0x000000320600c985 */ /* 0x0003e2000c101b24 */
[----:B------:R-:W-:Y:S02]  /*10f50*/  SHF.R.S32.HI R0, RZ, 0x1f, R203 ;  /* 0x0000001fff007819 */ /* 0x000fe400000114cb */
[-C--:B--2---:R-:W-:Y:S01]  /*10f60*/  @!P2 LEA R8, P4, R203, R4.reuse, 0x2 ;  /* 0x00000004cb08a211 */ /* 0x084fe200078810ff */
[----:B------:R2:W-:Y:S01]  /*10f70*/  @!P5 ST.E.64 desc[UR36][R14.64], R54 ;  /* 0x000000360e00d985 */ /* 0x0005e2000c101b24 */
[----:B0-----:R-:W-:Y:S02]  /*10f80*/  SHF.R.S32.HI R11, RZ, 0x1f, R202 ;  /* 0x0000001fff0b7819 */ /* 0x001fe400000114ca */
[----:B------:R-:W-:Y:S02]  /*10f90*/  @!P1 LEA R10, P3, R202, R4, 0x2 ;  /* 0x00000004ca0a9211 */ /* 0x000fe400078610ff */
[----:B------:R-:W-:-:S02]  /*10fa0*/  ISETP.GE.AND P5, PT, R200, UR4, PT ;  /* 0x00000004c8007c0c */ /* 0x000fc4000bfa6270 */
[-C--:B------:R-:W-:Y:S02]  /*10fb0*/  @!P2 LEA.HI.X R9, R203, R5.reuse, R0, 0x2, P4 ;  /* 0x00000005cb09a211 */ /* 0x080fe400020f1400 */
[----:B------:R-:W-:Y:S02]  /*10fc0*/  ISETP.GE.AND P4, PT, R199, UR4, PT ;  /* 0x00000004c7007c0c */ /* 0x000fe4000bf86270 */
[----:B------:R-:W-:Y:S01]  /*10fd0*/  @!P1 LEA.HI.X R11, R202, R5, R11, 0x2, P3 ;  /* 0x00000005ca0b9211 */ /* 0x000fe200018f140b */
[----:B------:R0:W-:Y:S01]  /*10fe0*/  @!P2 ST.E.64 desc[UR36][R8.64], R58 ;  /* 0x0000003a0800a985 */ /* 0x0001e2000c101b24 */
[----:B------:R-:W-:Y:S02]  /*10ff0*/  ISETP.GE.AND P3, PT, R198, UR4, PT ;  /* 0x00000004c6007c0c */ /* 0x000fe4000bf66270 */
[----:B---3--:R-:W-:Y:S01]  /*11000*/  SHF.R.S32.HI R13, RZ, 0x1f, R201 ;  /* 0x0000001fff0d7819 */ /* 0x008fe200000114c9 */
[----:B------:R3:W-:Y:S01]  /*11010*/  @!P1 ST.E.64 desc[UR36][R10.64], R62 ;  /* 0x0000003e0a009985 */ /* 0x0007e2000c101b24 */
[----:B------:R-:W-:-:S02]  /*11020*/  @!P0 LEA R12, P6, R201, R4, 0x2 ;  /* 0x00000004c90c8211 */ /* 0x000fc400078c10ff */
[----:B----4-:R-:W-:Y:S02]  /*11030*/  SHF.R.S32.HI R3, RZ, 0x1f, R200 ;  /* 0x0000001fff037819 */ /* 0x010fe400000114c8 */
[----:B------:R-:W-:Y:S02]  /*11040*/  @!P0 LEA.HI.X R13, R201, R5, R13, 0x2, P6 ;  /* 0x00000005c90d8211 */ /* 0x000fe400030f140d */
[-C--:B------:R-:W-:Y:S02]  /*11050*/  @!P5 LEA R2, P1, R200, R4.reuse, 0x2 ;  /* 0x00000004c802d211 */ /* 0x080fe400078210ff */
[----:B------:R-:W-:Y:S01]  /*11060*/  SHF.R.S32.HI R0, RZ, 0x1f, R199 ;  /* 0x0000001fff007819 */ /* 0x000fe200000114c7 */
[----:B------:R4:W-:Y:S01]  /*11070*/  @!P0 ST.E.64 desc[UR36][R12.64], R66 ;  /* 0x000000420c008985 */ /* 0x0009e2000c101b24 */
[----:B------:R-:W-:Y:S02]  /*11080*/  ISETP.GE.AND P2, PT, R197, UR4, PT ;  /* 0x00000004c5007c0c */ /* 0x000fe4000bf46270 */
[----:B-1----:R-:W-:-:S02]  /*11090*/  @!P4 LEA R6, P0, R199, R4, 0x2 ;  /* 0x00000004c706c211 */ /* 0x002fc400078010ff */
[----:B--2---:R-:W-:Y:S02]  /*110a0*/  SHF.R.S32.HI R15, RZ, 0x1f, R198 ;  /* 0x0000001fff0f7819 */ /* 0x004fe400000114c6 */
[----:B------:R-:W-:Y:S02]  /*110b0*/  @!P3 LEA R14, P6, R198, R4, 0x2 ;  /* 0x00000004c60eb211 */ /* 0x000fe400078c10ff */
[-C--:B------:R-:W-:Y:S02]  /*110c0*/  @!P5 LEA.HI.X R3, R200, R5.reuse, R3, 0x2, P1 ;  /* 0x00000005c803d211 */ /* 0x080fe400008f1403 */
[----:B------:R-:W-:Y:S02]  /*110d0*/  ISETP.GE.AND P1, PT, R196, UR4, PT ;  /* 0x00000004c4007c0c */ /* 0x000fe4000bf26270 */
[----:B------:R-:W-:Y:S01]  /*110e0*/  @!P4 LEA.HI.X R7, R199, R5, R0, 0x2, P0 ;  /* 0x00000005c707c211 */ /* 0x000fe200000f1400 */
[----:B------:R1:W-:Y:S01]  /*110f0*/  @!P5 ST.E.64 desc[UR36][R2.64], R70 ;  /* 0x000000460200d985 */ /* 0x0003e2000c101b24 */
[----:B------:R-:W-:-:S02]  /*11100*/  ISETP.GE.AND P0, PT, R217, UR4, PT ;  /* 0x00000004d9007c0c */ /* 0x000fc4000bf06270 */
[----:B------:R-:W-:Y:S01]  /*11110*/  @!P3 LEA.HI.X R15, R198, R5, R15, 0x2, P6 ;  /* 0x00000005c60fb211 */ /* 0x000fe200030f140f */
[----:B------:R2:W-:Y:S01]  /*11120*/  @!P4 ST.E.64 desc[UR36][R6.64], R122 ;  /* 0x0000007a0600c985 */ /* 0x0005e2000c101b24 */
[----:B------:R-:W-:Y:S02]  /*11130*/  SHF.R.S32.HI R0, RZ, 0x1f, R197 ;  /* 0x0000001fff007819 */ /* 0x000fe400000114c5 */
[-C--:B0-----:R-:W-:Y:S01]  /*11140*/  @!P2 LEA R8, P4, R197, R4.reuse, 0x2 ;  /* 0x00000004c508a211 */ /* 0x081fe200078810ff */
[----:B------:R-:W-:Y:S01]  /*11150*/  @!P3 ST.E.64 desc[UR36][R14.64], R78 ;  /* 0x0000004e0e00b985 */ /* 0x000fe2000c101b24 */
[----:B------:R-:W-:Y:S02]  /*11160*/  ISETP.GE.AND P3, PT, R216, UR4, PT ;  /* 0x00000004d8007c0c */ /* 0x000fe4000bf66270 */
[----:B---3--:R-:W-:Y:S02]  /*11170*/  SHF.R.S32.HI R11, RZ, 0x1f, R196 ;  /* 0x0000001fff0b7819 */ /* 0x008fe400000114c4 */
[----:B------:R-:W-:-:S02]  /*11180*/  @!P1 LEA R10, P5, R196, R4, 0x2 ;  /* 0x00000004c40a9211 */ /* 0x000fc400078a10ff */
[-C--:B------:R-:W-:Y:S02]  /*11190*/  @!P2 LEA.HI.X R9, R197, R5.reuse, R0, 0x2, P4 ;  /* 0x00000005c509a211 */ /* 0x080fe400020f1400 */
[-C--:B----4-:R-:W-:Y:S02]  /*111a0*/  @!P0 LEA R12, P6, R217, R4.reuse, 0x2 ;  /* 0x00000004d90c8211 */ /* 0x090fe400078c10ff */
[----:B------:R-:W-:Y:S01]  /*111b0*/  ISETP.GE.AND P4, PT, R215, UR4, PT ;  /* 0x00000004d7007c0c */ /* 0x000fe2000bf86270 */
[----:B------:R0:W-:Y:S01]  /*111c0*/  @!P2 ST.E.64 desc[UR36][R8.64], R82 ;  /* 0x000000520800a985 */ /* 0x0001e2000c101b24 */
[-C--:B------:R-:W-:Y:S02]  /*111d0*/  @!P1 LEA.HI.X R11, R196, R5.reuse, R11, 0x2, P5 ;  /* 0x00000005c40b9211 */ /* 0x080fe400028f140b */
[----:B------:R-:W-:Y:S02]  /*111e0*/  @!P0 LEA.HI.X R13, R217, R5, R73, 0x2, P6 ;  /* 0x00000005d90d8211 */ /* 0x000fe400030f1449 */
[----:B------:R-:W-:Y:S01]  /*111f0*/  ISETP.GE.AND P2, PT, R214, UR4, PT ;  /* 0x00000004d6007c0c */ /* 0x000fe2000bf46270 */
[----:B------:R3:W-:Y:S01]  /*11200*/  @!P1 ST.E.64 desc[UR36][R10.64], R86 ;  /* 0x000000560a009985 */ /* 0x0007e2000c101b24 */
[----:B-1----:R-:W-:-:S02]  /*11210*/  @!P3 LEA R2, P5, R216, R4, 0x2 ;  /* 0x00000004d802b211 */ /* 0x002fc400078a10ff */
[----:B------:R-:W-:Y:S01]  /*11220*/  ISETP.GE.AND P1, PT, R213, UR4, PT ;  /* 0x00000004d5007c0c */ /* 0x000fe2000bf26270 */
[----:B------:R1:W-:Y:S01]  /*11230*/  @!P0 ST.E.64 desc[UR36][R12.64], R90 ;  /* 0x0000005a0c008985 */ /* 0x0003e2000c101b24 */
[----:B------:R-:W-:Y:S02]  /*11240*/  ISETP.GE.AND P0, PT, R212, UR4, PT ;  /* 0x00000004d4007c0c */ /* 0x000fe4000bf06270 */
[----:B------:R-:W-:Y:S02]  /*11250*/  @!P3 LEA.HI.X R3, R216, R5, R229, 0x2, P5 ;  /* 0x00000005d803b211 */ /* 0x000fe400028f14e5 */
[----:B------:R-:W-:Y:S02]  /*11260*/  ISETP.GE.AND P5, PT, R211, UR4, PT ;  /* 0x00000004d3007c0c */ /* 0x000fe4000bfa6270 */
[-C--:B--2---:R-:W-:Y:S01]  /*11270*/  @!P4 LEA R6, P6, R215, R4.reuse, 0x2 ;  /* 0x00000004d706c211 */ /* 0x084fe200078c10ff */
[----:B------:R2:W-:Y:S01]  /*11280*/  @!P3 ST.E.64 desc[UR36][R2.64], R94 ;  /* 0x0000005e0200b985 */ /* 0x0005e2000c101b24 */
[----:B0-----:R-:W-:-:S02]  /*11290*/  @!P2 LEA R8, P3, R214, R4, 0x2 ;  /* 0x00000004d608a211 */ /* 0x001fc400078610ff */
[-C--:B------:R-:W-:Y:S02]  /*112a0*/  @!P4 LEA.HI.X R7, R215, R5.reuse, R228, 0x2, P6 ;  /* 0x00000005d707c211 */ /* 0x080fe400030f14e4 */
[-C--:B---3--:R-:W-:Y:S02]  /*112b0*/  @!P1 LEA R10, P6, R213, R4.reuse, 0x2 ;  /* 0x00000004d50a9211 */ /* 0x088fe400078c10ff */
[-C--:B------:R-:W-:Y:S01]  /*112c0*/  @!P2 LEA.HI.X R9, R214, R5.reuse, R227, 0x2, P3 ;  /* 0x00000005d609a211 */ /* 0x080fe200018f14e3 */
[----:B------:R2:W-:Y:S01]  /*112d0*/  @!P4 ST.E.64 desc[UR36][R6.64], R124 ;  /* 0x0000007c0600c985 */ /* 0x0005e2000c101b24 */
[-C--:B-1----:R-:W-:Y:S02]  /*112e0*/  @!P0 LEA R12, P4, R212, R4.reuse, 0x2 ;  /* 0x00000004d40c8211 */ /* 0x082fe400078810ff */
[----:B------:R-:W-:Y:S01]  /*112f0*/  @!P5 LEA R14, P3, R211, R4, 0x2 ;  /* 0x00000004d30ed211 */ /* 0x000fe200078610ff */
[----:B------:R2:W-:Y:S01]  /*11300*/  @!P2 ST.E.64 desc[UR36][R8.64], R126 ;  /* 0x0000007e0800a985 */ /* 0x0005e2000c101b24 */
[----:B------:R-:W-:-:S02]  /*11310*/  @!P1 LEA.HI.X R11, R213, R5, R226, 0x2, P6 ;  /* 0x00000005d50b9211 */ /* 0x000fc400030f14e2 */
[-C--:B------:R-:W-:Y:S02]  /*11320*/  @!P0 LEA.HI.X R13, R212, R5.reuse, R225, 0x2, P4 ;  /* 0x00000005d40d8211 */ /* 0x080fe400020f14e1 */
[----:B------:R-:W-:Y:S01]  /*11330*/  @!P5 LEA.HI.X R15, R211, R5, R224, 0x2, P3 ;  /* 0x00000005d30fd211 */ /* 0x000fe200018f14e0 */
[----:B------:R2:W-:Y:S04]  /*11340*/  @!P1 ST.E.64 desc[UR36][R10.64], R128 ;  /* 0x000000800a009985 */ /* 0x0005e8000c101b24 */
[----:B------:R2:W-:Y:S01]  /*11350*/  @!P0 ST.E.64 desc[UR36][R12.64], R110 ;  /* 0x0000006e0c008985 */ /* 0x0005e2000c101b24 */
[----:B------:R-:W-:-:S03]  /*11360*/  ISETP.GE.AND P0, PT, R210, UR4, PT ;  /* 0x00000004d2007c0c */ /* 0x000fc6000bf06270 */
[----:B------:R2:W-:Y:S10]  /*11370*/  @!P5 ST.E.64 desc[UR36][R14.64], R114 ;  /* 0x000000720e00d985 */ /* 0x0005f4000c101b24 */
[----:B------:R-:W-:Y:S05]  /*11380*/  @P0 BRA `(.L_x_1311) ;  /* 0x0000000c00d40947 */ /* 0x000fea0003800000 */
[----:B--2---:R-:W-:-:S04]  /*11390*/  LEA R2, P0, R210, R4, 0x2 ;  /* 0x00000004d2027211 */ /* 0x004fc800078010ff */
[----:B------:R-:W-:-:S05]  /*113a0*/  LEA.HI.X R3, R210, R5, R223, 0x2, P0 ;  /* 0x00000005d2037211 */ /* 0x000fca00000f14df */
[----:B------:R0:W-:Y:S01]  /*113b0*/  ST.E.64 desc[UR36][R2.64], R118 ;  /* 0x0000007602007985 */ /* 0x0001e2000c101b24 */
[----:B------:R-:W-:Y:S05]  /*113c0*/  BRA `(.L_x_1311) ;  /* 0x0000000c00c47947 */ /* 0x000fea0003800000 */
.L_x_1302:
[----:B------:R-:W0:Y:S01]  /*113d0*/  LDC.64 R2, c[0x0][0xc00] ;  /* 0x00030000ff027b82 */ /* 0x000e220000000a00 */
[----:B------:R-:W-:Y:S01]  /*113e0*/  R2UR UR11, R220 ;  /* 0x00000000dc0b72ca */ /* 0x000fe200000e0000 */
[----:B------:R-:W-:Y:S01]  /*113f0*/  ULDC.64 UR8, c[0x0][0xc00] ;  /* 0x0003000000087ab9 */ /* 0x000fe20000000a00 */
[----:B------:R-:W-:Y:S01]  /*11400*/  IMAD.MOV.U32 R7, RZ, RZ, RZ ;  /* 0x000000ffff077224 */ /* 0x000fe200078e00ff */
[----:B------:R-:W-:-:S04]  /*11410*/  R2UR UR10, R195 ;  /* 0x00000000c30a72ca */ /* 0x000fc800000e0000 */
[----:B------:R-:W1:Y:S06]  /*11420*/  LDC.64 R4, c[0x0][0xc08] ;  /* 0x00030200ff047b82 */ /* 0x000e6c0000000a00 */
[----:B------:R-:W-:Y:S01]  /*11430*/  UIMAD.WIDE UR8, UR11, 0x4, UR8 ;  /* 0x000000040b0878a5 */ /* 0x000fe2000f8e0208 */
[----:B0-----:R-:W-:-:S05]  /*11440*/  ISETP.NE.U32.AND P0, PT, R2, RZ, PT ;  /* 0x000000ff0200720c */ /* 0x001fca0003f05070 */
[----:B------:R-:W-:Y:S01]  /*11450*/  IMAD.U32 R2, RZ, RZ, UR8 ;  /* 0x00000008ff027e24 */ /* 0x000fe2000f8e00ff */
[----:B------:R-:W-:Y:S01]  /*11460*/  R2UR UR4, R3 ;  /* 0x00000000030472ca */ /* 0x000fe200000e0000 */
[----:B------:R-:W-:Y:S01]  /*11470*/  IMAD.U32 R3, RZ, RZ, UR9 ;  /* 0x00000009ff037e24 */ /* 0x000fe2000f8e00ff */
[----:B-1----:R-:W-:-:S05]  /*11480*/  ISETP.NE.U32.AND P1, PT, R4, RZ, PT ;  /* 0x000000ff0400720c */ /* 0x002fca0003f25070 */
[----:B------:R-:W-:-:S06]  /*11490*/  VOTEU.ANY UP0, P0 ;  /* 0x00000000003f7886 */ /* 0x000fcc0000000100 */
[----:B------:R-:W-:Y:S01]  /*114a0*/  UISETP.NE.AND.EX UP0, UPT, UR4, URZ, UPT, UP0 ;  /* 0x0000003f0400728c */ /* 0x000fe2000bf05300 */
[----:B------:R-:W-:Y:S01]  /*114b0*/  R2UR UR4, R5 ;  /* 0x00000000050472ca */ /* 0x000fe200000e0000 */
[----:B------:R-:W-:-:S04]  /*114c0*/  VOTEU.ANY UP1, P1 ;  /* 0x00000000003f7886 */ /* 0x000fc80000820100 */
[----:B------:R-:W-:-:S08]  /*114d0*/  PLOP3.LUT P0, PT, PT, PT, UP0, 0x80, 0x0 ;  /* 0x000000000000781c */ /* 0x000fd00003f0f008 */
[----:B------:R-:W-:-:S06]  /*114e0*/  UISETP.NE.AND.EX UP1, UPT, UR4, URZ, UPT, UP1 ;  /* 0x0000003f0400728c */ /* 0x000fcc000bf25310 */
[----:B------:R-:W-:Y:S01]  /*114f0*/  PLOP3.LUT P1, PT, PT, PT, UP1, 0x80, 0x0 ;  /* 0x000000000000781c */ /* 0x000fe20003f2f018 */
[----:B------:R0:W5:Y:S01]  /*11500*/  @P0 LDG.E R7, desc[UR36][R2.64] ;  /* 0x0000002402070981 */ /* 0x000162000c1e1900 */
[----:B------:R-:W-:Y:S02]  /*11510*/  ULDC UR4, c[0x0][0xa88] ;  /* 0x0002a20000047ab9 */ /* 0x000fe40000000800 */
[----:B------:R-:W-:Y:S01]  /*11520*/  IMAD.U32 R0, RZ, RZ, UR4 ;  /* 0x00000004ff007e24 */ /* 0x000fe2000f8e00ff */
[----:B------:R-:W-:Y:S02]  /*11530*/  @UP1 ULDC.64 UR8, c[0x0][0xc08] ;  /* 0x0003020000081ab9 */ /* 0x000fe40000000a00 */
[----:B------:R-:W-:-:S06]  /*11540*/  @UP1 UIMAD.WIDE UR8, UR11, 0x4, UR8 ;  /* 0x000000040b0818a5 */ /* 0x000fcc000f8e0208 */
[----:B------:R-:W-:Y:S02]  /*11550*/  IMAD.U32 R4, RZ, RZ, UR8 ;  /* 0x00000008ff047e24 */ /* 0x000fe4000f8e00ff */
[----:B------:R-:W-:-:S05]  /*11560*/  IMAD.U32 R5, RZ, RZ, UR9 ;  /* 0x00000009ff057e24 */ /* 0x000fca000f8e00ff */
[----:B------:R0:W5:Y:S01]  /*11570*/  @P1 LDG.E R0, desc[UR36][R4.64] ;  /* 0x0000002404001981 */ /* 0x000162000c1e1900 */
[----:B------:R-:W-:-:S11]  /*11580*/  UISETP.NE.AND UP1, UPT, UR10, URZ, UPT ;  /* 0x0000003f0a00728c */ /* 0x000fd6000bf25270 */
[----:B------:R-:W-:Y:S02]  /*11590*/  @!UP1 ULDC UR10, c[0x0][0xad4] ;  /* 0x0002b500000a9ab9 */ /* 0x000fe40000000800 */
[----:B------:R-:W-:Y:S01]  /*115a0*/  IMAD.U32 R195, RZ, RZ, UR10 ;  /* 0x0000000affc37e24 */ /* 0x000fe2000f8e00ff */
[----:B0-----:R-:W-:Y:S06]  /*115b0*/  @P1 BRA `(.L_x_1314) ;  /* 0x0000000000101947 */ /* 0x001fec0003800000 */
[----:B------:R-:W-:Y:S05]  /*115c0*/  @!P0 BRA `(.L_x_1314) ;  /* 0x00000000000c8947 */ /* 0x000fea0003800000 */
[----:B------:R-:W2:Y:S04]  /*115d0*/  LDG.E R5, desc[UR36][R2.64] ;  /* 0x0000002402057981 */ /* 0x000ea8000c1e1900 */
[----:B-----5:R-:W2:Y:S02]  /*115e0*/  LDG.E R0, desc[UR36][R2.64+0x4] ;  /* 0x0000042402007981 */ /* 0x020ea4000c1e1900 */
[----:B--2---:R-:W-:-:S07]  /*115f0*/  IMAD.IADD R0, R0, 0x1, -R5 ;  /* 0x0000000100007824 */ /* 0x004fce00078e0a05 */
.L_x_1314:
[----:B------:R-:W0:Y:S01]  /*11600*/  S2R R2, SR_TID.X ;  /* 0x0000000000027919 */ /* 0x000e220000002100 */
[----:B------:R-:W-:Y:S01]  /*11610*/  R2UR UR4, R220 ;  /* 0x00000000dc0472ca */ /* 0x000fe200000e0000 */
[----:B------:R-:W-:Y:S01]  /*11620*/  BSSY B1, `(.L_x_1315) ;  /* 0x0000043000017945 */ /* 0x000fe20003800000 */
[----:B-----5:R-:W-:-:S11]  /*11630*/  R2UR UR20, R7 ;  /* 0x00000000071472ca */ /* 0x020fd600000e0000 */
[----:B------:R-:W-:Y:S02]  /*11640*/  USHF.R.S32.HI UR8, URZ, 0x1f, UR4 ;  /* 0x0000001f3f087899 */ /* 0x000fe40008011404 */
[----:B------:R-:W-:Y:S02]  /*11650*/  USEL UR4, UR4, URZ, !UP0 ;  /* 0x0000003f04047287 */ /* 0x000fe4000c000000 */
[----:B------:R-:W-:Y:S02]  /*11660*/  USEL UR8, UR8, URZ, !UP0 ;  /* 0x0000003f08087287 */ /* 0x000fe4000c000000 */
[----:B------:R-:W-:Y:S01]  /*11670*/  USHF.R.S32.HI UR20, URZ, 0x1f, UR20 ;  /* 0x0000001f3f147899 */ /* 0x000fe20008011414 */
[----:B0-----:R-:W-:-:S05]  /*11680*/  VIADD R2, R2, 0xffffff80 ;  /* 0xffffff8002027836 */ /* 0x001fca0000000000 */
[----:B------:R-:W-:-:S13]  /*11690*/  ISETP.GT.AND P0, PT, R2, 0x7f, PT ;  /* 0x0000007f0200780c */ /* 0x000fda0003f04270 */
[----:B------:R-:W-:Y:S05]  /*116a0*/  @P0 BRA `(.L_x_1316) ;  /* 0x0000000000e80947 */ /* 0x000fea0003800000 */
[----:B------:R-:W0:Y:S01]  /*116b0*/  S2R R6, SR_TID.X ;  /* 0x0000000000067919 */ /* 0x000e220000002100 */
[----:B------:R-:W1:Y:S01]  /*116c0*/  LDC R9, c[0x0][0xbe8] ;  /* 0x0002fa00ff097b82 */ /* 0x000e620000000800 */
[----:B------:R-:W-:-:S13]  /*116d0*/  R2UR UR9, R23 ;  /* 0x00000000170972ca */ /* 0x000fda00000e0000 */
[----:B------:R-:W-:Y:S02]  /*116e0*/  IMAD.U32 R3, RZ, RZ, UR9 ;  /* 0x00000009ff037e24 */ /* 0x000fe4000f8e00ff */
[----:B-1----:R-:W-:-:S03]  /*116f0*/  IMAD R2, R0, R9, RZ ;  /* 0x0000000900027224 */ /* 0x002fc600078e02ff */
[----:B0-----:R-:W-:-:S04]  /*11700*/  IADD3 R6, R3, -0x80, R6 ;  /* 0xffffff8003067810 */ /* 0x001fc80007ffe006 */
        /* <DEDUP_REMOVED lines=15> */
[----:B------:R-:W-:Y:S02]  /*11800*/  UIMAD.WIDE.U32 UR16, UR10, UR19, URZ ;  /* 0x000000130a1072a5 */ /* 0x000fe4000f8e003f */
[----:B------:R-:W-:Y:S01]  /*11810*/  UIMAD UR19, UR11, UR19, URZ ;  /* 0x000000130b1372a4 */ /* 0x000fe2000f8e023f */
[----:B0-----:R-:W-:Y:S01]  /*11820*/  @P0 IMAD.HI.U32 R5, R6, R5, RZ ;  /* 0x0000000506050227 */ /* 0x001fe200078e00ff */
[----:B------:R-:W-:Y:S02]  /*11830*/  UIMAD UR13, UR13, UR4, URZ ;  /* 0x000000040d0d72a4 */ /* 0x000fe4000f8e023f */
[----:B------:R-:W-:Y:S01]  /*11840*/  UIMAD.WIDE.U32 UR10, UR12, UR4, URZ ;  /* 0x000000040c0a72a5 */ /* 0x000fe2000f8e003f */
[----:B------:R-:W-:Y:S01]  /*11850*/  IMAD.U32 R2, RZ, RZ, UR16 ;  /* 0x00000010ff027e24 */ /* 0x000fe2000f8e00ff */
[----:B------:R-:W-:-:S02]  /*11860*/  UIADD3 UR19, UR17, UR19, URZ ;  /* 0x0000001311137290 */ /* 0x000fc4000fffe03f */
[----:B------:R-:W-:Y:S01]  /*11870*/  IMAD.U32 R3, RZ, RZ, UR17 ;  /* 0x00000011ff037e24 */ /* 0x000fe2000f8e00ff */
[----:B------:R-:W-:Y:S01]  /*11880*/  UIMAD UR13, UR12, UR8, UR13 ;  /* 0x000000080c0d72a4 */ /* 0x000fe2000f8e020d */
[----:B-1----:R-:W-:Y:S01]  /*11890*/  @P0 SHF.R.U32.HI R4, RZ, R8, R5 ;  /* 0x00000008ff040219 */ /* 0x002fe20000011605 */
[----:B------:R-:W-:Y:S01]  /*118a0*/  ULDC.64 UR14, c[0x0][UR18+0x228] ;  /* 0x00008a00120e7abb */ /* 0x000fe20008000a00 */
[----:B------:R-:W-:Y:S01]  /*118b0*/  IADD3 R3, P0, P1, R2, UR10, R7 ;  /* 0x0000000a02037c10 */ /* 0x000fe2000f91e007 */
[----:B------:R-:W-:Y:S01]  /*118c0*/  UIADD3 UR13, UR11, UR13, URZ ;  /* 0x0000000d0b0d7290 */ /* 0x000fe2000fffe03f */
[----:B------:R-:W-:Y:S01]  /*118d0*/  IMAD.U32 R2, RZ, RZ, UR20 ;  /* 0x00000014ff027e24 */ /* 0x000fe2000f8e00ff */
[----:B------:R-:W-:Y:S01]  /*118e0*/  UIMAD.WIDE.U32 UR16, UR14, UR9, URZ ;  /* 0x000000090e1072a5 */ /* 0x000fe2000f8e003f */
[----:B------:R-:W-:Y:S01]  /*118f0*/  IMAD.MOV R5, RZ, RZ, -R4 ;  /* 0x000000ffff057224 */ /* 0x000fe200078e0a04 */
[----:B------:R-:W-:Y:S01]  /*11900*/  UIMAD UR9, UR15, UR9, URZ ;  /* 0x000000090f0972a4 */ /* 0x000fe2000f8e023f */
[----:B------:R-:W-:Y:S01]  /*11910*/  IMAD.U32 R11, RZ, RZ, UR19 ;  /* 0x00000013ff0b7e24 */ /* 0x000fe2000f8e00ff */
[----:B------:R-:W-:Y:S01]  /*11920*/  ULDC.64 UR10, c[0x0][UR18+0x210] ;  /* 0x00008400120a7abb */ /* 0x000fe20008000a00 */
[----:B------:R-:W-:Y:S01]  /*11930*/  IMAD R5, R9, R5, R6 ;  /* 0x0000000509057224 */ /* 0x000fe200078e0206 */
[----:B------:R-:W-:-:S02]  /*11940*/  UIADD3 UR9, UR17, UR9, URZ ;  /* 0x0000000911097290 */ /* 0x000fc4000fffe03f */
[----:B------:R-:W-:Y:S01]  /*11950*/  IADD3.X R6, R11, UR13, R2, P0, P1 ;  /* 0x0000000d0b067c10 */ /* 0x000fe200087e2402 */
[----:B------:R-:W-:Y:S01]  /*11960*/  IMAD R9, R5, UR11, RZ ;  /* 0x0000000b05097c24 */ /* 0x000fe2000f8e02ff */
[----:B------:R-:W-:Y:S01]  /*11970*/  IADD3 R2, P0, P1, R4, UR16, R3 ;  /* 0x0000001004027c10 */ /* 0x000fe2000f91e003 */
[----:B------:R-:W-:Y:S01]  /*11980*/  ULDC.64 UR12, c[0x0][0xba8] ;  /* 0x0002ea00000c7ab9 */ /* 0x000fe20000000a00 */
[----:B------:R-:W-:Y:S01]  /*11990*/  SHF.R.S32.HI R3, RZ, 0x1f, R4 ;  /* 0x0000001fff037819 */ /* 0x000fe20000011404 */
[----:B------:R-:W-:Y:S01]  /*119a0*/  @!UP0 ULDC UR12, c[0x0][0xb50] ;  /* 0x0002d400000c8ab9 */ /* 0x000fe20000000800 */
[----:B------:R-:W-:Y:S01]  /*119b0*/  SHF.R.S32.HI R4, RZ, 0x1f, R5 ;  /* 0x0000001fff047819 */ /* 0x000fe20000011405 */
[----:B------:R-:W-:Y:S01]  /*119c0*/  @!UP0 ULDC UR13, c[0x0][0xb54] ;  /* 0x0002d500000d8ab9 */ /* 0x000fe20000000800 */
[----:B------:R-:W-:-:S03]  /*119d0*/  IADD3.X R3, R3, UR9, R6, P0, P1 ;  /* 0x0000000903037c10 */ /* 0x000fc600087e2406 */
[----:B------:R-:W-:Y:S02]  /*119e0*/  IMAD R9, R4, UR10, R9 ;  /* 0x0000000a04097c24 */ /* 0x000fe4000f8e0209 */
[----:B------:R-:W-:-:S04]  /*119f0*/  IMAD.WIDE.U32 R2, R5, UR10, R2 ;  /* 0x0000000a05027c25 */ /* 0x000fc8000f8e0002 */
[----:B------:R-:W-:Y:S01]  /*11a00*/  IMAD.IADD R3, R3, 0x1, R9 ;  /* 0x0000000103037824 */ /* 0x000fe200078e0209 */
[----:B------:R-:W-:-:S04]  /*11a10*/  LEA R4, P0, R2, UR12, 0x2 ;  /* 0x0000000c02047c11 */ /* 0x000fc8000f8010ff */
[----:B------:R-:W-:Y:S01]  /*11a20*/  LEA.HI.X R5, R2, UR13, R3, 0x2, P0 ;  /* 0x0000000d02057c11 */ /* 0x000fe200080f1403 */
[----:B------:R-:W-:-:S05]  /*11a30*/  IMAD.MOV.U32 R3, RZ, RZ, -0x800000 ;  /* 0xff800000ff037424 */ /* 0x000fca00078e00ff */
[----:B------:R0:W-:Y:S03]  /*11a40*/  STG.E desc[UR36][R4.64], R3 ;  /* 0x0000000304007986 */ /* 0x0001e6000c101924 */
.L_x_1316:
[----:B------:R-:W-:Y:S05]  /*11a50*/  BSYNC B1 ;  /* 0x0000000000017941 */ /* 0x000fea0003800000 */
.L_x_1315:
[----:B------:R-:W-:-:S13]  /*11a60*/  R2UR UR9, R195 ;  /* 0x00000000c30972ca */ /* 0x000fda00000e0000 */
[----:B------:R-:W-:-:S06]  /*11a70*/  UISETP.GT.AND UP0, UPT, UR9, 0x1, UPT ;  /* 0x000000010900788c */ /* 0x000fcc000bf04270 */
[----:B------:R-:W-:-:S13]  /*11a80*/  PLOP3.LUT P0, PT, PT, PT, UP0, 0x80, 0x0 ;  /* 0x000000000000781c */ /* 0x000fda0003f0f008 */
[----:B------:R-:W-:Y:S05]  /*11a90*/  @P0 BRA `(.L_x_1311) ;  /* 0x0000000800100947 */ /* 0x000fea0003800000 */
[----:B------:R-:W1:Y:S01]  /*11aa0*/  LDC R11, c[0x0][0xbe8] ;  /* 0x0002fa00ff0b7b82 */ /* 0x000e620000000800 */
[C---:B------:R-:W-:Y:S01]  /*11ab0*/  R2UR UR10, R7.reuse ;  /* 0x00000000070a72ca */ /* 0x040fe200000e0000 */
[----:B------:R-:W-:Y:S01]  /*11ac0*/  ULDC.64 UR12, c[0x0][0xaa0] ;  /* 0x0002a800000c7ab9 */ /* 0x000fe20000000a00 */
[----:B------:R-:W-:Y:S01]  /*11ad0*/  R2UR UR14, R7 ;  /* 0x00000000070e72ca */ /* 0x000fe200000e0000 */
[----:B------:R-:W-:Y:S01]  /*11ae0*/  UIMAD UR9, UR20, UR12, URZ ;  /* 0x0000000c140972a4 */ /* 0x000fe2000f8e023f */
[----:B------:R-:W-:Y:S01]  /*11af0*/  R2UR UR16, R209 ;  /* 0x00000000d11072ca */ /* 0x000fe200000e0000 */
[----:B------:R-:W-:Y:S01]  /*11b00*/  IMAD R2, R194, 0x20, R219 ;  /* 0x00000020c2027824 */ /* 0x000fe200078e02db */
[----:B------:R-:W-:Y:S01]  /*11b10*/  R2UR UR15, R23 ;  /* 0x00000000170f72ca */ /* 0x000fe200000e0000 */
[----:B------:R-:W-:Y:S06]  /*11b20*/  BSSY B1, `(.L_x_1317) ;  /* 0x0000045000017945 */ /* 0x000fec0003800000 */
[----:B------:R-:W-:-:S02]  /*11b30*/  UIMAD.WIDE.U32 UR10, UR10, UR12, URZ ;  /* 0x0000000c0a0a72a5 */ /* 0x000fc4000f8e003f */
[----:B------:R-:W-:-:S03]  /*11b40*/  UIMAD UR9, UR14, UR13, UR9 ;  /* 0x0000000d0e0972a4 */ /* 0x000fc6000f8e0209 */
[----:B------:R-:W-:Y:S01]  /*11b50*/  ULDC.64 UR12, c[0x0][0xae8] ;  /* 0x0002ba00000c7ab9 */ /* 0x000fe20000000a00 */
[----:B------:R-:W-:Y:S01]  /*11b60*/  UIADD3 UR11, UR11, UR9, URZ ;  /* 0x000000090b0b7290 */ /* 0x000fe2000fffe03f */
[----:B------:R-:W-:Y:S02]  /*11b70*/  VIADD R6, R2, UR15 ;  /* 0x0000000f02067c36 */ /* 0x000fe40008000000 */
[----:B------:R-:W-:Y:S01]  /*11b80*/  VIADD R8, R219, UR15 ;  /* 0x0000000fdb087c36 */ /* 0x000fe20008000000 */
[----:B-1----:R-:W-:Y:S01]  /*11b90*/  ISETP.NE.AND P0, PT, R11, 0x1, PT ;  /* 0x000000010b00780c */ /* 0x002fe20003f05270 */
[----:B------:R-:W-:Y:S01]  /*11ba0*/  UIMAD.WIDE.U32 UR10, UR16, UR12, UR10 ;  /* 0x0000000c100a72a5 */ /* 0x000fe2000f8e000a */
[----:B0-----:R-:W-:-:S03]  /*11bb0*/  IMAD.MOV.U32 R5, RZ, RZ, R6 ;  /* 0x000000ffff057224 */ /* 0x001fc600078e0006 */
[----:B------:R-:W-:-:S03]  /*11bc0*/  UIMAD UR9, UR16, UR13, UR11 ;  /* 0x0000000d100972a4 */ /* 0x000fc6000f8e020b */
[----:B------:R-:W-:Y:S02]  /*11bd0*/  ULDC.64 UR12, c[0x0][0xaf0] ;  /* 0x0002bc00000c7ab9 */ /* 0x000fe40000000a00 */
[----:B------:R-:W-:-:S03]  /*11be0*/  UIMAD UR8, UR8, UR12, URZ ;  /* 0x0000000c080872a4 */ /* 0x000fc6000f8e023f */
[----:B------:R-:W0:Y:S01]  /*11bf0*/  @P0 LDC R3, c[0x0][0xbec] ;  /* 0x0002fb00ff030b82 */ /* 0x000e220000000800 */
[----:B------:R-:W-:-:S03]  /*11c00*/  UIMAD UR11, UR4, UR13, UR8 ;  /* 0x0000000d040b72a4 */ /* 0x000fc6000f8e0208 */
[----:B------:R-:W-:Y:S02]  /*11c10*/  UMOV UR8, UR10 ;  /* 0x0000000a00087c82 */ /* 0x000fe40008000000 */
[----:B------:R-:W-:Y:S02]  /*11c20*/  UIMAD.WIDE.U32 UR8, UR4, UR12, UR8 ;  /* 0x0000000c040872a5 */ /* 0x000fe4000f8e0008 */
[----:B------:R-:W1:Y:S02]  /*11c30*/  @P0 LDC R7, c[0x0][0xbf0] ;  /* 0x0002fc00ff070b82 */ /* 0x000e640000000800 */
[----:B------:R-:W-:-:S03]  /*11c40*/  UIADD3 UR4, UR9, UR11, URZ ;  /* 0x0000000b09047290 */ /* 0x000fc6000fffe03f */
[----:B------:R-:W-:Y:S01]  /*11c50*/  ULDC.64 UR10, c[0x0][0xae0] ;  /* 0x0002b800000a7ab9 */ /* 0x000fe20000000a00 */
        /* <DEDUP_REMOVED lines=15> */
[----:B------:R-:W-:Y:S02]  /*11d50*/  IMAD R11, R0, R11, RZ ;  /* 0x0000000b000b7224 */ /* 0x000fe400078e02ff */
        /* <DEDUP_REMOVED lines=33> */
.L_x_1318:
[----:B------:R-:W-:Y:S05]  /*11f70*/  BSYNC B1 ;  /* 0x0000000000017941 */ /* 0x000fea0003800000 */
.L_x_1317:
        /* <DEDUP_REMOVED lines=17> */
.L_x_1320:
[----:B------:R-:W-:Y:S05]  /*12090*/  BSYNC B1 ;  /* 0x0000000000017941 */ /* 0x000fea0003800000 */
.L_x_1319:
        /* <DEDUP_REMOVED lines=17> */
.L_x_1322:
[----:B------:R-:W-:Y:S05]  /*121b0*/  BSYNC B1 ;  /* 0x0000000000017941 */ /* 0x000fea0003800000 */
.L_x_1321:
        /* <DEDUP_REMOVED lines=18> */
.L_x_1311:
[----:B------:R-:W-:Y:S05]  /*122e0*/  BSYNC B0 ;  /* 0x0000000000007941 */ /* 0x000fea0003800000 */
.L_x_1301:
[----:B------:R-:W-:Y:S02]  /*122f0*/  ULDC UR4, c[0x0][0xc3c] ;  /* 0x00030f0000047ab9 */ /* 0x000fe40000000800 */
[----:B------:R-:W-:-:S06]  /*12300*/  UISETP.GE.AND UP0, UPT, UR7, UR4, UPT ;  /* 0x000000040700728c */ /* 0x000fcc000bf06270 */
[----:B------:R-:W-:-:S13]  /*12310*/  PLOP3.LUT P0, PT, PT, PT, UP0, 0x80, 0x0 ;  /* 0x000000000000781c */ /* 0x000fda0003f0f008 */
[----:B------:R-:W-:Y:S05]  /*12320*/  @!P0 BRA `(.L_x_1323) ;  /* 0xfffffeec00048947 */ /* 0x000fea000383ffff */
[----:B------:R-:W-:Y:S05]  /*12330*/  EXIT ;  /* 0x000000000000794d */ /* 0x000fea0003800000 */
.L_x_1210:
        /* <DEDUP_REMOVED lines=13> */
[----:B------:R-:W1:Y:S01]  /*12410*/  LDS.128 R24, [UR4+0x308d0] ;  /* 0x0308d004ff187984 */ /* 0x000e620008000c00 */
[----:B------:R-:W-:Y:S06]  /*12420*/  BAR.ARV 0x4, 0x180 ;  /* 0x0106000000007b1d */ /* 0x000fec0000002000 */
[----:B------:R-:W-:Y:S05]  /*12430*/  BRA `(.L_x_1325) ;  /* 0x0000000c00907947 */ /* 0x000fea0003800000 */
.L_x_1324:
[----:B------:R-:W-:Y:S01]  /*12440*/  LOP3.LUT R7, R0, 0x1f, RZ, 0xc0, !PT ;  /* 0x0000001f00077812 */ /* 0x000fe200078ec0ff */
[----:B------:R-:W-:Y:S01]  /*12450*/  ULDC UR4, c[0x0][0xc3c] ;  /* 0x00030f0000047ab9 */ /* 0x000fe20000000800 */
[----:B------:R-:W-:Y:S01]  /*12460*/  IMAD.MOV.U32 R9, RZ, RZ, RZ ;  /* 0x000000ffff097224 */ /* 0x000fe200078e00ff */
        /* <DEDUP_REMOVED lines=40> */
.L_x_1328:
        /* <DEDUP_REMOVED lines=35> */
.L_x_1326:
        /* <DEDUP_REMOVED lines=9> */
[----:B0-----:R-:W-:-:S07]  /*129b0*/  ISETP.NE.AND P1, PT, R9, 0x1, PT ;  /* 0x000000010900780c */ /* 0x001fce0003f25270 */
[----:B-1----:R-:W-:Y:S06]  /*129c0*/  @!P0 BRA `(.L_x_1329) ;  /* 0x0000000000088947 */ /* 0x002fec0003800000 */
[----:B------:R-:W-:-:S06]  /*129d0*/  VIADD R24, R27, 0xffffffff ;  /* 0xffffffff1b187836 */ /* 0x000fcc0000000000 */
[----:B------:R0:W1:Y:S02]  /*129e0*/  SHFL.IDX PT, R24, R5, R24, 0x1f ;  /* 0x00001f1805187589 */ /* 0x00006400000e0000 */
.L_x_1329:
[----:B-1----:R-:W-:Y:S02]  /*129f0*/  IMAD R24, R24, UR5, R3 ;  /* 0x0000000518187c24 */ /* 0x002fe4000f8e0203 */
[----:B------:R-:W-:-:S03]  /*12a00*/  VIADD R27, R27, UR4 ;  /* 0x000000041b1b7c36 */ /* 0x000fc60008000000 */
[----:B0-----:R-:W-:Y:S01]  /*12a10*/  IADD3 R5, -R24, UR6, RZ ;  /* 0x0000000618057c10 */ /* 0x001fe2000fffe1ff */
[----:B------:R-:W-:Y:S06]  /*12a20*/  @!P1 BRA `(.L_x_1330) ;  /* 0x0000000000e89947 */ /* 0x000fec0003800000 */
[-C--:B--2---:R-:W-:Y:S02]  /*12a30*/  IABS R12, R6.reuse ;  /* 0x00000006000c7213 */ /* 0x084fe40000000000 */
[----:B------:R-:W-:Y:S02]  /*12a40*/  IABS R4, R9 ;  /* 0x0000000900047213 */ /* 0x000fe40000000000 */
[----:B------:R-:W0:Y:S01]  /*12a50*/  I2F.RP R8, R12 ;  /* 0x0000000c00087306 */ /* 0x000e220000209400 */
[----:B------:R-:W-:-:S07]  /*12a60*/  IABS R13, R6 ;  /* 0x00000006000d7213 */ /* 0x000fce0000000000 */
[----:B------:R-:W1:Y:S08]  /*12a70*/  I2F.RP R10, R4 ;  /* 0x00000004000a7306 */ /* 0x000e700000209400 */
[----:B0-----:R-:W0:Y:S08]  /*12a80*/  MUFU.RCP R8, R8 ;  /* 0x0000000800087308 */ /* 0x001e300000001000 */
[----:B-1----:R-:W-:Y:S01]  /*12a90*/  MUFU.RCP R10, R10 ;  /* 0x0000000a000a7308 */ /* 0x002fe20000001000 */
[----:B0-----:R-:W-:Y:S01]  /*12aa0*/  VIADD R2, R8, 0xffffffe ;  /* 0x0ffffffe08027836 */ /* 0x001fe20000000000 */
[----:B------:R-:W-:-:S06]  /*12ab0*/  IABS R8, R5 ;  /* 0x0000000500087213 */ /* 0x000fcc0000000000 */
[----:B------:R0:W1:Y:S02]  /*12ac0*/  F2I.FTZ.U32.TRUNC.NTZ R3, R2 ;  /* 0x0000000200037305 */ /* 0x000064000021f000 */
[----:B0-----:R-:W-:Y:S02]  /*12ad0*/  IMAD.MOV.U32 R2, RZ, RZ, RZ ;  /* 0x000000ffff027224 */ /* 0x001fe400078e00ff */
[----:B-1----:R-:W-:-:S04]  /*12ae0*/  IMAD.MOV R11, RZ, RZ, -R3 ;  /* 0x000000ffff0b7224 */ /* 0x002fc800078e0a03 */
[----:B------:R-:W-:-:S04]  /*12af0*/  IMAD R11, R11, R12, RZ ;  /* 0x0000000c0b0b7224 */ /* 0x000fc800078e02ff */
[----:B------:R-:W-:-:S04]  /*12b00*/  IMAD.HI.U32 R3, R3, R11, R2 ;  /* 0x0000000b03037227 */ /* 0x000fc800078e0002 */
[----:B------:R-:W-:Y:S02]  /*12b10*/  IMAD.MOV R11, RZ, RZ, -R13 ;  /* 0x000000ffff0b7224 */ /* 0x000fe400078e0a0d */
[----:B------:R-:W-:-:S04]  /*12b20*/  IMAD.HI.U32 R2, R3, R8, RZ ;  /* 0x0000000803027227 */ /* 0x000fc800078e00ff */
[----:B------:R-:W-:Y:S01]  /*12b30*/  IMAD R3, R2, R11, R8 ;  /* 0x0000000b02037224 */ /* 0x000fe200078e0208 */
[----:B------:R-:W-:Y:S01]  /*12b40*/  LOP3.LUT R8, R5, R6, RZ, 0x3c, !PT ;  /* 0x0000000605087212 */ /* 0x000fe200078e3cff */
[----:B------:R-:W-:-:S03]  /*12b50*/  VIADD R11, R10, 0xffffffe ;  /* 0x0ffffffe0a0b7836 */ /* 0x000fc60000000000 */
[----:B------:R-:W-:Y:S02]  /*12b60*/  ISETP.GT.U32.AND P1, PT, R12, R3, PT ;  /* 0x000000030c00720c */ /* 0x000fe40003f24070 */
[----:B------:R-:W-:-:S11]  /*12b70*/  ISETP.GE.AND P2, PT, R8, RZ, PT ;  /* 0x000000ff0800720c */ /* 0x000fd60003f46270 */
[----:B------:R-:W-:Y:S02]  /*12b80*/  @!P1 IMAD.IADD R3, R3, 0x1, -R12 ;  /* 0x0000000103039824 */ /* 0x000fe400078e0a0c */
[----:B------:R-:W-:Y:S01]  /*12b90*/  @!P1 VIADD R2, R2, 0x1 ;  /* 0x0000000102029836 */ /* 0x000fe20000000000 */
[----:B------:R-:W-:Y:S02]  /*12ba0*/  ISETP.NE.AND P1, PT, R6, RZ, PT ;  /* 0x000000ff0600720c */ /* 0x000fe40003f25270 */
[----:B------:R-:W-:Y:S02]  /*12bb0*/  ISETP.GE.U32.AND P0, PT, R3, R12, PT ;  /* 0x0000000c0300720c */ /* 0x000fe40003f06070 */
[----:B------:R-:W0:Y:S11]  /*12bc0*/  F2I.FTZ.U32.TRUNC.NTZ R3, R11 ;  /* 0x0000000b00037305 */ /* 0x000e36000021f000 */
[----:B------:R-:W-:-:S04]  /*12bd0*/  @P0 VIADD R2, R2, 0x1 ;  /* 0x0000000102020836 */ /* 0x000fc80000000000 */
[----:B------:R-:W-:Y:S01]  /*12be0*/  IMAD.MOV.U32 R10, RZ, RZ, R2 ;  /* 0x000000ffff0a7224 */ /* 0x000fe200078e0002 */
[----:B------:R-:W-:Y:S01]  /*12bf0*/  IABS R2, R9 ;  /* 0x0000000900027213 */ /* 0x000fe20000000000 */
[----:B0-----:R-:W-:Y:S02]  /*12c00*/  IMAD.MOV R13, RZ, RZ, -R3 ;  /* 0x000000ffff0d7224 */ /* 0x001fe400078e0a03 */
[----:B------:R-:W-:Y:S01]  /*12c10*/  @!P2 IMAD.MOV R10, RZ, RZ, -R10 ;  /* 0x000000ffff0aa224 */ /* 0x000fe200078e0a0a */
[----:B------:R-:W-:Y:S01]  /*12c20*/  @!P1 LOP3.LUT R10, RZ, R6, RZ, 0x33, !PT ;  /* 0x00000006ff0a9212 */ /* 0x000fe200078e33ff */
[----:B------:R-:W-:Y:S02]  /*12c30*/  IMAD.MOV R12, RZ, RZ, -R2 ;  /* 0x000000ffff0c7224 */ /* 0x000fe400078e0a02 */
[----:B------:R-:W-:Y:S01]  /*12c40*/  IMAD R11, R13, R4, RZ ;  /* 0x000000040d0b7224 */ /* 0x000fe200078e02ff */
[----:B------:R-:W-:Y:S01]  /*12c50*/  IABS R8, R10 ;  /* 0x0000000a00087213 */ /* 0x000fe20000000000 */
[----:B------:R-:W-:-:S04]  /*12c60*/  IMAD.MOV.U32 R2, RZ, RZ, RZ ;  /* 0x000000ffff027224 */ /* 0x000fc800078e00ff */
[----:B------:R-:W-:-:S04]  /*12c70*/  IMAD.HI.U32 R2, R3, R11, R2 ;  /* 0x0000000b03027227 */ /* 0x000fc800078e0002 */
[----:B------:R-:W-:Y:S02]  /*12c80*/  IMAD.MOV.U32 R3, RZ, RZ, R8 ;  /* 0x000000ffff037224 */ /* 0x000fe400078e0008 */
[----:B------:R-:W-:Y:S02]  /*12c90*/  IMAD.MOV.U32 R8, RZ, RZ, R12 ;  /* 0x000000ffff087224 */ /* 0x000fe400078e000c */
[----:B------:R-:W-:-:S04]  /*12ca0*/  IMAD.HI.U32 R2, R2, R3, RZ ;  /* 0x0000000302027227 */ /* 0x000fc800078e00ff */
[----:B------:R-:W-:-:S05]  /*12cb0*/  IMAD R3, R2, R8, R3 ;  /* 0x0000000802037224 */ /* 0x000fca00078e0203 */
[----:B------:R-:W-:-:S13]  /*12cc0*/  ISETP.GT.U32.AND P1, PT, R4, R3, PT ;  /* 0x000000030400720c */ /* 0x000fda0003f24070 */
[----:B------:R-:W-:Y:S02]  /*12cd0*/  @!P1 IMAD.IADD R3, R3, 0x1, -R4 ;  /* 0x0000000103039824 */ /* 0x000fe400078e0a04 */
[----:B------:R-:W-:Y:S01]  /*12ce0*/  @!P1 VIADD R2, R2, 0x1 ;  /* 0x0000000102029836 */ /* 0x000fe20000000000 */
[----:B------:R-:W-:Y:S02]  /*12cf0*/  ISETP.NE.AND P1, PT, R9, RZ, PT ;  /* 0x000000ff0900720c */ /* 0x000fe40003f25270 */
[----:B------:R-:W-:Y:S02]  /*12d00*/  ISETP.GE.U32.AND P0, PT, R3, R4, PT ;  /* 0x000000040300720c */ /* 0x000fe40003f06070 */
[----:B------:R-:W-:-:S04]  /*12d10*/  LOP3.LUT R3, R10, R9, RZ, 0x3c, !PT ;  /* 0x000000090a037212 */ /* 0x000fc800078e3cff */
[----:B------:R-:W-:Y:S01]  /*12d20*/  ISETP.GE.AND P2, PT, R3, RZ, PT ;  /* 0x000000ff0300720c */ /* 0x000fe20003f46270 */
[----:B------:R-:W-:-:S06]  /*12d30*/  IMAD.MOV R3, RZ, RZ, -R10 ;  /* 0x000000ffff037224 */ /* 0x000fcc00078e0a0a */
[----:B------:R-:W-:-:S06]  /*12d40*/  @P0 VIADD R2, R2, 0x1 ;  /* 0x0000000102020836 */ /* 0x000fcc0000000000 */
[----:B------:R-:W-:Y:S01]  /*12d50*/  @!P2 IMAD.MOV R2, RZ, RZ, -R2 ;  /* 0x000000ffff02a224 */ /* 0x000fe200078e0a02 */
[----:B------:R-:W-:-:S05]  /*12d60*/  @!P1 LOP3.LUT R2, RZ, R9, RZ, 0x33, !PT ;  /* 0x00000009ff029212 */ /* 0x000fca00078e33ff */
[----:B------:R-:W-:-:S04]  /*12d70*/  IMAD.MOV R26, RZ, RZ, -R2 ;  /* 0x000000ffff1a7224 */ /* 0x000fc800078e0a02 */
[C---:B------:R-:W-:Y:S02]  /*12d80*/  IMAD R26, R9.reuse, R26, R10 ;  /* 0x0000001a091a7224 */ /* 0x040fe400078e020a */
[----:B------:R-:W-:Y:S02]  /*12d90*/  IMAD R9, R9, 0x1000000, R2 ;  /* 0x0100000009097824 */ /* 0x000fe400078e0202 */
[----:B------:R-:W-:Y:S02]  /*12da0*/  IMAD R2, R6, R3, R5 ;  /* 0x0000000306027224 */ /* 0x000fe400078e0205 */
[----:B------:R-:W-:Y:S01]  /*12db0*/  IMAD R26, R26, 0x10000, R9 ;  /* 0x000100001a1a7824 */ /* 0x000fe200078e0209 */
[----:B------:R-:W-:Y:S06]  /*12dc0*/  BRA `(.L_x_1331) ;  /* 0x0000000000f47947 */ /* 0x000fec0003800000 */
.L_x_1330:
[----:B------:R-:W0:Y:S02]  /*12dd0*/  LDC.64 R2, c[0x0][0xc90] ;  /* 0x00032400ff027b82 */ /* 0x000e240000000a00 */
[----:B0-----:R-:W-:-:S05]  /*12de0*/  IMAD.WIDE R2, R27, 0x4, R2 ;  /* 0x000000041b027825 */ /* 0x001fca00078e0202 */
[----:B------:R0:W2:Y:S01]  /*12df0*/  LDG.E R13, desc[UR36][R2.64] ;  /* 0x00000024020d7981 */ /* 0x0000a2000c1e1900 */
[----:B------:R-:W-:Y:S01]  /*12e00*/  IABS R15, R5 ;  /* 0x00000005000f7213 */ /* 0x000fe20000000000 */
[----:B0-----:R-:W-:Y:S02]  /*12e10*/  IMAD.MOV.U32 R2, RZ, RZ, RZ ;  /* 0x000000ffff027224 */ /* 0x001fe400078e00ff */
[----:B--2---:R-:W-:-:S05]  /*12e20*/  IMAD R4, R6, R13, RZ ;  /* 0x0000000d06047224 */ /* 0x004fca00078e02ff */
[-C--:B------:R-:W-:Y:S02]  /*12e30*/  IABS R10, R4.reuse ;  /* 0x00000004000a7213 */ /* 0x080fe40000000000 */
[----:B------:R-:W-:Y:S02]  /*12e40*/  IABS R12, R4 ;  /* 0x00000004000c7213 */ /* 0x000fe40000000000 */
[----:B------:R-:W0:Y:S08]  /*12e50*/  I2F.RP R8, R10 ;  /* 0x0000000a00087306 */ /* 0x000e300000209400 */
[----:B0-----:R-:W0:Y:S02]  /*12e60*/  MUFU.RCP R8, R8 ;  /* 0x0000000800087308 */ /* 0x001e240000001000 */
[----:B0-----:R-:W-:-:S06]  /*12e70*/  VIADD R9, R8, 0xffffffe ;  /* 0x0ffffffe08097836 */ /* 0x001fcc0000000000 */
[----:B------:R-:W0:Y:S02]  /*12e80*/  F2I.FTZ.U32.TRUNC.NTZ R3, R9 ;  /* 0x0000000900037305 */ /* 0x000e24000021f000 */
[----:B0-----:R-:W-:-:S04]  /*12e90*/  IMAD.MOV R11, RZ, RZ, -R3 ;  /* 0x000000ffff0b7224 */ /* 0x001fc800078e0a03 */
[----:B------:R-:W-:-:S04]  /*12ea0*/  IMAD R11, R11, R10, RZ ;  /* 0x0000000a0b0b7224 */ /* 0x000fc800078e02ff */
[----:B------:R-:W-:-:S04]  /*12eb0*/  IMAD.HI.U32 R2, R3, R11, R2 ;  /* 0x0000000b03027227 */ /* 0x000fc800078e0002 */
[----:B------:R-:W-:Y:S02]  /*12ec0*/  IMAD.MOV R3, RZ, RZ, -R12 ;  /* 0x000000ffff037224 */ /* 0x000fe400078e0a0c */
        /* <DEDUP_REMOVED lines=12> */
[----:B------:R-:W-:Y:S02]  /*12f90*/  IMAD R11, R13, R2, RZ ;  /* 0x000000020d0b7224 */ /* 0x000fe400078e02ff */
[----:B------:R-:W-:Y:S02]  /*12fa0*/  IMAD.MOV R2, RZ, RZ, -R2 ;  /* 0x000000ffff027224 */ /* 0x000fe400078e0a02 */
[----:B------:R-:W-:Y:S02]  /*12fb0*/  IMAD.MOV R3, RZ, RZ, -R11 ;  /* 0x000000ffff037224 */ /* 0x000fe400078e0a0b */
[----:B------:R-:W-:Y:S02]  /*12fc0*/  IMAD R4, R4, R2, R5 ;  /* 0x0000000204047224 */ /* 0x000fe400078e0205 */
[----:B------:R-:W-:Y:S01]  /*12fd0*/  IMAD.MOV.U32 R2, RZ, RZ, RZ ;  /* 0x000000ffff027224 */ /* 0x000fe200078e00ff */
[----:B------:R-:W-:-:S04]  /*12fe0*/  VIADDMNMX R13, R3, UR5, R13, PT ;  /* 0x00000005030d7c46 */ /* 0x000fc8000b80010d */
[-C--:B------:R-:W-:Y:S01]  /*12ff0*/  IABS R10, R13.reuse ;  /* 0x0000000d000a7213 */ /* 0x080fe20000000000 */
[----:B------:R-:W-:Y:S01]  /*13000*/  IMAD.MOV R26, RZ, RZ, -R13 ;  /* 0x000000ffff1a7224 */ /* 0x000fe200078e0a0d */
[----:B------:R-:W-:Y:S02]  /*13010*/  IABS R12, R13 ;  /* 0x0000000d000c7213 */ /* 0x000fe40000000000 */
[----:B------:R-:W0:Y:S08]  /*13020*/  I2F.RP R8, R10 ;  /* 0x0000000a00087306 */ /* 0x000e300000209400 */
[----:B0-----:R-:W0:Y:S02]  /*13030*/  MUFU.RCP R8, R8 ;  /* 0x0000000800087308 */ /* 0x001e240000001000 */
[----:B0-----:R-:W-:-:S06]  /*13040*/  VIADD R3, R8, 0xffffffe ;  /* 0x0ffffffe08037836 */ /* 0x001fcc0000000000 */
[----:B------:R-:W0:Y:S02]  /*13050*/  F2I.FTZ.U32.TRUNC.NTZ R3, R3 ;  /* 0x0000000300037305 */ /* 0x000e24000021f000 */
[----:B0-----:R-:W-:-:S04]  /*13060*/  IMAD.MOV R9, RZ, RZ, -R3 ;  /* 0x000000ffff097224 */ /* 0x001fc800078e0a03 */
[----:B------:R-:W-:Y:S01]  /*13070*/  IMAD.MOV.U32 R5, RZ, RZ, R9 ;  /* 0x000000ffff057224 */ /* 0x000fe200078e0009 */
[----:B------:R-:W-:-:S03]  /*13080*/  IABS R9, R4 ;  /* 0x0000000400097213 */ /* 0x000fc60000000000 */
        /* <DEDUP_REMOVED lines=11> */
[----:B------:R-:W-:Y:S02]  /*13140*/  ISETP.GE.AND P2, PT, R3, RZ, PT ;  /* 0x000000ff0300720c */ /* 0x000fe40003f46270 */
[----:B------:R-:W-:-:S05]  /*13150*/  IADD3 R3, R11, 0x1000000, R4 ;  /* 0x010000000b037810 */ /* 0x000fca0007ffe004 */
[----:B------:R-:W-:-:S06]  /*13160*/  @P0 VIADD R2, R2, 0x1 ;  /* 0x0000000102020836 */ /* 0x000fcc0000000000 */
[----:B------:R-:W-:Y:S01]  /*13170*/  @!P2 IMAD.MOV R2, RZ, RZ, -R2 ;  /* 0x000000ffff02a224 */ /* 0x000fe200078e0a02 */
[----:B------:R-:W-:-:S05]  /*13180*/  @!P1 LOP3.LUT R2, RZ, R13, RZ, 0x33, !PT ;  /* 0x0000000dff029212 */ /* 0x000fca00078e33ff */
[----:B------:R-:W-:-:S07]  /*13190*/  IMAD R26, R2, R26, R3 ;  /* 0x0000001a021a7224 */ /* 0x000fce00078e0203 */
.L_x_1331:
[----:B------:R-:W-:-:S05]  /*131a0*/  LOP3.LUT R25, RZ, R2, RZ, 0x33, !PT ;  /* 0x00000002ff197212 */ /* 0x000fca00078e33ff */
[----:B------:R-:W-:Y:S01]  /*131b0*/  IMAD.IADD R25, R6, 0x1, R25 ;  /* 0x0000000106197824 */ /* 0x000fe200078e0219 */
[----:B------:R-:W-:Y:S06]  /*131c0*/  BRA `(.L_x_1332) ;  /* 0x0000000000147947 */ /* 0x000fec0003800000 */
.L_x_1327:
[----:B------:R-:W-:Y:S01]  /*131d0*/  ULDC UR4, c[0x0][0xc3c] ;  /* 0x00030f0000047ab9 */ /* 0x000fe20000000800 */
[----:B------:R-:W-:Y:S02]  /*131e0*/  IMAD.MOV.U32 R25, RZ, RZ, RZ ;  /* 0x000000ffff197224 */ /* 0x000fe400078e00ff */
[----:B------:R-:W-:Y:S02]  /*131f0*/  IMAD.U32 R24, RZ, RZ, UR6 ;  /* 0x00000006ff187e24 */ /* 0x000fe4000f8e00ff */
[----:B------:R-:W-:Y:S02]  /*13200*/  IMAD.MOV.U32 R26, RZ, RZ, RZ ;  /* 0x000000ffff1a7224 */ /* 0x000fe400078e00ff */
[----:B------:R-:W-:-:S07]  /*13210*/  IMAD.U32 R27, RZ, RZ, UR4 ;  /* 0x00000004ff1b7e24 */ /* 0x000fce000f8e00ff */
.L_x_1332:
[----:B------:R-:W-:-:S13]  /*13220*/  ISETP.NE.AND P0, PT, R7, RZ, PT ;  /* 0x000000ff0700720c */ /* 0x000fda0003f05270 */
[----:B------:R-:W0:Y:S01]  /*13230*/  @!P0 S2R R3, SR_CgaCtaId ;  /* 0x0000000000038919 */ /* 0x000e220000008800 */
[----:B------:R-:W-:-:S04]  /*13240*/  @!P0 MOV R2, 0x400 ;  /* 0x0000040000028802 */ /* 0x000fc80000000f00 */
[----:B0-----:R-:W-:-:S05]  /*13250*/  @!P0 LEA R2, R3, R2, 0x18 ;  /* 0x0000000203028211 */ /* 0x001fca00078ec0ff */
[----:B------:R0:W-:Y:S01]  /*13260*/  @!P0 STS.128 [R2+0x308d0], R24 ;  /* 0x0308d01802008388 */ /* 0x0001e20000000c00 */
[----:B------:R-:W-:Y:S06]  /*13270*/  BAR.ARV 0x5, 0x180 ;  /* 0x0146000000007b1d */ /* 0x000fec0000002000 */
.L_x_1325:
[----:B------:R2:W-:Y:S01]  /*13280*/  STL [R1+0x1c], RZ ;  /* 0x00001cff01007387 */ /* 0x0005e20000100800 */
[----:B------:R-:W-:Y:S01]  /*13290*/  ULDC UR4, c[0x0][0xc3c] ;  /* 0x00030f0000047ab9 */ /* 0x000fe20000000800 */
[----:B------:R-:W-:Y:S01]  /*132a0*/  IMAD.MOV.U32 R28, RZ, RZ, 0x1 ;  /* 0x00000001ff1c7424 */ /* 0x000fe200078e00ff */
[----:B-1----:R-:W-:Y:S01]  /*132b0*/  ISETP.GE.AND P0, PT, R27, UR4, PT ;  /* 0x000000041b007c0c */ /* 0x002fe2000bf06270 */
[----:B------:R-:W-:-:S12]  /*132c0*/  IMAD.MOV.U32 R23, RZ, RZ, RZ ;  /* 0x000000ffff177224 */ /* 0x000fd800078e00ff */
[----:B--2---:R-:W-:Y:S05]  /*132d0*/  @P0 BRA `(.L_x_1333) ;  /* 0x0000005000a80947 */ /* 0x004fea0003800000 */
[----:B0-----:R-:W2:Y:S01]  /*132e0*/  LDL R2, [R1+0x20] ;  /* 0x0000200001027983 */ /* 0x001ea20000100800 */
        /* <DEDUP_REMOVED lines=23> */
.L_x_1406:
[----:B------:R-:W-:Y:S05]  /*13460*/  YIELD ;  /* 0x0000000000007946 */ /* 0x000fea0003800000 */
[----:B------:R-:W-:Y:S01]  /*13470*/  ULDC.64 UR4, c[0x0][0xa28] ;  /* 0x00028a0000047ab9 */ /* 0x000fe20000000a00 */
[----:B------:R-:W-:Y:S01]  /*13480*/  IMAD.MOV.U32 R19, RZ, RZ, RZ ;  /* 0x000000ffff137224 */ /* 0x000fe200078e00ff */
[----:B------:R-:W-:-:S04]  /*13490*/  ISETP.NE.U32.AND P0, PT, RZ, UR4, PT ;  /* 0x00000004ff007c0c */ /* 0x000fc8000bf05070 */
[----:B------:R-:W-:Y:S01]  /*134a0*/  ISETP.NE.AND.EX P0, PT, RZ, UR5, PT, P0 ;  /* 0x00000005ff007c0c */ /* 0x000fe2000bf05300 */
[----:B------:R-:W-:-:S12]  /*134b0*/  ULDC.64 UR4, c[0x0][0xa18] ;  /* 0x0002860000047ab9 */ /* 0x000fd80000000a00 */
[----:B0-----:R-:W0:Y:S02]  /*134c0*/  @P0 LDC.64 R2, c[0x0][0xa28] ;  /* 0x00028a00ff020b82 */ /* 0x001e240000000a00 */
[----:B0-----:R-:W-:-:S05]  /*134d0*/  @P0 IMAD.WIDE R2, R27, 0x4, R2 ;  /* 0x000000041b020825 */ /* 0x001fca00078e0202 */
[----:B--2---:R0:W2:Y:S01]  /*134e0*/  @P0 LDG.E R19, desc[UR36][R2.64] ;  /* 0x0000002402130981 */ /* 0x0040a2000c1e1900 */
[----:B------:R-:W-:Y:S01]  /*134f0*/  ISETP.NE.U32.AND P0, PT, RZ, UR4, PT ;  /* 0x00000004ff007c0c */ /* 0x000fe2000bf05070 */
[----:B------:R-:W-:Y:S01]  /*13500*/  IMAD.MOV.U32 R35, RZ, RZ, RZ ;  /* 0x000000ffff237224 */ /* 0x000fe200078e00ff */
[----:B------:R-:W-:Y:S02]  /*13510*/  LOP3.LUT R16, R16, 0xffffff7f, RZ, 0xc0, !PT ;  /* 0xffffff7f10107812 */ /* 0x000fe400078ec0ff */
[----:B------:R-:W-:Y:S01]  /*13520*/  ISETP.NE.AND.EX P1, PT, RZ, UR5, PT, P0 ;  /* 0x00000005ff007c0c */ /* 0x000fe2000bf25300 */
[----:B------:R-:W-:Y:S02]  /*13530*/  ULDC.64 UR4, c[0x0][0xa00] ;  /* 0x0002800000047ab9 */ /* 0x000fe40000000a00 */
[----:B------:R-:W-:Y:S01]  /*13540*/  ISETP.NE.U32.AND P0, PT, RZ, UR4, PT ;  /* 0x00000004ff007c0c */ /* 0x000fe2000bf05070 */
[----:B0-----:R-:W0:Y:S03]  /*13550*/  LDC.64 R2, c[0x0][0xa00] ;  /* 0x00028000ff027b82 */ /* 0x001e260000000a00 */
[----:B------:R-:W-:Y:S01]  /*13560*/  ISETP.NE.AND.EX P2, PT, RZ, UR5, PT, P0 ;  /* 0x00000005ff007c0c */ /* 0x000fe2000bf45300 */
[----:B------:R-:W-:-:S05]  /*13570*/  ULDC.64 UR4, c[0x0][0x418] ;  /* 0x0001060000047ab9 */ /* 0x000fca0000000a00 */
[----:B------:R-:W1:Y:S07]  /*13580*/  @P1 LDC.64 R4, c[0x0][0xa18] ;  /* 0x00028600ff041b82 */ /* 0x000e6e0000000a00 */
[----:B------:R-:W-:Y:S01]  /*13590*/  @P2 LOP3.LUT R16, R16, 0x80, RZ, 0xfc, !PT ;  /* 0x0000008010102812 */ /* 0x000fe200078efcff */
[----:B0-----:R-:W-:-:S05]  /*135a0*/  IMAD.WIDE R2, R27, 0x4, R2 ;  /* 0x000000041b027825 */ /* 0x001fca00078e0202 */
[----:B------:R0:W5:Y:S01]  /*135b0*/  @P2 LDG.E R35, desc[UR36][R2.64] ;  /* 0x0000002402232981 */ /* 0x000162000c1e1900 */
[----:B-1----:R-:W-:-:S05]  /*135c0*/  @P1 IMAD.WIDE R4, R27, 0x4, R4 ;  /* 0x000000041b041825 */ /* 0x002fca00078e0204 */
[----:B------:R0:W5:Y:S01]  /*135d0*/  @P1 LDG.E R29, desc[UR36][R4.64] ;  /* 0x00000024041d1981 */ /* 0x000162000c1e1900 */
[----:B------:R-:W-:-:S03]  /*135e0*/  UISETP.NE.U32.AND UP0, UPT, UR4, URZ, UPT ;  /* 0x0000003f0400728c */ /* 0x000fc6000bf05070 */
[----:B------:R-:W-:Y:S01]  /*135f0*/  ULDC UR4, c[0x0][0x424] ;  /* 0x0001090000047ab9 */ /* 0x000fe20000000800 */
[----:B------:R-:W-:-:S03]  /*13600*/  UISETP.NE.AND.EX UP0, UPT, UR5, URZ, UPT, UP0 ;  /* 0x0000003f0500728c */ /* 0x000fc6000bf05300 */
[----:B------:R-:W-:Y:S01]  /*13610*/  ULDC UR5, c[0x0][0x2f0] ;  /* 0x0000bc0000057ab9 */ /* 0x000fe20000000800 */
[----:B------:R-:W-:-:S04]  /*13620*/  USEL UR4, UR4, 0x1, UP0 ;  /* 0x0000000104047887 */ /* 0x000fc80008000000 */
[----:B------:R-:W-:-:S06]  /*13630*/  UIMAD UR4, UR4, UR5, URZ ;  /* 0x00000005040472a4 */ /* 0x000fcc000f8e023f */
[----:B------:R-:W-:Y:S01]  /*13640*/  IMAD.U32 R37, RZ, RZ, UR4 ;  /* 0x00000004ff257e24 */ /* 0x000fe2000f8e00ff */
[----:B--2---:R0:W-:Y:S01]  /*13650*/  STL [R1+0x4], R19 ;  /* 0x0000041301007387 */ /* 0x0041e20000100800 */
[----:B------:R-:W-:Y:S05]  /*13660*/  @P1 BRA `(.L_x_1334) ;  /* 0x0000000000181947 */ /* 0x000fea0003800000 */
[----:B------:R-:W-:Y:S02]  /*13670*/  ULDC UR4, c[0x0][0x288] ;  /* 0x0000a20000047ab9 */ /* 0x000fe40000000800 */
[----:B-----5:R-:W-:Y:S01]  /*13680*/  IMAD.U32 R29, RZ, RZ, UR4 ;  /* 0x00000004ff1d7e24 */ /* 0x020fe2000f8e00ff */
[----:B------:R-:W-:Y:S06]  /*13690*/  @!P2 BRA `(.L_x_1334) ;  /* 0x00000000000ca947 */ /* 0x000fec0003800000 */
[----:B------:R-:W2:Y:S04]  /*136a0*/  LDG.E R0, desc[UR36][R2.64] ;  /* 0x0000002402007981 */ /* 0x000ea8000c1e1900 */
[----:B------:R-:W2:Y:S02]  /*136b0*/  LDG.E R29, desc[UR36][R2.64+0x4] ;  /* 0x00000424021d7981 */ /* 0x000ea4000c1e1900 */
[----:B--2---:R-:W-:-:S07]  /*136c0*/  IMAD.IADD R29, R29, 0x1, -R0 ;  /* 0x000000011d1d7824 */ /* 0x004fce00078e0a00 */
.L_x_1334:
[----:B------:R-:W-:Y:S02]  /*136d0*/  ULDC.64 UR4, c[0x0][0xa20] ;  /* 0x0002880000047ab9 */ /* 0x000fe40000000a00 */
[----:B------:R-:W-:-:S04]  /*136e0*/  ISETP.NE.U32.AND P0, PT, RZ, UR4, PT ;  /* 0x00000004ff007c0c */ /* 0x000fc8000bf05070 */
[----:B------:R-:W-:-:S13]  /*136f0*/  ISETP.NE.AND.EX P0, PT, RZ, UR5, PT, P0 ;  /* 0x00000005ff007c0c */ /* 0x000fda000bf05300 */
[----:B------:R-:W-:Y:S05]  /*13700*/  @!P0 BRA `(.L_x_1335) ;  /* 0x0000000000108947 */ /* 0x000fea0003800000 */
[----:B0-----:R-:W0:Y:S02]  /*13710*/  LDC.64 R2, c[0x0][0xa20] ;  /* 0x00028800ff027b82 */ /* 0x001e240000000a00 */
[----:B0-----:R-:W-:-:S05]  /*13720*/  IMAD.WIDE R2, R27, 0x4, R2 ;  /* 0x000000041b027825 */ /* 0x001fca00078e0202 */
[----:B------:R0:W5:Y:S01]  /*13730*/  LDG.E R37, desc[UR36][R2.64] ;  /* 0x0000002402257981 */ /* 0x000162000c1e1900 */
[----:B------:R-:W-:Y:S05]  /*13740*/  BRA `(.L_x_1336) ;  /* 0x0000000000247947 */ /* 0x000fea0003800000 */
.L_x_1335:
[----:B------:R-:W-:Y:S02]  /*13750*/  ULDC.64 UR4, c[0x0][0xa08] ;  /* 0x0002820000047ab9 */ /* 0x000fe40000000a00 */
[----:B------:R-:W-:-:S04]  /*13760*/  ISETP.NE.U32.AND P0, PT, RZ, UR4, PT ;  /* 0x00000004ff007c0c */ /* 0x000fc8000bf05070 */
[----:B------:R-:W-:-:S13]  /*13770*/  ISETP.NE.AND.EX P0, PT, RZ, UR5, PT, P0 ;  /* 0x00000005ff007c0c */ /* 0x000fda000bf05300 */
[----:B------:R-:W-:Y:S05]  /*13780*/  @!P0 BRA `(.L_x_1336) ;  /* 0x0000000000148947 */ /* 0x000fea0003800000 */
[----:B0-----:R-:W0:Y:S02]  /*13790*/  LDC.64 R2, c[0x0][0xa08] ;  /* 0x00028200ff027b82 */ /* 0x001e240000000a00 */
[----:B0-----:R-:W-:-:S05]  /*137a0*/  IMAD.WIDE R2, R27, 0x4, R2 ;  /* 0x000000041b027825 */ /* 0x001fca00078e0202 */
[----:B------:R-:W2:Y:S04]  /*137b0*/  LDG.E R37, desc[UR36][R2.64] ;  /* 0x0000002402257981 */ /* 0x000ea8000c1e1900 */
[----:B------:R-:W2:Y:S02]  /*137c0*/  LDG.E R0, desc[UR36][R2.64+0x4] ;  /* 0x0000042402007981 */ /* 0x000ea4000c1e1900 */
[----:B--2---:R-:W-:-:S07]  /*137d0*/  IMAD.IADD R37, R0, 0x1, -R37 ;  /* 0x0000000100257824 */ /* 0x004fce00078e0a25 */
.L_x_1336:
[----:B------:R-:W1:Y:S01]  /*137e0*/  LDC R0, c[0x0][0x448] ;  /* 0x00011200ff007b82 */ /* 0x000e620000000800 */
[----:B------:R-:W-:Y:S01]  /*137f0*/  IMAD.SHL.U32 R25, R25, 0x80, RZ ;  /* 0x0000008019197824 */ /* 0x000fe200078e00ff */
[----:B------:R-:W-:Y:S01]  /*13800*/  LOP3.LUT R16, R16, 0xffffffbf, RZ, 0xc0, !PT ;  /* 0xffffffbf10107812 */ /* 0x000fe200078ec0ff */
[----:B-----5:R-:W-:-:S05]  /*13810*/  IMAD.IADD R37, R37, 0x1, -R19 ;  /* 0x0000000125257824 */ /* 0x020fca00078e0a13 */
[----:B0-----:R-:W0:Y:S01]  /*13820*/  LDC.64 R2, c[0x0][0x9e0] ;  /* 0x00027800ff027b82 */ /* 0x001e220000000a00 */
[----:B-1----:R-:W-:Y:S01]  /*13830*/  ISETP.NE.AND P2, PT, R0, 0x1, PT ;  /* 0x000000010000780c */ /* 0x002fe20003f45270 */
[----:B------:R-:W-:Y:S01]  /*13840*/  VIADD R0, R25, 0x7f ;  /* 0x0000007f19007836 */ /* 0x000fe20000000000 */
[----:B0-----:R-:W-:-:S11]  /*13850*/  ISETP.GE.AND P1, PT, R3, 0x1, PT ;  /* 0x000000010300780c */ /* 0x001fd60003f26270 */
[----:B------:R-:W0:Y:S01]  /*13860*/  @P2 LDC R5, c[0x0][0x44c] ;  /* 0x00011300ff052b82 */ /* 0x000e220000000800 */
[----:B------:R-:W-:-:S07]  /*13870*/  @P2 LOP3.LUT R16, R16, 0x40, RZ, 0xfc, !PT ;  /* 0x0000004010102812 */ /* 0x000fce00078efcff */
[----:B------:R-:W1:Y:S01]  /*13880*/  @P2 LDC R7, c[0x0][0x450] ;  /* 0x00011400ff072b82 */ /* 0x000e620000000800 */
[----:B0-----:R-:W-:Y:S01]  /*13890*/  @P2 IMAD.HI.U32 R4, R0, R5, RZ ;  /* 0x0000000500042227 */ /* 0x001fe200078e00ff */
[----:B------:R-:W-:-:S04]  /*138a0*/  IADD3 R5, R37, 0x1, -R29 ;  /* 0x0000000125057810 */ /* 0x000fc80007ffe81d */
[----:B-1----:R-:W-:-:S05]  /*138b0*/  @P2 SHF.R.U32.HI R0, RZ, R7, R4 ;  /* 0x00000007ff002219 */ /* 0x002fca0000011604 */
[----:B------:R-:W-:-:S04]  /*138c0*/  IMAD.IADD R7, R5, 0x1, R0 ;  /* 0x0000000105077824 */ /* 0x000fc800078e0200 */
[----:B------:R-:W-:Y:S01]  /*138d0*/  IMAD.IADD R2, R7, 0x1, R2 ;  /* 0x0000000107027824 */ /* 0x000fe200078e0202 */
[----:B------:R-:W-:Y:S06]  /*138e0*/  @!P1 BRA `(.L_x_1337) ;  /* 0x0000000000489947 */ /* 0x000fec0003800000 */
[C---:B------:R-:W-:Y:S01]  /*138f0*/  ISETP.GT.AND P0, PT, R7.reuse, RZ, PT ;  /* 0x000000ff0700720c */ /* 0x040fe20003f04270 */
[----:B------:R-:W-:Y:S01]  /*13900*/  BSSY B0, `(.L_x_1338) ;  /* 0x000000e000007945 */ /* 0x000fe20003800000 */
[----:B------:R-:W-:-:S11]  /*13910*/  VIADD R0, R7, 0xffffffff ;  /* 0xffffffff07007836 */ /* 0x000fd60000000000 */
[----:B------:R-:W-:Y:S05]  /*13920*/  @P0 BRA `(.L_x_1339) ;  /* 0x00000000001c0947 */ /* 0x000fea0003800000 */
[----:B------:R-:W-:Y:S01]  /*13930*/  ISETP.NE.AND P0, PT, R3, 0x1, PT ;  /* 0x000000010300780c */ /* 0x000fe20003f05270 */
[----:B------:R-:W-:-:S12]  /*13940*/  IMAD.MOV R7, RZ, RZ, -R7 ;  /* 0x000000ffff077224 */ /* 0x000fd800078e0a07 */
[----:B------:R-:W0:Y:S02]  /*13950*/  @P0 LDC.64 R4, c[0x0][0x9e8] ;  /* 0x00027a00ff040b82 */ /* 0x000e240000000a00 */
[----:B0-----:R-:W-:-:S05]  /*13960*/  @P0 IMAD.HI.U32 R4, R7, R4, RZ ;  /* 0x0000000407040227 */ /* 0x001fca00078e00ff */
[----:B------:R-:W-:-:S04]  /*13970*/  @P0 SHF.R.U32.HI R7, RZ, R5, R4 ;  /* 0x00000005ff070219 */ /* 0x000fc80000011604 */
[----:B------:R-:W-:Y:S01]  /*13980*/  LOP3.LUT R0, RZ, R7, RZ, 0x33, !PT ;  /* 0x00000007ff007212 */ /* 0x000fe200078e33ff */
[----:B------:R-:W-:Y:S06]  /*13990*/  BRA `(.L_x_1340) ;  /* 0x0000000000107947 */ /* 0x000fec0003800000 */
.L_x_1339:
[----:B------:R-:W-:-:S13]  /*139a0*/  ISETP.NE.AND P0, PT, R3, 0x1, PT ;  /* 0x000000010300780c */ /* 0x000fda0003f05270 */
[----:B------:R-:W0:Y:S02]  /*139b0*/  @P0 LDC.64 R4, c[0x0][0x9e8] ;  /* 0x00027a00ff040b82 */ /* 0x000e240000000a00 */
[----:B0-----:R-:W-:-:S05]  /*139c0*/  @P0 IMAD.HI.U32 R4, R0, R4, RZ ;  /* 0x0000000400040227 */ /* 0x001fca00078e00ff */
[----:B------:R-:W-:-:S07]  /*139d0*/  @P0 SHF.R.U32.HI R0, RZ, R5, R4 ;  /* 0x00000005ff000219 */ /* 0x000fce0000011604 */
.L_x_1340:
[----:B------:R-:W-:Y:S05]  /*139e0*/  BSYNC B0 ;  /* 0x0000000000007941 */ /* 0x000fea0003800000 */
.L_x_1338:
[----:B------:R-:W-:-:S05]  /*139f0*/  IMAD R5, R0, R3, R3 ;  /* 0x0000000300057224 */ /* 0x000fca00078e0203 */
[----:B------:R-:W-:-:S07]  /*13a00*/  VIMNMX R2, R2, R5, PT ;  /* 0x0000000502027248 */ /* 0x000fce0003fe0100 */
.L_x_1337:
[----:B------:R-:W0:Y:S01]  /*13a10*/  @P2 LDC R0, c[0x0][0x44c] ;  /* 0x00011300ff002b82 */ /* 0x000e220000000800 */
[----:B------:R-:W-:Y:S01]  /*13a20*/  VIADD R2, R2, 0x5f ;  /* 0x0000005f02027836 */ /* 0x000fe20000000000 */
[----:B------:R-:W-:Y:S01]  /*13a30*/  ULDC UR4, c[0x0][0x9dc] ;  /* 0x0002770000047ab9 */ /* 0x000fe20000000800 */
[----:B------:R-:W-:Y:S02]  /*13a40*/  IMAD.MOV.U32 R4, RZ, RZ, R25 ;  /* 0x000000ffff047224 */ /* 0x000fe400078e0019 */
[----:B------:R-:W-:-:S03]  /*13a50*/  IMAD.HI R2, R2, 0x2aaaaaab, RZ ;  /* 0x2aaaaaab02027827 */ /* 0x000fc600078e02ff */
[----:B------:R-:W1:Y:S01]  /*13a60*/  @P2 LDC R5, c[0x0][0x450] ;  /* 0x00011400ff052b82 */ /* 0x000e620000000800 */
[----:B0-----:R-:W-:-:S05]  /*13a70*/  @P2 IMAD.HI.U32 R0, R25, R0, RZ ;  /* 0x0000000019002227 */ /* 0x001fca00078e00ff */
[----:B-1----:R-:W-:Y:S01]  /*13a80*/  @P2 SHF.R.U32.HI R4, RZ, R5, R0 ;  /* 0x00000005ff042219 */ /* 0x002fe20000011600 */
[----:B------:R-:W-:Y:S01]  /*13a90*/  VIADD R0, R37, 0x5f ;  /* 0x0000005f25007836 */ /* 0x000fe20000000000 */
[----:B------:R-:W-:Y:S02]  /*13aa0*/  SHF.R.U32.HI R5, RZ, 0x1f, R2 ;  /* 0x0000001fff057819 */ /* 0x000fe40000011602 */
[----:B------:R-:W-:Y:S01]  /*13ab0*/  IADD3 R4, R4, R37, -R29 ;  /* 0x0000002504047210 */ /* 0x000fe20007ffe81d */
[----:B------:R-:W-:Y:S01]  /*13ac0*/  IMAD.HI R0, R0, 0x2aaaaaab, RZ ;  /* 0x2aaaaaab00007827 */ /* 0x000fe200078e02ff */
[----:B------:R-:W-:-:S03]  /*13ad0*/  LEA.HI.SX32 R7, R2, R5, 0x1c ;  /* 0x0000000502077211 */ /* 0x000fc600078fe2ff */
[----:B------:R-:W-:Y:S01]  /*13ae0*/  VIADD R2, R4, -UR4 ;  /* 0x8000000404027c36 */ /* 0x000fe20008000000 */
[----:B------:R-:W-:-:S04]  /*13af0*/  SHF.R.U32.HI R5, RZ, 0x1f, R0 ;  /* 0x0000001fff057819 */ /* 0x000fc80000011600 */
[----:B------:R-:W-:-:S04]  /*13b00*/  LEA.HI.SX32 R0, R0, R5, 0x1c ;  /* 0x0000000500007211 */ /* 0x000fc800078fe2ff */
[----:B------:R-:W-:Y:S01]  /*13b10*/  VIMNMX R0, R0, R7, PT ;  /* 0x0000000700007248 */ /* 0x000fe20003fe0100 */
[----:B------:R-:W-:Y:S06]  /*13b20*/  @!P1 BRA `(.L_x_1341) ;  /* 0x0000000000489947 */ /* 0x000fec0003800000 */
[----:B------:R-:W-:Y:S01]  /*13b30*/  IMAD.MOV.U32 R6, RZ, RZ, R4 ;  /* 0x000000ffff067224 */ /* 0x000fe200078e0004 */
[----:B------:R-:W-:Y:S04]  /*13b40*/  BSSY B0, `(.L_x_1342) ;  /* 0x000000e000007945 */ /* 0x000fe80003800000 */
[----:B------:R-:W-:-:S13]  /*13b50*/  ISETP.GT.AND P0, PT, R6, -0x1, PT ;  /* 0xffffffff0600780c */ /* 0x000fda0003f04270 */
[----:B------:R-:W-:Y:S05]  /*13b60*/  @P0 BRA `(.L_x_1343) ;  /* 0x00000000001c0947 */ /* 0x000fea0003800000 */
[----:B------:R-:W-:Y:S02]  /*13b70*/  ISETP.NE.AND P0, PT, R3, 0x1, PT ;  /* 0x000000010300780c */ /* 0x000fe40003f05270 */
[----:B------:R-:W-:-:S11]  /*13b80*/  LOP3.LUT R7, RZ, R6, RZ, 0x33, !PT ;  /* 0x00000006ff077212 */ /* 0x000fd600078e33ff */
[----:B------:R-:W0:Y:S02]  /*13b90*/  @P0 LDC.64 R4, c[0x0][0x9e8] ;  /* 0x00027a00ff040b82 */ /* 0x000e240000000a00 */
[----:B0-----:R-:W-:-:S05]  /*13ba0*/  @P0 IMAD.HI.U32 R4, R7, R4, RZ ;  /* 0x0000000407040227 */ /* 0x001fca00078e00ff */
[----:B------:R-:W-:-:S04]  /*13bb0*/  @P0 SHF.R.U32.HI R7, RZ, R5, R4 ;  /* 0x00000005ff070219 */ /* 0x000fc80000011604 */
[----:B------:R-:W-:Y:S01]  /*13bc0*/  LOP3.LUT R6, RZ, R7, RZ, 0x33, !PT ;  /* 0x00000007ff067212 */ /* 0x000fe200078e33ff */
[----:B------:R-:W-:Y:S06]  /*13bd0*/  BRA `(.L_x_1344) ;  /* 0x0000000000107947 */ /* 0x000fec0003800000 */
.L_x_1343:
[----:B------:R-:W-:-:S13]  /*13be0*/  ISETP.NE.AND P0, PT, R3, 0x1, PT ;  /* 0x000000010300780c */ /* 0x000fda0003f05270 */
[----:B------:R-:W0:Y:S02]  /*13bf0*/  @P0 LDC.64 R4, c[0x0][0x9e8] ;  /* 0x00027a00ff040b82 */ /* 0x000e240000000a00 */
[----:B0-----:R-:W-:-:S05]  /*13c00*/  @P0 IMAD.HI.U32 R4, R6, R4, RZ ;  /* 0x0000000406040227 */ /* 0x001fca00078e00ff */
[----:B------:R-:W-:-:S07]  /*13c10*/  @P0 SHF.R.U32.HI R6, RZ, R5, R4 ;  /* 0x00000005ff060219 */ /* 0x000fce0000011604 */
.L_x_1344:
[----:B------:R-:W-:Y:S05]  /*13c20*/  BSYNC B0 ;  /* 0x0000000000007941 */ /* 0x000fea0003800000 */
.L_x_1342:
[----:B------:R-:W-:-:S05]  /*13c30*/  IMAD R3, R6, R3, RZ ;  /* 0x0000000306037224 */ /* 0x000fca00078e02ff */
[----:B------:R-:W-:-:S07]  /*13c40*/  VIMNMX R2, R2, R3, !PT ;  /* 0x0000000302027248 */ /* 0x000fce0007fe0100 */
.L_x_1341:
[----:B------:R-:W-:Y:S01]  /*13c50*/  IMAD.HI R2, R2, 0x2aaaaaab, RZ ;  /* 0x2aaaaaab02027827 */ /* 0x000fe200078e02ff */
[----:B------:R-:W-:Y:S04]  /*13c60*/  BSSY B0, `(.L_x_1345) ;  /* 0x0000029000007945 */ /* 0x000fe80003800000 */
[----:B------:R-:W-:-:S04]  /*13c70*/  SHF.R.U32.HI R3, RZ, 0x1f, R2 ;  /* 0x0000001fff037819 */ /* 0x000fc80000011602 */
[----:B------:R-:W-:Y:S02]  /*13c80*/  LEA.HI.SX32 R3, R2, R3, 0x1c ;  /* 0x0000000302037211 */ /* 0x000fe400078fe2ff */
[----:B------:R-:W-:Y:S02]  /*13c90*/  LOP3.LUT R2, R26, 0xff000000, RZ, 0xc0, !PT ;  /* 0xff0000001a027812 */ /* 0x000fe400078ec0ff */
[----:B------:R-:W-:Y:S02]  /*13ca0*/  VIMNMX R5, RZ, R3, !PT ;  /* 0x00000003ff057248 */ /* 0x000fe40007fe0100 */
[----:B------:R-:W-:Y:S02]  /*13cb0*/  SHF.R.U32.HI R3, RZ, 0x8, R2 ;  /* 0x00000008ff037819 */ /* 0x000fe40000011602 */
[----:B------:R-:W-:Y:S02]  /*13cc0*/  ISETP.GT.AND P0, PT, R0, R5, PT ;  /* 0x000000050000720c */ /* 0x000fe40003f04270 */
[----:B------:R-:W-:-:S04]  /*13cd0*/  LOP3.LUT R2, R26, 0xff0000, RZ, 0xc0, !PT ;  /* 0x00ff00001a027812 */ /* 0x000fc800078ec0ff */
[----:B------:R-:W-:Y:S01]  /*13ce0*/  LEA.HI R2, R2, R3, RZ, 0x10 ;  /* 0x0000000302027211 */ /* 0x000fe200078f80ff */
[----:B------:R-:W-:-:S03]  /*13cf0*/  IMAD.MOV.U32 R3, RZ, RZ, RZ ;  /* 0x000000ffff037224 */ /* 0x000fc600078e00ff */
[----:B------:R-:W-:-:S03]  /*13d00*/  LOP3.LUT R4, R2, 0xff, RZ, 0xc0, !PT ;  /* 0x000000ff02047812 */ /* 0x000fc600078ec0ff */
[----:B------:R-:W-:Y:S05]  /*13d10*/  @!P0 BRA `(.L_x_1346) ;  /* 0x0000000000748947 */ /* 0x000fea0003800000 */
[----:B------:R-:W-:Y:S01]  /*13d20*/  SHF.R.U32.HI R7, RZ, 0x10, R2 ;  /* 0x00000010ff077819 */ /* 0x000fe20000011602 */
[----:B------:R-:W-:-:S03]  /*13d30*/  IMAD.MOV.U32 R2, RZ, RZ, RZ ;  /* 0x000000ffff027224 */ /* 0x000fc600078e00ff */
[----:B------:R-:W-:-:S13]  /*13d40*/  ISETP.NE.AND P0, PT, R7, RZ, PT ;  /* 0x000000ff0700720c */ /* 0x000fda0003f05270 */
[----:B------:R-:W0:Y:S02]  /*13d50*/  @!P0 LDC R7, c[0x0][0x9f0] ;  /* 0x00027c00ff078b82 */ /* 0x000e240000000800 */
[-C--:B0-----:R-:W-:Y:S02]  /*13d60*/  IABS R6, R7.reuse ;  /* 0x0000000700067213 */ /* 0x081fe40000000000 */
[----:B------:R-:W-:Y:S02]  /*13d70*/  IABS R10, R7 ;  /* 0x00000007000a7213 */ /* 0x000fe40000000000 */
[----:B------:R-:W0:Y:S08]  /*13d80*/  I2F.RP R8, R6 ;  /* 0x0000000600087306 */ /* 0x000e300000209400 */
[----:B0-----:R-:W0:Y:S02]  /*13d90*/  MUFU.RCP R8, R8 ;  /* 0x0000000800087308 */ /* 0x001e240000001000 */
[----:B0-----:R-:W-:-:S06]  /*13da0*/  VIADD R9, R8, 0xffffffe ;  /* 0x0ffffffe08097836 */ /* 0x001fcc0000000000 */
[----:B------:R0:W1:Y:S02]  /*13db0*/  F2I.FTZ.U32.TRUNC.NTZ R3, R9 ;  /* 0x0000000900037305 */ /* 0x000064000021f000 */
[----:B0-----:R-:W-:Y:S02]  /*13dc0*/  IMAD.MOV R9, RZ, RZ, -R10 ;  /* 0x000000ffff097224 */ /* 0x001fe400078e0a0a */
[----:B-1----:R-:W-:-:S04]  /*13dd0*/  IMAD.MOV R11, RZ, RZ, -R3 ;  /* 0x000000ffff0b7224 */ /* 0x002fc800078e0a03 */
[----:B------:R-:W-:-:S04]  /*13de0*/  IMAD R11, R11, R6, RZ ;  /* 0x000000060b0b7224 */ /* 0x000fc800078e02ff */
[----:B------:R-:W-:Y:S01]  /*13df0*/  IMAD.HI.U32 R3, R3, R11, R2 ;  /* 0x0000000b03037227 */ /* 0x000fe200078e0002 */
[----:B------:R-:W-:-:S05]  /*13e00*/  IADD3 R2, R7, -0x1, R0 ;  /* 0xffffffff07027810 */ /* 0x000fca0007ffe000 */
[----:B------:R-:W-:-:S05]  /*13e10*/  IMAD.IADD R2, R2, 0x1, -R5 ;  /* 0x0000000102027824 */ /* 0x000fca00078e0a05 */
[----:B------:R-:W-:Y:S02]  /*13e20*/  IABS R8, R2 ;  /* 0x0000000200087213 */ /* 0x000fe40000000000 */
[----:B------:R-:W-:-:S03]  /*13e30*/  LOP3.LUT R2, R2, R7, RZ, 0x3c, !PT ;  /* 0x0000000702027212 */ /* 0x000fc600078e3cff */
[----:B------:R-:W-:Y:S01]  /*13e40*/  IMAD.HI.U32 R3, R3, R8, RZ ;  /* 0x0000000803037227 */ /* 0x000fe200078e00ff */
[----:B------:R-:W-:-:S03]  /*13e50*/  ISETP.GE.AND P2, PT, R2, RZ, PT ;  /* 0x000000ff0200720c */ /* 0x000fc60003f46270 */
        /* <DEDUP_REMOVED lines=8> */
[----:B------:R-:W-:-:S07]  /*13ee0*/  @!P1 LOP3.LUT R3, RZ, R7, RZ, 0x33, !PT ;  /* 0x00000007ff039212 */ /* 0x000fce00078e33ff */
.L_x_1346:
[----:B------:R-:W-:Y:S05]  /*13ef0*/  BSYNC B0 ;  /* 0x0000000000007941 */ /* 0x000fea0003800000 */
.L_x_1345:
[-C--:B------:R-:W-:Y:S01]  /*13f00*/  IMAD R2, R4, R3.reuse, R5 ;  /* 0x0000000304027224 */ /* 0x080fe200078e0205 */
        /* <DEDUP_REMOVED lines=23> */
.L_x_1348:
        /* <DEDUP_REMOVED lines=20> */
.L_x_1351:
[----:B------:R-:W-:Y:S05]  /*141c0*/  BSYNC B6 ;  /* 0x0000000000067941 */ /* 0x000fea0003800000 */
.L_x_1350:
        /* <DEDUP_REMOVED lines=20> */
.L_x_1354:
[----:B------:R0:W1:Y:S01]  /*14310*/  LDC.64 R2, c[0x4][R18] ;  /* 0x0100000012027b82 */ /* 0x0000620000000a00 */
[----:B------:R-:W-:Y:S01]  /*14320*/  ULDC.64 UR6, c[0x4][0x88] ;  /* 0x0100220000067ab9 */ /* 0x000fe20000000a00 */
[----:B------:R-:W-:Y:S01]  /*14330*/  ULDC.64 UR8, c[0x4][0x90] ;  /* 0x0100240000087ab9 */ /* 0x000fe20000000a00 */
[----:B------:R-:W-:Y:S01]  /*14340*/  ULDC.64 UR4, c[0x4][0x18] ;  /* 0x0100060000047ab9 */ /* 0x000fe20000000a00 */
        /* <DEDUP_REMOVED lines=11> */
.L_x_1353:
[----:B------:R-:W-:Y:S05]  /*14400*/  BSYNC B6 ;  /* 0x0000000000067941 */ /* 0x000fea0003800000 */
.L_x_1352:
[----:B------:R-:W-:Y:S01]  /*14410*/  ULDC.64 UR4, c[0x0][0x9f8] ;  /* 0x00027e0000047ab9 */ /* 0x000fe20000000a00 */
[----:B------:R-:W-:Y:S01]  /*14420*/  IMAD.MOV.U32 R30, RZ, RZ, R27 ;  /* 0x000000ffff1e7224 */ /* 0x000fe200078e001b */
[----:B------:R-:W-:Y:S01]  /*14430*/  ISETP.NE.U32.AND P0, PT, RZ, UR4, PT ;  /* 0x00000004ff007c0c */ /* 0x000fe2000bf05070 */
[----:B------:R-:W0:Y:S01]  /*14440*/  S2R R18, SR_TID.X ;  /* 0x0000000000127919 */ /* 0x000e220000002100 */
[----:B------:R-:W1:Y:S01]  /*14450*/  LDC R8, c[0x0][0x430] ;  /* 0x00010c00ff087b82 */ /* 0x000e620000000800 */
[----:B------:R-:W-:Y:S01]  /*14460*/  VIADD R22, R22, 0xffffffff ;  /* 0xffffffff16167836 */ /* 0x000fe20000000000 */
[----:B------:R-:W-:Y:S01]  /*14470*/  ISETP.NE.AND.EX P0, PT, RZ, UR5, PT, P0 ;  /* 0x00000005ff007c0c */ /* 0x000fe2000bf05300 */
[----:B------:R-:W-:-:S12]  /*14480*/  ULDC UR4, c[0x0][0x2f4] ;  /* 0x0000bd0000047ab9 */ /* 0x000fd80000000800 */
[----:B------:R-:W2:Y:S02]  /*14490*/  @P0 LDC.64 R2, c[0x0][0x9f8] ;  /* 0x00027e00ff020b82 */ /* 0x000ea40000000a00 */
[----:B--2---:R-:W-:-:S05]  /*144a0*/  @P0 IMAD.WIDE R2, R27, 0x4, R2 ;  /* 0x000000041b020825 */ /* 0x004fca00078e0202 */
[----:B------:R2:W3:Y:S01]  /*144b0*/  @P0 LDG.E R30, desc[UR36][R2.64] ;  /* 0x00000024021e0981 */ /* 0x0004e2000c1e1900 */
[----:B0-----:R-:W-:Y:S02]  /*144c0*/  LOP3.LUT R18, R18, 0x7f, RZ, 0xc0, !PT ;  /* 0x0000007f12127812 */ /* 0x001fe400078ec0ff */
[----:B-1----:R-:W-:Y:S02]  /*144d0*/  ISETP.NE.AND P1, PT, R8, 0x1, PT ;  /* 0x000000010800780c */ /* 0x002fe40003f25270 */
[----:B------:R-:W-:Y:S02]  /*144e0*/  SHF.R.U32.HI R20, RZ, 0x3, R18 ;  /* 0x00000003ff147819 */ /* 0x000fe40000011612 */
[----:B------:R-:W0:Y:S01]  /*144f0*/  S2R R18, SR_TID.X ;  /* 0x0000000000127919 */ /* 0x000e220000002100 */
[----:B------:R-:W-:-:S08]  /*14500*/  LOP3.LUT R16, R16, 0xffffffdf, RZ, 0xc0, !PT ;  /* 0xffffffdf10107812 */ /* 0x000fd000078ec0ff */
[----:B------:R-:W1:Y:S01]  /*14510*/  @P1 LDC R0, c[0x0][0x434] ;  /* 0x00010d00ff001b82 */ /* 0x000e620000000800 */
[----:B------:R-:W-:Y:S02]  /*14520*/  ISETP.GE.AND P2, PT, R31, UR4, PT ;  /* 0x000000041f007c0c */ /* 0x000fe4000bf46270 */
[----:B------:R-:W-:-:S05]  /*14530*/  @P1 LOP3.LUT R16, R16, 0x20, RZ, 0xfc, !PT ;  /* 0x0000002010101812 */ /* 0x000fca00078efcff */
[----:B------:R-:W4:Y:S01]  /*14540*/  @P1 LDC R5, c[0x0][0x438] ;  /* 0x00010e00ff051b82 */ /* 0x000f220000000800 */
[----:B0-----:R-:W-:-:S05]  /*14550*/  IMAD.SHL.U32 R18, R18, 0x10, RZ ;  /* 0x0000001012127824 */ /* 0x001fca00078e00ff */
[----:B------:R-:W-:-:S05]  /*14560*/  LOP3.LUT R18, R20, 0x70, R18, 0xf8, !PT ;  /* 0x0000007014127812 */ /* 0x000fca00078ef812 */
[----:B------:R-:W-:-:S04]  /*14570*/  IMAD R4, R22, 0x60, R18 ;  /* 0x0000006016047824 */ /* 0x000fc800078e0212 */
[C---:B------:R-:W-:Y:S01]  /*14580*/  IMAD.IADD R7, R4.reuse, 0x1, R19 ;  /* 0x0000000104077824 */ /* 0x040fe200078e0213 */
[----:B------:R-:W-:-:S03]  /*14590*/  ISETP.GE.AND P0, PT, R4, R37, PT ;  /* 0x000000250400720c */ /* 0x000fc60003f06270 */
[----:B-1----:R-:W-:Y:S01]  /*145a0*/  @P1 IMAD.HI.U32 R0, R7, R0, RZ ;  /* 0x0000000007001227 */ /* 0x002fe200078e00ff */
[----:B------:R-:W-:-:S03]  /*145b0*/  ISETP.GT.U32.OR P0, PT, R18, 0x5f, P0 ;  /* 0x0000005f1200780c */ /* 0x000fc60000704470 */
[----:B------:R-:W-:Y:S01]  /*145c0*/  IMAD.MOV.U32 R6, RZ, RZ, R7 ;  /* 0x000000ffff067224 */ /* 0x000fe200078e0007 */
[----:B----4-:R-:W-:-:S05]  /*145d0*/  @P1 SHF.R.U32.HI R6, RZ, R5, R0 ;  /* 0x00000005ff061219 */ /* 0x010fca0000011600 */
[----:B------:R-:W-:-:S04]  /*145e0*/  IMAD.MOV R0, RZ, RZ, -R6 ;  /* 0x000000ffff007224 */ /* 0x000fc800078e0a06 */
[----:B--2---:R-:W0:Y:S01]  /*145f0*/  @!P0 LDC.64 R2, c[0x0][0x428] ;  /* 0x00010a00ff028b82 */ /* 0x004e220000000a00 */
[----:B------:R-:W-:Y:S01]  /*14600*/  IMAD R0, R8, R0, R7 ;  /* 0x0000000008007224 */ /* 0x000fe200078e0207 */
[----:B------:R-:W-:-:S06]  /*14610*/  @!P0 SHF.R.S32.HI R7, RZ, 0x1f, R6 ;  /* 0x0000001fff078819 */ /* 0x000fcc0000011406 */
[----:B------:R-:W1:Y:S01]  /*14620*/  @!P0 LDC.64 R4, c[0x0][0x418] ;  /* 0x00010600ff048b82 */ /* 0x000e620000000a00 */
[----:B------:R-:W-:-:S04]  /*14630*/  LOP3.LUT R16, R16, 0xfffffffb, RZ, 0xc0, !PT ;  /* 0xfffffffb10107812 */ /* 0x000fc800078ec0ff */
[----:B------:R-:W-:-:S04]  /*14640*/  @P2 LOP3.LUT R16, R16, 0x4, RZ, 0xfc, !PT ;  /* 0x0000000410102812 */ /* 0x000fc800078efcff */
[----:B------:R-:W-:Y:S01]  /*14650*/  LOP3.LUT R16, R16, 0xfffffffd, RZ, 0xc0, !PT ;  /* 0xfffffffd10107812 */ /* 0x000fe200078ec0ff */
[----:B------:R-:W-:Y:S01]  /*14660*/  UMOV UR5, 0xffffffff ;  /* 0xffffffff00057882 */ /* 0x000fe20000000000 */
[----:B------:R-:W-:Y:S02]  /*14670*/  LOP3.LUT R26, R26, 0xffff, RZ, 0xc0, !PT ;  /* 0x0000ffff1a1a7812 */ /* 0x000fe400078ec0ff */
[----:B---3--:R-:W-:Y:S01]  /*14680*/  SHF.R.S32.HI R8, RZ, 0x1f, R30 ;  /* 0x0000001fff087819 */ /* 0x008fe2000001141e */
[----:B0-----:R-:W-:-:S04]  /*14690*/  @!P0 IMAD.WIDE.U32 R6, R30, R2, R6 ;  /* 0x000000021e068225 */ /* 0x001fc800078e0006 */
[----:B------:R-:W-:Y:S01]  /*146a0*/  @!P0 IMAD R2, R8, R2, RZ ;  /* 0x0000000208028224 */ /* 0x000fe200078e02ff */
[----:B------:R0:W-:Y:S03]  /*146b0*/  STL [R1+0x8], R8 ;  /* 0x0000080801007387 */ /* 0x0001e60000100800 */
[----:B------:R-:W-:Y:S01]  /*146c0*/  @!P0 IMAD R3, R30, R3, R2 ;  /* 0x000000031e038224 */ /* 0x000fe200078e0202 */
[----:B-1----:R-:W-:Y:S01]  /*146d0*/  @!P0 LEA R2, P1, R6, R4, 0x2 ;  /* 0x0000000406028211 */ /* 0x002fe200078210ff */
[----:B------:R-:W-:Y:S02]  /*146e0*/  IMAD.MOV.U32 R4, RZ, RZ, RZ ;  /* 0x000000ffff047224 */ /* 0x000fe400078e00ff */
[----:B------:R-:W-:-:S05]  /*146f0*/  @!P0 IMAD.IADD R3, R7, 0x1, R3 ;  /* 0x0000000107038824 */ /* 0x000fca00078e0203 */
[----:B------:R-:W-:Y:S02]  /*14700*/  @!P0 LEA.HI.X R3, R6, R5, R3, 0x2, P1 ;  /* 0x0000000506038211 */ /* 0x000fe400008f1403 */
[----:B------:R-:W-:-:S03]  /*14710*/  ISETP.GE.AND P1, PT, R33, UR4, PT ;  /* 0x0000000421007c0c */ /* 0x000fc6000bf26270 */
[----:B------:R1:W5:Y:S01]  /*14720*/  @!P0 LDG.E R4, desc[UR36][R2.64] ;  /* 0x0000002402048981 */ /* 0x000362000c1e1900 */
[----:B------:R-:W-:-:S09]  /*14730*/  ISETP.GE.AND P0, PT, R32, UR4, PT ;  /* 0x0000000420007c0c */ /* 0x000fd2000bf06270 */
[----:B------:R-:W-:Y:S01]  /*14740*/  @P1 LOP3.LUT R16, R16, 0x2, RZ, 0xfc, !PT ;  /* 0x0000000210101812 */ /* 0x000fe200078efcff */
[----:B-1----:R-:W-:-:S03]  /*14750*/  IMAD.U32 R2, RZ, RZ, UR38 ;  /* 0x00000026ff027e24 */ /* 0x002fc6000f8e00ff */
[----:B------:R-:W-:-:S04]  /*14760*/  LOP3.LUT R16, R16, 0xfffffffe, RZ, 0xc0, !PT ;  /* 0xfffffffe10107812 */ /* 0x000fc800078ec0ff */
[----:B------:R-:W-:Y:S01]  /*14770*/  @P0 LOP3.LUT R16, R16, 0x1, RZ, 0xfc, !PT ;  /* 0x0000000110100812 */ /* 0x000fe200078efcff */
[----:B0-----:R-:W-:Y:S06]  /*14780*/  BRA.DIV UR5, `(.L_x_1355) ;  /* 0x0000004605407947 */ /* 0x001fec000b800000 */
.L_x_1423:
[----:B------:R-:W-:Y:S02]  /*14790*/  ISETP.NE.AND P0, PT, R2, 0x3, PT ;  /* 0x000000030200780c */ /* 0x000fe40003f05270 */
[----:B------:R-:W-:Y:S02]  /*147a0*/  ISETP.GT.U32.AND P1, PT, R18, 0x5f, PT ;  /* 0x0000005f1200780c */ /* 0x000fe40003f24070 */
[----:B------:R-:W-:-:S09]  /*147b0*/  LOP3.LUT R16, R16, 0xffffffef, RZ, 0xc0, !PT ;  /* 0xffffffef10107812 */ /* 0x000fd200078ec0ff */
[----:B------:R-:W-:-:S04]  /*147c0*/  @P0 LOP3.LUT R16, R16, 0x10, RZ, 0xfc, !PT ;  /* 0x0000001010100812 */ /* 0x000fc800078efcff */
[----:B------:R-:W-:-:S04]  /*147d0*/  LOP3.LUT R16, R16, 0xfffffff7, RZ, 0xc0, !PT ;  /* 0xfffffff710107812 */ /* 0x000fc800078ec0ff */
[----:B------:R-:W-:Y:S01]  /*147e0*/  @P1 LOP3.LUT R16, R16, 0x8, RZ, 0xfc, !PT ;  /* 0x0000000810101812 */ /* 0x000fe200078efcff */
[----:B------:R-:W-:Y:S06]  /*147f0*/  @!P0 BRA `(.L_x_1356) ;  /* 0x0000000000048947 */ /* 0x000fec0003800000 */
[----:B------:R-:W-:Y:S01]  /*14800*/  BPT.TRAP 0x1 ;  /* 0x000000040000795c */ /* 0x000fe20000300000 */
.L_x_1356:
[----:B------:R-:W-:Y:S01]  /*14810*/  SHF.R.S32.HI R5, RZ, 0x1f, R0 ;  /* 0x0000001fff057819 */ /* 0x000fe20000011400 */
[----:B------:R-:W-:Y:S01]  /*14820*/  ULDC.64 UR4, c[0x0][0x328] ;  /* 0x0000ca0000047ab9 */ /* 0x000fe20000000a00 */
[----:B-----5:R-:W-:Y:S01]  /*14830*/  SHF.R.S32.HI R6, RZ, 0x1f, R4 ;  /* 0x0000001fff067819 */ /* 0x020fe20000011404 */
[----:B------:R-:W-:Y:S01]  /*14840*/  ULDC.64 UR6, c[0x0][0x318] ;  /* 0x0000c60000067ab9 */ /* 0x000fe20000000a00 */
[----:B------:R-:W-:Y:S01]  /*14850*/  BSSY B0, `(.L_x_1357) ;  /* 0x0000013000007945 */ /* 0x000fe20003800000 */
        /* <DEDUP_REMOVED lines=18> */
.L_x_1424:
[----:B------:R-:W-:Y:S05]  /*14980*/  BSYNC B0 ;  /* 0x0000000000007941 */ /* 0x000fea0003800000 */
.L_x_1357:
[----:B------:R-:W1:Y:S01]  /*14990*/  S2R R8, SR_TID.X ;  /* 0x0000000000087919 */ /* 0x000e620000002100 */
[----:B------:R-:W-:Y:S01]  /*149a0*/  ULDC.64 UR4, c[0x0][0x300] ;  /* 0x0000c00000047ab9 */ /* 0x000fe20000000a00 */
[----:B------:R-:W-:Y:S01]  /*149b0*/  ULDC.64 UR6, c[0x0][0x2e8] ;  /* 0x0000ba0000067ab9 */ /* 0x000fe20000000a00 */
[----:B------:R-:W-:Y:S01]  /*149c0*/  IMAD R5, R5, UR4, RZ ;  /* 0x0000000405057c24 */ /* 0x000fe2000f8e02ff */
[----:B------:R-:W-:Y:S01]  /*149d0*/  LOP3.LUT P4, RZ, R16, 0x4, RZ, 0xc0, !PT ;  /* 0x0000000410ff7812 */ /* 0x000fe2000788c0ff */
[----:B0-----:R-:W-:Y:S01]  /*149e0*/  IMAD.WIDE.U32 R2, R0, UR4, RZ ;  /* 0x0000000400027c25 */ /* 0x001fe2000f8e00ff */
[C---:B------:R-:W-:Y:S02]  /*149f0*/  LOP3.LUT P3, RZ, R16.reuse, 0x2, RZ, 0xc0, !PT ;  /* 0x0000000210ff7812 */ /* 0x040fe4000786c0ff */
[----:B------:R-:W-:Y:S01]  /*14a00*/  LOP3.LUT P2, RZ, R16, 0x1, RZ, 0xc0, !PT ;  /* 0x0000000110ff7812 */ /* 0x000fe2000784c0ff */
[----:B------:R-:W-:Y:S01]  /*14a10*/  IMAD R5, R0, UR5, R5 ;  /* 0x0000000500057c24 */ /* 0x000fe2000f8e0205 */
[----:B------:R-:W-:-:S02]  /*14a20*/  ULDC.64 UR4, c[0x0][0x310] ;  /* 0x0000c40000047ab9 */ /* 0x000fc40000000a00 */
[----:B------:R-:W-:Y:S02]  /*14a30*/  IMAD R0, R6, UR4, RZ ;  /* 0x0000000406007c24 */ /* 0x000fe4000f8e02ff */
[----:B------:R-:W-:Y:S02]  /*14a40*/  IMAD.IADD R3, R3, 0x1, R5 ;  /* 0x0000000103037824 */ /* 0x000fe400078e0205 */
        /* <DEDUP_REMOVED lines=8> */
[----:B------:R-:W-:Y:S01]  /*14ad0*/  LEA R4, P0, R2, UR6, 0x1 ;  /* 0x0000000602047c11 */ /* 0x000fe2000f8008ff */
[----:B------:R-:W-:Y:S01]  /*14ae0*/  IMAD R5, R23, 0x4800, R34 ;  /* 0x0000480017057824 */ /* 0x000fe200078e0222 */
[----:B-1----:R-:W-:Y:S02]  /*14af0*/  LOP3.LUT R8, R8, 0x7f, RZ, 0xc0, !PT ;  /* 0x0000007f08087812 */ /* 0x002fe400078ec0ff */
[----:B------:R-:W-:Y:S02]  /*14b00*/  LEA.HI.X R0, R2, UR7, R0, 0x1, P0 ;  /* 0x0000000702007c11 */ /* 0x000fe400080f0c00 */
[----:B------:R-:W-:-:S05]  /*14b10*/  SHF.R.U32.HI R8, RZ, 0x3, R8 ;  /* 0x00000003ff087819 */ /* 0x000fca0000011608 */
        /* <DEDUP_REMOVED lines=65> */
.L_x_1438:
        /* <DEDUP_REMOVED lines=12> */
.L_x_1360:
        /* <DEDUP_REMOVED lines=10> */
.L_x_1361:
[----:B------:R2:W-:Y:S02]  /*15090*/  SYNCS.ARRIVE.TRANS64.A1T0 RZ, [R7+URZ+0x30830], RZ ;  /* 0x030830ff07ff79a7 */ /* 0x0005e4000810003f */
[----:B------:R-:W-:Y:S05]  /*150a0*/  WARPSYNC.ALL ;  /* 0x0000000000007948 */ /* 0x000fea0003800000 */
[----:B------:R-:W-:Y:S01]  /*150b0*/  ULDC.64 UR4, c[0x0][0x298] ;  /* 0x0000a60000047ab9 */ /* 0x000fe20000000a00 */
[----:B-1----:R-:W-:Y:S01]  /*150c0*/  VIADD R2, R17, 0x12400 ;  /* 0x0001240011027836 */ /* 0x002fe20000000000 */
[----:B------:R-:W-:Y:S01]  /*150d0*/  SHF.R.S32.HI R0, RZ, 0x1f, R35 ;  /* 0x0000001fff007819 */ /* 0x000fe20000011423 */
[----:B0-----:R-:W-:Y:S01]  /*150e0*/  IMAD.WIDE.U32 R4, R35, UR4, RZ ;  /* 0x0000000423047c25 */ /* 0x001fe2000f8e00ff */
[----:B------:R-:W-:Y:S01]  /*150f0*/  BSSY B6, `(.L_x_1362) ;  /* 0x0000018000067945 */ /* 0x000fe20003800000 */
[----:B------:R-:W-:Y:S01]  /*15100*/  BAR.SYNC.DEFER_BLOCKING 0x8, 0x180 ;  /* 0x0206000000007b1d */ /* 0x000fe20000010000 */
[----:B------:R-:W-:Y:S01]  /*15110*/  LOP3.LUT P0, RZ, R2, 0x3ff, RZ, 0xc0, !PT ;  /* 0x000003ff02ff7812 */ /* 0x000fe2000780c0ff */
[----:B------:R-:W-:-:S04]  /*15120*/  IMAD R0, R0, UR4, RZ ;  /* 0x0000000400007c24 */ /* 0x000fc8000f8e02ff */
[----:B------:R-:W-:Y:S01]  /*15130*/  IMAD R0, R35, UR5, R0 ;  /* 0x0000000523007c24 */ /* 0x000fe2000f8e0200 */
[----:B------:R0:W-:Y:S03]  /*15140*/  STL.64 [R1+0x10], R4 ;  /* 0x0000100401007387 */ /* 0x0001e60000100a00 */
[----:B------:R-:W-:-:S04]  /*15150*/  IMAD.IADD R35, R5, 0x1, R0 ;  /* 0x0000000105237824 */ /* 0x000fc800078e0200 */
[----:B------:R-:W-:Y:S05]  /*15160*/  @!P0 BRA `(.L_x_1363) ;  /* 0x0000000000408947 */ /* 0x000fea0003800000 */
[----:B------:R-:W-:Y:S01]  /*15170*/  MOV R2, 0x0 ;  /* 0x0000000000027802 */ /* 0x000fe20000000f00 */
[----:B------:R-:W-:Y:S01]  /*15180*/  ULDC.64 UR6, c[0x4][0x88] ;  /* 0x0100220000067ab9 */ /* 0x000fe20000000a00 */
[----:B------:R-:W-:Y:S01]  /*15190*/  ULDC.64 UR8, c[0x4][0x90] ;  /* 0x0100240000087ab9 */ /* 0x000fe20000000a00 */
[----:B------:R-:W-:Y:S01]  /*151a0*/  ULDC.64 UR4, c[0x4][0x20] ;  /* 0x0100080000047ab9 */ /* 0x000fe20000000a00 */
[----:B0-----:R-:W-:Y:S02]  /*151b0*/  IMAD.U32 R4, RZ, RZ, UR6 ;  /* 0x00000006ff047e24 */ /* 0x001fe4000f8e00ff */
[----:B------:R-:W0:Y:S01]  /*151c0*/  LDC.64 R2, c[0x4][R2] ;  /* 0x0100000002027b82 */ /* 0x000e220000000a00 */
[----:B------:R-:W-:Y:S02]  /*151d0*/  IMAD.U32 R5, RZ, RZ, UR7 ;  /* 0x00000007ff057e24 */ /* 0x000fe4000f8e00ff */
[----:B------:R-:W-:Y:S02]  /*151e0*/  IMAD.U32 R6, RZ, RZ, UR8 ;  /* 0x00000008ff067e24 */ /* 0x000fe4000f8e00ff */
[----:B--2---:R-:W-:-:S02]  /*151f0*/  IMAD.U32 R7, RZ, RZ, UR9 ;  /* 0x00000009ff077e24 */ /* 0x004fc4000f8e00ff */
[----:B------:R-:W-:Y:S02]  /*15200*/  IMAD.U32 R10, RZ, RZ, UR4 ;  /* 0x00000004ff0a7e24 */ /* 0x000fe4000f8e00ff */
[----:B------:R-:W-:Y:S02]  /*15210*/  IMAD.U32 R11, RZ, RZ, UR5 ;  /* 0x00000005ff0b7e24 */ /* 0x000fe4000f8e00ff */
[----:B------:R-:W-:Y:S02]  /*15220*/  IMAD.MOV.U32 R8, RZ, RZ, 0x70 ;  /* 0x00000070ff087424 */ /* 0x000fe400078e00ff */
[----:B------:R-:W-:Y:S02]  /*15230*/  IMAD.MOV.U32 R12, RZ, RZ, 0x1 ;  /* 0x00000001ff0c7424 */ /* 0x000fe400078e00ff */
[----:B------:R-:W-:-:S07]  /*15240*/  IMAD.MOV.U32 R13, RZ, RZ, RZ ;  /* 0x000000ffff0d7224 */ /* 0x000fce00078e00ff */
[----:B------:R-:W-:-:S07]  /*15250*/  LEPC R20, `(.L_x_1363) ;  /* 0x000000001014794e */ /* 0x000fce0000000000 */
[----:B0-----:R-:W-:Y:S05]  /*15260*/  CALL.ABS.NOINC R2 ;  /* 0x0000000002007343 */ /* 0x001fea0003c00000 */
.L_x_1363:
[----:B------:R-:W-:Y:S05]  /*15270*/  BSYNC B6 ;  /* 0x0000000000067941 */ /* 0x000fea0003800000 */
.L_x_1362:
[----:B------:R-:W3:Y:S01]  /*15280*/  LDL.LU.64 R20, [R1+0x10] ;  /* 0x0000100001147983 */ /* 0x000ee20000300a00 */
[----:B------:R-:W1:Y:S01]  /*15290*/  LDC R0, c[0x0][0x448] ;  /* 0x00011200ff007b82 */ /* 0x000e620000000800 */
[----:B------:R-:W-:Y:S01]  /*152a0*/  LOP3.LUT P6, RZ, R16, 0x80, RZ, 0xc0, !PT ;  /* 0x0000008010ff7812 */ /* 0x000fe200078cc0ff */
[----:B------:R-:W-:Y:S01]  /*152b0*/  ULDC.64 UR4, c[0x0][0x2d8] ;  /* 0x0000b60000047ab9 */ /* 0x000fe20000000a00 */
[----:B------:R-:W4:Y:S01]  /*152c0*/  S2R R2, SR_TID.X ;  /* 0x0000000000027919 */ /* 0x000f220000002100 */
[----:B0-----:R-:W-:-:S04]  /*152d0*/  SHF.R.S32.HI R5, RZ, 0x1f, R27 ;  /* 0x0000001fff057819 */ /* 0x001fc8000001141b */
[----:B------:R-:W-:Y:S02]  /*152e0*/  SEL R6, R5, RZ, !P6 ;  /* 0x000000ff05067207 */ /* 0x000fe40007000000 */
[----:B------:R-:W-:Y:S02]  /*152f0*/  SEL R5, R27, RZ, !P6 ;  /* 0x000000ff1b057207 */ /* 0x000fe40007000000 */
[----:B-1----:R-:W-:Y:S02]  /*15300*/  ISETP.NE.AND P5, PT, R0, 0x1, PT ;  /* 0x000000010000780c */ /* 0x002fe40003fa5270 */
[----:B------:R-:W0:Y:S01]  /*15310*/  S2R R0, SR_TID.X ;  /* 0x0000000000007919 */ /* 0x000e220000002100 */
[----:B----4-:R-:W-:-:S10]  /*15320*/  LOP3.LUT R2, R2, 0x7f, RZ, 0xc0, !PT ;  /* 0x0000007f02027812 */ /* 0x010fd400078ec0ff */
[----:B------:R-:W1:Y:S01]  /*15330*/  @P5 LDC R3, c[0x0][0x44c] ;  /* 0x00011300ff035b82 */ /* 0x000e620000000800 */
[----:B------:R-:W-:Y:S01]  /*15340*/  SHF.R.U32.HI R2, RZ, 0x3, R2 ;  /* 0x00000003ff027819 */ /* 0x000fe20000011602 */
[----:B0-----:R-:W-:-:S05]  /*15350*/  IMAD.SHL.U32 R0, R0, 0x10, RZ ;  /* 0x0000001000007824 */ /* 0x001fca00078e00ff */
[----:B------:R-:W-:Y:S02]  /*15360*/  LOP3.LUT R0, R2, 0x70, R0, 0xf8, !PT ;  /* 0x0000007002007812 */ /* 0x000fe400078ef800 */
[----:B------:R-:W0:Y:S03]  /*15370*/  @P5 LDC R2, c[0x0][0x450] ;  /* 0x00011400ff025b82 */ /* 0x000e260000000800 */
[----:B------:R-:W-:-:S04]  /*15380*/  IMAD.IADD R0, R0, 0x1, R25 ;  /* 0x0000000100007824 */ /* 0x000fc800078e0219 */
[----:B-1----:R-:W-:-:S04]  /*15390*/  @P5 IMAD.HI.U32 R3, R0, R3, RZ ;  /* 0x0000000300035227 */ /* 0x002fc800078e00ff */
[----:B------:R-:W-:Y:S01]  /*153a0*/  IMAD.MOV.U32 R4, RZ, RZ, R0 ;  /* 0x000000ffff047224 */ /* 0x000fe200078e0000 */
[----:B0-----:R-:W-:Y:S01]  /*153b0*/  @P5 SHF.R.U32.HI R4, RZ, R2, R3 ;  /* 0x00000002ff045219 */ /* 0x001fe20000011603 */
[----:B------:R-:W-:Y:S02]  /*153c0*/  IMAD.MOV.U32 R3, RZ, RZ, R35 ;  /* 0x000000ffff037224 */ /* 0x000fe400078e0023 */
[----:B---3--:R-:W-:Y:S02]  /*153d0*/  IMAD.MOV.U32 R2, RZ, RZ, R20 ;  /* 0x000000ffff027224 */ /* 0x008fe400078e0014 */
[----:B------:R-:W0:Y:S02]  /*153e0*/  S2R R20, SR_TID.X ;  /* 0x0000000000147919 */ /* 0x000e240000002100 */
[----:B------:R-:W-:-:S04]  /*153f0*/  IMAD.WIDE.U32 R2, R26, UR4, R2 ;  /* 0x000000041a027c25 */ /* 0x000fc8000f8e0002 */
[----:B------:R-:W-:Y:S01]  /*15400*/  IMAD R3, R26, UR5, R3 ;  /* 0x000000051a037c24 */ /* 0x000fe2000f8e0203 */
[----:B------:R-:W-:Y:S02]  /*15410*/  ULDC.64 UR4, c[0x0][0x2e0] ;  /* 0x0000b80000047ab9 */ /* 0x000fe40000000a00 */
[----:B------:R-:W-:Y:S02]  /*15420*/  IMAD R6, R6, UR4, RZ ;  /* 0x0000000406067c24 */ /* 0x000fe4000f8e02ff */
[----:B------:R-:W-:-:S04]  /*15430*/  IMAD.WIDE.U32 R2, R5, UR4, R2 ;  /* 0x0000000405027c25 */ /* 0x000fc8000f8e0002 */
[----:B------:R-:W-:Y:S01]  /*15440*/  IMAD R5, R5, UR5, R6 ;  /* 0x0000000505057c24 */ /* 0x000fe2000f8e0206 */
[----:B------:R-:W-:Y:S01]  /*15450*/  ULDC.64 UR4, c[0x0][0x2d0] ;  /* 0x0000b40000047ab9 */ /* 0x000fe20000000a00 */
[----:B------:R-:W-:Y:S02]  /*15460*/  IMAD.MOV R6, RZ, RZ, -R4 ;  /* 0x000000ffff067224 */ /* 0x000fe400078e0a04 */
[----:B------:R-:W-:Y:S02]  /*15470*/  IMAD.IADD R3, R3, 0x1, R5 ;  /* 0x0000000103037824 */ /* 0x000fe400078e0205 */
[----:B------:R-:W1:Y:S01]  /*15480*/  LDC R5, c[0x0][0x448] ;  /* 0x00011200ff057b82 */ /* 0x000e620000000800 */
[----:B------:R-:W-:Y:S01]  /*15490*/  IMAD.WIDE.U32 R2, R4, UR4, R2 ;  /* 0x0000000404027c25 */ /* 0x000fe2000f8e0002 */
[----:B0-----:R-:W-:-:S04]  /*154a0*/  LOP3.LUT R20, R20, 0x7f, RZ, 0xc0, !PT ;  /* 0x0000007f14147812 */ /* 0x001fc800078ec0ff */
[----:B------:R-:W-:Y:S01]  /*154b0*/  SHF.R.U32.HI R8, RZ, 0x3, R20 ;  /* 0x00000003ff087819 */ /* 0x000fe20000011614 */
[----:B-1----:R-:W-:Y:S01]  /*154c0*/  IMAD R0, R5, R6, R0 ;  /* 0x0000000605007224 */ /* 0x002fe200078e0200 */
[----:B------:R-:W-:-:S05]  /*154d0*/  SHF.R.S32.HI R6, RZ, 0x1f, R4 ;  /* 0x0000001fff067819 */ /* 0x000fca0000011404 */
[----:B--2---:R-:W-:-:S04]  /*154e0*/  IMAD R7, R6, UR4, RZ ;  /* 0x0000000406077c24 */ /* 0x004fc8000f8e02ff */
        /* <DEDUP_REMOVED lines=17> */
[----:B------:R-:W0:Y:S01]  /*15600*/  SHFL.IDX PT, R14, R0, RZ, 0x181f ;  /* 0x00181fff000e7589 */ /* 0x000e2200000e0000 */
[----:B------:R-:W-:Y:S02]  /*15610*/  IMAD R29, R29, R5, RZ ;  /* 0x000000051d1d7224 */ /* 0x000fe400078e02ff */
[----:B------:R-:W-:Y:S01]  /*15620*/  IMAD.IADD R25, R8, 0x1, R25 ;  /* 0x0000000108197824 */ /* 0x000fe200078e0219 */
[----:B------:R-:W1:Y:S03]  /*15630*/  SHFL.IDX PT, R2, R4, RZ, 0x181f ;  /* 0x00181fff04027589 */ /* 0x000e6600000e0000 */
[C---:B------:R-:W-:Y:S01]  /*15640*/  VIADD R6, R25.reuse, 0x10 ;  /* 0x0000001019067836 */ /* 0x040fe20000000000 */
[----:B------:R-:W-:-:S13]  /*15650*/  ISETP.GE.AND P1, PT, R25, R29, PT ;  /* 0x0000001d1900720c */ /* 0x000fda0003f26270 */
[----:B0-----:R-:W-:-:S05]  /*15660*/  @!P1 LEA R14, P4, R31, R14, 0x1 ;  /* 0x0000000e1f0e9211 */ /* 0x001fca00078808ff */
[----:B-1----:R-:W-:Y:S02]  /*15670*/  @!P1 IMAD.X R3, RZ, RZ, R2, P4 ;  /* 0x000000ffff039224 */ /* 0x002fe400020e0602 */
[----:B------:R-:W-:Y:S02]  /*15680*/  @!P1 IMAD.MOV.U32 R2, RZ, RZ, R14 ;  /* 0x000000ffff029224 */ /* 0x000fe400078e000e */
[----:B------:R-:W0:Y:S04]  /*15690*/  SHFL.IDX PT, R14, R0, 0x1, 0x181f ;  /* 0x00381f00000e7f89 */ /* 0x000e2800000e0000 */
[----:B------:R-:W-:Y:S04]  /*156a0*/  @!P1 LDGSTS.E.BYPASS.LTC128B.128 [R36+0x12400], desc[UR36][R2.64], !P3 ;  /* 0x1240000002249fae */ /* 0x000fe8000d901d64 */
[----:B------:R-:W-:Y:S04]  /*156b0*/  @!P1 LDGSTS.E.BYPASS.LTC128B.128 [R36+0x16400], desc[UR36][R2.64+0x80], !P2 ;  /* 0x1640008002249fae */ /* 0x000fe8000d101d64 */
[----:B------:R1:W-:Y:S01]  /*156c0*/  @!P1 LDGSTS.E.BYPASS.LTC128B.128 [R36+0x1a400], desc[UR36][R2.64+0x100], !P0 ;  /* 0x1a40010002249fae */ /* 0x0003e2000c101d64 */
[----:B------:R-:W-:Y:S01]  /*156d0*/  ISETP.GE.AND P1, PT, R6, R29, PT ;  /* 0x0000001d0600720c */ /* 0x000fe20003f26270 */
[----:B------:R-:W-:-:S02]  /*156e0*/  VIADD R6, R25, 0x20 ;  /* 0x0000002019067836 */ /* 0x000fc40000000000 */
[----:B-1----:R-:W1:Y:S10]  /*156f0*/  SHFL.IDX PT, R2, R4, 0x1, 0x181f ;  /* 0x00381f0004027f89 */ /* 0x002e7400000e0000 */
[----:B0-----:R-:W-:-:S05]  /*15700*/  @!P1 LEA R14, P4, R31, R14, 0x1 ;  /* 0x0000000e1f0e9211 */ /* 0x001fca00078808ff */
[----:B-1----:R-:W-:Y:S02]  /*15710*/  @!P1 IMAD.X R5, RZ, RZ, R2, P4 ;  /* 0x000000ffff059224 */ /* 0x002fe400020e0602 */
[----:B------:R-:W-:Y:S02]  /*15720*/  @!P1 IMAD.MOV.U32 R2, RZ, RZ, R14 ;  /* 0x000000ffff029224 */ /* 0x000fe400078e000e */
[----:B------:R-:W-:Y:S01]  /*15730*/  @!P1 IMAD.MOV.U32 R3, RZ, RZ, R5 ;  /* 0x000000ffff039224 */ /* 0x000fe200078e0005 */
        /* <DEDUP_REMOVED lines=59> */
.L_x_1455:
        /* <DEDUP_REMOVED lines=12> */
.L_x_1366:
[----:B------:R-:W-:Y:S05]  /*15bb0*/  BSYNC B0 ;  /* 0x0000000000007941 */ /* 0x000fea0003800000 */
.L_x_1365:
[----:B------:R-:W-:Y:S01]  /*15bc0*/  NOP ;  /* 0x0000000000007918 */ /* 0x000fe20000000000 */
[----:B------:R-:W-:-:S13]  /*15bd0*/  PLOP3.LUT P0, PT, PT, PT, PT, 0x80, 0x0 ;  /* 0x000000000000781c */ /* 0x000fda0003f0f070 */
.L_x_1367:
        /* <DEDUP_REMOVED lines=10> */
[----:B------:R0:W-:Y:S01]  /*15c80*/  STL [R1+0x1c], R3 ;  /* 0x00001c0301007387 */ /* 0x0001e20000100800 */
[----:B------:R-:W-:-:S04]  /*15c90*/  LEA.HI R0, R3, R3, RZ, 0x1 ;  /* 0x0000000303007211 */ /* 0x000fc800078f08ff */
[----:B------:R-:W-:-:S05]  /*15ca0*/  LOP3.LUT R0, R0, 0xfffffffe, RZ, 0xc0, !PT ;  /* 0xfffffffe00007812 */ /* 0x000fca00078ec0ff */
[----:B------:R-:W-:-:S05]  /*15cb0*/  IMAD.IADD R0, R3, 0x1, -R0 ;  /* 0x0000000103007824 */ /* 0x000fca00078e0a00 */
[----:B------:R-:W-:Y:S01]  /*15cc0*/  SHF.L.U32 R0, R0, 0x1f, RZ ;  /* 0x0000001f00007819 */ /* 0x000fe200000006ff */
[----:B------:R-:W-:Y:S01]  /*15cd0*/  NOP ;  /* 0x0000000000007918 */ /* 0x000fe20000000000 */
[----:B------:R0:W-:Y:S01]  /*15ce0*/  SYNCS.ARRIVE.TRANS64.A1T0 RZ, [R17+URZ+0x30800], RZ ;  /* 0x030800ff11ff79a7 */ /* 0x0001e2000810003f */
[----:B------:R-:W-:Y:S01]  /*15cf0*/  BSSY B0, `(.L_x_1368) ;  /* 0x0000003000007945 */ /* 0x000fe20003800000 */
[----:B------:R-:W1:Y:S03]  /*15d00*/  SYNCS.PHASECHK.TRANS64.TRYWAIT P0, [R17+URZ+0x30820], R0 ;  /* 0x03082000110075a7 */ /* 0x000e66000800017f */
[----:B01----:R-:W-:Y:S05]  /*15d10*/  @!P0 BRA `(.L_x_1369) ;  /* 0x0000004000e88947 */ /* 0x003fea0003800000 */
.L_x_1456:
[----:B------:R-:W-:Y:S05]  /*15d20*/  BSYNC B0 ;  /* 0x0000000000007941 */ /* 0x000fea0003800000 */
.L_x_1368:
[----:B------:R-:W3:Y:S01]  /*15d30*/  LDL R2, [R1] ;  /* 0x0000000001027983 */ /* 0x000ee20000100800 */
[----:B------:R-:W-:Y:S01]  /*15d40*/  BSSY B0, `(.L_x_1370) ;  /* 0x0000104000007945 */ /* 0x000fe20003800000 */
[----:B---3--:R-:W-:-:S13]  /*15d50*/  ISETP.GE.AND P0, PT, R8, R2, PT ;  /* 0x000000020800720c */ /* 0x008fda0003f06270 */
[----:B------:R-:W-:Y:S05]  /*15d60*/  @!P0 BRA `(.L_x_1371) ;  /* 0x0000001000048947 */ /* 0x000fea0003800000 */
[----:B------:R-:W-:Y:S01]  /*15d70*/  ULDC UR4, c[0x0][0x2f4] ;  /* 0x0000bd0000047ab9 */ /* 0x000fe20000000800 */
[----:B------:R-:W-:Y:S01]  /*15d80*/  IMAD.MOV.U32 R10, RZ, RZ, R23 ;  /* 0x000000ffff0a7224 */ /* 0x000fe200078e0017 */
[----:B------:R-:W-:Y:S01]  /*15d90*/  ISETP.GE.AND P3, PT, R31, UR4, PT ;  /* 0x000000041f007c0c */ /* 0x000fe2000bf66270 */
[----:B------:R-:W-:Y:S01]  /*15da0*/  IMAD.MOV.U32 R20, RZ, RZ, R28 ;  /* 0x000000ffff147224 */ /* 0x000fe200078e001c */
[----:B------:R-:W-:Y:S01]  /*15db0*/  ISETP.GE.AND P2, PT, R33, UR4, PT ;  /* 0x0000000421007c0c */ /* 0x000fe2000bf46270 */
[----:B------:R-:W-:Y:S01]  /*15dc0*/  IMAD.MOV.U32 R29, RZ, RZ, R22 ;  /* 0x000000ffff1d7224 */ /* 0x000fe200078e0016 */
[----:B------:R-:W-:-:S13]  /*15dd0*/  ISETP.GE.AND P1, PT, R32, UR4, PT ;  /* 0x0000000420007c0c */ /* 0x000fda000bf26270 */
.L_x_1384:
[----:B------:R-:W3:Y:S04]  /*15de0*/  LDL R5, [R1+0x4] ;  /* 0x0000040001057983 */ /* 0x000ee80000100800 */
[----:B------:R-:W4:Y:S01]  /*15df0*/  LDL R12, [R1+0x8] ;  /* 0x00000800010c7983 */ /* 0x000f220000100800 */
[----:B0-----:R-:W0:Y:S01]  /*15e00*/  S2R R0, SR_TID.X ;  /* 0x0000000000007919 */ /* 0x001e220000002100 */
[----:B------:R-:W1:Y:S01]  /*15e10*/  S2R R4, SR_TID.X ;  /* 0x0000000000047919 */ /* 0x000e620000002100 */
[----:B0-----:R-:W-:-:S04]  /*15e20*/  LOP3.LUT R0, R0, 0x7f, RZ, 0xc0, !PT ;  /* 0x0000007f00007812 */ /* 0x001fc800078ec0ff */
[----:B------:R-:W-:Y:S02]  /*15e30*/  SHF.R.U32.HI R3, RZ, 0x3, R0 ;  /* 0x00000003ff037819 */ /* 0x000fe40000011600 */
[----:B------:R-:W0:Y:S01]  /*15e40*/  LDC R0, c[0x0][0x430] ;  /* 0x00010c00ff007b82 */ /* 0x000e220000000800 */
[----:B-1----:R-:W-:-:S05]  /*15e50*/  IMAD.SHL.U32 R4, R4, 0x10, RZ ;  /* 0x0000001004047824 */ /* 0x002fca00078e00ff */
        /* <DEDUP_REMOVED lines=8> */
[----:B------:R-:W3:Y:S01]  /*15ee0*/  @!P5 LDC.64 R4, c[0x0][0x418] ;  /* 0x00010600ff04db82 */ /* 0x000ee20000000a00 */
        /* <DEDUP_REMOVED lines=9> */
[----:B---3--:R-:W-:Y:S01]  /*15f80*/  @!P5 LEA R4, P0, R2, R4, 0x2 ;  /* 0x000000040204d211 */ /* 0x008fe200078010ff */
        /* <DEDUP_REMOVED lines=16> */
.L_x_1372:
[----:B------:R-:W-:Y:S01]  /*16090*/  IMAD R6, R23, 0x8, R17 ;  /* 0x0000000817067824 */ /* 0x000fe200078e0211 */
[----:B------:R-:W-:Y:S01]  /*160a0*/  SHF.L.U32 R3, R28, 0x1f, RZ ;  /* 0x0000001f1c037819 */ /* 0x000fe200000006ff */
[----:B------:R-:W-:Y:S03]  /*160b0*/  BSSY B1, `(.L_x_1373) ;  /* 0x0000003000017945 */ /* 0x000fe60003800000 */
[----:B------:R-:W0:Y:S02]  /*160c0*/  SYNCS.PHASECHK.TRANS64.TRYWAIT P0, [R6+URZ+0x30840], R3 ;  /* 0x03084003060075a7 */ /* 0x000e24000800017f */
[----:B0-----:R-:W-:Y:S05]  /*160d0*/  @!P0 BRA `(.L_x_1374) ;  /* 0x00000040000c8947 */ /* 0x001fea0003800000 */
.L_x_1457:
[----:B------:R-:W-:Y:S05]  /*160e0*/  BSYNC B1 ;  /* 0x0000000000017941 */ /* 0x000fea0003800000 */
.L_x_1373:
        /* <DEDUP_REMOVED lines=62> */
[----:B-1-3--:R0:W3:Y:S02]  /*164d0*/  SHFL.IDX PT, R2, R7, 0x5, 0x181f ;  /* 0x00b81f0007027f89 */ /* 0x00a0e400000e0000 */
.L_x_1471:
[----:B------:R-:W-:Y:S02]  /*164e0*/  LOP3.LUT P6, RZ, R16, 0x4, RZ, 0xc0, !PT ;  /* 0x0000000410ff7812 */ /* 0x000fe400078cc0ff */
[----:B---3--:R-:W-:-:S05]  /*164f0*/  IADD3 R2, P0, R2, R4, RZ ;  /* 0x0000000402027210 */ /* 0x008fca0007f1e0ff */
        /* <DEDUP_REMOVED lines=9> */
.L_x_1376:
        /* <DEDUP_REMOVED lines=10> */
.L_x_1377:
[----:B------:R3:W-:Y:S01]  /*16630*/  SYNCS.ARRIVE.TRANS64.A1T0 RZ, [R6+URZ+0x30830], RZ ;  /* 0x030830ff06ff79a7 */ /* 0x0007e2000810003f */
[----:B------:R-:W-:Y:S05]  /*16640*/  @!P5 BRA `(.L_x_1378) ;  /* 0x000000000004d947 */ /* 0x000fea0003800000 */
[----:B------:R-:W-:Y:S01]  /*16650*/  BPT.TRAP 0x1 ;  /* 0x000000040000795c */ /* 0x000fe20000300000 */
.L_x_1378:
[----:B-1----:R-:W-:Y:S01]  /*16660*/  SHF.L.U32 R2, R20, 0x1f, RZ ;  /* 0x0000001f14027819 */ /* 0x002fe200000006ff */
[----:B---3--:R-:W-:Y:S01]  /*16670*/  IMAD R6, R10, 0x8, R17 ;  /* 0x000000080a067824 */ /* 0x008fe200078e0211 */
[----:B------:R-:W-:Y:S01]  /*16680*/  BSSY B1, `(.L_x_1379) ;  /* 0x0000004000017945 */ /* 0x000fe20003800000 */
[----:B0-----:R-:W-:Y:S02]  /*16690*/  IMAD R7, R29, -0x60, R37 ;  /* 0xffffffa01d077824 */ /* 0x001fe400078e0225 */
[----:B------:R-:W0:Y:S02]  /*166a0*/  SYNCS.PHASECHK.TRANS64.TRYWAIT P0, [R6+URZ+0x30860], R2 ;  /* 0x03086002060075a7 */ /* 0x000e24000800017f */
[----:B0-----:R-:W-:Y:S05]  /*166b0*/  @!P0 BRA `(.L_x_1380) ;  /* 0x0000004000888947 */ /* 0x001fea0003800000 */
.L_x_1472:
[----:B------:R-:W-:Y:S05]  /*166c0*/  BSYNC B1 ;  /* 0x0000000000017941 */ /* 0x000fea0003800000 */
.L_x_1379:
        /* <DEDUP_REMOVED lines=10> */
[----:B--2---:R-:W-:Y:S01]  /*16770*/  SHFL.IDX PT, R14, R18, 0x5, 0x181f ;  /* 0x00b81f00120e7f89 */ /* 0x004fe200000e0000 */
        /* <DEDUP_REMOVED lines=49> */
.L_x_1486:
        /* <DEDUP_REMOVED lines=29> */
.L_x_1382:
        /* <DEDUP_REMOVED lines=10> */
.L_x_1383:
[----:B------:R-:W2:Y:S01]  /*16d00*/  LDL R0, [R1] ;  /* 0x0000000001007983 */ /* 0x000ea20000100800 */
[----:B------:R1:W-:Y:S01]  /*16d10*/  SYNCS.ARRIVE.TRANS64.A1T0 RZ, [R6+URZ+0x30850], RZ ;  /* 0x030850ff06ff79a7 */ /* 0x0003e2000810003f */
[C---:B------:R-:W-:Y:S02]  /*16d20*/  VIADD R8, R22.reuse, 0xffffffff ;  /* 0xffffffff16087836 */ /* 0x040fe40000000000 */
[----:B------:R-:W-:Y:S02]  /*16d30*/  IMAD.MOV.U32 R10, RZ, RZ, R23 ;  /* 0x000000ffff0a7224 */ /* 0x000fe400078e0017 */
[----:B------:R-:W-:Y:S02]  /*16d40*/  IMAD.MOV.U32 R20, RZ, RZ, R28 ;  /* 0x000000ffff147224 */ /* 0x000fe400078e001c */
[----:B------:R-:W-:Y:S01]  /*16d50*/  IMAD.MOV.U32 R29, RZ, RZ, R22 ;  /* 0x000000ffff1d7224 */ /* 0x000fe200078e0016 */
[----:B--2---:R-:W-:-:S13]  /*16d60*/  ISETP.GT.AND P0, PT, R22, R0, PT ;  /* 0x000000001600720c */ /* 0x004fda0003f04270 */
[----:B-1----:R-:W-:Y:S05]  /*16d70*/  @P0 BRA `(.L_x_1384) ;  /* 0xfffffff000180947 */ /* 0x002fea000383ffff */
.L_x_1371:
[----:B------:R-:W-:Y:S05]  /*16d80*/  BSYNC B0 ;  /* 0x0000000000007941 */ /* 0x000fea0003800000 */
.L_x_1370:
[----:B0-----:R-:W0:Y:S01]  /*16d90*/  S2R R0, SR_TID.X ;  /* 0x0000000000007919 */ /* 0x001e220000002100 */
[----:B------:R-:W-:Y:S01]  /*16da0*/  BSSY B0, `(.L_x_1385) ;  /* 0x0000010000007945 */ /* 0x000fe20003800000 */
[----:B0-----:R-:W-:-:S04]  /*16db0*/  LOP3.LUT R0, R0, 0x7f, RZ, 0xc0, !PT ;  /* 0x0000007f00007812 */ /* 0x001fc800078ec0ff */
[----:B------:R-:W-:-:S13]  /*16dc0*/  ISETP.NE.AND P0, PT, R0, RZ, PT ;  /* 0x000000ff0000720c */ /* 0x000fda0003f05270 */
[----:B------:R-:W-:Y:S05]  /*16dd0*/  @P0 BRA `(.L_x_1386) ;  /* 0x0000000000300947 */ /* 0x000fea0003800000 */
[----:B------:R-:W0:Y:S01]  /*16de0*/  S2R R5, SR_LANEID ;  /* 0x0000000000057919 */ /* 0x000e220000000000 */
[----:B------:R-:W-:Y:S01]  /*16df0*/  VOTEU.ANY UR4, UPT, PT ;  /* 0x0000000000047886 */ /* 0x000fe200038e0100 */
[----:B------:R-:W1:Y:S01]  /*16e00*/  LDC.64 R2, c[0x0][0xc60] ;  /* 0x00031800ff027b82 */ /* 0x000e620000000a00 */
[----:B------:R-:W0:Y:S02]  /*16e10*/  FLO.U32 R0, UR4 ;  /* 0x0000000400007d00 */ /* 0x000e2400080e0000 */
[----:B0-----:R-:W-:-:S06]  /*16e20*/  ISETP.EQ.U32.AND P0, PT, R0, R5, PT ;  /* 0x000000050000720c */ /* 0x001fcc0003f02070 */
[----:B------:R-:W1:Y:S07]  /*16e30*/  POPC R5, UR4 ;  /* 0x0000000400057d09 */ /* 0x000e6e0008000000 */
[----:B-1----:R-:W3:Y:S01]  /*16e40*/  @P0 ATOMG.E.ADD.STRONG.GPU PT, R3, desc[UR36][R2.64], R5 ;  /* 0x00000005020309a8 */ /* 0x002ee200081ee1e4 */
[----:B------:R-:W0:Y:S02]  /*16e50*/  S2R R4, SR_LTMASK ;  /* 0x0000000000047919 */ /* 0x000e240000003900 */
[----:B0-----:R-:W-:-:S04]  /*16e60*/  LOP3.LUT R4, R4, UR4, RZ, 0xc0, !PT ;  /* 0x0000000404047c12 */ /* 0x001fc8000f8ec0ff */
[----:B------:R-:W0:Y:S01]  /*16e70*/  POPC R7, R4 ;  /* 0x0000000400077309 */ /* 0x000e220000000000 */
[----:B---3--:R-:W0:Y:S02]  /*16e80*/  SHFL.IDX PT, R0, R3, R0, 0x1f ;  /* 0x00001f0003007589 */ /* 0x008e2400000e0000 */
[----:B0-----:R-:W-:-:S07]  /*16e90*/  IADD3 R24, R0, UR39, R7 ;  /* 0x0000002700187c10 */ /* 0x001fce000fffe007 */
.L_x_1386:
[----:B------:R-:W-:Y:S05]  /*16ea0*/  BSYNC B0 ;  /* 0x0000000000007941 */ /* 0x000fea0003800000 */
.L_x_1385:
[----:B------:R-:W-:-:S13]  /*16eb0*/  LOP3.LUT P0, RZ, R16, 0x10, RZ, 0xc0, !PT ;  /* 0x0000001010ff7812 */ /* 0x000fda000780c0ff */
[----:B------:R-:W-:Y:S05]  /*16ec0*/  @!P0 BRA `(.L_x_1387) ;  /* 0x0000000000048947 */ /* 0x000fea0003800000 */
[----:B------:R-:W-:Y:S01]  /*16ed0*/  BPT.TRAP 0x1 ;  /* 0x000000040000795c */ /* 0x000fe20000300000 */
.L_x_1387:
[----:B------:R-:W-:Y:S01]  /*16ee0*/  IMAD R0, R23, 0x8, R17 ;  /* 0x0000000817007824 */ /* 0x000fe200078e0211 */
[----:B------:R-:W-:Y:S01]  /*16ef0*/  SHF.L.U32 R3, R28, 0x1f, RZ ;  /* 0x0000001f1c037819 */ /* 0x000fe200000006ff */
[----:B------:R-:W-:Y:S01]  /*16f00*/  BSSY B0, `(.L_x_1388) ;  /* 0x0000004000007945 */ /* 0x000fe20003800000 */
[----:B------:R-:W-:Y:S02]  /*16f10*/  IMAD R6, R22, -0x60, R37 ;  /* 0xffffffa016067824 */ /* 0x000fe400078e0225 */
[----:B------:R-:W0:Y:S02]  /*16f20*/  SYNCS.PHASECHK.TRANS64.TRYWAIT P0, [R0+URZ+0x30860], R3 ;  /* 0x03086003000075a7 */ /* 0x000e24000800017f */
[----:B0-----:R-:W-:Y:S05]  /*16f30*/  @!P0 BRA `(.L_x_1389) ;  /* 0x00000040008c8947 */ /* 0x001fea0003800000 */
.L_x_1487:
[----:B------:R-:W-:Y:S05]  /*16f40*/  BSYNC B0 ;  /* 0x0000000000007941 */ /* 0x000fea0003800000 */
.L_x_1388:
        /* <DEDUP_REMOVED lines=65> */
.L_x_1501:
        /* <DEDUP_REMOVED lines=13> */
.L_x_1391:
        /* <DEDUP_REMOVED lines=10> */
.L_x_1392:
[----:B------:R1:W-:Y:S01]  /*174d0*/  SYNCS.ARRIVE.TRANS64.A1T0 RZ, [R0+URZ+0x30850], RZ ;  /* 0x030850ff00ff79a7 */ /* 0x0003e2000810003f */
[----:B------:R-:W-:-:S05]  /*174e0*/  VIADD R23, R23, 0x1 ;  /* 0x0000000117177836 */ /* 0x000fca0000000000 */
[----:B------:R-:W-:-:S04]  /*174f0*/  ISETP.NE.AND P0, PT, R23, 0x2, PT ;  /* 0x000000021700780c */ /* 0x000fc80003f05270 */
[----:B0-----:R-:W-:Y:S02]  /*17500*/  SEL R3, RZ, 0x1, P0 ;  /* 0x00000001ff037807 */ /* 0x001fe40000000000 */
[----:B------:R-:W-:Y:S02]  /*17510*/  SEL R23, R23, RZ, P0 ;  /* 0x000000ff17177207 */ /* 0x000fe40000000000 */
[----:B-1----:R-:W-:-:S07]  /*17520*/  LOP3.LUT R28, R28, R3, RZ, 0x3c, !PT ;  /* 0x000000031c1c7212 */ /* 0x002fce00078e3cff */
.L_x_1349:
[----:B------:R-:W-:Y:S05]  /*17530*/  BSYNC B7 ;  /* 0x0000000000077941 */ /* 0x000fea0003800000 */
.L_x_1347:
        /* <DEDUP_REMOVED lines=11> */
.L_x_1393:
        /* <DEDUP_REMOVED lines=22> */
[----:B--2---:R-:W-:-:S02]  /*17750*/  @!P1 IMAD.MOV.U32 R25, RZ, RZ, R4 ;  /* 0x000000ffff199224 */ /* 0x004fc400078e0004 */
        /* <DEDUP_REMOVED lines=20> */
.L_x_1511:
[----:B------:R-:W-:Y:S02]  /*178a0*/  ULDC UR4, c[0x0][0xc38] ;  /* 0x00030e0000047ab9 */ /* 0x000fe40000000800 */
[----:B------:R-:W-:-:S04]  /*178b0*/  IMAD.U32 R5, RZ, RZ, UR4 ;  /* 0x00000004ff057e24 */ /* 0x000fc8000f8e00ff */
[----:B-1----:R-:W-:-:S04]  /*178c0*/  IMAD R14, R14, R5, RZ ;  /* 0x000000050e0e7224 */ /* 0x002fc800078e02ff */
[----:B------:R-:W-:-:S05]  /*178d0*/  IMAD.IADD R7, R7, 0x1, R14 ;  /* 0x0000000107077824 */ /* 0x000fca00078e020e */
[----:B------:R-:W-:-:S13]  /*178e0*/  ISETP.GT.AND P6, PT, R7, R0, PT ;  /* 0x000000000700720c */ /* 0x000fda0003fc4270 */
[----:B------:R-:W-:Y:S05]  /*178f0*/  @P6 BRA `(.L_x_1396) ;  /* 0x0000000000a46947 */ /* 0x000fea0003800000 */
.L_x_1399:
        /* <DEDUP_REMOVED lines=34> */
[----:B------:R0:W1:Y:S02]  /*17b20*/  SHFL.IDX PT, R14, R2, 0x1f, 0x1f ;  /* 0x03e01f00020e7f89 */ /* 0x00006400000e0000 */
.L_x_1519:
[----:B------:R-:W-:Y:S02]  /*17b30*/  ULDC UR4, c[0x0][0xc38] ;  /* 0x00030e0000047ab9 */ /* 0x000fe40000000800 */
[----:B------:R-:W-:-:S04]  /*17b40*/  IMAD.U32 R5, RZ, RZ, UR4 ;  /* 0x00000004ff057e24 */ /* 0x000fc8000f8e00ff */
[----:B-1----:R-:W-:-:S04]  /*17b50*/  IMAD R14, R14, R5, RZ ;  /* 0x000000050e0e7224 */ /* 0x002fc800078e02ff */
[----:B------:R-:W-:-:S05]  /*17b60*/  IMAD.IADD R7, R14, 0x1, R7 ;  /* 0x000000010e077824 */ /* 0x000fca00078e0207 */
[----:B------:R-:W-:-:S13]  /*17b70*/  ISETP.GT.AND P6, PT, R7, R0, PT ;  /* 0x000000000700720c */ /* 0x000fda0003fc4270 */
[----:B------:R-:W-:Y:S05]  /*17b80*/  @!P6 BRA `(.L_x_1399) ;  /* 0xfffffffc005ce947 */ /* 0x000fea000383ffff */
.L_x_1396:
[----:B------:R-:W-:Y:S01]  /*17b90*/  IMAD.IADD R7, R7, 0x1, -R14 ;  /* 0x0000000107077824 */ /* 0x000fe200078e0a0e */
[----:B------:R-:W-:-:S03]  /*17ba0*/  UMOV UR4, 0xffffffff ;  /* 0xffffffff00047882 */ /* 0x000fc60000000000 */
[----:B------:R-:W-:-:S05]  /*17bb0*/  IMAD R3, R2, R5, R7 ;  /* 0x0000000502037224 */ /* 0x000fca00078e0207 */
[----:B------:R-:W-:Y:S01]  /*17bc0*/  ISETP.GT.AND P6, PT, R3, R0, PT ;  /* 0x000000000300720c */ /* 0x000fe20003fc4270 */
[----:B------:R-:W-:-:S12]  /*17bd0*/  BRA.DIV UR4, `(.L_x_1400) ;  /* 0x0000004604707947 */ /* 0x000fd8000b800000 */
[----:B------:R-:W-:-:S04]  /*17be0*/  VOTE.ANY R3, PT, !P6 ;  /* 0x0000000000037806 */ /* 0x000fc800070e0100 */
[----:B------:R-:W1:Y:S02]  /*17bf0*/  POPC R12, R3 ;  /* 0x00000003000c7309 */ /* 0x000e640000000000 */
[----:B-1----:R1:W2:Y:S01]  /*17c00*/  SHFL.IDX PT, R25, R25, R12, 0x1f ;  /* 0x00001f0c19197589 */ /* 0x0022a200000e0000 */
[----:B------:R-:W-:-:S03]  /*17c10*/  IMAD.IADD R27, R12, 0x1, R27 ;  /* 0x000000010c1b7824 */ /* 0x000fc600078e021b */
[----:B------:R1:W3:Y:S04]  /*17c20*/  SHFL.IDX PT, R8, R8, R12, 0x1f ;  /* 0x00001f0c08087589 */ /* 0x0002e800000e0000 */
.L_x_1524:
[----:B------:R-:W-:-:S13]  /*17c30*/  ISETP.NE.AND P0, PT, R3, RZ, PT ;  /* 0x000000ff0300720c */ /* 0x000fda0003f05270 */
[----:B------:R-:W-:Y:S05]  /*17c40*/  @!P0 BRA `(.L_x_1401) ;  /* 0x0000000000108947 */ /* 0x000fea0003800000 */
[----:B------:R-:W-:Y:S01]  /*17c50*/  UMOV UR4, 0xffffffff ;  /* 0xffffffff00047882 */ /* 0x000fe20000000000 */
[----:B-1----:R-:W-:Y:S02]  /*17c60*/  VIADD R12, R12, 0xffffffff ;  /* 0xffffffff0c0c7836 */ /* 0x002fe40000000000 */
[----:B------:R-:W-:Y:S05]  /*17c70*/  BRA.DIV UR4, `(.L_x_1402) ;  /* 0x0000004604a47947 */ /* 0x000fea000b800000 */
[----:B------:R4:W1:Y:S02]  /*17c80*/  SHFL.IDX PT, R6, R2, R12, 0x1f ;  /* 0x00001f0c02067589 */ /* 0x00086400000e0000 */
.L_x_1401:
[----:B---3--:R-:W-:Y:S01]  /*17c90*/  ISETP.NE.AND P0, PT, R8, 0x1, PT ;  /* 0x000000010800780c */ /* 0x008fe20003f05270 */
[----:B-1----:R-:W-:-:S04]  /*17ca0*/  IMAD R24, R6, R5, R7 ;  /* 0x0000000506187224 */ /* 0x002fc800078e0207 */
[----:B------:R-:W-:-:S08]  /*17cb0*/  IMAD.IADD R0, R0, 0x1, -R24 ;  /* 0x0000000100007824 */ /* 0x000fd000078e0a18 */
[----:B------:R-:W-:Y:S05]  /*17cc0*/  @!P0 BRA `(.L_x_1403) ;  /* 0x0000000000dc8947 */ /* 0x000fea0003800000 */
[-C--:B--2---:R-:W-:Y:S02]  /*17cd0*/  IABS R5, R25.reuse ;  /* 0x0000001900057213 */ /* 0x084fe40000000000 */
[----:B------:R-:W-:Y:S02]  /*17ce0*/  IABS R4, R8 ;  /* 0x0000000800047213 */ /* 0x000fe40000000000 */
[----:B------:R-:W1:Y:S08]  /*17cf0*/  I2F.RP R6, R5 ;  /* 0x0000000500067306 */ /* 0x000e700000209400 */
[----:B------:R-:W2:Y:S08]  /*17d00*/  I2F.RP R7, R4 ;  /* 0x0000000400077306 */ /* 0x000eb00000209400 */
[----:B-1----:R-:W0:Y:S08]  /*17d10*/  MUFU.RCP R6, R6 ;  /* 0x0000000600067308 */ /* 0x002e300000001000 */
[----:B--2---:R-:W-:Y:S01]  /*17d20*/  MUFU.RCP R7, R7 ;  /* 0x0000000700077308 */ /* 0x004fe20000001000 */
[----:B0---4-:R-:W-:Y:S01]  /*17d30*/  VIADD R2, R6, 0xffffffe ;  /* 0x0ffffffe06027836 */ /* 0x011fe20000000000 */
[----:B------:R-:W-:-:S06]  /*17d40*/  IABS R6, R25 ;  /* 0x0000001900067213 */ /* 0x000fcc0000000000 */
[----:B------:R0:W1:Y:S02]  /*17d50*/  F2I.FTZ.U32.TRUNC.NTZ R3, R2 ;  /* 0x0000000200037305 */ /* 0x000064000021f000 */
[----:B0-----:R-:W-:Y:S02]  /*17d60*/  IMAD.MOV.U32 R2, RZ, RZ, RZ ;  /* 0x000000ffff027224 */ /* 0x001fe400078e00ff */
[----:B-1----:R-:W-:-:S04]  /*17d70*/  IMAD.MOV R10, RZ, RZ, -R3 ;  /* 0x000000ffff0a7224 */ /* 0x002fc800078e0a03 */
[----:B------:R-:W-:-:S04]  /*17d80*/  IMAD R9, R10, R5, RZ ;  /* 0x000000050a097224 */ /* 0x000fc800078e02ff */
[----:B------:R-:W-:Y:S01]  /*17d90*/  IMAD.HI.U32 R3, R3, R9, R2 ;  /* 0x0000000903037227 */ /* 0x000fe200078e0002 */
[----:B------:R-:W-:-:S03]  /*17da0*/  IABS R2, R0 ;  /* 0x0000000000027213 */ /* 0x000fc60000000000 */
[----:B------:R-:W-:Y:S02]  /*17db0*/  IMAD.MOV R9, RZ, RZ, -R6 ;  /* 0x000000ffff097224 */ /* 0x000fe400078e0a06 */
[----:B------:R-:W-:-:S04]  /*17dc0*/  IMAD.HI.U32 R6, R3, R2, RZ ;  /* 0x0000000203067227 */ /* 0x000fc800078e00ff */
[----:B------:R-:W-:Y:S02]  /*17dd0*/  IMAD R2, R6, R9, R2 ;  /* 0x0000000906027224 */ /* 0x000fe400078e0202 */
[----:B------:R-:W-:-:S03]  /*17de0*/  VIADD R3, R7, 0xffffffe ;  /* 0x0ffffffe07037836 */ /* 0x000fc60000000000 */
[----:B------:R-:W-:-:S03]  /*17df0*/  ISETP.GT.U32.AND P1, PT, R5, R2, PT ;  /* 0x000000020500720c */ /* 0x000fc60003f24070 */
[----:B------:R-:W0:Y:S10]  /*17e00*/  F2I.FTZ.U32.TRUNC.NTZ R3, R3 ;  /* 0x0000000300037305 */ /* 0x000e34000021f000 */
[----:B------:R-:W-:-:S02]  /*17e10*/  @!P1 IMAD.IADD R2, R2, 0x1, -R5 ;  /* 0x0000000102029824 */ /* 0x000fc400078e0a05 */
[----:B------:R-:W-:Y:S01]  /*17e20*/  @!P1 VIADD R6, R6, 0x1 ;  /* 0x0000000106069836 */ /* 0x000fe20000000000 */
[----:B------:R-:W-:Y:S02]  /*17e30*/  ISETP.NE.AND P1, PT, R25, RZ, PT ;  /* 0x000000ff1900720c */ /* 0x000fe40003f25270 */
[----:B------:R-:W-:Y:S01]  /*17e40*/  ISETP.GE.U32.AND P0, PT, R2, R5, PT ;  /* 0x000000050200720c */ /* 0x000fe20003f06070 */
[----:B0-----:R-:W-:Y:S02]  /*17e50*/  IMAD.MOV R5, RZ, RZ, -R3 ;  /* 0x000000ffff057224 */ /* 0x001fe400078e0a03 */
[----:B------:R-:W-:Y:S02]  /*17e60*/  IMAD.MOV.U32 R2, RZ, RZ, RZ ;  /* 0x000000ffff027224 */ /* 0x000fe400078e00ff */
[----:B------:R-:W-:-:S04]  /*17e70*/  IMAD R5, R5, R4, RZ ;  /* 0x0000000405057224 */ /* 0x000fc800078e02ff */
[----:B------:R-:W-:Y:S01]  /*17e80*/  IMAD.HI.U32 R5, R3, R5, R2 ;  /* 0x0000000503057227 */ /* 0x000fe200078e0002 */
[----:B------:R-:W-:Y:S02]  /*17e90*/  LOP3.LUT R2, R0, R25, RZ, 0x3c, !PT ;  /* 0x0000001900027212 */ /* 0x000fe400078e3cff */
[----:B------:R-:W-:Y:S01]  /*17ea0*/  IABS R3, R8 ;  /* 0x0000000800037213 */ /* 0x000fe20000000000 */
[----:B------:R-:W-:Y:S01]  /*17eb0*/  @P0 VIADD R6, R6, 0x1 ;  /* 0x0000000106060836 */ /* 0x000fe20000000000 */
[----:B------:R-:W-:-:S03]  /*17ec0*/  ISETP.GE.AND P2, PT, R2, RZ, PT ;  /* 0x000000ff0200720c */ /* 0x000fc60003f46270 */
[----:B------:R-:W-:-:S10]  /*17ed0*/  IMAD.MOV R3, RZ, RZ, -R3 ;  /* 0x000000ffff037224 */ /* 0x000fd400078e0a03 */
[----:B------:R-:W-:Y:S01]  /*17ee0*/  @!P2 IMAD.MOV R6, RZ, RZ, -R6 ;  /* 0x000000ffff06a224 */ /* 0x000fe200078e0a06 */
[----:B------:R-:W-:-:S04]  /*17ef0*/  @!P1 LOP3.LUT R6, RZ, R25, RZ, 0x33, !PT ;  /* 0x00000019ff069212 */ /* 0x000fc800078e33ff */
[----:B------:R-:W-:-:S05]  /*17f00*/  IABS R2, R6 ;  /* 0x0000000600027213 */ /* 0x000fca0000000000 */
[----:B------:R-:W-:-:S04]  /*17f10*/  IMAD.HI.U32 R5, R5, R2, RZ ;  /* 0x0000000205057227 */ /* 0x000fc800078e00ff */
[----:B------:R-:W-:Y:S01]  /*17f20*/  IMAD R3, R5, R3, R2 ;  /* 0x0000000305037224 */ /* 0x000fe200078e0202 */
[----:B------:R-:W-:-:S04]  /*17f30*/  LOP3.LUT R2, R6, R8, RZ, 0x3c, !PT ;  /* 0x0000000806027212 */ /* 0x000fc800078e3cff */
[----:B------:R-:W-:Y:S02]  /*17f40*/  ISETP.GT.U32.AND P1, PT, R4, R3, PT ;  /* 0x000000030400720c */ /* 0x000fe40003f24070 */
[----:B------:R-:W-:Y:S01]  /*17f50*/  ISETP.GE.AND P2, PT, R2, RZ, PT ;  /* 0x000000ff0200720c */ /* 0x000fe20003f46270 */
[----:B------:R-:W-:-:S04]  /*17f60*/  IMAD.MOV R2, RZ, RZ, -R6 ;  /* 0x000000ffff027224 */ /* 0x000fc800078e0a06 */
[----:B------:R-:W-:-:S06]  /*17f70*/  IMAD R2, R25, R2, R0 ;  /* 0x0000000219027224 */ /* 0x000fcc00078e0200 */
[----:B------:R-:W-:Y:S02]  /*17f80*/  @!P1 IMAD.IADD R3, R3, 0x1, -R4 ;  /* 0x0000000103039824 */ /* 0x000fe400078e0a04 */
[----:B------:R-:W-:Y:S01]  /*17f90*/  @!P1 VIADD R5, R5, 0x1 ;  /* 0x0000000105059836 */ /* 0x000fe20000000000 */
[----:B------:R-:W-:Y:S02]  /*17fa0*/  ISETP.NE.AND P1, PT, R8, RZ, PT ;  /* 0x000000ff0800720c */ /* 0x000fe40003f25270 */
[----:B------:R-:W-:-:S13]  /*17fb0*/  ISETP.GE.U32.AND P0, PT, R3, R4, PT ;  /* 0x000000040300720c */ /* 0x000fda0003f06070 */
[----:B------:R-:W-:-:S04]  /*17fc0*/  @P0 VIADD R5, R5, 0x1 ;  /* 0x0000000105050836 */ /* 0x000fc80000000000 */
[----:B------:R-:W-:Y:S01]  /*17fd0*/  @!P2 IMAD.MOV R5, RZ, RZ, -R5 ;  /* 0x000000ffff05a224 */ /* 0x000fe200078e0a05 */
[----:B------:R-:W-:-:S05]  /*17fe0*/  @!P1 LOP3.LUT R5, RZ, R8, RZ, 0x33, !PT ;  /* 0x00000008ff059212 */ /* 0x000fca00078e33ff */
[--C-:B------:R-:W-:Y:S02]  /*17ff0*/  IMAD.MOV R3, RZ, RZ, -R5.reuse ;  /* 0x000000ffff037224 */ /* 0x100fe400078e0a05 */
[C---:B------:R-:W-:Y:S02]  /*18000*/  IMAD R5, R8.reuse, 0x1000000, R5 ;  /* 0x0100000008057824 */ /* 0x040fe400078e0205 */
[----:B------:R-:W-:-:S04]  /*18010*/  IMAD R8, R8, R3, R6 ;  /* 0x0000000308087224 */ /* 0x000fc800078e0206 */
[----:B------:R-:W-:Y:S01]  /*18020*/  IMAD R26, R8, 0x10000, R5 ;  /* 0x00010000081a7824 */ /* 0x000fe200078e0205 */
[----:B------:R-:W-:Y:S06]  /*18030*/  BRA `(.L_x_1404) ;  /* 0x0000000000f07947 */ /* 0x000fec0003800000 */
.L_x_1403:
[----:B0---4-:R-:W0:Y:S02]  /*18040*/  LDC.64 R2, c[0x0][0xc90] ;  /* 0x00032400ff027b82 */ /* 0x011e240000000a00 */
[----:B0-----:R-:W-:-:S05]  /*18050*/  IMAD.WIDE R2, R27, 0x4, R2 ;  /* 0x000000041b027825 */ /* 0x001fca00078e0202 */
[----:B------:R0:W2:Y:S02]  /*18060*/  LDG.E R6, desc[UR36][R2.64] ;  /* 0x0000002402067981 */ /* 0x0000a4000c1e1900 */
[----:B0-----:R-:W-:Y:S02]  /*18070*/  IMAD.MOV.U32 R2, RZ, RZ, RZ ;  /* 0x000000ffff027224 */ /* 0x001fe400078e00ff */
[----:B--2---:R-:W-:-:S05]  /*18080*/  IMAD R7, R25, R6, RZ ;  /* 0x0000000619077224 */ /* 0x004fca00078e02ff */
[----:B------:R-:W-:-:S04]  /*18090*/  IABS R4, R7 ;  /* 0x0000000700047213 */ /* 0x000fc80000000000 */
[----:B------:R-:W0:Y:S08]  /*180a0*/  I2F.RP R8, R4 ;  /* 0x0000000400087306 */ /* 0x000e300000209400 */
[----:B0-----:R-:W0:Y:S02]  /*180b0*/  MUFU.RCP R8, R8 ;  /* 0x0000000800087308 */ /* 0x001e240000001000 */
[----:B0-----:R-:W-:-:S06]  /*180c0*/  VIADD R9, R8, 0xffffffe ;  /* 0x0ffffffe08097836 */ /* 0x001fcc0000000000 */
[----:B------:R-:W0:Y:S02]  /*180d0*/  F2I.FTZ.U32.TRUNC.NTZ R3, R9 ;  /* 0x0000000900037305 */ /* 0x000e24000021f000 */
[----:B0-----:R-:W-:-:S04]  /*180e0*/  IMAD.MOV R11, RZ, RZ, -R3 ;  /* 0x000000ffff0b7224 */ /* 0x001fc800078e0a03 */
[----:B------:R-:W-:-:S04]  /*180f0*/  IMAD R11, R11, R4, RZ ;  /* 0x000000040b0b7224 */ /* 0x000fc800078e02ff */
[----:B------:R-:W-:Y:S01]  /*18100*/  IMAD.HI.U32 R2, R3, R11, R2 ;  /* 0x0000000b03027227 */ /* 0x000fe200078e0002 */
[----:B------:R-:W-:Y:S02]  /*18110*/  IABS R11, R0 ;  /* 0x00000000000b7213 */ /* 0x000fe40000000000 */
[----:B------:R-:W-:-:S03]  /*18120*/  IABS R3, R7 ;  /* 0x0000000700037213 */ /* 0x000fc60000000000 */
[----:B------:R-:W-:-:S04]  /*18130*/  IMAD.HI.U32 R2, R2, R11, RZ ;  /* 0x0000000b02027227 */ /* 0x000fc800078e00ff */
[----:B------:R-:W-:-:S04]  /*18140*/  IMAD.MOV R3, RZ, RZ, -R3 ;  /* 0x000000ffff037224 */ /* 0x000fc800078e0a03 */
        /* <DEDUP_REMOVED lines=16> */
[----:B------:R-:W-:-:S04]  /*18250*/  VIADDMNMX R5, R3, R5, R6, PT ;  /* 0x0000000503057246 */ /* 0x000fc80003800106 */
[----:B------:R-:W-:-:S04]  /*18260*/  IABS R6, R5 ;  /* 0x0000000500067213 */ /* 0x000fc80000000000 */
[----:B------:R-:W0:Y:S08]  /*18270*/  I2F.RP R8, R6 ;  /* 0x0000000600087306 */ /* 0x000e300000209400 */
[----:B0-----:R-:W0:Y:S02]  /*18280*/  MUFU.RCP R8, R8 ;  /* 0x0000000800087308 */ /* 0x001e240000001000 */
[----:B0-----:R-:W-:Y:S01]  /*18290*/  VIADD R3, R8, 0xffffffe ;  /* 0x0ffffffe08037836 */ /* 0x001fe20000000000 */
[----:B------:R-:W-:-:S05]  /*182a0*/  IABS R8, R5 ;  /* 0x0000000500087213 */ /* 0x000fca0000000000 */
[----:B------:R-:W0:Y:S02]  /*182b0*/  F2I.FTZ.U32.TRUNC.NTZ R3, R3 ;  /* 0x0000000300037305 */ /* 0x000e24000021f000 */
[----:B0-----:R-:W-:-:S04]  /*182c0*/  IMAD.MOV R7, RZ, RZ, -R3 ;  /* 0x000000ffff077224 */ /* 0x001fc800078e0a03 */
[----:B------:R-:W-:-:S04]  /*182d0*/  IMAD R7, R7, R6, RZ ;  /* 0x0000000607077224 */ /* 0x000fc800078e02ff */
[----:B------:R-:W-:Y:S01]  /*182e0*/  IMAD.HI.U32 R2, R3, R7, R2 ;  /* 0x0000000703027227 */ /* 0x000fe200078e0002 */
[----:B------:R-:W-:-:S03]  /*182f0*/  IABS R7, R0 ;  /* 0x0000000000077213 */ /* 0x000fc60000000000 */
        /* <DEDUP_REMOVED lines=13> */
[----:B------:R-:W-:Y:S01]  /*183d0*/  @!P1 LOP3.LUT R2, RZ, R5, RZ, 0x33, !PT ;  /* 0x00000005ff029212 */ /* 0x000fe200078e33ff */
[----:B------:R-:W-:-:S04]  /*183e0*/  IMAD.MOV R5, RZ, RZ, -R5 ;  /* 0x000000ffff057224 */ /* 0x000fc800078e0a05 */
[----:B------:R-:W-:-:S07]  /*183f0*/  IMAD R26, R2, R5, R3 ;  /* 0x00000005021a7224 */ /* 0x000fce00078e0203 */
.L_x_1404:
[----:B------:R-:W-:-:S05]  /*18400*/  LOP3.LUT R2, RZ, R2, RZ, 0x33, !PT ;  /* 0x00000002ff027212 */ /* 0x000fca00078e33ff */
[----:B------:R-:W-:Y:S01]  /*18410*/  IMAD.IADD R25, R25, 0x1, R2 ;  /* 0x0000000119197824 */ /* 0x000fe200078e0202 */
[----:B------:R-:W-:Y:S06]  /*18420*/  BRA `(.L_x_1405) ;  /* 0x00000000001c7947 */ /* 0x000fec0003800000 */
.L_x_1397:
[----:B------:R-:W-:Y:S01]  /*18430*/  UMOV UR4, URZ ;  /* 0x0000003f00047c82 */ /* 0x000fe20008000000 */
[----:B------:R-:W-:Y:S01]  /*18440*/  UMOV UR5, URZ ;  /* 0x0000003f00057c82 */ /* 0x000fe20008000000 */
[----:B------:R-:W-:Y:S01]  /*18450*/  ULDC UR6, c[0x0][0xc3c] ;  /* 0x00030f0000067ab9 */ /* 0x000fe20000000800 */
[----:B------:R-:W-:Y:S02]  /*18460*/  IMAD.MOV.U32 R24, RZ, RZ, R0 ;  /* 0x000000ffff187224 */ /* 0x000fe400078e0000 */
[----:B------:R-:W-:Y:S02]  /*18470*/  IMAD.U32 R25, RZ, RZ, UR4 ;  /* 0x00000004ff197e24 */ /* 0x000fe4000f8e00ff */
[----:B------:R-:W-:Y:S02]  /*18480*/  IMAD.U32 R26, RZ, RZ, UR5 ;  /* 0x00000005ff1a7e24 */ /* 0x000fe4000f8e00ff */
[----:B------:R-:W-:-:S07]  /*18490*/  IMAD.U32 R27, RZ, RZ, UR6 ;  /* 0x00000006ff1b7e24 */ /* 0x000fce000f8e00ff */
.L_x_1405:
        /* <DEDUP_REMOVED lines=10> */
.L_x_1394:
[----:B------:R-:W-:Y:S02]  /*18540*/  ULDC UR4, c[0x0][0xc3c] ;  /* 0x00030f0000047ab9 */ /* 0x000fe40000000800 */
[----:B-1----:R-:W-:-:S13]  /*18550*/  ISETP.GE.AND P0, PT, R27, UR4, PT ;  /* 0x000000041b007c0c */ /* 0x002fda000bf06270 */
[----:B------:R-:W-:Y:S05]  /*18560*/  @!P0 BRA `(.L_x_1406) ;  /* 0xffffffac00bc8947 */ /* 0x000fea000383ffff */
[----:B------:R-:W-:Y:S05]  /*18570*/  BSYNC B8 ;  /* 0x0000000000087941 */ /* 0x000fea0003800000 */
.L_x_1333:
[----:B------:R-:W3:Y:S01]  /*18580*/  LDL.LU R0, [R1+0x1c] ;  /* 0x00001c0001007983 */ /* 0x000ee20000300800 */
[----:B------:R-:W-:Y:S01]  /*18590*/  BSSY B0, `(.L_x_1407) ;  /* 0x000000b000007945 */ /* 0x000fe20003800000 */
[----:B------:R-:W1:Y:S01]  /*185a0*/  S2R R5, SR_CgaCtaId ;  /* 0x0000000000057919 */ /* 0x000e620000008800 */
[----:B---3--:R-:W-:-:S05]  /*185b0*/  VIADD R0, R0, 0x1 ;  /* 0x0000000100007836 */ /* 0x008fca0000000000 */
        /* <DEDUP_REMOVED lines=8> */
.L_x_1527:
[----:B------:R-:W-:Y:S05]  /*18640*/  BSYNC B0 ;  /* 0x0000000000007941 */ /* 0x000fea0003800000 */
.L_x_1407:
[----:B------:R-:W-:-:S03]  /*18650*/  UMOV UR4, 0xffffffff ;  /* 0xffffffff00047882 */ /* 0x000fc60000000000 */
[----:B------:R-:W-:Y:S05]  /*18660*/  BRA.DIV UR4, `(.L_x_1409) ;  /* 0x0000003e04647947 */ /* 0x000fea000b800000 */
[----:B0-----:R-:W0:Y:S02]  /*18670*/  S2R R0, SR_TID.X ;  /* 0x0000000000007919 */ /* 0x001e240000002100 */
[----:B0-----:R-:W-:-:S04]  /*18680*/  SHF.R.U32.HI R0, RZ, 0x5, R0 ;  /* 0x00000005ff007819 */ /* 0x001fc80000011600 */
[----:B------:R-:W-:-:S05]  /*18690*/  LOP3.LUT R0, R0, 0x3, RZ, 0xc0, !PT ;  /* 0x0000000300007812 */ /* 0x000fca00078ec0ff */
[----:B------:R0:W1:Y:S02]  /*186a0*/  SHFL.IDX PT, R14, R0, RZ, 0x1f ;  /* 0x00001fff000e7589 */ /* 0x00006400000e0000 */
.L_x_1530:
[----:B-1----:R-:W-:Y:S01]  /*186b0*/  ISETP.NE.AND P0, PT, R14, RZ, PT ;  /* 0x000000ff0e00720c */ /* 0x002fe20003f05270 */
[----:B------:R-:W-:-:S12]  /*186c0*/  BSSY B0, `(.L_x_1410) ;  /* 0x0000026000007945 */ /* 0x000fd80003800000 */
[----:B------:R-:W-:Y:S05]  /*186d0*/  @P0 BRA `(.L_x_1411) ;  /* 0x0000000000900947 */ /* 0x000fea0003800000 */
[----:B------:R-:W-:-:S03]  /*186e0*/  UMOV UR4, 0xffffffff ;  /* 0xffffffff00047882 */ /* 0x000fc60000000000 */
[----:B------:R-:W-:Y:S05]  /*186f0*/  BRA.DIV UR4, `(.L_x_1412) ;  /* 0x0000003e04747947 */ /* 0x000fea000b800000 */
[----:B------:R-:W-:-:S13]  /*18700*/  ELECT P6, URZ, PT ;  /* 0x00000000003f782f */ /* 0x000fda00038c0000 */
.L_x_1533:
[----:B------:R-:W-:Y:S05]  /*18710*/  @!P6 BRA `(.L_x_1411) ;  /* 0x000000000080e947 */ /* 0x000fea0003800000 */
[----:B0-----:R-:W3:Y:S02]  /*18720*/  LDL R0, [R1+0x20] ;  /* 0x0000200001007983 */ /* 0x001ee40000100800 */
[----:B---3--:R-:W-:-:S13]  /*18730*/  R2UR UR4, R0 ;  /* 0x00000000000472ca */ /* 0x008fda00000e0000 */
[----:B------:R-:W-:-:S06]  /*18740*/  ULOP3.LUT UR4, UR4, 0x2, URZ, 0xfc, !UPT ;  /* 0x0000000204047892 */ /* 0x000fcc000f8efc3f */
[----:B------:R-:W-:-:S05]  /*18750*/  IMAD.U32 R0, RZ, RZ, UR4 ;  /* 0x00000004ff007e24 */ /* 0x000fca000f8e00ff */
[----:B------:R-:W-:-:S13]  /*18760*/  ISETP.NE.AND P0, PT, R0, 0x3, PT ;  /* 0x000000030000780c */ /* 0x000fda0003f05270 */
[----:B------:R-:W-:Y:S05]  /*18770*/  @!P0 BRA `(.L_x_1413) ;  /* 0x0000000000048947 */ /* 0x000fea0003800000 */
[----:B------:R-:W-:Y:S01]  /*18780*/  BPT.TRAP 0x1 ;  /* 0x000000040000795c */ /* 0x000fe20000300000 */
.L_x_1413:
[C---:B------:R-:W-:Y:S01]  /*18790*/  IMAD R5, R23.reuse, 0x8, R4 ;  /* 0x0000000817057824 */ /* 0x040fe200078e0204 */
[----:B------:R-:W-:Y:S01]  /*187a0*/  SHF.L.U32 R0, R28, 0x1f, RZ ;  /* 0x0000001f1c007819 */ /* 0x000fe200000006ff */
[----:B------:R-:W-:-:S03]  /*187b0*/  VIADD R23, R23, 0x1 ;  /* 0x0000000117177836 */ /* 0x000fc60000000000 */
[----:B------:R-:W0:Y:S02]  /*187c0*/  SYNCS.PHASECHK.TRANS64.TRYWAIT P1, [R5+URZ+0x30840], R0 ;  /* 0x03084000050075a7 */ /* 0x000e24000802017f */
[----:B------:R-:W-:-:S04]  /*187d0*/  ISETP.NE.AND P2, PT, R23, 0x2, PT ;  /* 0x000000021700780c */ /* 0x000fc80003f45270 */
[----:B------:R-:W-:Y:S01]  /*187e0*/  SEL R3, RZ, 0x1, P2 ;  /* 0x00000001ff037807 */ /* 0x000fe20001000000 */
[----:B0-----:R-:W-:Y:S08]  /*187f0*/  @!P1 BRA `(.L_x_1414) ;  /* 0x0000003c00549947 */ /* 0x001ff00003800000 */
.L_x_1534:
[----:B------:R-:W-:Y:S02]  /*18800*/  SEL R23, R23, RZ, P2 ;  /* 0x000000ff17177207 */ /* 0x000fe40001000000 */
[----:B------:R-:W-:Y:S01]  /*18810*/  LOP3.LUT R2, R28, R3, RZ, 0x3c, !PT ;  /* 0x000000031c027212 */ /* 0x000fe200078e3cff */
[----:B------:R-:W-:Y:S06]  /*18820*/  @!P0 BRA `(.L_x_1415) ;  /* 0x0000000000048947 */ /* 0x000fec0003800000 */
[----:B------:R-:W-:Y:S01]  /*18830*/  BPT.TRAP 0x1 ;  /* 0x000000040000795c */ /* 0x000fe20000300000 */
.L_x_1415:
[----:B------:R-:W-:Y:S01]  /*18840*/  IMAD R23, R23, 0x8, R4 ;  /* 0x0000000817177824 */ /* 0x000fe200078e0204 */
[----:B------:R-:W-:-:S04]  /*18850*/  SHF.L.U32 R2, R2, 0x1f, RZ ;  /* 0x0000001f02027819 */ /* 0x000fc800000006ff */
[----:B------:R-:W1:Y:S02]  /*18860*/  SYNCS.PHASECHK.TRANS64.TRYWAIT P1, [R23+URZ+0x30840], R2 ;  /* 0x03084002170075a7 */ /* 0x000e64000802017f */
[----:B-1----:R-:W-:Y:S05]  /*18870*/  @!P1 BRA `(.L_x_1416) ;  /* 0x0000003c00489947 */ /* 0x002fea0003800000 */
.L_x_1535:
[----:B------:R-:W-:Y:S05]  /*18880*/  @!P0 BRA `(.L_x_1417) ;  /* 0x0000000000048947 */ /* 0x000fea0003800000 */
[----:B------:R-:W-:Y:S01]  /*18890*/  BPT.TRAP 0x1 ;  /* 0x000000040000795c */ /* 0x000fe20000300000 */
.L_x_1417:
[----:B------:R-:W3:Y:S02]  /*188a0*/  SYNCS.PHASECHK.TRANS64.TRYWAIT P1, [R5+URZ+0x30860], R0 ;  /* 0x03086000050075a7 */ /* 0x000ee4000802017f */
[----:B---3--:R-:W-:Y:S05]  /*188b0*/  @!P1 BRA `(.L_x_1418) ;  /* 0x0000003c004c9947 */ /* 0x008fea0003800000 */
.L_x_1536:
[----:B------:R-:W-:Y:S05]  /*188c0*/  @!P0 BRA `(.L_x_1419) ;  /* 0x0000000000048947 */ /* 0x000fea0003800000 */
[----:B------:R-:W-:Y:S01]  /*188d0*/  BPT.TRAP 0x1 ;  /* 0x000000040000795c */ /* 0x000fe20000300000 */
.L_x_1419:
[----:B----4-:R4:W0:Y:S02]  /*188e0*/  SYNCS.PHASECHK.TRANS64.TRYWAIT P0, [R23+URZ+0x30860], R2 ;  /* 0x03086002170075a7 */ /* 0x010824000800017f */
[----:B0-----:R-:W-:Y:S05]  /*188f0*/  @!P0 NANOSLEEP.SYNCS 0x989680 ;  /* 0x009896800000895d */ /* 0x001fea0003900000 */
[----:B------:R-:W0:Y:S02]  /*18900*/  @!P0 SYNCS.PHASECHK.TRANS64 P0, [R23+URZ+0x30860], R2 ;  /* 0x03086002170085a7 */ /* 0x000e24000800007f */
[----:B0-----:R-:W-:Y:S05]  /*18910*/  @!P0 BRA `(.L_x_1419) ;  /* 0xfffffffc00f08947 */ /* 0x001fea000383ffff */
.L_x_1411:
[----:B------:R-:W-:Y:S05]  /*18920*/  BSYNC B0 ;  /* 0x0000000000007941 */ /* 0x000fea0003800000 */
.L_x_1410:
[----:B------:R-:W-:Y:S05]  /*18930*/  EXIT ;  /* 0x000000000000794d */ /* 0x000fea0003800000 */
.L_x_1224:
[----:B0-----:R-:W-:-:S04]  /*18940*/  IMAD.U32 R3, RZ, RZ, UR60 ;  /* 0x0000003cff037e24 */ /* 0x001fc8000f8e00ff */
[----:B------:R0:W1:Y:S03]  /*18950*/  SYNCS.PHASECHK.TRANS64.TRYWAIT P1, [R3+URZ+0x30800], R0 ;  /* 0x03080000030075a7 */ /* 0x000066000802017f */
[----:B-1----:R-:W-:Y:S05]  /*18960*/  @!P1 NANOSLEEP.SYNCS 0x989680 ;  /* 0x009896800000995d */ /* 0x002fea0003900000 */
[----:B------:R-:W1:Y:S02]  /*18970*/  @!P1 SYNCS.PHASECHK.TRANS64 P1, [R3+URZ+0x30800], R0 ;  /* 0x03080000030095a7 */ /* 0x000e64000802007f */
[----:B-1----:R-:W-:Y:S05]  /*18980*/  @!P1 BRA `(.L_x_1224) ;  /* 0xfffffffc00ec9947 */ /* 0x002fea000383ffff */
[----:B------:R-:W-:Y:S05]  /*18990*/  BRA `(.L_x_1420) ;  /* 0xfffffe9800247947 */ /* 0x000fea000383ffff */
.L_x_1228:
[----:B-1----:R1:W2:Y:S02]  /*189a0*/  SYNCS.PHASECHK.TRANS64.TRYWAIT P1, [R3+URZ+0x30830], R0 ;  /* 0x03083000030075a7 */ /* 0x0022a4000802017f */
[----:B--2---:R-:W-:Y:S05]  /*189b0*/  @!P1 NANOSLEEP.SYNCS 0x989680 ;  /* 0x009896800000995d */ /* 0x004fea0003900000 */
[----:B------:R-:W2:Y:S02]  /*189c0*/  @!P1 SYNCS.PHASECHK.TRANS64 P1, [R3+URZ+0x30830], R0 ;  /* 0x03083000030095a7 */ /* 0x000ea4000802007f */
[----:B--2---:R-:W-:Y:S05]  /*189d0*/  @!P1 BRA `(.L_x_1228) ;  /* 0xfffffffc00f09947 */ /* 0x004fea000383ffff */
[----:B------:R-:W-:Y:S05]  /*189e0*/  BRA `(.L_x_1227) ;  /* 0xfffffe9800407947 */ /* 0x000fea000383ffff */
.L_x_1245:
[----:B-1----:R-:W-:-:S04]  /*189f0*/  IMAD.U32 R4, RZ, RZ, UR5 ;  /* 0x00000005ff047e24 */ /* 0x002fc8000f8e00ff */
[----:B------:R1:W2:Y:S03]  /*18a00*/  SYNCS.PHASECHK.TRANS64.TRYWAIT P1, [R4+URZ+0x30830], R3 ;  /* 0x03083003040075a7 */ /* 0x0002a6000802017f */
[----:B--2---:R-:W-:Y:S05]  /*18a10*/  @!P1 NANOSLEEP.SYNCS 0x989680 ;  /* 0x009896800000995d */ /* 0x004fea0003900000 */
[----:B------:R-:W2:Y:S02]  /*18a20*/  @!P1 SYNCS.PHASECHK.TRANS64 P1, [R4+URZ+0x30830], R3 ;  /* 0x03083003040095a7 */ /* 0x000ea4000802007f */
[----:B--2---:R-:W-:Y:S05]  /*18a30*/  @!P1 BRA `(.L_x_1245) ;  /* 0xfffffffc00ec9947 */ /* 0x004fea000383ffff */
[----:B------:R-:W-:Y:S05]  /*18a40*/  BRA `(.L_x_1244) ;  /* 0xfffffec400a07947 */ /* 0x000fea000383ffff */
.L_x_1249:
[----:B---3--:R-:W-:-:S04]  /*18a50*/  IMAD.U32 R2, RZ, RZ, UR10 ;  /* 0x0000000aff027e24 */ /* 0x008fc8000f8e00ff */
[----:B------:R3:W4:Y:S03]  /*18a60*/  SYNCS.PHASECHK.TRANS64.TRYWAIT P1, [R2+URZ+0x30850], R0 ;  /* 0x03085000020075a7 */ /* 0x000726000802017f */
[----:B----4-:R-:W-:Y:S05]  /*18a70*/  @!P1 NANOSLEEP.SYNCS 0x989680 ;  /* 0x009896800000995d */ /* 0x010fea0003900000 */
[----:B------:R-:W4:Y:S02]  /*18a80*/  @!P1 SYNCS.PHASECHK.TRANS64 P1, [R2+URZ+0x30850], R0 ;  /* 0x03085000020095a7 */ /* 0x000f24000802007f */
[----:B----4-:R-:W-:Y:S05]  /*18a90*/  @!P1 BRA `(.L_x_1249) ;  /* 0xfffffffc00ec9947 */ /* 0x010fea000383ffff */
[----:B------:R-:W-:Y:S05]  /*18aa0*/  BRA `(.L_x_1248) ;  /* 0xfffffed0004c7947 */ /* 0x000fea000383ffff */
.L_x_1268:
[----:B-1----:R-:W-:-:S04]  /*18ab0*/  IMAD.U32 R4, RZ, RZ, UR5 ;  /* 0x00000005ff047e24 */ /* 0x002fc8000f8e00ff */
[----:B------:R1:W2:Y:S03]  /*18ac0*/  SYNCS.PHASECHK.TRANS64.TRYWAIT P1, [R4+URZ+0x30830], R3 ;  /* 0x03083003040075a7 */ /* 0x0002a6000802017f */
[----:B--2---:R-:W-:Y:S05]  /*18ad0*/  @!P1 NANOSLEEP.SYNCS 0x989680 ;  /* 0x009896800000995d */ /* 0x004fea0003900000 */
[----:B------:R-:W2:Y:S02]  /*18ae0*/  @!P1 SYNCS.PHASECHK.TRANS64 P1, [R4+URZ+0x30830], R3 ;  /* 0x03083003040095a7 */ /* 0x000ea4000802007f */
[----:B--2---:R-:W-:Y:S05]  /*18af0*/  @!P1 BRA `(.L_x_1268) ;  /* 0xfffffffc00ec9947 */ /* 0x004fea000383ffff */
[----:B------:R-:W-:Y:S05]  /*18b00*/  BRA `(.L_x_1267) ;  /* 0xfffffef800707947 */ /* 0x000fea000383ffff */
.L_x_1272:
[----:B---3--:R-:W-:-:S04]  /*18b10*/  IMAD.U32 R2, RZ, RZ, UR10 ;  /* 0x0000000aff027e24 */ /* 0x008fc8000f8e00ff */
[----:B------:R3:W4:Y:S03]  /*18b20*/  SYNCS.PHASECHK.TRANS64.TRYWAIT P1, [R2+URZ+0x30850], R0 ;  /* 0x03085000020075a7 */ /* 0x000726000802017f */
[----:B----4-:R-:W-:Y:S05]  /*18b30*/  @!P1 NANOSLEEP.SYNCS 0x989680 ;  /* 0x009896800000995d */ /* 0x010fea0003900000 */
[----:B------:R-:W4:Y:S02]  /*18b40*/  @!P1 SYNCS.PHASECHK.TRANS64 P1, [R2+URZ+0x30850], R0 ;  /* 0x03085000020095a7 */ /* 0x000f24000802007f */
[----:B----4-:R-:W-:Y:S05]  /*18b50*/  @!P1 BRA `(.L_x_1272) ;  /* 0xfffffffc00ec9947 */ /* 0x010fea000383ffff */
[----:B------:R-:W-:Y:S05]  /*18b60*/  BRA `(.L_x_1271) ;  /* 0xffffff04001c7947 */ /* 0x000fea000383ffff */
.L_x_1280:
[----:B-1----:R-:W-:-:S04]  /*18b70*/  IMAD.U32 R4, RZ, RZ, UR5 ;  /* 0x00000005ff047e24 */ /* 0x002fc8000f8e00ff */
[----:B------:R1:W2:Y:S03]  /*18b80*/  SYNCS.PHASECHK.TRANS64.TRYWAIT P1, [R4+URZ+0x30830], R3 ;  /* 0x03083003040075a7 */ /* 0x0002a6000802017f */
[----:B--2---:R-:W-:Y:S05]  /*18b90*/  @!P1 NANOSLEEP.SYNCS 0x989680 ;  /* 0x009896800000995d */ /* 0x004fea0003900000 */
[----:B------:R-:W2:Y:S02]  /*18ba0*/  @!P1 SYNCS.PHASECHK.TRANS64 P1, [R4+URZ+0x30830], R3 ;  /* 0x03083003040095a7 */ /* 0x000ea4000802007f */
[----:B--2---:R-:W-:Y:S05]  /*18bb0*/  @!P1 BRA `(.L_x_1280) ;  /* 0xfffffffc00ec9947 */ /* 0x004fea000383ffff */
[----:B------:R-:W-:Y:S05]  /*18bc0*/  BRA `(.L_x_1279) ;  /* 0xffffff1400f07947 */ /* 0x000fea000383ffff */
.L_x_1284:
[----:B---3--:R-:W-:-:S04]  /*18bd0*/  IMAD.U32 R2, RZ, RZ, UR10 ;  /* 0x0000000aff027e24 */ /* 0x008fc8000f8e00ff */
[----:B------:R3:W4:Y:S03]  /*18be0*/  SYNCS.PHASECHK.TRANS64.TRYWAIT P1, [R2+URZ+0x30850], R0 ;  /* 0x03085000020075a7 */ /* 0x000726000802017f */
[----:B----4-:R-:W-:Y:S05]  /*18bf0*/  @!P1 NANOSLEEP.SYNCS 0x989680 ;  /* 0x009896800000995d */ /* 0x010fea0003900000 */
[----:B------:R-:W4:Y:S02]  /*18c00*/  @!P1 SYNCS.PHASECHK.TRANS64 P1, [R2+URZ+0x30850], R0 ;  /* 0x03085000020095a7 */ /* 0x000f24000802007f */
[----:B----4-:R-:W-:Y:S05]  /*18c10*/  @!P1 BRA `(.L_x_1284) ;  /* 0xfffffffc00ec9947 */ /* 0x010fea000383ffff */
[----:B------:R-:W-:Y:S05]  /*18c20*/  BRA `(.L_x_1283) ;  /* 0xffffff20009c7947 */ /* 0x000fea000383ffff */
.L_x_1299:
[----:B-1----:R-:W-:-:S04]  /*18c30*/  IMAD.U32 R7, RZ, RZ, UR5 ;  /* 0x00000005ff077e24 */ /* 0x002fc8000f8e00ff */
[----:B------:R1:W2:Y:S03]  /*18c40*/  SYNCS.PHASECHK.TRANS64.TRYWAIT P1, [R7+URZ+0x30850], R0 ;  /* 0x03085000070075a7 */ /* 0x0002a6000802017f */
[----:B--2---:R-:W-:Y:S05]  /*18c50*/  @!P1 NANOSLEEP.SYNCS 0x989680 ;  /* 0x009896800000995d */ /* 0x004fea0003900000 */
[----:B------:R-:W2:Y:S02]  /*18c60*/  @!P1 SYNCS.PHASECHK.TRANS64 P1, [R7+URZ+0x30850], R0 ;  /* 0x03085000070095a7 */ /* 0x000ea4000802007f */
[----:B--2---:R-:W-:Y:S05]  /*18c70*/  @!P1 BRA `(.L_x_1299) ;  /* 0xfffffffc00ec9947 */ /* 0x004fea000383ffff */
[----:B------:R-:W-:Y:S05]  /*18c80*/  BRA `(.L_x_1298) ;  /* 0xffffff4c006c7947 */ /* 0x000fea000383ffff */
.L_x_1355:
        /* <DEDUP_REMOVED lines=11> */
.L_x_1422:
[----:B------:R-:W-:Y:S05]  /*18d40*/  BSYNC B0 ;  /* 0x0000000000007941 */ /* 0x000fea0003800000 */
.L_x_1421:
[----:B------:R-:W-:Y:S05]  /*18d50*/  BRA `(.L_x_1423) ;  /* 0xffffffb8008c7947 */ /* 0x000fea000383ffff */
.L_x_1358:
[----:B0-----:R0:W1:Y:S02]  /*18d60*/  SYNCS.PHASECHK.TRANS64.TRYWAIT P0, [R7+URZ+0x30840], R2 ;  /* 0x03084002070075a7 */ /* 0x001064000800017f */
[----:B-1----:R-:W-:Y:S05]  /*18d70*/  @!P0 NANOSLEEP.SYNCS 0x989680 ;  /* 0x009896800000895d */ /* 0x002fea0003900000 */
[----:B------:R-:W1:Y:S02]  /*18d80*/  @!P0 SYNCS.PHASECHK.TRANS64 P0, [R7+URZ+0x30840], R2 ;  /* 0x03084002070085a7 */ /* 0x000e64000800007f */
[----:B-1----:R-:W-:Y:S05]  /*18d90*/  @!P0 BRA `(.L_x_1358) ;  /* 0xfffffffc00f08947 */ /* 0x002fea000383ffff */
[----:B------:R-:W-:Y:S05]  /*18da0*/  BRA `(.L_x_1424) ;  /* 0xffffffb800f47947 */ /* 0x000fea000383ffff */
.L_x_1359:
        /* <DEDUP_REMOVED lines=8> */
.L_x_1426:
[----:B------:R-:W-:Y:S05]  /*18e30*/  BSYNC B0 ;  /* 0x0000000000007941 */ /* 0x000fea0003800000 */
.L_x_1425:
[----:B------:R-:W-:Y:S02]  /*18e40*/  IMAD.MOV.U32 R13, RZ, RZ, R4 ;  /* 0x000000ffff0d7224 */ /* 0x000fe400078e0004 */
[----:B------:R-:W-:Y:S02]  /*18e50*/  IMAD.MOV.U32 R12, RZ, RZ, RZ ;  /* 0x000000ffff0c7224 */ /* 0x000fe400078e00ff */
[----:B------:R-:W-:Y:S02]  /*18e60*/  IMAD.MOV.U32 R11, RZ, RZ, 0x181f ;  /* 0x0000181fff0b7424 */ /* 0x000fe400078e00ff */
[----:B------:R-:W-:Y:S02]  /*18e70*/  IMAD.MOV.U32 R15, RZ, RZ, -0x1 ;  /* 0xffffffffff0f7424 */ /* 0x000fe400078e00ff */
[----:B------:R-:W-:Y:S02]  /*18e80*/  IMAD.MOV.U32 R2, RZ, RZ, R14 ;  /* 0x000000ffff027224 */ /* 0x000fe400078e000e */
[----:B------:R-:W-:-:S07]  /*18e90*/  @P0 IMAD R8, R5, 0x2, R17 ;  /* 0x0000000205080824 */ /* 0x000fce00078e0211 */
[----:B------:R-:W-:Y:S05]  /*18ea0*/  WARPSYNC.COLLECTIVE R15, `(.L_x_1427) ;  /* 0x000000000f087348 */ /* 0x000fea0003c00000 */
[----:B------:R0:W1:Y:S02]  /*18eb0*/  SHFL.IDX P6, R14, R13, R12, R11 ;  /* 0x0000000c0d0e7389 */ /* 0x00006400000c000b */
[----:B01----:R-:W-:Y:S01]  /*18ec0*/  ENDCOLLECTIVE ;  /* 0x000000000000791b */ /* 0x003fe20003800000 */
.L_x_1427:
[----:B------:R-:W-:Y:S02]  /*18ed0*/  IMAD.MOV.U32 R13, RZ, RZ, R0 ;  /* 0x000000ffff0d7224 */ /* 0x000fe400078e0000 */
[----:B------:R-:W-:Y:S02]  /*18ee0*/  IMAD.MOV.U32 R12, RZ, RZ, 0x1 ;  /* 0x00000001ff0c7424 */ /* 0x000fe400078e00ff */
[----:B------:R-:W-:-:S07]  /*18ef0*/  IMAD.MOV.U32 R3, RZ, RZ, R14 ;  /* 0x000000ffff037224 */ /* 0x000fce00078e000e */
[----:B------:R-:W-:Y:S05]  /*18f00*/  WARPSYNC.COLLECTIVE R15, `(.L_x_1428) ;  /* 0x000000000f087348 */ /* 0x000fea0003c00000 */
[----:B------:R0:W1:Y:S02]  /*18f10*/  SHFL.IDX P6, R14, R13, R12, R11 ;  /* 0x0000000c0d0e7389 */ /* 0x00006400000c000b */
[----:B01----:R-:W-:Y:S01]  /*18f20*/  ENDCOLLECTIVE ;  /* 0x000000000000791b */ /* 0x003fe20003800000 */
.L_x_1428:
        /* <DEDUP_REMOVED lines=17> */
.L_x_1429:
[----:B------:R-:W-:Y:S02]  /*19040*/  @P1 IMAD R8, R5, 0x2, R17 ;  /* 0x0000000205081824 */ /* 0x000fe400078e0211 */
[----:B------:R-:W-:Y:S02]  /*19050*/  IMAD.MOV.U32 R13, RZ, RZ, R0 ;  /* 0x000000ffff0d7224 */ /* 0x000fe400078e0000 */
[----:B------:R-:W-:Y:S02]  /*19060*/  IMAD.MOV.U32 R12, RZ, RZ, 0x2 ;  /* 0x00000002ff0c7424 */ /* 0x000fe400078e00ff */
[----:B------:R-:W-:-:S07]  /*19070*/  IMAD.MOV.U32 R3, RZ, RZ, R14 ;  /* 0x000000ffff037224 */ /* 0x000fce00078e000e */
[----:B------:R-:W-:Y:S05]  /*19080*/  WARPSYNC.COLLECTIVE R15, `(.L_x_1430) ;  /* 0x000000000f087348 */ /* 0x000fea0003c00000 */
[----:B------:R0:W1:Y:S02]  /*19090*/  SHFL.IDX P6, R14, R13, R12, R11 ;  /* 0x0000000c0d0e7389 */ /* 0x00006400000c000b */
[----:B01----:R-:W-:Y:S01]  /*190a0*/  ENDCOLLECTIVE ;  /* 0x000000000000791b */ /* 0x003fe20003800000 */
.L_x_1430:
        /* <DEDUP_REMOVED lines=17> */
.L_x_1431:
[----:B------:R-:W-:Y:S02]  /*191c0*/  @P1 IMAD R8, R5, 0x2, R17 ;  /* 0x0000000205081824 */ /* 0x000fe400078e0211 */
[----:B------:R-:W-:Y:S02]  /*191d0*/  IMAD.MOV.U32 R13, RZ, RZ, R0 ;  /* 0x000000ffff0d7224 */ /* 0x000fe400078e0000 */
[----:B------:R-:W-:Y:S02]  /*191e0*/  IMAD.MOV.U32 R12, RZ, RZ, 0x3 ;  /* 0x00000003ff0c7424 */ /* 0x000fe400078e00ff */
[----:B------:R-:W-:-:S07]  /*191f0*/  IMAD.MOV.U32 R3, RZ, RZ, R14 ;  /* 0x000000ffff037224 */ /* 0x000fce00078e000e */
[----:B------:R-:W-:Y:S05]  /*19200*/  WARPSYNC.COLLECTIVE R15, `(.L_x_1432) ;  /* 0x000000000f087348 */ /* 0x000fea0003c00000 */
[----:B------:R0:W1:Y:S02]  /*19210*/  SHFL.IDX P6, R14, R13, R12, R11 ;  /* 0x0000000c0d0e7389 */ /* 0x00006400000c000b */
[----:B01----:R-:W-:Y:S01]  /*19220*/  ENDCOLLECTIVE ;  /* 0x000000000000791b */ /* 0x003fe20003800000 */
.L_x_1432:
        /* <DEDUP_REMOVED lines=17> */
.L_x_1433:
[----:B------:R-:W-:Y:S02]  /*19340*/  @P1 IMAD R8, R5, 0x2, R17 ;  /* 0x0000000205081824 */ /* 0x000fe400078e0211 */
[----:B------:R-:W-:Y:S02]  /*19350*/  IMAD.MOV.U32 R13, RZ, RZ, R0 ;  /* 0x000000ffff0d7224 */ /* 0x000fe400078e0000 */
[----:B------:R-:W-:Y:S02]  /*19360*/  IMAD.MOV.U32 R12, RZ, RZ, 0x4 ;  /* 0x00000004ff0c7424 */ /* 0x000fe400078e00ff */
[----:B------:R-:W-:-:S07]  /*19370*/  IMAD.MOV.U32 R3, RZ, RZ, R14 ;  /* 0x000000ffff037224 */ /* 0x000fce00078e000e */
[----:B------:R-:W-:Y:S05]  /*19380*/  WARPSYNC.COLLECTIVE R15, `(.L_x_1434) ;  /* 0x000000000f087348 */ /* 0x000fea0003c00000 */
[----:B------:R0:W1:Y:S02]  /*19390*/  SHFL.IDX P6, R14, R13, R12, R11 ;  /* 0x0000000c0d0e7389 */ /* 0x00006400000c000b */
[----:B01----:R-:W-:Y:S01]  /*193a0*/  ENDCOLLECTIVE ;  /* 0x000000000000791b */ /* 0x003fe20003800000 */
.L_x_1434:
        /* <DEDUP_REMOVED lines=17> */
.L_x_1435:
[----:B------:R-:W-:Y:S02]  /*194c0*/  @P1 IMAD R8, R5, 0x2, R17 ;  /* 0x0000000205081824 */ /* 0x000fe400078e0211 */
[----:B------:R-:W-:Y:S02]  /*194d0*/  IMAD.MOV.U32 R13, RZ, RZ, R0 ;  /* 0x000000ffff0d7224 */ /* 0x000fe400078e0000 */
[----:B------:R-:W-:Y:S02]  /*194e0*/  IMAD.MOV.U32 R12, RZ, RZ, 0x5 ;  /* 0x00000005ff0c7424 */ /* 0x000fe400078e00ff */
[----:B------:R-:W-:-:S07]  /*194f0*/  IMAD.MOV.U32 R3, RZ, RZ, R14 ;  /* 0x000000ffff037224 */ /* 0x000fce00078e000e */
[----:B------:R-:W-:Y:S05]  /*19500*/  WARPSYNC.COLLECTIVE R15, `(.L_x_1436) ;  /* 0x000000000f087348 */ /* 0x000fea0003c00000 */
[----:B------:R0:W1:Y:S02]  /*19510*/  SHFL.IDX P6, R14, R13, R12, R11 ;  /* 0x0000000c0d0e7389 */ /* 0x00006400000c000b */
[----:B01----:R-:W-:Y:S01]  /*19520*/  ENDCOLLECTIVE ;  /* 0x000000000000791b */ /* 0x003fe20003800000 */
.L_x_1436:
        /* <DEDUP_REMOVED lines=10> */
.L_x_1437:
        /* <DEDUP_REMOVED lines=8> */
.L_x_1364:
[----:B------:R-:W-:Y:S02]  /*19650*/  IMAD.MOV.U32 R13, RZ, RZ, R4 ;  /* 0x000000ffff0d7224 */ /* 0x000fe400078e0004 */
[----:B------:R-:W-:Y:S02]  /*19660*/  IMAD.MOV.U32 R12, RZ, RZ, RZ ;  /* 0x000000ffff0c7224 */ /* 0x000fe400078e00ff */
[----:B------:R-:W-:Y:S02]  /*19670*/  IMAD.MOV.U32 R11, RZ, RZ, 0x181f ;  /* 0x0000181fff0b7424 */ /* 0x000fe400078e00ff */
[----:B------:R-:W-:Y:S02]  /*19680*/  IMAD.MOV.U32 R15, RZ, RZ, -0x1 ;  /* 0xffffffffff0f7424 */ /* 0x000fe400078e00ff */
[----:B------:R-:W-:Y:S02]  /*19690*/  IMAD R29, R29, R5, RZ ;  /* 0x000000051d1d7224 */ /* 0x000fe400078e02ff */
[----:B------:R-:W-:-:S07]  /*196a0*/  IMAD.IADD R25, R8, 0x1, R25 ;  /* 0x0000000108197824 */ /* 0x000fce00078e0219 */
[----:B------:R-:W-:Y:S05]  /*196b0*/  WARPSYNC.COLLECTIVE R15, `(.L_x_1439) ;  /* 0x000000000f087348 */ /* 0x000fea0003c00000 */
[----:B------:R0:W1:Y:S02]  /*196c0*/  SHFL.IDX P6, R14, R13, R12, R11 ;  /* 0x0000000c0d0e7389 */ /* 0x00006400000c000b */
[----:B01----:R-:W-:Y:S01]  /*196d0*/  ENDCOLLECTIVE ;  /* 0x000000000000791b */ /* 0x003fe20003800000 */
.L_x_1439:
[C---:B------:R-:W-:Y:S01]  /*196e0*/  VIADD R6, R25.reuse, 0x10 ;  /* 0x0000001019067836 */ /* 0x040fe20000000000 */
[----:B------:R-:W-:Y:S01]  /*196f0*/  ISETP.GE.AND P1, PT, R25, R29, PT ;  /* 0x0000001d1900720c */ /* 0x000fe20003f26270 */
[----:B------:R-:W-:Y:S02]  /*19700*/  IMAD.MOV.U32 R13, RZ, RZ, R0 ;  /* 0x000000ffff0d7224 */ /* 0x000fe400078e0000 */
[----:B------:R-:W-:-:S10]  /*19710*/  IMAD.MOV.U32 R2, RZ, RZ, R14 ;  /* 0x000000ffff027224 */ /* 0x000fd400078e000e */
[----:B------:R-:W-:Y:S05]  /*19720*/  WARPSYNC.COLLECTIVE R15, `(.L_x_1440) ;  /* 0x000000000f087348 */ /* 0x000fea0003c00000 */
[----:B------:R0:W1:Y:S02]  /*19730*/  SHFL.IDX P6, R14, R13, R12, R11 ;  /* 0x0000000c0d0e7389 */ /* 0x00006400000c000b */
[----:B01----:R-:W-:Y:S01]  /*19740*/  ENDCOLLECTIVE ;  /* 0x000000000000791b */ /* 0x003fe20003800000 */
.L_x_1440:
        /* <DEDUP_REMOVED lines=8> */
.L_x_1441:
        /* <DEDUP_REMOVED lines=8> */
[----:B------:R-:W-:Y:S02]  /*19850*/  VIADD R6, R25, 0x20 ;  /* 0x0000002019067836 */ /* 0x000fe40000000000 */
[----:B0-----:R-:W-:-:S08]  /*19860*/  IMAD.MOV.U32 R2, RZ, RZ, R14 ;  /* 0x000000ffff027224 */ /* 0x001fd000078e000e */
[----:B------:R-:W-:Y:S05]  /*19870*/  WARPSYNC.COLLECTIVE R15, `(.L_x_1442) ;  /* 0x000000000f087348 */ /* 0x000fea0003c00000 */
[----:B------:R0:W1:Y:S02]  /*19880*/  SHFL.IDX P6, R14, R13, R12, R11 ;  /* 0x0000000c0d0e7389 */ /* 0x00006400000c000b */
[----:B01----:R-:W-:Y:S01]  /*19890*/  ENDCOLLECTIVE ;  /* 0x000000000000791b */ /* 0x003fe20003800000 */
.L_x_1442:
        /* <DEDUP_REMOVED lines=8> */
.L_x_1443:
[----:B------:R-:W-:-:S05]  /*19920*/  @!P1 IMAD.MOV.U32 R3, RZ, RZ, R5 ;  /* 0x000000ffff039224 */ /* 0x000fca00078e0005 */
        /* <DEDUP_REMOVED lines=8> */
[----:B------:R-:W-:Y:S02]  /*199b0*/  VIADD R6, R25, 0x30 ;  /* 0x0000003019067836 */ /* 0x000fe40000000000 */
[----:B0-----:R-:W-:-:S10]  /*199c0*/  IMAD.MOV.U32 R2, RZ, RZ, R14 ;  /* 0x000000ffff027224 */ /* 0x001fd400078e000e */
[----:B------:R-:W-:Y:S05]  /*199d0*/  WARPSYNC.COLLECTIVE R15, `(.L_x_1444) ;  /* 0x000000000f087348 */ /* 0x000fea0003c00000 */
[----:B------:R0:W1:Y:S02]  /*199e0*/  SHFL.IDX P6, R14, R13, R12, R11 ;  /* 0x0000000c0d0e7389 */ /* 0x00006400000c000b */
[----:B01----:R-:W-:Y:S01]  /*199f0*/  ENDCOLLECTIVE ;  /* 0x000000000000791b */ /* 0x003fe20003800000 */
.L_x_1444:
        /* <DEDUP_REMOVED lines=8> */
.L_x_1445:
        /* <DEDUP_REMOVED lines=14> */
.L_x_1446:
        /* <DEDUP_REMOVED lines=8> */
.L_x_1447:
        /* <DEDUP_REMOVED lines=14> */
.L_x_1448:
        /* <DEDUP_REMOVED lines=8> */
.L_x_1449:
        /* <DEDUP_REMOVED lines=14> */
.L_x_1450:
        /* <DEDUP_REMOVED lines=8> */
.L_x_1451:
        /* <DEDUP_REMOVED lines=13> */
.L_x_1452:
        /* <DEDUP_REMOVED lines=8> */
.L_x_1453:
        /* <DEDUP_REMOVED lines=12> */
.L_x_1454:
[----:B------:R-:W-:Y:S05]  /*1a0b0*/  BRA `(.L_x_1455) ;  /* 0xffffffb8008c7947 */ /* 0x000fea000383ffff */
.L_x_1369:
[----:B0-----:R0:W1:Y:S02]  /*1a0c0*/  SYNCS.PHASECHK.TRANS64.TRYWAIT P0, [R17+URZ+0x30820], R0 ;  /* 0x03082000110075a7 */ /* 0x001064000800017f */
[----:B-1----:R-:W-:Y:S05]  /*1a0d0*/  @!P0 NANOSLEEP.SYNCS 0x989680 ;  /* 0x009896800000895d */ /* 0x002fea0003900000 */
[----:B------:R-:W1:Y:S02]  /*1a0e0*/  @!P0 SYNCS.PHASECHK.TRANS64 P0, [R17+URZ+0x30820], R0 ;  /* 0x03082000110085a7 */ /* 0x000e64000800007f */
[----:B-1----:R-:W-:Y:S05]  /*1a0f0*/  @!P0 BRA `(.L_x_1369) ;  /* 0xfffffffc00f08947 */ /* 0x002fea000383ffff */
[----:B------:R-:W-:Y:S05]  /*1a100*/  BRA `(.L_x_1456) ;  /* 0xffffffbc00047947 */ /* 0x000fea000383ffff */
.L_x_1374:
[----:B0-----:R0:W1:Y:S02]  /*1a110*/  SYNCS.PHASECHK.TRANS64.TRYWAIT P0, [R6+URZ+0x30840], R3 ;  /* 0x03084003060075a7 */ /* 0x001064000800017f */
[----:B-1----:R-:W-:Y:S05]  /*1a120*/  @!P0 NANOSLEEP.SYNCS 0x989680 ;  /* 0x009896800000895d */ /* 0x002fea0003900000 */
[----:B------:R-:W1:Y:S02]  /*1a130*/  @!P0 SYNCS.PHASECHK.TRANS64 P0, [R6+URZ+0x30840], R3 ;  /* 0x03084003060085a7 */ /* 0x000e64000800007f */
[----:B-1----:R-:W-:Y:S05]  /*1a140*/  @!P0 BRA `(.L_x_1374) ;  /* 0xfffffffc00f08947 */ /* 0x002fea000383ffff */
[----:B------:R-:W-:Y:S05]  /*1a150*/  BRA `(.L_x_1457) ;  /* 0xffffffbc00e07947 */ /* 0x000fea000383ffff */
.L_x_1375:
[----:B------:R-:W-:Y:S01]  /*1a160*/  BSSY B1, `(.L_x_1458) ;  /* 0x0000008000017945 */ /* 0x000fe20003800000 */
[----:B------:R-:W-:Y:S02]  /*1a170*/  IMAD.MOV.U32 R13, RZ, RZ, R8 ;  /* 0x000000ffff0d7224 */ /* 0x000fe400078e0008 */
[----:B------:R-:W-:Y:S02]  /*1a180*/  IMAD.MOV.U32 R12, RZ, RZ, RZ ;  /* 0x000000ffff0c7224 */ /* 0x000fe400078e00ff */
[----:B------:R-:W-:Y:S02]  /*1a190*/  IMAD.MOV.U32 R11, RZ, RZ, 0x181f ;  /* 0x0000181fff0b7424 */ /* 0x000fe400078e00ff */
[----:B------:R-:W-:-:S07]  /*1a1a0*/  IMAD.MOV.U32 R15, RZ, RZ, -0x1 ;  /* 0xffffffffff0f7424 */ /* 0x000fce00078e00ff */
[----:B--2---:R-:W-:Y:S05]  /*1a1b0*/  WARPSYNC.COLLECTIVE R15, `(.L_x_1459) ;  /* 0x000000000f087348 */ /* 0x004fea0003c00000 */
[----:B--2---:R0:W1:Y:S02]  /*1a1c0*/  SHFL.IDX P6, R14, R13, R12, R11 ;  /* 0x0000000c0d0e7389 */ /* 0x00406400000c000b */
[----:B01----:R-:W-:Y:S01]  /*1a1d0*/  ENDCOLLECTIVE ;  /* 0x000000000000791b */ /* 0x003fe20003800000 */
.L_x_1459:
[----:B------:R-:W-:Y:S05]  /*1a1e0*/  BSYNC B1 ;  /* 0x0000000000017941 */ /* 0x000fea0003800000 */
.L_x_1458:
        /* <DEDUP_REMOVED lines=12> */
.L_x_1460:
[----:B------:R-:W-:Y:S02]  /*1a2b0*/  IMAD R5, R5, 0x2, R17 ;  /* 0x0000000205057824 */ /* 0x000fe400078e0211 */
[----:B------:R-:W-:Y:S02]  /*1a2c0*/  IMAD.MOV.U32 R13, RZ, RZ, R8 ;  /* 0x000000ffff0d7224 */ /* 0x000fe400078e0008 */
[----:B------:R-:W-:Y:S02]  /*1a2d0*/  IMAD.MOV.U32 R12, RZ, RZ, 0x1 ;  /* 0x00000001ff0c7424 */ /* 0x000fe400078e00ff */
[----:B------:R-:W-:-:S07]  /*1a2e0*/  IMAD.MOV.U32 R2, RZ, RZ, R14 ;  /* 0x000000ffff027224 */ /* 0x000fce00078e000e */
[----:B------:R-:W-:Y:S05]  /*1a2f0*/  WARPSYNC.COLLECTIVE R15, `(.L_x_1461) ;  /* 0x000000000f087348 */ /* 0x000fea0003c00000 */
[----:B------:R0:W1:Y:S02]  /*1a300*/  SHFL.IDX P6, R14, R13, R12, R11 ;  /* 0x0000000c0d0e7389 */ /* 0x00006400000c000b */
[----:B01----:R-:W-:Y:S01]  /*1a310*/  ENDCOLLECTIVE ;  /* 0x000000000000791b */ /* 0x003fe20003800000 */
.L_x_1461:
        /* <DEDUP_REMOVED lines=13> */
.L_x_1462:
[----:B------:R-:W-:Y:S02]  /*1a3f0*/  IMAD.MOV.U32 R13, RZ, RZ, R8 ;  /* 0x000000ffff0d7224 */ /* 0x000fe400078e0008 */
[----:B------:R-:W-:Y:S02]  /*1a400*/  IMAD.MOV.U32 R12, RZ, RZ, 0x2 ;  /* 0x00000002ff0c7424 */ /* 0x000fe400078e00ff */
[----:B------:R-:W-:-:S07]  /*1a410*/  IMAD.MOV.U32 R2, RZ, RZ, R14 ;  /* 0x000000ffff027224 */ /* 0x000fce00078e000e */
[----:B------:R-:W-:Y:S05]  /*1a420*/  WARPSYNC.COLLECTIVE R15, `(.L_x_1463) ;  /* 0x000000000f087348 */ /* 0x000fea0003c00000 */
[----:B------:R0:W1:Y:S02]  /*1a430*/  SHFL.IDX P6, R14, R13, R12, R11 ;  /* 0x0000000c0d0e7389 */ /* 0x00006400000c000b */
[----:B01----:R-:W-:Y:S01]  /*1a440*/  ENDCOLLECTIVE ;  /* 0x000000000000791b */ /* 0x003fe20003800000 */
.L_x_1463:
        /* <DEDUP_REMOVED lines=13> */
.L_x_1464:
[----:B------:R-:W-:Y:S02]  /*1a520*/  IMAD.MOV.U32 R13, RZ, RZ, R8 ;  /* 0x000000ffff0d7224 */ /* 0x000fe400078e0008 */
[----:B------:R-:W-:Y:S02]  /*1a530*/  IMAD.MOV.U32 R12, RZ, RZ, 0x3 ;  /* 0x00000003ff0c7424 */ /* 0x000fe400078e00ff */
[----:B------:R-:W-:-:S07]  /*1a540*/  IMAD.MOV.U32 R2, RZ, RZ, R14 ;  /* 0x000000ffff027224 */ /* 0x000fce00078e000e */
[----:B------:R-:W-:Y:S05]  /*1a550*/  WARPSYNC.COLLECTIVE R15, `(.L_x_1465) ;  /* 0x000000000f087348 */ /* 0x000fea0003c00000 */
[----:B------:R0:W1:Y:S02]  /*1a560*/  SHFL.IDX P6, R14, R13, R12, R11 ;  /* 0x0000000c0d0e7389 */ /* 0x00006400000c000b */
[----:B01----:R-:W-:Y:S01]  /*1a570*/  ENDCOLLECTIVE ;  /* 0x000000000000791b */ /* 0x003fe20003800000 */
.L_x_1465:
        /* <DEDUP_REMOVED lines=13> */
.L_x_1466:
[----:B------:R-:W-:Y:S02]  /*1a650*/  IMAD.MOV.U32 R13, RZ, RZ, R8 ;  /* 0x000000ffff0d7224 */ /* 0x000fe400078e0008 */
[----:B------:R-:W-:Y:S02]  /*1a660*/  IMAD.MOV.U32 R12, RZ, RZ, 0x4 ;  /* 0x00000004ff0c7424 */ /* 0x000fe400078e00ff */
[----:B------:R-:W-:-:S07]  /*1a670*/  IMAD.MOV.U32 R2, RZ, RZ, R14 ;  /* 0x000000ffff027224 */ /* 0x000fce00078e000e */
[----:B------:R-:W-:Y:S05]  /*1a680*/  WARPSYNC.COLLECTIVE R15, `(.L_x_1467) ;  /* 0x000000000f087348 */ /* 0x000fea0003c00000 */
[----:B------:R0:W1:Y:S02]  /*1a690*/  SHFL.IDX P6, R14, R13, R12, R11 ;  /* 0x0000000c0d0e7389 */ /* 0x00006400000c000b */
[----:B01----:R-:W-:Y:S01]  /*1a6a0*/  ENDCOLLECTIVE ;  /* 0x000000000000791b */ /* 0x003fe20003800000 */
.L_x_1467:
        /* <DEDUP_REMOVED lines=13> */
.L_x_1468:
[----:B------:R-:W-:Y:S02]  /*1a780*/  IMAD.MOV.U32 R13, RZ, RZ, R8 ;  /* 0x000000ffff0d7224 */ /* 0x000fe400078e0008 */
[----:B------:R-:W-:Y:S02]  /*1a790*/  IMAD.MOV.U32 R12, RZ, RZ, 0x5 ;  /* 0x00000005ff0c7424 */ /* 0x000fe400078e00ff */
[----:B------:R-:W-:-:S07]  /*1a7a0*/  IMAD.MOV.U32 R2, RZ, RZ, R14 ;  /* 0x000000ffff027224 */ /* 0x000fce00078e000e */
[----:B------:R-:W-:Y:S05]  /*1a7b0*/  WARPSYNC.COLLECTIVE R15, `(.L_x_1469) ;  /* 0x000000000f087348 */ /* 0x000fea0003c00000 */
[----:B------:R0:W1:Y:S02]  /*1a7c0*/  SHFL.IDX P6, R14, R13, R12, R11 ;  /* 0x0000000c0d0e7389 */ /* 0x00006400000c000b */
[----:B01----:R-:W-:Y:S01]  /*1a7d0*/  ENDCOLLECTIVE ;  /* 0x000000000000791b */ /* 0x003fe20003800000 */
.L_x_1469:
        /* <DEDUP_REMOVED lines=14> */
.L_x_1470:
[----:B------:R-:W-:Y:S01]  /*1a8c0*/  IMAD.MOV.U32 R2, RZ, RZ, R14 ;  /* 0x000000ffff027224 */ /* 0x000fe200078e000e */
[----:B------:R-:W-:Y:S06]  /*1a8d0*/  BRA `(.L_x_1471) ;  /* 0xffffffbc00007947 */ /* 0x000fec000383ffff */
.L_x_1380:
[----:B0-----:R0:W1:Y:S02]  /*1a8e0*/  SYNCS.PHASECHK.TRANS64.TRYWAIT P0, [R6+URZ+0x30860], R2 ;  /* 0x03086002060075a7 */ /* 0x001064000800017f */
[----:B-1----:R-:W-:Y:S05]  /*1a8f0*/  @!P0 NANOSLEEP.SYNCS 0x989680 ;  /* 0x009896800000895d */ /* 0x002fea0003900000 */
[----:B------:R-:W1:Y:S02]  /*1a900*/  @!P0 SYNCS.PHASECHK.TRANS64 P0, [R6+URZ+0x30860], R2 ;  /* 0x03086002060085a7 */ /* 0x000e64000800007f */
[----:B-1----:R-:W-:Y:S05]  /*1a910*/  @!P0 BRA `(.L_x_1380) ;  /* 0xfffffffc00f08947 */ /* 0x002fea000383ffff */
[----:B------:R-:W-:Y:S05]  /*1a920*/  BRA `(.L_x_1472) ;  /* 0xffffffbc00647947 */ /* 0x000fea000383ffff */
.L_x_1381:
        /* <DEDUP_REMOVED lines=8> */
.L_x_1474:
[----:B------:R-:W-:Y:S05]  /*1a9b0*/  BSYNC B1 ;  /* 0x0000000000017941 */ /* 0x000fea0003800000 */
.L_x_1473:
        /* <DEDUP_REMOVED lines=9> */
.L_x_1475:
[----:B------:R-:W-:Y:S02]  /*1aa50*/  IMAD.MOV.U32 R13, RZ, RZ, R19 ;  /* 0x000000ffff0d7224 */ /* 0x000fe400078e0013 */
[----:B------:R-:W-:Y:S02]  /*1aa60*/  IMAD.MOV.U32 R12, RZ, RZ, 0x1 ;  /* 0x00000001ff0c7424 */ /* 0x000fe400078e00ff */
[----:B------:R-:W-:-:S07]  /*1aa70*/  IMAD.MOV.U32 R2, RZ, RZ, R14 ;  /* 0x000000ffff027224 */ /* 0x000fce00078e000e */
[----:B------:R-:W-:Y:S05]  /*1aa80*/  WARPSYNC.COLLECTIVE R15, `(.L_x_1476) ;  /* 0x000000000f087348 */ /* 0x000fea0003c00000 */
[----:B------:R0:W1:Y:S02]  /*1aa90*/  SHFL.IDX P6, R14, R13, R12, R11 ;  /* 0x0000000c0d0e7389 */ /* 0x00006400000c000b */
[----:B01----:R-:W-:Y:S01]  /*1aaa0*/  ENDCOLLECTIVE ;  /* 0x000000000000791b */ /* 0x003fe20003800000 */
.L_x_1476:
        /* <DEDUP_REMOVED lines=16> */
.L_x_1477:
[----:B------:R-:W-:Y:S02]  /*1abb0*/  IMAD.MOV.U32 R13, RZ, RZ, R19 ;  /* 0x000000ffff0d7224 */ /* 0x000fe400078e0013 */
[----:B------:R-:W-:Y:S02]  /*1abc0*/  IMAD.MOV.U32 R12, RZ, RZ, 0x2 ;  /* 0x00000002ff0c7424 */ /* 0x000fe400078e00ff */
[----:B------:R-:W-:-:S07]  /*1abd0*/  IMAD.MOV.U32 R2, RZ, RZ, R14 ;  /* 0x000000ffff027224 */ /* 0x000fce00078e000e */
[----:B------:R-:W-:Y:S05]  /*1abe0*/  WARPSYNC.COLLECTIVE R15, `(.L_x_1478) ;  /* 0x000000000f087348 */ /* 0x000fea0003c00000 */
[----:B------:R0:W1:Y:S02]  /*1abf0*/  SHFL.IDX P6, R14, R13, R12, R11 ;  /* 0x0000000c0d0e7389 */ /* 0x00006400000c000b */
[----:B01----:R-:W-:Y:S01]  /*1ac00*/  ENDCOLLECTIVE ;  /* 0x000000000000791b */ /* 0x003fe20003800000 */
.L_x_1478:
        /* <DEDUP_REMOVED lines=16> */
.L_x_1479:
[----:B------:R-:W-:Y:S02]  /*1ad10*/  IMAD.MOV.U32 R13, RZ, RZ, R19 ;  /* 0x000000ffff0d7224 */ /* 0x000fe400078e0013 */
[----:B------:R-:W-:Y:S02]  /*1ad20*/  IMAD.MOV.U32 R12, RZ, RZ, 0x3 ;  /* 0x00000003ff0c7424 */ /* 0x000fe400078e00ff */
[----:B------:R-:W-:-:S07]  /*1ad30*/  IMAD.MOV.U32 R2, RZ, RZ, R14 ;  /* 0x000000ffff027224 */ /* 0x000fce00078e000e */
[----:B------:R-:W-:Y:S05]  /*1ad40*/  WARPSYNC.COLLECTIVE R15, `(.L_x_1480) ;  /* 0x000000000f087348 */ /* 0x000fea0003c00000 */
[----:B------:R0:W1:Y:S02]  /*1ad50*/  SHFL.IDX P6, R14, R13, R12, R11 ;  /* 0x0000000c0d0e7389 */ /* 0x00006400000c000b */
[----:B01----:R-:W-:Y:S01]  /*1ad60*/  ENDCOLLECTIVE ;  /* 0x000000000000791b */ /* 0x003fe20003800000 */
.L_x_1480:
        /* <DEDUP_REMOVED lines=16> */
.L_x_1481:
[----:B------:R-:W-:Y:S02]  /*1ae70*/  IMAD.MOV.U32 R13, RZ, RZ, R19 ;  /* 0x000000ffff0d7224 */ /* 0x000fe400078e0013 */
[----:B------:R-:W-:Y:S02]  /*1ae80*/  IMAD.MOV.U32 R12, RZ, RZ, 0x4 ;  /* 0x00000004ff0c7424 */ /* 0x000fe400078e00ff */
[----:B------:R-:W-:-:S07]  /*1ae90*/  IMAD.MOV.U32 R2, RZ, RZ, R14 ;  /* 0x000000ffff027224 */ /* 0x000fce00078e000e */
[----:B------:R-:W-:Y:S05]  /*1aea0*/  WARPSYNC.COLLECTIVE R15, `(.L_x_1482) ;  /* 0x000000000f087348 */ /* 0x000fea0003c00000 */
[----:B------:R0:W1:Y:S02]  /*1aeb0*/  SHFL.IDX P6, R14, R13, R12, R11 ;  /* 0x0000000c0d0e7389 */ /* 0x00006400000c000b */
[----:B01----:R-:W-:Y:S01]  /*1aec0*/  ENDCOLLECTIVE ;  /* 0x000000000000791b */ /* 0x003fe20003800000 */
.L_x_1482:
        /* <DEDUP_REMOVED lines=16> */
.L_x_1483:
[----:B------:R-:W-:Y:S02]  /*1afd0*/  IMAD.MOV.U32 R13, RZ, RZ, R19 ;  /* 0x000000ffff0d7224 */ /* 0x000fe400078e0013 */
[----:B------:R-:W-:Y:S02]  /*1afe0*/  IMAD.MOV.U32 R12, RZ, RZ, 0x5 ;  /* 0x00000005ff0c7424 */ /* 0x000fe400078e00ff */
[----:B------:R-:W-:-:S07]  /*1aff0*/  IMAD.MOV.U32 R2, RZ, RZ, R14 ;  /* 0x000000ffff027224 */ /* 0x000fce00078e000e */
[----:B------:R-:W-:Y:S05]  /*1b000*/  WARPSYNC.COLLECTIVE R15, `(.L_x_1484) ;  /* 0x000000000f087348 */ /* 0x000fea0003c00000 */
[----:B------:R0:W1:Y:S02]  /*1b010*/  SHFL.IDX P6, R14, R13, R12, R11 ;  /* 0x0000000c0d0e7389 */ /* 0x00006400000c000b */
[----:B01----:R-:W-:Y:S01]  /*1b020*/  ENDCOLLECTIVE ;  /* 0x000000000000791b */ /* 0x003fe20003800000 */
.L_x_1484:
        /* <DEDUP_REMOVED lines=13> */
.L_x_1485:
[----:B------:R-:W-:Y:S01]  /*1b100*/  @!PT LDS RZ, [RZ] ;  /* 0x00000000fffff984 */ /* 0x000fe20000000800 */
[----:B------:R-:W-:Y:S01]  /*1b110*/  @!PT LDS RZ, [RZ] ;  /* 0x00000000fffff984 */ /* 0x000fe20000000800 */
[----:B------:R-:W-:Y:S01]  /*1b120*/  @!PT LDS RZ, [RZ] ;  /* 0x00000000fffff984 */ /* 0x000fe20000000800 */
[----:B------:R1:W-:Y:S01]  /*1b130*/  LDGSTS.E.BYPASS.LTC128B.128 [R5+0x5400], desc[UR36][R2.64+0x80], !P0 ;  /* 0x0540008002057fae */ /* 0x0003e2000c101d64 */
[----:B------:R-:W-:-:S13]  /*1b140*/  ISETP.LT.OR P0, PT, R7, 0x41, P1 ;  /* 0x000000410700780c */ /* 0x000fda0000f01670 */
[----:B------:R1:W-:Y:S01]  /*1b150*/  LDGSTS.E.BYPASS.LTC128B.128 [R5+0x8400], desc[UR36][R2.64+0x100], !P0 ;  /* 0x0840010002057fae */ /* 0x0003e2000c101d64 */
[----:B------:R-:W-:Y:S05]  /*1b160*/  BRA `(.L_x_1486) ;  /* 0xffffffb800487947 */ /* 0x000fea000383ffff */
.L_x_1389:
[----:B0-----:R0:W1:Y:S02]  /*1b170*/  SYNCS.PHASECHK.TRANS64.TRYWAIT P0, [R0+URZ+0x30860], R3 ;  /* 0x03086003000075a7 */ /* 0x001064000800017f */
[----:B-1----:R-:W-:Y:S05]  /*1b180*/  @!P0 NANOSLEEP.SYNCS 0x989680 ;  /* 0x009896800000895d */ /* 0x002fea0003900000 */
[----:B------:R-:W1:Y:S02]  /*1b190*/  @!P0 SYNCS.PHASECHK.TRANS64 P0, [R0+URZ+0x30860], R3 ;  /* 0x03086003000085a7 */ /* 0x000e64000800007f */
[----:B-1----:R-:W-:Y:S05]  /*1b1a0*/  @!P0 BRA `(.L_x_1389) ;  /* 0xfffffffc00f08947 */ /* 0x002fea000383ffff */
[----:B------:R-:W-:Y:S05]  /*1b1b0*/  BRA `(.L_x_1487) ;  /* 0xffffffbc00607947 */ /* 0x000fea000383ffff */
.L_x_1390:
        /* <DEDUP_REMOVED lines=8> */
.L_x_1489:
[----:B------:R-:W-:Y:S05]  /*1b240*/  BSYNC B0 ;  /* 0x0000000000007941 */ /* 0x000fea0003800000 */
.L_x_1488:
[----:B------:R-:W-:Y:S02]  /*1b250*/  IMAD.MOV.U32 R13, RZ, RZ, R18 ;  /* 0x000000ffff0d7224 */ /* 0x000fe400078e0012 */
[----:B------:R-:W-:Y:S02]  /*1b260*/  IMAD.MOV.U32 R12, RZ, RZ, RZ ;  /* 0x000000ffff0c7224 */ /* 0x000fe400078e00ff */
[----:B------:R-:W-:Y:S02]  /*1b270*/  IMAD.MOV.U32 R11, RZ, RZ, 0x181f ;  /* 0x0000181fff0b7424 */ /* 0x000fe400078e00ff */
[----:B------:R-:W-:Y:S02]  /*1b280*/  IMAD.MOV.U32 R15, RZ, RZ, -0x1 ;  /* 0xffffffffff0f7424 */ /* 0x000fe400078e00ff */
[----:B------:R-:W-:Y:S02]  /*1b290*/  IMAD.MOV.U32 R3, RZ, RZ, R14 ;  /* 0x000000ffff037224 */ /* 0x000fe400078e000e */
[----:B------:R-:W-:-:S07]  /*1b2a0*/  IMAD.SHL.U32 R5, R31, 0x2, RZ ;  /* 0x000000021f057824 */ /* 0x000fce00078e00ff */
[----:B------:R-:W-:Y:S05]  /*1b2b0*/  WARPSYNC.COLLECTIVE R15, `(.L_x_1490) ;  /* 0x000000000f087348 */ /* 0x000fea0003c00000 */
[----:B------:R0:W1:Y:S02]  /*1b2c0*/  SHFL.IDX P6, R14, R13, R12, R11 ;  /* 0x0000000c0d0e7389 */ /* 0x00006400000c000b */
[----:B01----:R-:W-:Y:S01]  /*1b2d0*/  ENDCOLLECTIVE ;  /* 0x000000000000791b */ /* 0x003fe20003800000 */
.L_x_1490:
        /* <DEDUP_REMOVED lines=14> */
.L_x_1491:
        /* <DEDUP_REMOVED lines=13> */
.L_x_1492:
[----:B------:R-:W-:Y:S02]  /*1b490*/  IMAD.MOV.U32 R13, RZ, RZ, R19 ;  /* 0x000000ffff0d7224 */ /* 0x000fe400078e0013 */
[----:B------:R-:W-:Y:S01]  /*1b4a0*/  IMAD.MOV.U32 R12, RZ, RZ, 0x2 ;  /* 0x00000002ff0c7424 */ /* 0x000fe200078e00ff */
[----:B------:R-:W-:-:S13]  /*1b4b0*/  IADD3 R2, P4, R14, R5, RZ ;  /* 0x000000050e027210 */ /* 0x000fda0007f9e0ff */
[----:B------:R-:W-:Y:S05]  /*1b4c0*/  WARPSYNC.COLLECTIVE R15, `(.L_x_1493) ;  /* 0x000000000f087348 */ /* 0x000fea0003c00000 */
[----:B------:R0:W1:Y:S02]  /*1b4d0*/  SHFL.IDX P6, R14, R13, R12, R11 ;  /* 0x0000000c0d0e7389 */ /* 0x00006400000c000b */
[----:B01----:R-:W-:Y:S01]  /*1b4e0*/  ENDCOLLECTIVE ;  /* 0x000000000000791b */ /* 0x003fe20003800000 */
.L_x_1493:
        /* <DEDUP_REMOVED lines=15> */
.L_x_1494:
[----:B------:R-:W-:Y:S02]  /*1b5e0*/  IMAD.MOV.U32 R13, RZ, RZ, R19 ;  /* 0x000000ffff0d7224 */ /* 0x000fe400078e0013 */
[----:B------:R-:W-:Y:S01]  /*1b5f0*/  IMAD.MOV.U32 R12, RZ, RZ, 0x3 ;  /* 0x00000003ff0c7424 */ /* 0x000fe200078e00ff */
[----:B------:R-:W-:-:S13]  /*1b600*/  IADD3 R2, P4, R14, R5, RZ ;  /* 0x000000050e027210 */ /* 0x000fda0007f9e0ff */
[----:B------:R-:W-:Y:S05]  /*1b610*/  WARPSYNC.COLLECTIVE R15, `(.L_x_1495) ;  /* 0x000000000f087348 */ /* 0x000fea0003c00000 */
[----:B------:R0:W1:Y:S02]  /*1b620*/  SHFL.IDX P6, R14, R13, R12, R11 ;  /* 0x0000000c0d0e7389 */ /* 0x00006400000c000b */
[----:B01----:R-:W-:Y:S01]  /*1b630*/  ENDCOLLECTIVE ;  /* 0x000000000000791b */ /* 0x003fe20003800000 */
.L_x_1495:
        /* <DEDUP_REMOVED lines=15> */
.L_x_1496:
[----:B------:R-:W-:Y:S02]  /*1b730*/  IMAD.MOV.U32 R13, RZ, RZ, R19 ;  /* 0x000000ffff0d7224 */ /* 0x000fe400078e0013 */
[----:B------:R-:W-:Y:S01]  /*1b740*/  IMAD.MOV.U32 R12, RZ, RZ, 0x4 ;  /* 0x00000004ff0c7424 */ /* 0x000fe200078e00ff */
[----:B------:R-:W-:-:S13]  /*1b750*/  IADD3 R2, P4, R14, R5, RZ ;  /* 0x000000050e027210 */ /* 0x000fda0007f9e0ff */
[----:B------:R-:W-:Y:S05]  /*1b760*/  WARPSYNC.COLLECTIVE R15, `(.L_x_1497) ;  /* 0x000000000f087348 */ /* 0x000fea0003c00000 */
[----:B------:R0:W1:Y:S02]  /*1b770*/  SHFL.IDX P6, R14, R13, R12, R11 ;  /* 0x0000000c0d0e7389 */ /* 0x00006400000c000b */
[----:B01----:R-:W-:Y:S01]  /*1b780*/  ENDCOLLECTIVE ;  /* 0x000000000000791b */ /* 0x003fe20003800000 */
.L_x_1497:
        /* <DEDUP_REMOVED lines=15> */
.L_x_1498:
[----:B------:R-:W-:Y:S02]  /*1b880*/  IMAD.MOV.U32 R13, RZ, RZ, R19 ;  /* 0x000000ffff0d7224 */ /* 0x000fe400078e0013 */
[----:B------:R-:W-:Y:S01]  /*1b890*/  IMAD.MOV.U32 R12, RZ, RZ, 0x5 ;  /* 0x00000005ff0c7424 */ /* 0x000fe200078e00ff */
[----:B------:R-:W-:-:S13]  /*1b8a0*/  IADD3 R2, P4, R14, R5, RZ ;  /* 0x000000050e027210 */ /* 0x000fda0007f9e0ff */
[----:B------:R-:W-:Y:S05]  /*1b8b0*/  WARPSYNC.COLLECTIVE R15, `(.L_x_1499) ;  /* 0x000000000f087348 */ /* 0x000fea0003c00000 */
[----:B------:R0:W1:Y:S02]  /*1b8c0*/  SHFL.IDX P6, R14, R13, R12, R11 ;  /* 0x0000000c0d0e7389 */ /* 0x00006400000c000b */
[----:B01----:R-:W-:Y:S01]  /*1b8d0*/  ENDCOLLECTIVE ;  /* 0x000000000000791b */ /* 0x003fe20003800000 */
.L_x_1499:
        /* <DEDUP_REMOVED lines=14> */
.L_x_1500:
[----:B------:R-:W-:Y:S05]  /*1b9c0*/  BRA `(.L_x_1501) ;  /* 0xffffffb800647947 */ /* 0x000fea000383ffff */
.L_x_1395:
        /* <DEDUP_REMOVED lines=8> */
.L_x_1503:
[----:B------:R-:W-:Y:S05]  /*1ba50*/  BSYNC B0 ;  /* 0x0000000000007941 */ /* 0x000fea0003800000 */
.L_x_1502:
[----:B------:R-:W-:Y:S02]  /*1ba60*/  IMAD.MOV.U32 R13, RZ, RZ, R24 ;  /* 0x000000ffff0d7224 */ /* 0x000fe400078e0018 */
[----:B------:R-:W-:Y:S02]  /*1ba70*/  IMAD.MOV.U32 R12, RZ, RZ, 0x1 ;  /* 0x00000001ff0c7424 */ /* 0x000fe400078e00ff */
[----:B------:R-:W-:Y:S02]  /*1ba80*/  IMAD.MOV.U32 R11, RZ, RZ, 0x1f ;  /* 0x0000001fff0b7424 */ /* 0x000fe400078e00ff */
[----:B------:R-:W-:Y:S02]  /*1ba90*/  IMAD.MOV.U32 R15, RZ, RZ, -0x1 ;  /* 0xffffffffff0f7424 */ /* 0x000fe400078e00ff */
[----:B------:R-:W-:Y:S02]  /*1baa0*/  IMAD.IADD R9, R27, 0x1, R10 ;  /* 0x000000011b097824 */ /* 0x000fe400078e020a */
[----:B------:R-:W-:-:S07]  /*1bab0*/  IMAD.MOV.U32 R0, RZ, RZ, R14 ;  /* 0x000000ffff007224 */ /* 0x000fce00078e000e */
[----:B------:R-:W-:Y:S05]  /*1bac0*/  WARPSYNC.COLLECTIVE R15, `(.L_x_1504) ;  /* 0x000000000f087348 */ /* 0x000fea0003c00000 */
[----:B------:R0:W1:Y:S02]  /*1bad0*/  SHFL.IDX P6, R14, R13, R12, R11 ;  /* 0x0000000c0d0e7389 */ /* 0x00006400000c000b */
[----:B01----:R-:W-:Y:S01]  /*1bae0*/  ENDCOLLECTIVE ;  /* 0x000000000000791b */ /* 0x003fe20003800000 */
.L_x_1504:
[----:B------:R-:W-:Y:S02]  /*1baf0*/  ULDC UR4, c[0x0][0xc3c] ;  /* 0x00030f0000047ab9 */ /* 0x000fe40000000800 */
[----:B------:R-:W-:-:S13]  /*1bb00*/  ISETP.GE.OR P1, PT, R9, UR4, !P0 ;  /* 0x0000000409007c0c */ /* 0x000fda000c726670 */
[----:B------:R-:W0:Y:S08]  /*1bb10*/  @!P1 LDC.64 R4, c[0x0][0xc80] ;  /* 0x00032000ff049b82 */ /* 0x000e300000000a00 */
[----:B------:R-:W1:Y:S01]  /*1bb20*/  @!P1 LDC.64 R2, c[0x0][0xc78] ;  /* 0x00031e00ff029b82 */ /* 0x000e620000000a00 */
[----:B------:R-:W-:Y:S02]  /*1bb30*/  IMAD.MOV.U32 R25, RZ, RZ, RZ ;  /* 0x000000ffff197224 */ /* 0x000fe400078e00ff */
[----:B------:R-:W-:-:S02]  /*1bb40*/  IMAD.MOV.U32 R8, RZ, RZ, RZ ;  /* 0x000000ffff087224 */ /* 0x000fc400078e00ff */
[----:B------:R-:W-:Y:S02]  /*1bb50*/  IMAD.MOV.U32 R11, RZ, RZ, RZ ;  /* 0x000000ffff0b7224 */ /* 0x000fe400078e00ff */
[----:B------:R-:W-:Y:S02]  /*1bb60*/  IMAD.MOV.U32 R7, RZ, RZ, R14 ;  /* 0x000000ffff077224 */ /* 0x000fe400078e000e */
[----:B0-----:R-:W-:-:S06]  /*1bb70*/  @!P1 IMAD.WIDE R4, R9, 0x4, R4 ;  /* 0x0000000409049825 */ /* 0x001fcc00078e0204 */
[----:B------:R-:W2:Y:S01]  /*1bb80*/  @!P1 LDG.E R4, desc[UR36][R4.64] ;  /* 0x0000002404049981 */ /* 0x000ea2000c1e1900 */
[----:B-1----:R-:W-:-:S06]  /*1bb90*/  @!P1 IMAD.WIDE R2, R9, 0x4, R2 ;  /* 0x0000000409029825 */ /* 0x002fcc00078e0202 */
[----:B------:R-:W3:Y:S01]  /*1bba0*/  @!P1 LDG.E R2, desc[UR36][R2.64] ;  /* 0x0000002402029981 */ /* 0x000ee2000c1e1900 */
        /* <DEDUP_REMOVED lines=11> */
.L_x_1505:
[----:B------:R-:W-:Y:S01]  /*1bc60*/  IMAD.MOV.U32 R12, RZ, RZ, 0x2 ;  /* 0x00000002ff0c7424 */ /* 0x000fe200078e00ff */
[----:B------:R-:W-:-:S05]  /*1bc70*/  SEL R6, R14, RZ, P1 ;  /* 0x000000ff0e067207 */ /* 0x000fca0000800000 */
[----:B------:R-:W-:-:S04]  /*1bc80*/  IMAD.IADD R6, R13, 0x1, R6 ;  /* 0x000000010d067824 */ /* 0x000fc800078e0206 */
[----:B------:R-:W-:-:S07]  /*1bc90*/  IMAD.MOV.U32 R13, RZ, RZ, R6 ;  /* 0x000000ffff0d7224 */ /* 0x000fce00078e0006 */
[----:B------:R-:W-:Y:S05]  /*1bca0*/  WARPSYNC.COLLECTIVE R15, `(.L_x_1506) ;  /* 0x000000000f087348 */ /* 0x000fea0003c00000 */
[----:B------:R0:W1:Y:S02]  /*1bcb0*/  SHFL.UP P6, R14, R13, R12, R11 ;  /* 0x0400000c0d0e7389 */ /* 0x00006400000c000b */
[----:B01----:R-:W-:Y:S01]  /*1bcc0*/  ENDCOLLECTIVE ;  /* 0x000000000000791b */ /* 0x003fe20003800000 */
.L_x_1506:
        /* <DEDUP_REMOVED lines=8> */
.L_x_1507:
[----:B------:R-:W-:Y:S01]  /*1bd50*/  IMAD.MOV.U32 R12, RZ, RZ, 0x8 ;  /* 0x00000008ff0c7424 */ /* 0x000fe200078e00ff */
[----:B------:R-:W-:-:S05]  /*1bd60*/  SEL R3, R14, RZ, P3 ;  /* 0x000000ff0e037207 */ /* 0x000fca0001800000 */
[----:B------:R-:W-:-:S04]  /*1bd70*/  IMAD.IADD R3, R2, 0x1, R3 ;  /* 0x0000000102037824 */ /* 0x000fc800078e0203 */
[----:B------:R-:W-:-:S07]  /*1bd80*/  IMAD.MOV.U32 R13, RZ, RZ, R3 ;  /* 0x000000ffff0d7224 */ /* 0x000fce00078e0003 */
[----:B------:R-:W-:Y:S05]  /*1bd90*/  WARPSYNC.COLLECTIVE R15, `(.L_x_1508) ;  /* 0x000000000f087348 */ /* 0x000fea0003c00000 */
[----:B------:R0:W1:Y:S02]  /*1bda0*/  SHFL.UP P6, R14, R13, R12, R11 ;  /* 0x0400000c0d0e7389 */ /* 0x00006400000c000b */
[----:B01----:R-:W-:Y:S01]  /*1bdb0*/  ENDCOLLECTIVE ;  /* 0x000000000000791b */ /* 0x003fe20003800000 */
.L_x_1508:
[----:B------:R-:W-:Y:S01]  /*1bdc0*/  IMAD.MOV.U32 R12, RZ, RZ, 0x10 ;  /* 0x00000010ff0c7424 */ /* 0x000fe200078e00ff */
[----:B------:R-:W-:-:S05]  /*1bdd0*/  SEL R4, R14, RZ, P4 ;  /* 0x000000ff0e047207 */ /* 0x000fca0002000000 */
[----:B------:R-:W-:-:S04]  /*1bde0*/  IMAD.IADD R4, R3, 0x1, R4 ;  /* 0x0000000103047824 */ /* 0x000fc800078e0204 */
[----:B------:R-:W-:-:S07]  /*1bdf0*/  IMAD.MOV.U32 R13, RZ, RZ, R4 ;  /* 0x000000ffff0d7224 */ /* 0x000fce00078e0004 */
[----:B------:R-:W-:Y:S05]  /*1be00*/  WARPSYNC.COLLECTIVE R15, `(.L_x_1509) ;  /* 0x000000000f087348 */ /* 0x000fea0003c00000 */
[----:B------:R0:W1:Y:S02]  /*1be10*/  SHFL.UP P6, R14, R13, R12, R11 ;  /* 0x0400000c0d0e7389 */ /* 0x00006400000c000b */
[----:B01----:R-:W-:Y:S01]  /*1be20*/  ENDCOLLECTIVE ;  /* 0x000000000000791b */ /* 0x003fe20003800000 */
.L_x_1509:
        /* <DEDUP_REMOVED lines=8> */
.L_x_1510:
[----:B------:R-:W-:Y:S05]  /*1beb0*/  BRA `(.L_x_1511) ;  /* 0xffffffb800787947 */ /* 0x000fea000383ffff */
.L_x_1398:
[----:B------:R-:W-:Y:S01]  /*1bec0*/  BSSY B0, `(.L_x_1512) ;  /* 0x0000007000007945 */ /* 0x000fe20003800000 */
[----:B------:R-:W-:Y:S02]  /*1bed0*/  IMAD.MOV.U32 R12, RZ, RZ, 0x1 ;  /* 0x00000001ff0c7424 */ /* 0x000fe400078e00ff */
[----:B------:R-:W-:Y:S02]  /*1bee0*/  IMAD.MOV.U32 R11, RZ, RZ, RZ ;  /* 0x000000ffff0b7224 */ /* 0x000fe400078e00ff */
[----:B------:R-:W-:-:S07]  /*1bef0*/  IMAD.MOV.U32 R15, RZ, RZ, -0x1 ;  /* 0xffffffffff0f7424 */ /* 0x000fce00078e00ff */
[----:B------:R-:W-:Y:S05]  /*1bf00*/  WARPSYNC.COLLECTIVE R15, `(.L_x_1513) ;  /* 0x000000000f087348 */ /* 0x000fea0003c00000 */
[----:B------:R0:W1:Y:S02]  /*1bf10*/  SHFL.UP P6, R14, R13, R12, R11 ;  /* 0x0400000c0d0e7389 */ /* 0x00006400000c000b */
[----:B01----:R-:W-:Y:S01]  /*1bf20*/  ENDCOLLECTIVE ;  /* 0x000000000000791b */ /* 0x003fe20003800000 */
.L_x_1513:
[----:B------:R-:W-:Y:S05]  /*1bf30*/  BSYNC B0 ;  /* 0x0000000000007941 */ /* 0x000fea0003800000 */
.L_x_1512:
        /* <DEDUP_REMOVED lines=8> */
.L_x_1514:
[----:B------:R-:W-:Y:S01]  /*1bfc0*/  IMAD.MOV.U32 R12, RZ, RZ, 0x4 ;  /* 0x00000004ff0c7424 */ /* 0x000fe200078e00ff */
[----:B------:R-:W-:-:S05]  /*1bfd0*/  SEL R2, R14, RZ, P2 ;  /* 0x000000ff0e027207 */ /* 0x000fca0001000000 */
[----:B------:R-:W-:-:S04]  /*1bfe0*/  IMAD.IADD R2, R13, 0x1, R2 ;  /* 0x000000010d027824 */ /* 0x000fc800078e0202 */
[----:B------:R-:W-:-:S07]  /*1bff0*/  IMAD.MOV.U32 R13, RZ, RZ, R2 ;  /* 0x000000ffff0d7224 */ /* 0x000fce00078e0002 */
[----:B------:R-:W-:Y:S05]  /*1c000*/  WARPSYNC.COLLECTIVE R15, `(.L_x_1515) ;  /* 0x000000000f087348 */ /* 0x000fea0003c00000 */
[----:B------:R0:W1:Y:S02]  /*1c010*/  SHFL.UP P6, R14, R13, R12, R11 ;  /* 0x0400000c0d0e7389 */ /* 0x00006400000c000b */
[----:B01----:R-:W-:Y:S01]  /*1c020*/  ENDCOLLECTIVE ;  /* 0x000000000000791b */ /* 0x003fe20003800000 */
.L_x_1515:
[----:B------:R-:W-:Y:S01]  /*1c030*/  IMAD.MOV.U32 R12, RZ, RZ, 0x8 ;  /* 0x00000008ff0c7424 */ /* 0x000fe200078e00ff */
[----:B------:R-:W-:-:S05]  /*1c040*/  SEL R3, R14, RZ, P3 ;  /* 0x000000ff0e037207 */ /* 0x000fca0001800000 */
[----:B------:R-:W-:-:S04]  /*1c050*/  IMAD.IADD R3, R2, 0x1, R3 ;  /* 0x0000000102037824 */ /* 0x000fc800078e0203 */
[----:B------:R-:W-:-:S07]  /*1c060*/  IMAD.MOV.U32 R13, RZ, RZ, R3 ;  /* 0x000000ffff0d7224 */ /* 0x000fce00078e0003 */
[----:B------:R-:W-:Y:S05]  /*1c070*/  WARPSYNC.COLLECTIVE R15, `(.L_x_1516) ;  /* 0x000000000f087348 */ /* 0x000fea0003c00000 */
[----:B------:R0:W1:Y:S02]  /*1c080*/  SHFL.UP P6, R14, R13, R12, R11 ;  /* 0x0400000c0d0e7389 */ /* 0x00006400000c000b */
[----:B01----:R-:W-:Y:S01]  /*1c090*/  ENDCOLLECTIVE ;  /* 0x000000000000791b */ /* 0x003fe20003800000 */
.L_x_1516:
[----:B------:R-:W-:Y:S01]  /*1c0a0*/  IMAD.MOV.U32 R12, RZ, RZ, 0x10 ;  /* 0x00000010ff0c7424 */ /* 0x000fe200078e00ff */
[----:B------:R-:W-:-:S05]  /*1c0b0*/  SEL R4, R14, RZ, P4 ;  /* 0x000000ff0e047207 */ /* 0x000fca0002000000 */
[----:B------:R-:W-:-:S04]  /*1c0c0*/  IMAD.IADD R4, R3, 0x1, R4 ;  /* 0x0000000103047824 */ /* 0x000fc800078e0204 */
[----:B------:R-:W-:-:S07]  /*1c0d0*/  IMAD.MOV.U32 R13, RZ, RZ, R4 ;  /* 0x000000ffff0d7224 */ /* 0x000fce00078e0004 */
[----:B------:R-:W-:Y:S05]  /*1c0e0*/  WARPSYNC.COLLECTIVE R15, `(.L_x_1517) ;  /* 0x000000000f087348 */ /* 0x000fea0003c00000 */
[----:B------:R0:W1:Y:S02]  /*1c0f0*/  SHFL.UP P6, R14, R13, R12, R11 ;  /* 0x0400000c0d0e7389 */ /* 0x00006400000c000b */
[----:B01----:R-:W-:Y:S01]  /*1c100*/  ENDCOLLECTIVE ;  /* 0x000000000000791b */ /* 0x003fe20003800000 */
.L_x_1517:
        /* <DEDUP_REMOVED lines=8> */
.L_x_1518:
[----:B------:R-:W-:Y:S05]  /*1c190*/  BRA `(.L_x_1519) ;  /* 0xffffffb800647947 */ /* 0x000fea000383ffff */
.L_x_1400:
[----:B------:R-:W-:Y:S01]  /*1c1a0*/  BSSY B0, `(.L_x_1520) ;  /* 0x0000006000007945 */ /* 0x000fe20003800000 */
[----:B------:R-:W-:Y:S01]  /*1c1b0*/  PLOP3.LUT P6, PT, P6, PT, PT, 0x8, 0x0 ;  /* 0x000000000000781c */ /* 0x000fe200037ce170 */
[----:B------:R-:W-:-:S12]  /*1c1c0*/  IMAD.MOV.U32 R15, RZ, RZ, -0x1 ;  /* 0xffffffffff0f7424 */ /* 0x000fd800078e00ff */
[----:B0-----:R-:W-:Y:S05]  /*1c1d0*/  WARPSYNC.COLLECTIVE R15, `(.L_x_1521) ;  /* 0x000000000f087348 */ /* 0x001fea0003c00000 */
[----:B------:R-:W-:Y:S01]  /*1c1e0*/  VOTE.ANY R14, PT, P6 ;  /* 0x00000000000e7806 */ /* 0x000fe200030e0100 */
[----:B0-----:R-:W-:Y:S06]  /*1c1f0*/  ENDCOLLECTIVE ;  /* 0x000000000000791b */ /* 0x001fec0003800000 */
.L_x_1521:
[----:B------:R-:W-:Y:S05]  /*1c200*/  BSYNC B0 ;  /* 0x0000000000007941 */ /* 0x000fea0003800000 */
.L_x_1520:
[----:B------:R-:W-:Y:S02]  /*1c210*/  IMAD.MOV.U32 R3, RZ, RZ, R14 ;  /* 0x000000ffff037224 */ /* 0x000fe400078e000e */
[----:B------:R-:W-:Y:S02]  /*1c220*/  IMAD.MOV.U32 R13, RZ, RZ, R25 ;  /* 0x000000ffff0d7224 */ /* 0x000fe400078e0019 */
[----:B------:R0:W1:Y:S01]  /*1c230*/  POPC R12, R3 ;  /* 0x00000003000c7309 */ /* 0x0000620000000000 */
[----:B------:R-:W-:Y:S02]  /*1c240*/  IMAD.MOV.U32 R11, RZ, RZ, 0x1f ;  /* 0x0000001fff0b7424 */ /* 0x000fe400078e00ff */
[----:B------:R-:W-:-:S07]  /*1c250*/  IMAD.MOV.U32 R15, RZ, RZ, -0x1 ;  /* 0xffffffffff0f7424 */ /* 0x000fce00078e00ff */
[----:B01----:R-:W-:Y:S05]  /*1c260*/  WARPSYNC.COLLECTIVE R15, `(.L_x_1522) ;  /* 0x000000000f087348 */ /* 0x003fea0003c00000 */
[----:B-1----:R1:W2:Y:S02]  /*1c270*/  SHFL.IDX P6, R14, R13, R12, R11 ;  /* 0x0000000c0d0e7389 */ /* 0x0022a400000c000b */
[----:B012---:R-:W-:Y:S01]  /*1c280*/  ENDCOLLECTIVE ;  /* 0x000000000000791b */ /* 0x007fe20003800000 */
.L_x_1522:
[----:B------:R-:W-:Y:S02]  /*1c290*/  IMAD.IADD R27, R12, 0x1, R27 ;  /* 0x000000010c1b7824 */ /* 0x000fe400078e021b */
[----:B------:R-:W-:Y:S02]  /*1c2a0*/  IMAD.MOV.U32 R13, RZ, RZ, R8 ;  /* 0x000000ffff0d7224 */ /* 0x000fe400078e0008 */
[----:B------:R-:W-:-:S07]  /*1c2b0*/  IMAD.MOV.U32 R25, RZ, RZ, R14 ;  /* 0x000000ffff197224 */ /* 0x000fce00078e000e */
[----:B------:R-:W-:Y:S05]  /*1c2c0*/  WARPSYNC.COLLECTIVE R15, `(.L_x_1523) ;  /* 0x000000000f087348 */ /* 0x000fea0003c00000 */
[----:B------:R0:W1:Y:S02]  /*1c2d0*/  SHFL.IDX P6, R14, R13, R12, R11 ;  /* 0x0000000c0d0e7389 */ /* 0x00006400000c000b */
[----:B01----:R-:W-:Y:S01]  /*1c2e0*/  ENDCOLLECTIVE ;  /* 0x000000000000791b */ /* 0x003fe20003800000 */
.L_x_1523:
[----:B------:R-:W-:Y:S01]  /*1c2f0*/  IMAD.MOV.U32 R8, RZ, RZ, R14 ;  /* 0x000000ffff087224 */ /* 0x000fe200078e000e */
[----:B------:R-:W-:Y:S06]  /*1c300*/  BRA `(.L_x_1524) ;  /* 0xffffffb800487947 */ /* 0x000fec000383ffff */
.L_x_1402:
[----:B------:R-:W-:Y:S01]  /*1c310*/  BSSY B0, `(.L_x_1525) ;  /* 0x0000007000007945 */ /* 0x000fe20003800000 */
[----:B------:R-:W-:Y:S02]  /*1c320*/  IMAD.MOV.U32 R13, RZ, RZ, R2 ;  /* 0x000000ffff0d7224 */ /* 0x000fe400078e0002 */
[----:B------:R-:W-:Y:S02]  /*1c330*/  IMAD.MOV.U32 R11, RZ, RZ, 0x1f ;  /* 0x0000001fff0b7424 */ /* 0x000fe400078e00ff */
[----:B------:R-:W-:-:S07]  /*1c340*/  IMAD.MOV.U32 R15, RZ, RZ, -0x1 ;  /* 0xffffffffff0f7424 */ /* 0x000fce00078e00ff */
[----:B0-23--:R-:W-:Y:S05]  /*1c350*/  WARPSYNC.COLLECTIVE R15, `(.L_x_1526) ;  /* 0x000000000f087348 */ /* 0x00dfea0003c00000 */
[----:B------:R1:W4:Y:S02]  /*1c360*/  SHFL.IDX P6, R14, R13, R12, R11 ;  /* 0x0000000c0d0e7389 */ /* 0x00032400000c000b */
[----:B01234-:R-:W-:Y:S01]  /*1c370*/  ENDCOLLECTIVE ;  /* 0x000000000000791b */ /* 0x01ffe20003800000 */
.L_x_1526:
[----:B------:R-:W-:Y:S05]  /*1c380*/  BSYNC B0 ;  /* 0x0000000000007941 */ /* 0x000fea0003800000 */
.L_x_1525:
[----:B------:R-:W-:Y:S01]  /*1c390*/  IMAD.MOV.U32 R6, RZ, RZ, R14 ;  /* 0x000000ffff067224 */ /* 0x000fe200078e000e */
[----:B------:R-:W-:Y:S06]  /*1c3a0*/  BRA `(.L_x_1401) ;  /* 0xffffffb800387947 */ /* 0x000fec000383ffff */
.L_x_1408:
[----:B0-----:R0:W1:Y:S02]  /*1c3b0*/  SYNCS.PHASECHK.TRANS64.TRYWAIT P0, [R4+URZ+0x30820], R0 ;  /* 0x03082000040075a7 */ /* 0x001064000800017f */
[----:B-1----:R-:W-:Y:S05]  /*1c3c0*/  @!P0 NANOSLEEP.SYNCS 0x989680 ;  /* 0x009896800000895d */ /* 0x002fea0003900000 */
[----:B------:R-:W1:Y:S02]  /*1c3d0*/  @!P0 SYNCS.PHASECHK.TRANS64 P0, [R4+URZ+0x30820], R0 ;  /* 0x03082000040085a7 */ /* 0x000e64000800007f */
[----:B-1----:R-:W-:Y:S05]  /*1c3e0*/  @!P0 BRA `(.L_x_1408) ;  /* 0xfffffffc00f08947 */ /* 0x002fea000383ffff */
[----:B------:R-:W-:Y:S05]  /*1c3f0*/  BRA `(.L_x_1527) ;  /* 0xffffffc000907947 */ /* 0x000fea000383ffff */
.L_x_1409:
        /* <DEDUP_REMOVED lines=8> */
[----:B0-2---:R-:W-:Y:S05]  /*1c480*/  WARPSYNC.COLLECTIVE R15, `(.L_x_1529) ;  /* 0x000000000f087348 */ /* 0x005fea0003c00000 */
[----:B------:R1:W3:Y:S02]  /*1c490*/  SHFL.IDX P6, R14, R13, R12, R11 ;  /* 0x0000000c0d0e7389 */ /* 0x0002e400000c000b */
[----:B0123--:R-:W-:Y:S01]  /*1c4a0*/  ENDCOLLECTIVE ;  /* 0x000000000000791b */ /* 0x00ffe20003800000 */
.L_x_1529:
[----:B------:R-:W-:Y:S05]  /*1c4b0*/  BSYNC B0 ;  /* 0x0000000000007941 */ /* 0x000fea0003800000 */
.L_x_1528:
[----:B------:R-:W-:Y:S05]  /*1c4c0*/  BRA `(.L_x_1530) ;  /* 0xffffffc000787947 */ /* 0x000fea000383ffff */
.L_x_1412:
[----:B------:R-:W-:Y:S01]  /*1c4d0*/  BSSY B1, `(.L_x_1531) ;  /* 0x0000006000017945 */ /* 0x000fe20003800000 */
[----:B------:R-:W-:-:S07]  /*1c4e0*/  IMAD.MOV.U32 R15, RZ, RZ, -0x1 ;  /* 0xffffffffff0f7424 */ /* 0x000fce00078e00ff */
[----:B0-2---:R-:W-:Y:S05]  /*1c4f0*/  WARPSYNC.COLLECTIVE R15, `(.L_x_1532) ;  /* 0x000000000f0c7348 */ /* 0x005fea0003c00000 */
[----:B------:R-:W-:Y:S02]  /*1c500*/  ELECT P6, UR62, PT ;  /* 0x00000000003e782f */ /* 0x000fe400038c0000 */
[----:B------:R-:W-:Y:S01]  /*1c510*/  MOV R14, UR62 ;  /* 0x0000003e000e7c02 */ /* 0x000fe20008000f00 */
[----:B0-2---:R-:W-:Y:S10]  /*1c520*/  ENDCOLLECTIVE ;  /* 0x000000000000791b */ /* 0x005ff40003800000 */
.L_x_1532:
[----:B------:R-:W-:Y:S05]  /*1c530*/  BSYNC B1 ;  /* 0x0000000000017941 */ /* 0x000fea0003800000 */
.L_x_1531:
[----:B------:R-:W-:Y:S05]  /*1c540*/  BRA `(.L_x_1533) ;  /* 0xffffffc000707947 */ /* 0x000fea000383ffff */
.L_x_1414:
[----:B0-----:R0:W1:Y:S02]  /*1c550*/  SYNCS.PHASECHK.TRANS64.TRYWAIT P1, [R5+URZ+0x30840], R0 ;  /* 0x03084000050075a7 */ /* 0x001064000802017f */
[----:B-1----:R-:W-:Y:S05]  /*1c560*/  @!P1 NANOSLEEP.SYNCS 0x989680 ;  /* 0x009896800000995d */ /* 0x002fea0003900000 */
[----:B------:R-:W1:Y:S02]  /*1c570*/  @!P1 SYNCS.PHASECHK.TRANS64 P1, [R5+URZ+0x30840], R0 ;  /* 0x03084000050095a7 */ /* 0x000e64000802007f */
[----:B-1----:R-:W-:Y:S05]  /*1c580*/  @!P1 BRA `(.L_x_1414) ;  /* 0xfffffffc00f09947 */ /* 0x002fea000383ffff */
[----:B------:R-:W-:Y:S05]  /*1c590*/  BRA `(.L_x_1534) ;  /* 0xffffffc000987947 */ /* 0x000fea000383ffff */
.L_x_1416:
[----:B-1----:R1:W3:Y:S02]  /*1c5a0*/  SYNCS.PHASECHK.TRANS64.TRYWAIT P1, [R23+URZ+0x30840], R2 ;  /* 0x03084002170075a7 */ /* 0x0022e4000802017f */
[----:B---3--:R-:W-:Y:S05]  /*1c5b0*/  @!P1 NANOSLEEP.SYNCS 0x989680 ;  /* 0x009896800000995d */ /* 0x008fea0003900000 */
[----:B------:R-:W3:Y:S02]  /*1c5c0*/  @!P1 SYNCS.PHASECHK.TRANS64 P1, [R23+URZ+0x30840], R2 ;  /* 0x03084002170095a7 */ /* 0x000ee4000802007f */
[----:B---3--:R-:W-:Y:S05]  /*1c5d0*/  @!P1 BRA `(.L_x_1416) ;  /* 0xfffffffc00f09947 */ /* 0x008fea000383ffff */
[----:B------:R-:W-:Y:S05]  /*1c5e0*/  BRA `(.L_x_1535) ;  /* 0xffffffc000a47947 */ /* 0x000fea000383ffff */
.L_x_1418:
[----:B---3--:R3:W4:Y:S02]  /*1c5f0*/  SYNCS.PHASECHK.TRANS64.TRYWAIT P1, [R5+URZ+0x30860], R0 ;  /* 0x03086000050075a7 */ /* 0x008724000802017f */
[----:B----4-:R-:W-:Y:S05]  /*1c600*/  @!P1 NANOSLEEP.SYNCS 0x989680 ;  /* 0x009896800000995d */ /* 0x010fea0003900000 */
[----:B------:R-:W4:Y:S02]  /*1c610*/  @!P1 SYNCS.PHASECHK.TRANS64 P1, [R5+URZ+0x30860], R0 ;  /* 0x03086000050095a7 */ /* 0x000f24000802007f */
[----:B----4-:R-:W-:Y:S05]  /*1c620*/  @!P1 BRA `(.L_x_1418) ;  /* 0xfffffffc00f09947 */ /* 0x010fea000383ffff */
[----:B------:R-:W-:Y:S05]  /*1c630*/  BRA `(.L_x_1536) ;  /* 0xffffffc000a07947 */ /* 0x000fea000383ffff */
.L_x_1537:
        /* <DEDUP_REMOVED lines=12> */
.L_x_3214:


//--------------------- .text._ZN7cutlass13device_kernelIN5flash11enable_sm90INS1_16FlashAttnFwdSm90INS1_25CollectiveMainloopFwdSm90ILi2EN4cute5tupleIJNS5_1CILi1EEES8_S8_EEENS6_IJNS7_ILi128EEENS7_ILi96EEENS7_ILi192EEEEEELi192ENS_6half_tEfNS_4arch4Sm90ELb0ELb1ELb0ELb1ELb1ELb1ELb0ELb1ELb1ELb1ELb1ELb0EEENS1_21CollectiveEpilogueFwdINS6_IJSA_SC_SB_EEES9_SE_SG_Li256ELb1ELb1ELb1ELb0EEENS1_36VarlenDynamicPersistentTileSchedulerILi128ELi96ELi256ELi128ELb1ELb1ELb1ELb1ELb0ELb1EEEEEEEEEvNT_6ParamsE --------------------------
	.section	.text._ZN7cutlass13device_kernelIN5flash11enable_sm90INS1_16FlashAttnFwdSm90INS1_25CollectiveMainloopFwdSm90ILi2EN4cute5tupleIJNS5_1CILi1EEES8_S8_EEENS6_IJNS7_ILi128EEENS7_ILi96EEENS7_ILi192EEEEEELi192ENS_6half_tEfNS_4arch4Sm90ELb0ELb1ELb0ELb1ELb1ELb1ELb0ELb1ELb1ELb1ELb1ELb0EEENS1_21CollectiveEpilogueFwdINS6_IJSA_SC_SB_EEES9_SE_SG_Li256ELb1ELb1ELb1ELb0EEENS1_36VarlenDynamicPersistentTileSchedulerILi128ELi96ELi256ELi128ELb1ELb1ELb1ELb1ELb0ELb1EEEEEEEEEvNT_6ParamsE,"ax",@progbits
	.align	128
.text._ZN7cutlass13device_kernelIN5flash11enable_sm90INS1_16FlashAttnFwdSm90INS1_25CollectiveMainloopFwdSm90ILi2EN4cute5tupleIJNS5_1CILi1EEES8_S8_EEENS6_IJNS7_ILi128EEENS7_ILi96EEENS7_ILi192EEEEEELi192ENS_6half_tEfNS_4arch4Sm90ELb0ELb1ELb0ELb1ELb1ELb1ELb0ELb1ELb1ELb1ELb1ELb0EEENS1_21CollectiveEpilogueFwdINS6_IJSA_SC_SB_EEES9_SE_SG_Li256ELb1ELb1ELb1ELb0EEENS1_36VarlenDynamicPersistentTileSchedulerILi128ELi96ELi256ELi128ELb1ELb1ELb1ELb1ELb0ELb1EEEEEEEEEvNT_6ParamsE:
        .type           _ZN7cutlass13device_kernelIN5flash11enable_sm90INS1_16FlashAttnFwdSm90INS1_25CollectiveMainloopFwdSm90ILi2EN4cute5tupleIJNS5_1CILi1EEES8_S8_EEENS6_IJNS7_ILi128EEENS7_ILi96EEENS7_ILi192EEEEEELi192ENS_6half_tEfNS_4arch4Sm90ELb0ELb1ELb0ELb1ELb1ELb1ELb0ELb1ELb1ELb1ELb1ELb0EEENS1_21CollectiveEpilogueFwdINS6_IJSA_SC_SB_EEES9_SE_SG_Li256ELb1ELb1ELb1ELb0EEENS1_36VarlenDynamicPersistentTileSchedulerILi128ELi96ELi256ELi128ELb1ELb1ELb1ELb1ELb0ELb1EEEEEEEEEvNT_6ParamsE,@function
        .size           _ZN7cutlass13device_kernelIN5flash11enable_sm90INS1_16FlashAttnFwdSm90INS1_25CollectiveMainloopFwdSm90ILi2EN4cute5tupleIJNS5_1CILi1EEES8_S8_EEENS6_IJNS7_ILi128EEENS7_ILi96EEENS7_ILi192EEEEEELi192ENS_6half_tEfNS_4arch4Sm90ELb0ELb1ELb0ELb1ELb1ELb1ELb0ELb1ELb1ELb1ELb1ELb0EEENS1_21CollectiveEpilogueFwdINS6_IJSA_SC_SB_EEES9_SE_SG_Li256ELb1ELb1ELb1ELb0EEENS1_36VarlenDynamicPersistentTileSchedulerILi128ELi96ELi256ELi128ELb1ELb1ELb1ELb1ELb0ELb1EEEEEEEEEvNT_6ParamsE,(.L_x_3215 - _ZN7cutlass13device_kernelIN5flash11enable_sm90INS1_16FlashAttnFwdSm90INS1_25CollectiveMainloopFwdSm90ILi2EN4cute5tupleIJNS5_1CILi1EEES8_S8_EEENS6_IJNS7_ILi128EEENS7_ILi96EEENS7_ILi192EEEEEELi192ENS_6half_tEfNS_4arch4Sm90ELb0ELb1ELb0ELb1ELb1ELb1ELb0ELb1ELb1ELb1ELb1ELb0EEENS1_21CollectiveEpilogueFwdINS6_IJSA_SC_SB_EEES9_SE_SG_Li256ELb1ELb1ELb1ELb0EEENS1_36VarlenDynamicPersistentTileSchedulerILi128ELi96ELi256ELi128ELb1ELb1ELb1ELb1ELb0ELb1EEEEEEEEEvNT_6ParamsE)
        .other          _ZN7cutlass13device_kernelIN5flash11enable_sm90INS1_16FlashAttnFwdSm90INS1_25CollectiveMainloopFwdSm90ILi2EN4cute5tupleIJNS5_1CILi1EEES8_S8_EEENS6_IJNS7_ILi128EEENS7_ILi96EEENS7_ILi192EEEEEELi192ENS_6half_tEfNS_4arch4Sm90ELb0ELb1ELb0ELb1ELb1ELb1ELb0ELb1ELb1ELb1ELb1ELb0EEENS1_21CollectiveEpilogueFwdINS6_IJSA_SC_SB_EEES9_SE_SG_Li256ELb1ELb1ELb1ELb0EEENS1_36VarlenDynamicPersistentTileSchedulerILi128ELi96ELi256ELi128ELb1ELb1ELb1ELb1ELb0ELb1EEEEEEEEEvNT_6ParamsE,@"STO_CUDA_ENTRY STV_DEFAULT"
_ZN7cutlass13device_kernelIN5flash11enable_sm90INS1_16FlashAttnFwdSm90INS1_25CollectiveMainloopFwdSm90ILi2EN4cute5tupleIJNS5_1CILi1EEES8_S8_EEENS6_IJNS7_ILi128EEENS7_ILi96EEENS7_ILi192EEEEEELi192ENS_6half_tEfNS_4arch4Sm90ELb0ELb1ELb0ELb1ELb1ELb1ELb0ELb1ELb1ELb1ELb1ELb0EEENS1_21CollectiveEpilogueFwdINS6_IJSA_SC_SB_EEES9_SE_SG_Li256ELb1ELb1ELb1ELb0EEENS1_36VarlenDynamicPersistentTileSchedulerILi128ELi96ELi256ELi128ELb1ELb1ELb1ELb1ELb0ELb1EEEEEEEEEvNT_6ParamsE:
        /* <DEDUP_REMOVED lines=18> */
.L_x_1539:
[----:B------:R-:W-:Y:S05]  /*0120*/  BSYNC B0 ;  /* 0x0000000000007941 */ /* 0x000fea0003800000 */
.L_x_1538:
        /* <DEDUP_REMOVED lines=41> */
.L_x_1540:
        /* <DEDUP_REMOVED lines=22> */
.L_x_1541:
        /* <DEDUP_REMOVED lines=18> */
.L_x_1542:
        /* <DEDUP_REMOVED lines=22> */
.L_x_1543:
        /* <DEDUP_REMOVED lines=22> */
.L_x_1544:
[----:B0-----:R-:W-:Y:S01]  /*0900*/  UMOV UR4, 0x1 ;  /* 0x0000000100047882 */ /* 0x001fe20000000000 */
[----:B------:R-:W-:Y:S01]  /*0910*/  PLOP3.LUT P0, PT, PT, PT, UP0, 0x80, 0x0 ;  /* 0x000000000000781c */ /* 0x000fe20003f0f008 */
[----:B------:R-:W-:Y:S01]  /*0920*/  USEL UR4, UR4, 0x2, !UP0 ;  /* 0x0000000204047887 */ /* 0x000fe2000c000000 */
[----:B------:R-:W-:Y:S01]  /*0930*/  NOP ;  /* 0x0000000000007918 */ /* 0x000fe20000000000 */
[----:B------:R-:W-:Y:S01]  /*0940*/  ULDC.64 UR60, c[0x0][0x208] ;  /* 0x00008200003c7ab9 */ /* 0x000fe20000000a00 */
[----:B------:R-:W-:Y:S03]  /*0950*/  BSSY B9, `(.L_x_1545) ;  /* 0x0002bf4000097945 */ /* 0x000fe60003800000 */
[----:B------:R-:W-:-:S05]  /*0960*/  IMAD.U32 R3, RZ, RZ, UR4 ;  /* 0x00000004ff037e24 */ /* 0x000fca000f8e00ff */
[----:B------:R0:W-:Y:S01]  /*0970*/  STL [R1+0x68], R3 ;  /* 0x0000680301007387 */ /* 0x0001e20000100800 */
[----:B-12-4-:R-:W-:Y:S06]  /*0980*/  BAR.SYNC.DEFER_BLOCKING 0x0 ;  /* 0x0000000000007b1d */ /* 0x016fec0000010000 */
[----:B------:R-:W-:Y:S05]  /*0990*/  @!P0 BRA `(.L_x_1546) ;  /* 0x0000023c000c8947 */ /* 0x000fea0003800000 */
.L_x_1547:
[----:B------:R-:W-:-:S08]  /*09a0*/  NOP ;  /* 0x0000000000007918 */ /* 0x000fd00000000000 */
[----:B------:R-:W1:Y:S02]  /*09b0*/  USETMAXREG.TRY_ALLOC.CTAPOOL UP0, 0xe8 ;  /* 0x000000e8000079c8 */ /* 0x000e640008000600 */
[----:B-1----:R-:W-:-:S13]  /*09c0*/  PLOP3.LUT P0, PT, PT, PT, UP0, 0x80, 0x0 ;  /* 0x000000000000781c */ /* 0x002fda0003f0f008 */
[----:B------:R-:W-:Y:S05]  /*09d0*/  @!P0 BRA `(.L_x_1547) ;  /* 0xfffffffc00f08947 */ /* 0x000fea000383ffff */
[----:B------:R-:W1:Y:S08]  /*09e0*/  S2UR UR4, SR_CgaCtaId ;  /* 0x00000000000479c3 */ /* 0x000e700000008800 */
[----:B------:R-:W-:Y:S06]  /*09f0*/  BAR.ARV 0x8, 0x180 ;  /* 0x0206000000007b1d */ /* 0x000fec0000002000 */
[----:B------:R-:W-:-:S02]  /*0a00*/  MOV R2, 0x400 ;  /* 0x0000040000027802 */ /* 0x000fc40000000f00 */
[----:B------:R-:W-:Y:S01]  /*0a10*/  BAR.SYNC.DEFER_BLOCKING 0x5, 0x180 ;  /* 0x0146000000007b1d */ /* 0x000fe20000010000 */
[----:B-1----:R-:W-:-:S05]  /*0a20*/  IMAD.U32 R205, RZ, RZ, UR4 ;  /* 0x00000004ffcd7e24 */ /* 0x002fca000f8e00ff */
[----:B------:R-:W-:Y:S01]  /*0a30*/  ULDC UR4, c[0x0][0xc3c] ;  /* 0x00030f0000047ab9 */ /* 0x000fe20000000800 */
[----:B------:R-:W-:-:S05]  /*0a40*/  LEA R17, R205, R2, 0x18 ;  /* 0x00000002cd117211 */ /* 0x000fca00078ec0ff */
[----:B------:R-:W1:Y:S01]  /*0a50*/  LDS.128 R24, [R17+0x308d0] ;  /* 0x0308d00011187984 */ /* 0x000e620000000c00 */
[----:B------:R-:W-:Y:S06]  /*0a60*/  BAR.ARV 0x4, 0x180 ;  /* 0x0106000000007b1d */ /* 0x000fec0000002000 */
[----:B-1----:R-:W-:-:S13]  /*0a70*/  ISETP.GE.AND P0, PT, R27, UR4, PT ;  /* 0x000000041b007c0c */ /* 0x002fda000bf06270 */
[----:B------:R-:W-:Y:S05]  /*0a80*/  @P0 BRA `(.L_x_1548) ;  /* 0x000002bc00800947 */ /* 0x000fea0003800000 */
[----:B0-----:R-:W2:Y:S01]  /*0a90*/  LDL R3, [R1+0x68] ;  /* 0x0000680001037983 */ /* 0x001ea20000100800 */
[----:B------:R-:W-:Y:S01]  /*0aa0*/  VIADD R0, R0, 0xffffff80 ;  /* 0xffffff8000007836 */ /* 0x000fe20000000000 */
[----:B------:R-:W-:Y:S01]  /*0ab0*/  R2UR UR4, R17 ;  /* 0x00000000110472ca */ /* 0x000fe200000e0000 */
[----:B------:R-:W-:Y:S02]  /*0ac0*/  IMAD.MOV.U32 R22, RZ, RZ, RZ ;  /* 0x000000ffff167224 */ /* 0x000fe400078e00ff */
[----:B------:R-:W-:Y:S02]  /*0ad0*/  IMAD.MOV.U32 R220, RZ, RZ, RZ ;  /* 0x000000ffffdc7224 */ /* 0x000fe400078e00ff */
[----:B------:R-:W-:Y:S02]  /*0ae0*/  IMAD.MOV.U32 R197, RZ, RZ, RZ ;  /* 0x000000ffffc57224 */ /* 0x000fe400078e00ff */
[----:B------:R-:W-:-:S06]  /*0af0*/  IMAD.MOV.U32 R194, RZ, RZ, RZ ;  /* 0x000000ffffc27224 */ /* 0x000fcc00078e00ff */
[----:B------:R-:W-:Y:S01]  /*0b00*/  UIADD3 UR4, UR4, 0x12400, URZ ;  /* 0x0001240004047890 */ /* 0x000fe2000fffe03f */
[----:B--2---:R-:W-:Y:S02]  /*0b10*/  R2UR UR5, R3 ;  /* 0x00000000030572ca */ /* 0x004fe400000e0000 */
[----:B------:R-:W-:-:S04]  /*0b20*/  SHF.R.S32.HI R3, RZ, 0x1f, R0 ;  /* 0x0000001fff037819 */ /* 0x000fc80000011400 */
[CC--:B------:R-:W-:Y:S02]  /*0b30*/  LEA.HI R2, R3.reuse, R0.reuse, RZ, 0x7 ;  /* 0x0000000003027211 */ /* 0x0c0fe400078f38ff */
[----:B------:R-:W-:Y:S02]  /*0b40*/  LEA.HI R4, R3, R0, RZ, 0x4 ;  /* 0x0000000003047211 */ /* 0x000fe400078f20ff */
[----:B------:R-:W-:Y:S02]  /*0b50*/  LOP3.LUT R5, R2, 0xffffff80, RZ, 0xc0, !PT ;  /* 0xffffff8002057812 */ /* 0x000fe400078ec0ff */
[----:B------:R-:W-:Y:S01]  /*0b60*/  SHF.R.S32.HI R7, RZ, 0x4, R4 ;  /* 0x00000004ff077819 */ /* 0x000fe20000011404 */
[----:B------:R-:W-:Y:S02]  /*0b70*/  ULOP3.LUT UR5, UR5, 0x1, URZ, 0xfc, !UPT ;  /* 0x0000000105057892 */ /* 0x000fe4000f8efc3f */
[----:B------:R-:W-:Y:S01]  /*0b80*/  IMAD.IADD R14, R0, 0x1, -R5 ;  /* 0x00000001000e7824 */ /* 0x000fe200078e0a05 */
[----:B------:R-:W-:-:S04]  /*0b90*/  LEA.HI R5, R4, R7, RZ, 0x1 ;  /* 0x0000000704057211 */ /* 0x000fc800078f08ff */
[----:B------:R-:W-:Y:S01]  /*0ba0*/  SHF.R.S32.HI R9, RZ, 0x1f, R14 ;  /* 0x0000001fff097819 */ /* 0x000fe2000001140e */
[----:B------:R-:W-:Y:S01]  /*0bb0*/  STL [R1+0x5c], R14 ;  /* 0x00005c0e01007387 */ /* 0x000fe20000100800 */
[----:B------:R-:W-:Y:S02]  /*0bc0*/  LOP3.LUT R6, R5, 0x1ffffffe, RZ, 0xc0, !PT ;  /* 0x1ffffffe05067812 */ /* 0x000fe400078ec0ff */
[----:B------:R-:W-:Y:S02]  /*0bd0*/  LEA.HI R10, R9, R14, RZ, 0x2 ;  /* 0x0000000e090a7211 */ /* 0x000fe400078f10ff */
[----:B------:R-:W-:Y:S01]  /*0be0*/  SHF.R.S32.HI R5, RZ, 0x7, R2 ;  /* 0x00000007ff057819 */ /* 0x000fe20000011402 */
[----:B------:R-:W-:Y:S01]  /*0bf0*/  IMAD.IADD R7, R7, 0x1, -R6 ;  /* 0x0000000107077824 */ /* 0x000fe200078e0a06 */
[--C-:B------:R-:W-:Y:S02]  /*0c00*/  SHF.R.S32.HI R8, RZ, 0x2, R10.reuse ;  /* 0x00000002ff087819 */ /* 0x100fe4000001140a */
[----:B------:R-:W-:-:S02]  /*0c10*/  SHF.R.S32.HI R11, RZ, 0x1f, R10 ;  /* 0x0000001fff0b7819 */ /* 0x000fc4000001140a */
[----:B------:R-:W-:Y:S02]  /*0c20*/  LEA.HI R2, R2, R5, RZ, 0x1 ;  /* 0x0000000502027211 */ /* 0x000fe400078f08ff */
[----:B------:R-:W-:Y:S02]  /*0c30*/  LEA.HI R11, R11, R8, RZ, 0x3 ;  /* 0x000000080b0b7211 */ /* 0x000fe400078f18ff */
[----:B------:R-:W-:Y:S02]  /*0c40*/  LEA.HI R9, R9, R14, RZ, 0x5 ;  /* 0x0000000e09097211 */ /* 0x000fe400078f28ff */
[----:B------:R-:W-:Y:S02]  /*0c50*/  LOP3.LUT R11, R11, 0xfffffff8, RZ, 0xc0, !PT ;  /* 0xfffffff80b0b7812 */ /* 0x000fe400078ec0ff */
[CC--:B------:R-:W-:Y:S02]  /*0c60*/  LEA.HI R6, R3.reuse, R0.reuse, RZ, 0x5 ;  /* 0x0000000003067211 */ /* 0x0c0fe400078f28ff */
[----:B------:R-:W-:Y:S01]  /*0c70*/  LOP3.LUT R2, R2, 0x3fffffe, RZ, 0xc0, !PT ;  /* 0x03fffffe02027812 */ /* 0x000fe200078ec0ff */
[----:B------:R-:W-:Y:S01]  /*0c80*/  IMAD.IADD R11, R8, 0x1, -R11 ;  /* 0x00000001080b7824 */ /* 0x000fe200078e0a0b */
[----:B------:R-:W-:-:S02]  /*0c90*/  LEA.HI R8, R3, R0, RZ, 0x2 ;  /* 0x0000000003087211 */ /* 0x000fc400078f10ff */
[----:B------:R-:W-:Y:S02]  /*0ca0*/  LOP3.LUT R3, R4, 0x3fffff0, RZ, 0xc0, !PT ;  /* 0x03fffff004037812 */ /* 0x000fe400078ec0ff */
[----:B------:R-:W-:Y:S02]  /*0cb0*/  SHF.R.S32.HI R4, RZ, 0x5, R9 ;  /* 0x00000005ff047819 */ /* 0x000fe40000011409 */
[----:B------:R-:W-:Y:S01]  /*0cc0*/  IADD3 R2, R5, -R2, RZ ;  /* 0x8000000205027210 */ /* 0x000fe20007ffe0ff */
[----:B------:R-:W-:Y:S01]  /*0cd0*/  IMAD.IADD R3, R0, 0x1, -R3 ;  /* 0x0000000100037824 */ /* 0x000fe200078e0a03 */
[----:B------:R-:W-:Y:S01]  /*0ce0*/  LOP3.LUT R9, R8, 0xfffffffc, RZ, 0xc0, !PT ;  /* 0xfffffffc08097812 */ /* 0x000fe200078ec0ff */
[----:B------:R-:W-:Y:S01]  /*0cf0*/  IMAD R11, R4, 0x10, R11 ;  /* 0x00000010040b7824 */ /* 0x000fe200078e020b */
[----:B------:R-:W-:Y:S02]  /*0d00*/  SHF.R.S32.HI R6, RZ, 0x5, R6 ;  /* 0x00000005ff067819 */ /* 0x000fe40000011406 */
[--C-:B------:R-:W-:Y:S01]  /*0d10*/  SHF.R.S32.HI R219, RZ, 0x2, R8.reuse ;  /* 0x00000002ffdb7819 */ /* 0x100fe20000011408 */
[----:B------:R-:W-:Y:S01]  /*0d20*/  IMAD R13, R2, 0x40, R11 ;  /* 0x00000040020d7824 */ /* 0x000fe200078e020b */
[----:B------:R-:W-:Y:S01]  /*0d30*/  MOV R4, UR4 ;  /* 0x0000000400047c02 */ /* 0x000fe20008000f00 */
[----:B------:R-:W-:Y:S01]  /*0d40*/  IMAD.IADD R9, R0, 0x1, -R9 ;  /* 0x0000000100097824 */ /* 0x000fe200078e0a09 */
[----:B------:R-:W-:Y:S01]  /*0d50*/  SHF.R.S32.HI R8, RZ, 0x1f, R8 ;  /* 0x0000001fff087819 */ /* 0x000fe20000011408 */
[----:B------:R-:W-:Y:S01]  /*0d60*/  IMAD.U32 R0, RZ, RZ, UR5 ;  /* 0x00000005ff007e24 */ /* 0x000fe2000f8e00ff */
[----:B------:R-:W-:Y:S01]  /*0d70*/  STL [R1+0x60], R13 ;  /* 0x0000600d01007387 */ /* 0x000fe20000100800 */
[----:B------:R-:W-:Y:S01]  /*0d80*/  IMAD R12, R6, 0x10, R3 ;  /* 0x00000010060c7824 */ /* 0x000fe200078e0203 */
[----:B------:R-:W-:Y:S01]  /*0d90*/  LEA.HI R8, R8, R219, RZ, 0x3 ;  /* 0x000000db08087211 */ /* 0x000fe200078f18ff */
[----:B------:R-:W-:Y:S01]  /*0da0*/  IMAD.SHL.U32 R2, R6, 0x200, RZ ;  /* 0x0000020006027824 */ /* 0x000fe200078e00ff */
[----:B------:R-:W-:Y:S01]  /*0db0*/  STL [R1+0x50], RZ ;  /* 0x000050ff01007387 */ /* 0x000fe20000100800 */
[----:B------:R-:W-:Y:S01]  /*0dc0*/  VIADD R3, R219, 0x40 ;  /* 0x00000040db037836 */ /* 0x000fe20000000000 */
[----:B------:R-:W-:Y:S01]  /*0dd0*/  LOP3.LUT R10, R10, 0x7ffffffc, RZ, 0xc0, !PT ;  /* 0x7ffffffc0a0a7812 */ /* 0x000fe200078ec0ff */
[----:B------:R-:W-:Y:S01]  /*0de0*/  IMAD R7, R12, 0x8, R7 ;  /* 0x000000080c077824 */ /* 0x000fe200078e0207 */
[----:B------:R0:W-:Y:S01]  /*0df0*/  STL [R1+0x3c], R0 ;  /* 0x00003c0001007387 */ /* 0x0001e20000100800 */
[----:B------:R-:W-:Y:S01]  /*0e00*/  IMAD.SHL.U32 R198, R9, 0x4, RZ ;  /* 0x0000000409c67824 */ /* 0x000fe200078e00ff */
[----:B------:R-:W-:Y:S01]  /*0e10*/  LOP3.LUT R8, R8, 0xfffffff8, RZ, 0xc0, !PT ;  /* 0xfffffff808087812 */ /* 0x000fe200078ec0ff */
[----:B------:R-:W-:Y:S01]  /*0e20*/  IMAD.SHL.U32 R226, R3, 0x40, RZ ;  /* 0x0000004003e27824 */ /* 0x000fe200078e00ff */
[----:B------:R-:W-:Y:S01]  /*0e30*/  STL [R1+0x58], R4 ;  /* 0x0000580401007387 */ /* 0x000fe20000100800 */
[----:B------:R-:W-:-:S02]  /*0e40*/  VIADD R222, R198, 0x20 ;  /* 0x00000020c6de7836 */ /* 0x000fc40000000000 */
[----:B------:R-:W-:Y:S01]  /*0e50*/  VIADD R221, R198, 0x40 ;  /* 0x00000040c6dd7836 */ /* 0x000fe20000000000 */
[----:B------:R1:W-:Y:S01]  /*0e60*/  STL [R1+0x30], R2 ;  /* 0x0000300201007387 */ /* 0x0003e20000100800 */
[----:B------:R-:W-:Y:S01]  /*0e70*/  LOP3.LUT R226, R226, 0x1c0, RZ, 0xc0, !PT ;  /* 0x000001c0e2e27812 */ /* 0x000fe200078ec0ff */
[C---:B------:R-:W-:Y:S01]  /*0e80*/  IMAD.IADD R196, R198.reuse, 0x1, R222 ;  /* 0x00000001c6c47824 */ /* 0x040fe200078e02de */
[----:B0-----:R-:W-:Y:S01]  /*0e90*/  LEA.HI R0, R9, R9, RZ, 0x1 ;  /* 0x0000000909007211 */ /* 0x001fe200078f08ff */
[----:B------:R-:W-:Y:S02]  /*0ea0*/  IMAD.IADD R195, R198, 0x1, R221 ;  /* 0x00000001c6c37824 */ /* 0x000fe400078e02dd */
[----:B------:R-:W-:Y:S01]  /*0eb0*/  IMAD.IADD R10, R14, 0x1, -R10 ;  /* 0x000000010e0a7824 */ /* 0x000fe200078e0a0a */
[----:B------:R-:W-:Y:S01]  /*0ec0*/  LOP3.LUT R0, R0, 0x1ffffffe, RZ, 0xc0, !PT ;  /* 0x1ffffffe00007812 */ /* 0x000fe200078ec0ff */
[----:B------:R-:W-:Y:S01]  /*0ed0*/  IMAD.IADD R8, R219, 0x1, -R8 ;  /* 0x00000001db087824 */ /* 0x000fe200078e0a08 */
[----:B-1----:R-:W-:Y:S01]  /*0ee0*/  SHF.R.S32.HI R2, RZ, 0x1f, R3 ;  /* 0x0000001fff027819 */ /* 0x002fe20000011403 */
[----:B------:R-:W-:-:S02]  /*0ef0*/  IMAD.SHL.U32 R227, R10, 0x2, RZ ;  /* 0x000000020ae37824 */ /* 0x000fc400078e00ff */
[----:B------:R-:W-:Y:S01]  /*0f00*/  IMAD.IADD R0, R9, 0x1, -R0 ;  /* 0x0000000109007824 */ /* 0x000fe200078e0a00 */
[----:B------:R-:W-:Y:S01]  /*0f10*/  LEA.HI R2, R2, R3, RZ, 0x3 ;  /* 0x0000000302027211 */ /* 0x000fe200078f18ff */
[----:B------:R-:W-:Y:S01]  /*0f20*/  IMAD.SHL.U32 R8, R8, 0x40, RZ ;  /* 0x0000004008087824 */ /* 0x000fe200078e00ff */
[----:B------:R-:W-:Y:S01]  /*0f30*/  SHF.R.U32.HI R3, RZ, 0x3, R226 ;  /* 0x00000003ff037819 */ /* 0x000fe200000116e2 */
[----:B------:R-:W-:Y:S01]  /*0f40*/  IMAD R0, R0, 0x8, R13 ;  /* 0x0000000800007824 */ /* 0x000fe200078e020d */
[----:B------:R-:W-:Y:S01]  /*0f50*/  SHF.R.S32.HI R3, RZ, 0x1f, R196 ;  /* 0x0000001fff037819 */ /* 0x000fe200000114c4 */
[----:B------:R-:W-:Y:S01]  /*0f60*/  IMAD.SHL.U32 R4, R2, 0x40, RZ ;  /* 0x0000004002047824 */ /* 0x000fe200078e00ff */
[----:B------:R-:W-:Y:S01]  /*0f70*/  SHF.L.U32 R2, R7, 0x3, RZ ;  /* 0x0000000307027819 */ /* 0x000fe200000006ff */
[----:B------:R-:W-:Y:S01]  /*0f80*/  VIADD R33, R227, 0x8 ;  /* 0x00000008e3217836 */ /* 0x000fe20000000000 */
[----:B------:R-:W-:Y:S01]  /*0f90*/  LEA.HI R3, R3, R196, RZ, 0x3 ;  /* 0x000000c403037211 */ /* 0x000fe200078f18ff */
[C---:B------:R-:W-:Y:S01]  /*0fa0*/  VIADD R32, R227.reuse, 0x10 ;  /* 0x00000010e3207836 */ /* 0x040fe20000000000 */
[----:B------:R-:W-:Y:S01]  /*0fb0*/  LOP3.LUT R4, R4, 0xfffffe00, RZ, 0xc0, !PT ;  /* 0xfffffe0004047812 */ /* 0x000fe200078ec0ff */
[----:B------:R0:W-:Y:S01]  /*0fc0*/  STL [R1+0x64], R2 ;  /* 0x0000640201007387 */ /* 0x0001e20000100800 */
[C---:B------:R-:W-:Y:S01]  /*0fd0*/  VIADD R31, R227.reuse, 0x18 ;  /* 0x00000018e31f7836 */ /* 0x040fe20000000000 */
[----:B------:R-:W-:Y:S01]  /*0fe0*/  LOP3.LUT R229, R8, 0x1c0, RZ, 0xc0, !PT ;  /* 0x000001c008e57812 */ /* 0x000fe200078ec0ff */
[C---:B------:R-:W-:Y:S01]  /*0ff0*/  VIADD R29, R227.reuse, 0x28 ;  /* 0x00000028e31d7836 */ /* 0x040fe20000000000 */
[----:B------:R1:W-:Y:S01]  /*1000*/  STL [R1+0x34], R4 ;  /* 0x0000340401007387 */ /* 0x0003e20000100800 */
[----:B------:R-:W-:Y:S01]  /*1010*/  VIADD R28, R227, 0x30 ;  /* 0x00000030e31c7836 */ /* 0x000fe20000000000 */
[----:B------:R-:W-:Y:S01]  /*1020*/  SHF.R.S32.HI R203, RZ, 0x3, R3 ;  /* 0x00000003ffcb7819 */ /* 0x000fe20000011403 */
[----:B------:R-:W-:Y:S01]  /*1030*/  IMAD.SHL.U32 R18, R9, 0x8, RZ ;  /* 0x0000000809127824 */ /* 0x000fe200078e00ff */
[----:B------:R2:W-:Y:S01]  /*1040*/  STL [R1+0x44], R0 ;  /* 0x0000440001007387 */ /* 0x0005e20000100800 */
[C---:B------:R-:W-:Y:S01]  /*1050*/  VIADD R20, R227.reuse, 0x48 ;  /* 0x00000048e3147836 */ /* 0x040fe20000000000 */
[----:B0-----:R-:W-:Y:S01]  /*1060*/  SHF.R.S32.HI R2, RZ, 0x1f, R195 ;  /* 0x0000001fff027819 */ /* 0x001fe200000114c3 */
[C---:B------:R-:W-:Y:S01]  /*1070*/  VIADD R15, R227.reuse, 0x58 ;  /* 0x00000058e30f7836 */ /* 0x040fe20000000000 */
[C---:B------:R-:W-:Y:S01]  /*1080*/  IADD3 R21, R227.reuse, 0x40, RZ ;  /* 0x00000040e3157810 */ /* 0x040fe20007ffe0ff */
[C---:B------:R-:W-:Y:S01]  /*1090*/  VIADD R14, R227.reuse, 0x60 ;  /* 0x00000060e30e7836 */ /* 0x040fe20000000000 */
[----:B------:R-:W-:Y:S01]  /*10a0*/  LEA.HI R2, R2, R195, RZ, 0x3 ;  /* 0x000000c302027211 */ /* 0x000fe200078f18ff */
[C---:B------:R-:W-:Y:S01]  /*10b0*/  VIADD R11, R227.reuse, 0x70 ;  /* 0x00000070e30b7836 */ /* 0x040fe20000000000 */
[----:B-1----:R-:W-:Y:S01]  /*10c0*/  SHF.R.U32.HI R4, RZ, 0x3, R229 ;  /* 0x00000003ff047819 */ /* 0x002fe200000116e5 */
        /* <DEDUP_REMOVED lines=9> */
[C---:B------:R-:W-:Y:S01]  /*1160*/  IADD3 R7, R227.reuse, 0x90, RZ ;  /* 0x00000090e3077810 */ /* 0x040fe20007ffe0ff */
[C---:B------:R-:W-:Y:S01]  /*1170*/  VIADD R30, R227.reuse, 0x20 ;  /* 0x00000020e31e7836 */ /* 0x040fe20000000000 */
[----:B------:R-:W-:Y:S01]  /*1180*/  SHF.R.S32.HI R3, RZ, 0x1f, R29 ;  /* 0x0000001fff037819 */ /* 0x000fe2000001141d */
[C---:B------:R-:W-:Y:S01]  /*1190*/  VIADD R24, R227.reuse, 0x38 ;  /* 0x00000038e3187836 */ /* 0x040fe20000000000 */
[----:B------:R-:W-:Y:S01]  /*11a0*/  SHF.R.S32.HI R2, RZ, 0x1f, R28 ;  /* 0x0000001fff027819 */ /* 0x000fe2000001141c */
[C---:B------:R-:W-:Y:S01]  /*11b0*/  VIADD R16, R227.reuse, 0x50 ;  /* 0x00000050e3107836 */ /* 0x040fe20000000000 */
[----:B------:R-:W-:Y:S01]  /*11c0*/  IADD3 R192, R18, 0x60, RZ ;  /* 0x0000006012c07810 */ /* 0x000fe20007ffe0ff */
        /* <DEDUP_REMOVED lines=8> */
[----:B------:R-:W-:Y:S01]  /*1250*/  VIADD R4, R227, 0xa8 ;  /* 0x000000a8e3047836 */ /* 0x000fe20000000000 */
[----:B------:R-:W-:Y:S01]  /*1260*/  SHF.R.S32.HI R3, RZ, 0x1f, R11 ;  /* 0x0000001fff037819 */ /* 0x000fe2000001140b */
[C---:B------:R-:W-:Y:S01]  /*1270*/  VIADD R224, R198.reuse, 0x10 ;  /* 0x00000010c6e07836 */ /* 0x040fe20000000000 */
[----:B------:R-:W-:Y:S01]  /*1280*/  SHF.R.S32.HI R2, RZ, 0x1f, R10 ;  /* 0x0000001fff027819 */ /* 0x000fe2000001140a */
[C---:B------:R-:W-:Y:S01]  /*1290*/  VIADD R223, R198.reuse, 0x30 ;  /* 0x00000030c6df7836 */ /* 0x040fe20000000000 */
[----:B------:R-:W-:Y:S01]  /*12a0*/  SHF.R.S32.HI R3, RZ, 0x1f, R8 ;  /* 0x0000001fff037819 */ /* 0x000fe20000011408 */
[----:B------:R-:W-:Y:S01]  /*12b0*/  VIADD R225, R198, 0x50 ;  /* 0x00000050c6e17836 */ /* 0x000fe20000000000 */
[----:B------:R-:W-:-:S02]  /*12c0*/  SHF.R.S32.HI R2, RZ, 0x1f, R7 ;  /* 0x0000001fff027819 */ /* 0x000fc40000011407 */
[----:B------:R-:W-:Y:S02]  /*12d0*/  SHF.R.S32.HI R19, RZ, 0x1f, R18 ;  /* 0x0000001fff137819 */ /* 0x000fe40000011412 */
[----:B------:R-:W-:Y:S02]  /*12e0*/  SHF.R.S32.HI R217, RZ, 0x1f, R192 ;  /* 0x0000001fffd97819 */ /* 0x000fe400000114c0 */
[----:B------:R-:W-:Y:S02]  /*12f0*/  SHF.R.S32.HI R216, RZ, 0x1f, R23 ;  /* 0x0000001fffd87819 */ /* 0x000fe40000011417 */
[----:B------:R-:W-:Y:S02]  /*1300*/  SHF.R.S32.HI R206, RZ, 0x1f, R193 ;  /* 0x0000001fffce7819 */ /* 0x000fe400000114c1 */
[----:B------:R-:W-:Y:S02]  /*1310*/  SHF.R.S32.HI R30, RZ, 0x1f, R30 ;  /* 0x0000001fff1e7819 */ /* 0x000fe4000001141e */
[----:B------:R-:W-:-:S02]  /*1320*/  SHF.R.S32.HI R24, RZ, 0x1f, R24 ;  /* 0x0000001fff187819 */ /* 0x000fc40000011418 */
[----:B------:R-:W-:Y:S02]  /*1330*/  SHF.R.S32.HI R16, RZ, 0x1f, R16 ;  /* 0x0000001fff107819 */ /* 0x000fe40000011410 */
[----:B------:R-:W-:Y:S02]  /*1340*/  SHF.R.S32.HI R12, RZ, 0x1f, R12 ;  /* 0x0000001fff0c7819 */ /* 0x000fe4000001140c */
[----:B------:R-:W-:Y:S02]  /*1350*/  SHF.R.S32.HI R9, RZ, 0x1f, R9 ;  /* 0x0000001fff097819 */ /* 0x000fe40000011409 */
[----:B------:R-:W-:Y:S02]  /*1360*/  SHF.R.S32.HI R6, RZ, 0x1f, R6 ;  /* 0x0000001fff067819 */ /* 0x000fe40000011406 */
[----:B------:R-:W-:Y:S02]  /*1370*/  SHF.R.S32.HI R3, RZ, 0x1f, R5 ;  /* 0x0000001fff037819 */ /* 0x000fe40000011405 */
[----:B--2---:R-:W-:-:S07]  /*1380*/  SHF.R.S32.HI R2, RZ, 0x1f, R4 ;  /* 0x0000001fff027819 */ /* 0x004fce0000011404 */
.L_x_1855:
[----:B------:R-:W-:Y:S01]  /*1390*/  ULDC.64 UR4, c[0x0][0xa28] ;  /* 0x00028a0000047ab9 */ /* 0x000fe20000000a00 */
[----:B01----:R-:W0:Y:S01]  /*13a0*/  LDC.64 R4, c[0x0][0xa08] ;  /* 0x00028200ff047b82 */ /* 0x003e220000000a00 */
[----:B------:R-:W-:Y:S01]  /*13b0*/  ISETP.NE.U32.AND P0, PT, RZ, UR4, PT ;  /* 0x00000004ff007c0c */ /* 0x000fe2000bf05070 */
[----:B------:R-:W-:Y:S01]  /*13c0*/  IMAD.MOV.U32 R122, RZ, RZ, RZ ;  /* 0x000000ffff7a7224 */ /* 0x000fe200078e00ff */
[----:B------:R-:W-:Y:S01]  /*13d0*/  ULDC.64 UR6, c[0x0][0xa20] ;  /* 0x0002880000067ab9 */ /* 0x000fe20000000a00 */
[----:B------:R-:W-:Y:S01]  /*13e0*/  IMAD.MOV.U32 R10, RZ, RZ, RZ ;  /* 0x000000ffff0a7224 */ /* 0x000fe200078e00ff */
[----:B------:R-:W-:Y:S01]  /*13f0*/  ISETP.NE.AND.EX P0, PT, RZ, UR5, PT, P0 ;  /* 0x00000005ff007c0c */ /* 0x000fe2000bf05300 */
[----:B------:R-:W-:Y:S02]  /*1400*/  ULDC.64 UR4, c[0x0][0xa18] ;  /* 0x0002860000047ab9 */ /* 0x000fe40000000a00 */
[----:B------:R-:W-:-:S04]  /*1410*/  ISETP.NE.U32.AND P1, PT, RZ, UR4, PT ;  /* 0x00000004ff007c0c */ /* 0x000fc8000bf25070 */
[----:B------:R-:W-:Y:S01]  /*1420*/  ISETP.NE.AND.EX P1, PT, RZ, UR5, PT, P1 ;  /* 0x00000005ff007c0c */ /* 0x000fe2000bf25310 */
[----:B------:R-:W-:Y:S02]  /*1430*/  ULDC.64 UR4, c[0x0][0xa08] ;  /* 0x0002820000047ab9 */ /* 0x000fe40000000a00 */
[----:B------:R-:W-:-:S03]  /*1440*/  ISETP.NE.U32.AND P3, PT, RZ, UR4, PT ;  /* 0x00000004ff007c0c */ /* 0x000fc6000bf65070 */
[----:B--234-:R-:W1:Y:S01]  /*1450*/  @P0 LDC.64 R2, c[0x0][0xa28] ;  /* 0x00028a00ff020b82 */ /* 0x01ce620000000a00 */
[----:B------:R-:W-:Y:S01]  /*1460*/  ISETP.NE.AND.EX P3, PT, RZ, UR5, PT, P3 ;  /* 0x00000005ff007c0c */ /* 0x000fe2000bf65330 */
[----:B0-----:R-:W-:-:S06]  /*1470*/  IMAD.WIDE R8, R27, 0x4, R4 ;  /* 0x000000041b087825 */ /* 0x001fcc00078e0204 */
[----:B------:R-:W0:Y:S01]  /*1480*/  @P1 LDC.64 R6, c[0x0][0xa18] ;  /* 0x00028600ff061b82 */ /* 0x000e220000000a00 */
[----:B------:R-:W-:Y:S02]  /*1490*/  ULDC UR4, c[0x0][0x288] ;  /* 0x0000a20000047ab9 */ /* 0x000fe40000000800 */
[----:B------:R-:W-:Y:S01]  /*14a0*/  IMAD.U32 R200, RZ, RZ, UR4 ;  /* 0x00000004ffc87e24 */ /* 0x000fe2000f8e00ff */
[----:B------:R2:W-:Y:S01]  /*14b0*/  STL [R1+0x4c], R27 ;  /* 0x00004c1b01007387 */ /* 0x0005e20000100800 */
[----:B------:R-:W-:-:S03]  /*14c0*/  ULDC.64 UR4, c[0x0][0x418] ;  /* 0x0001060000047ab9 */ /* 0x000fc60000000a00 */
[----:B------:R-:W5:Y:S01]  /*14d0*/  @P3 LDG.E R122, desc[UR60][R8.64] ;  /* 0x0000003c087a3981 */ /* 0x000f62000c1e1900 */
[----:B------:R-:W-:Y:S01]  /*14e0*/  ISETP.NE.U32.AND P2, PT, RZ, UR6, PT ;  /* 0x00000006ff007c0c */ /* 0x000fe2000bf45070 */
[----:B-1----:R-:W-:-:S04]  /*14f0*/  @P0 IMAD.WIDE R2, R27, 0x4, R2 ;  /* 0x000000041b020825 */ /* 0x002fc800078e0202 */
[----:B0-----:R-:W-:Y:S01]  /*1500*/  @P1 IMAD.WIDE R4, R27, 0x4, R6 ;  /* 0x000000041b041825 */ /* 0x001fe200078e0206 */
[----:B------:R-:W-:Y:S01]  /*1510*/  UISETP.NE.U32.AND UP0, UPT, UR4, URZ, UPT ;  /* 0x0000003f0400728c */ /* 0x000fe2000bf05070 */
[----:B------:R0:W5:Y:S02]  /*1520*/  @P0 LDG.E R10, desc[UR60][R2.64] ;  /* 0x0000003c020a0981 */ /* 0x000164000c1e1900 */
[----:B------:R-:W-:Y:S02]  /*1530*/  ULDC UR4, c[0x0][0x424] ;  /* 0x0001090000047ab9 */ /* 0x000fe40000000800 */
[----:B------:R2:W5:Y:S01]  /*1540*/  @P1 LDG.E R200, desc[UR60][R4.64] ;  /* 0x0000003c04c81981 */ /* 0x000562000c1e1900 */
[----:B------:R-:W-:Y:S01]  /*1550*/  UISETP.NE.AND.EX UP0, UPT, UR5, URZ, UPT, UP0 ;  /* 0x0000003f0500728c */ /* 0x000fe2000bf05300 */
[C---:B------:R-:W-:Y:S02]  /*1560*/  LOP3.LUT R0, R26.reuse, 0xff0000, RZ, 0xc0, !PT ;  /* 0x00ff00001a007812 */ /* 0x040fe400078ec0ff */
[----:B------:R-:W-:Y:S01]  /*1570*/  ULDC UR5, c[0x0][0x2f0] ;  /* 0x0000bc0000057ab9 */ /* 0x000fe20000000800 */
[----:B------:R-:W-:Y:S01]  /*1580*/  USEL UR4, UR4, 0x1, UP0 ;  /* 0x0000000104047887 */ /* 0x000fe20008000000 */
[----:B0-----:R-:W-:-:S02]  /*1590*/  LOP3.LUT R2, R26, 0xff000000, RZ, 0xc0, !PT ;  /* 0xff0000001a027812 */ /* 0x001fc400078ec0ff */
[----:B------:R-:W-:Y:S01]  /*15a0*/  ISETP.NE.AND.EX P2, PT, RZ, UR7, PT, P2 ;  /* 0x00000007ff007c0c */ /* 0x000fe2000bf45320 */
[----:B------:R-:W-:Y:S01]  /*15b0*/  UIMAD UR4, UR4, UR5, URZ ;  /* 0x00000005040472a4 */ /* 0x000fe2000f8e023f */
[----:B------:R-:W-:Y:S02]  /*15c0*/  SHF.R.U32.HI R3, RZ, 0x8, R2 ;  /* 0x00000008ff037819 */ /* 0x000fe40000011602 */
[----:B------:R-:W-:Y:S01]  /*15d0*/  ULDC UR5, c[0x0][0x348] ;  /* 0x0000d20000057ab9 */ /* 0x000fe20000000800 */
[----:B------:R-:W-:Y:S02]  /*15e0*/  LOP3.LUT R202, R26, 0xffff, RZ, 0xc0, !PT ;  /* 0x0000ffff1aca7812 */ /* 0x000fe400078ec0ff */
[----:B------:R-:W-:Y:S01]  /*15f0*/  LEA.HI R12, R0, R3, RZ, 0x10 ;  /* 0x00000003000c7211 */ /* 0x000fe200078f80ff */
[----:B--2---:R-:W-:Y:S06]  /*1600*/  @P1 BRA `(.L_x_1549) ;  /* 0x0000000000241947 */ /* 0x004fec0003800000 */
        /* <DEDUP_REMOVED lines=9> */
.L_x_1549:
[----:B------:R-:W-:Y:S01]  /*16a0*/  MOV R24, UR5 ;  /* 0x0000000500187c02 */ /* 0x000fe20008000f00 */
[----:B------:R-:W-:Y:S01]  /*16b0*/  IMAD.U32 R29, RZ, RZ, UR4 ;  /* 0x00000004ff1d7e24 */ /* 0x000fe2000f8e00ff */
[----:B------:R-:W-:Y:S06]  /*16c0*/  @!P2 BRA `(.L_x_1550) ;  /* 0x000000000010a947 */ /* 0x000fec0003800000 */
[----:B------:R-:W0:Y:S02]  /*16d0*/  LDC.64 R2, c[0x0][0xa20] ;  /* 0x00028800ff027b82 */ /* 0x000e240000000a00 */
[----:B0-----:R-:W-:-:S05]  /*16e0*/  IMAD.WIDE R2, R27, 0x4, R2 ;  /* 0x000000041b027825 */ /* 0x001fca00078e0202 */
[----:B------:R0:W5:Y:S01]  /*16f0*/  LDG.E R29, desc[UR60][R2.64] ;  /* 0x0000003c021d7981 */ /* 0x000162000c1e1900 */
[----:B------:R-:W-:Y:S05]  /*1700*/  BRA `(.L_x_1551) ;  /* 0x0000000000107947 */ /* 0x000fea0003800000 */
.L_x_1550:
[----:B------:R-:W-:Y:S05]  /*1710*/  @!P3 BRA `(.L_x_1551) ;  /* 0x00000000000cb947 */ /* 0x000fea0003800000 */
[----:B------:R-:W2:Y:S04]  /*1720*/  LDG.E R0, desc[UR60][R8.64] ;  /* 0x0000003c08007981 */ /* 0x000ea8000c1e1900 */
[----:B------:R-:W2:Y:S02]  /*1730*/  LDG.E R29, desc[UR60][R8.64+0x4] ;  /* 0x0000043c081d7981 */ /* 0x000ea4000c1e1900 */
[----:B--2---:R-:W-:-:S07]  /*1740*/  IMAD.IADD R29, R29, 0x1, -R0 ;  /* 0x000000011d1d7824 */ /* 0x004fce00078e0a00 */
.L_x_1551:
[----:B------:R-:W-:Y:S01]  /*1750*/  ULDC.64 UR4, c[0x0][0xa10] ;  /* 0x0002840000047ab9 */ /* 0x000fe20000000a00 */
[----:B0-----:R-:W0:Y:S01]  /*1760*/  LDC R2, c[0x0][0x448] ;  /* 0x00011200ff027b82 */ /* 0x001e220000000800 */
[----:B------:R-:W-:-:S04]  /*1770*/  ISETP.NE.U32.AND P0, PT, RZ, UR4, PT ;  /* 0x00000004ff007c0c */ /* 0x000fc8000bf05070 */
[----:B------:R-:W-:Y:S01]  /*1780*/  ISETP.NE.AND.EX P0, PT, RZ, UR5, PT, P0 ;  /* 0x00000005ff007c0c */ /* 0x000fe2000bf05300 */
[----:B------:R-:W-:Y:S02]  /*1790*/  ULDC.64 UR4, c[0x0][0xa30] ;  /* 0x00028c0000047ab9 */ /* 0x000fe40000000a00 */
[----:B------:R-:W-:-:S04]  /*17a0*/  ISETP.NE.U32.AND P1, PT, RZ, UR4, PT ;  /* 0x00000004ff007c0c */ /* 0x000fc8000bf25070 */
[----:B------:R-:W-:-:S06]  /*17b0*/  ISETP.NE.AND.EX P1, PT, RZ, UR5, PT, P1 ;  /* 0x00000005ff007c0c */ /* 0x000fcc000bf25310 */
[----:B------:R-:W1:Y:S08]  /*17c0*/  @P0 LDC.64 R4, c[0x0][0xa10] ;  /* 0x00028400ff040b82 */ /* 0x000e700000000a00 */
[----:B------:R-:W2:Y:S01]  /*17d0*/  @P1 LDC.64 R6, c[0x0][0xa30] ;  /* 0x00028c00ff061b82 */ /* 0x000ea20000000a00 */
[----:B-1----:R-:W-:-:S05]  /*17e0*/  @P0 IMAD.WIDE R4, R27, 0x4, R4 ;  /* 0x000000041b040825 */ /* 0x002fca00078e0204 */
[----:B------:R-:W3:Y:S04]  /*17f0*/  @P0 LDG.E R0, desc[UR60][R4.64] ;  /* 0x0000003c04000981 */ /* 0x000ee8000c1e1900 */
[----:B------:R1:W3:Y:S01]  /*1800*/  @P0 LDG.E R9, desc[UR60][R4.64+0x4] ;  /* 0x0000043c04090981 */ /* 0x0002e2000c1e1900 */
[----:B-----5:R-:W-:Y:S02]  /*1810*/  IMAD.MOV.U32 R134, RZ, RZ, R29 ;  /* 0x000000ffff867224 */ /* 0x020fe400078e001d */
[----:B--2---:R-:W-:-:S05]  /*1820*/  @P1 IMAD.WIDE R6, R27, 0x4, R6 ;  /* 0x000000041b061825 */ /* 0x004fca00078e0206 */
[----:B------:R2:W5:Y:S01]  /*1830*/  @P1 LDG.E R134, desc[UR60][R6.64] ;  /* 0x0000003c06861981 */ /* 0x000562000c1e1900 */
[----:B0-----:R-:W-:Y:S01]  /*1840*/  ISETP.NE.AND P1, PT, R2, 0x1, PT ;  /* 0x000000010200780c */ /* 0x001fe20003f25270 */
[----:B------:R-:W-:Y:S01]  /*1850*/  IMAD.SHL.U32 R13, R25, 0x80, RZ ;  /* 0x00000080190d7824 */ /* 0x000fe200078e00ff */
[----:B------:R-:W0:Y:S03]  /*1860*/  LDC.64 R2, c[0x0][0x9e0] ;  /* 0x00027800ff027b82 */ /* 0x000e260000000a00 */
[----:B-1----:R-:W-:Y:S01]  /*1870*/  VIADD R4, R13, 0x7f ;  /* 0x0000007f0d047836 */ /* 0x002fe20000000000 */
[----:B------:R2:W-:Y:S07]  /*1880*/  STL [R1+0x38], R13 ;  /* 0x0000380d01007387 */ /* 0x0005ee0000100800 */
[----:B------:R-:W1:Y:S08]  /*1890*/  @P1 LDC R11, c[0x0][0x44c] ;  /* 0x00011300ff0b1b82 */ /* 0x000e700000000800 */
[----:B------:R-:W4:Y:S01]  /*18a0*/  @P1 LDC R8, c[0x0][0x450] ;  /* 0x00011400ff081b82 */ /* 0x000f220000000800 */
[----:B0-----:R-:W-:Y:S01]  /*18b0*/  ISETP.GE.AND P2, PT, R3, 0x1, PT ;  /* 0x000000010300780c */ /* 0x001fe20003f46270 */
[----:B-1----:R-:W-:-:S05]  /*18c0*/  @P1 IMAD.HI.U32 R5, R4, R11, RZ ;  /* 0x0000000b04051227 */ /* 0x002fca00078e00ff */
[----:B----4-:R-:W-:Y:S01]  /*18d0*/  @P1 SHF.R.U32.HI R4, RZ, R8, R5 ;  /* 0x00000008ff041219 */ /* 0x010fe20000011605 */
[----:B---3--:R-:W-:Y:S02]  /*18e0*/  @P0 IMAD.IADD R24, R9, 0x1, -R0 ;  /* 0x0000000109180824 */ /* 0x008fe400078e0a00 */
[----:B------:R-:W-:-:S04]  /*18f0*/  IMAD.IADD R9, R29, 0x1, -R10 ;  /* 0x000000011d097824 */ /* 0x000fc800078e0a0a */
[----:B------:R-:W-:-:S04]  /*1900*/  IMAD.IADD R201, R9, 0x1, R24 ;  /* 0x0000000109c97824 */ /* 0x000fc800078e0218 */
[C---:B------:R-:W-:Y:S01]  /*1910*/  VIADD R0, R201.reuse, 0x5f ;  /* 0x0000005fc9007836 */ /* 0x040fe20000000000 */
[----:B------:R-:W-:-:S03]  /*1920*/  IADD3 R5, R201, 0x1, -R200 ;  /* 0x00000001c9057810 */ /* 0x000fc60007ffe8c8 */
[----:B------:R-:W-:Y:S01]  /*1930*/  IMAD.HI R0, R0, 0x2aaaaaab, RZ ;  /* 0x2aaaaaab00007827 */ /* 0x000fe200078e02ff */
[----:B------:R-:W-:-:S04]  /*1940*/  IADD3 R5, R5, R4, RZ ;  /* 0x0000000405057210 */ /* 0x000fc80007ffe0ff */
[----:B------:R-:W-:Y:S01]  /*1950*/  SHF.R.U32.HI R135, RZ, 0x1f, R0 ;  /* 0x0000001fff877819 */ /* 0x000fe20000011600 */
[----:B------:R-:W-:-:S03]  /*1960*/  IMAD.IADD R2, R5, 0x1, R2 ;  /* 0x0000000105027824 */ /* 0x000fc600078e0202 */
[----:B------:R-:W-:Y:S01]  /*1970*/  LEA.HI.SX32 R135, R0, R135, 0x1c ;  /* 0x0000008700877211 */ /* 0x000fe200078fe2ff */
[----:B--2---:R-:W-:Y:S06]  /*1980*/  @!P2 BRA `(.L_x_1552) ;  /* 0x000000000048a947 */ /* 0x004fec0003800000 */
        /* <DEDUP_REMOVED lines=11> */
.L_x_1554:
[----:B------:R-:W-:-:S13]  /*1a40*/  ISETP.NE.AND P0, PT, R3, 0x1, PT ;  /* 0x000000010300780c */ /* 0x000fda0003f05270 */
[----:B------:R-:W0:Y:S02]  /*1a50*/  @P0 LDC.64 R4, c[0x0][0x9e8] ;  /* 0x00027a00ff040b82 */ /* 0x000e240000000a00 */
[----:B0-----:R-:W-:-:S05]  /*1a60*/  @P0 IMAD.HI.U32 R4, R0, R4, RZ ;  /* 0x0000000400040227 */ /* 0x001fca00078e00ff */
[----:B------:R-:W-:-:S07]  /*1a70*/  @P0 SHF.R.U32.HI R0, RZ, R5, R4 ;  /* 0x00000005ff000219 */ /* 0x000fce0000011604 */
.L_x_1555:
[----:B------:R-:W-:Y:S05]  /*1a80*/  BSYNC B0 ;  /* 0x0000000000007941 */ /* 0x000fea0003800000 */
.L_x_1553:
[----:B------:R-:W-:-:S05]  /*1a90*/  IMAD R5, R0, R3, R3 ;  /* 0x0000000300057224 */ /* 0x000fca00078e0203 */
[----:B------:R-:W-:-:S07]  /*1aa0*/  VIMNMX R2, R2, R5, PT ;  /* 0x0000000502027248 */ /* 0x000fce0003fe0100 */
.L_x_1552:
[----:B------:R-:W0:Y:S01]  /*1ab0*/  @P1 LDC R0, c[0x0][0x44c] ;  /* 0x00011300ff001b82 */ /* 0x000e220000000800 */
[----:B------:R-:W-:Y:S01]  /*1ac0*/  VIADD R2, R2, 0x5f ;  /* 0x0000005f02027836 */ /* 0x000fe20000000000 */
[----:B------:R-:W-:Y:S01]  /*1ad0*/  ULDC UR4, c[0x0][0x9dc] ;  /* 0x0002770000047ab9 */ /* 0x000fe20000000800 */
[----:B------:R-:W-:Y:S02]  /*1ae0*/  IMAD.MOV.U32 R7, RZ, RZ, R13 ;  /* 0x000000ffff077224 */ /* 0x000fe400078e000d */
[----:B------:R-:W-:-:S03]  /*1af0*/  IMAD.HI R2, R2, 0x2aaaaaab, RZ ;  /* 0x2aaaaaab02027827 */ /* 0x000fc600078e02ff */
[----:B------:R-:W1:Y:S01]  /*1b00*/  @P1 LDC R11, c[0x0][0x450] ;  /* 0x00011400ff0b1b82 */ /* 0x000e620000000800 */
[----:B------:R-:W-:Y:S01]  /*1b10*/  IMAD.IADD R136, R201, 0x1, -R200 ;  /* 0x00000001c9887824 */ /* 0x000fe200078e0ac8 */
[----:B------:R-:W-:-:S04]  /*1b20*/  SHF.R.U32.HI R5, RZ, 0x1f, R2 ;  /* 0x0000001fff057819 */ /* 0x000fc80000011602 */
[----:B------:R-:W-:-:S04]  /*1b30*/  LEA.HI.SX32 R2, R2, R5, 0x1c ;  /* 0x0000000502027211 */ /* 0x000fc800078fe2ff */
[----:B------:R-:W-:Y:S01]  /*1b40*/  VIMNMX R6, R135, R2, PT ;  /* 0x0000000287067248 */ /* 0x000fe20003fe0100 */
[----:B0-----:R-:W-:-:S05]  /*1b50*/  @P1 IMAD.HI.U32 R0, R13, R0, RZ ;  /* 0x000000000d001227 */ /* 0x001fca00078e00ff */
[----:B-1----:R-:W-:-:S05]  /*1b60*/  @P1 SHF.R.U32.HI R7, RZ, R11, R0 ;  /* 0x0000000bff071219 */ /* 0x002fca0000011600 */
[----:B------:R-:W-:-:S04]  /*1b70*/  IMAD.IADD R0, R136, 0x1, R7 ;  /* 0x0000000188007824 */ /* 0x000fc800078e0207 */
[----:B------:R-:W-:Y:S01]  /*1b80*/  VIADD R2, R0, -UR4 ;  /* 0x8000000400027c36 */ /* 0x000fe20008000000 */
[----:B------:R-:W-:Y:S06]  /*1b90*/  @!P2 BRA `(.L_x_1556) ;  /* 0x000000000044a947 */ /* 0x000fec0003800000 */
[----:B------:R-:W-:Y:S01]  /*1ba0*/  ISETP.GT.AND P0, PT, R0, -0x1, PT ;  /* 0xffffffff0000780c */ /* 0x000fe20003f04270 */
[----:B------:R-:W-:-:S12]  /*1bb0*/  BSSY B0, `(.L_x_1557) ;  /* 0x000000d000007945 */ /* 0x000fd80003800000 */
        /* <DEDUP_REMOVED lines=8> */
.L_x_1558:
[----:B------:R-:W-:-:S13]  /*1c40*/  ISETP.NE.AND P0, PT, R3, 0x1, PT ;  /* 0x000000010300780c */ /* 0x000fda0003f05270 */
[----:B------:R-:W0:Y:S02]  /*1c50*/  @P0 LDC.64 R4, c[0x0][0x9e8] ;  /* 0x00027a00ff040b82 */ /* 0x000e240000000a00 */
[----:B0-----:R-:W-:-:S05]  /*1c60*/  @P0 IMAD.HI.U32 R4, R0, R4, RZ ;  /* 0x0000000400040227 */ /* 0x001fca00078e00ff */
[----:B------:R-:W-:-:S07]  /*1c70*/  @P0 SHF.R.U32.HI R0, RZ, R5, R4 ;  /* 0x00000005ff000219 */ /* 0x000fce0000011604 */
.L_x_1559:
[----:B------:R-:W-:Y:S05]  /*1c80*/  BSYNC B0 ;  /* 0x0000000000007941 */ /* 0x000fea0003800000 */
.L_x_1557:
[----:B------:R-:W-:-:S05]  /*1c90*/  IMAD R3, R0, R3, RZ ;  /* 0x0000000300037224 */ /* 0x000fca00078e02ff */
[----:B------:R-:W-:-:S07]  /*1ca0*/  VIMNMX R2, R2, R3, !PT ;  /* 0x0000000302027248 */ /* 0x000fce0007fe0100 */
.L_x_1556:
[----:B------:R-:W-:Y:S01]  /*1cb0*/  IMAD.HI R2, R2, 0x2aaaaaab, RZ ;  /* 0x2aaaaaab02027827 */ /* 0x000fe200078e02ff */
[----:B------:R-:W-:Y:S01]  /*1cc0*/  LOP3.LUT R14, R12, 0xff, RZ, 0xc0, !PT ;  /* 0x000000ff0c0e7812 */ /* 0x000fe200078ec0ff */
[----:B------:R-:W-:Y:S01]  /*1cd0*/  BSSY B0, `(.L_x_1560) ;  /* 0x0000029000007945 */ /* 0x000fe20003800000 */
[----:B------:R-:W-:Y:S01]  /*1ce0*/  SHF.R.U32.HI R4, RZ, 0x10, R12 ;  /* 0x00000010ff047819 */ /* 0x000fe2000001160c */
[----:B------:R-:W-:Y:S01]  /*1cf0*/  IMAD.MOV.U32 R0, RZ, RZ, RZ ;  /* 0x000000ffff007224 */ /* 0x000fe200078e00ff */
[----:B------:R-:W-:Y:S01]  /*1d00*/  SHF.R.U32.HI R3, RZ, 0x1f, R2 ;  /* 0x0000001fff037819 */ /* 0x000fe20000011602 */
[----:B------:R0:W-:Y:S03]  /*1d10*/  STL [R1+0x54], R14 ;  /* 0x0000540e01007387 */ /* 0x0001e60000100800 */
[----:B------:R-:W-:Y:S01]  /*1d20*/  LEA.HI.SX32 R3, R2, R3, 0x1c ;  /* 0x0000000302037211 */ /* 0x000fe200078fe2ff */
[----:B------:R0:W-:Y:S03]  /*1d30*/  STL [R1+0x48], R4 ;  /* 0x0000480401007387 */ /* 0x0001e60000100800 */
[----:B------:R-:W-:-:S04]  /*1d40*/  VIMNMX R11, RZ, R3, !PT ;  /* 0x00000003ff0b7248 */ /* 0x000fc80007fe0100 */
[----:B------:R-:W-:-:S13]  /*1d50*/  ISETP.GT.AND P0, PT, R6, R11, PT ;  /* 0x0000000b0600720c */ /* 0x000fda0003f04270 */
[----:B0-----:R-:W-:Y:S05]  /*1d60*/  @!P0 BRA `(.L_x_1561) ;  /* 0x00000000007c8947 */ /* 0x001fea0003800000 */
[----:B------:R-:W-:Y:S01]  /*1d70*/  ISETP.NE.AND P0, PT, R4, RZ, PT ;  /* 0x000000ff0400720c */ /* 0x000fe20003f05270 */
[----:B------:R-:W-:-:S03]  /*1d80*/  ULDC UR4, c[0x0][0x9f0] ;  /* 0x00027c0000047ab9 */ /* 0x000fc60000000800 */
[----:B------:R-:W-:-:S04]  /*1d90*/  SEL R13, R4, UR4, P0 ;  /* 0x00000004040d7c07 */ /* 0x000fc80008000000 */
[-C--:B------:R-:W-:Y:S02]  /*1da0*/  IABS R5, R13.reuse ;  /* 0x0000000d00057213 */ /* 0x080fe40000000000 */
[----:B------:R-:W-:Y:S02]  /*1db0*/  IADD3 R0, R13, -0x1, R6 ;  /* 0xffffffff0d007810 */ /* 0x000fe40007ffe006 */
[----:B------:R-:W0:Y:S01]  /*1dc0*/  I2F.RP R4, R5 ;  /* 0x0000000500047306 */ /* 0x000e220000209400 */
[----:B------:R-:W-:Y:S02]  /*1dd0*/  IABS R10, R13 ;  /* 0x0000000d000a7213 */ /* 0x000fe40000000000 */
[----:B------:R-:W-:-:S05]  /*1de0*/  IMAD.IADD R0, R0, 0x1, -R11 ;  /* 0x0000000100007824 */ /* 0x000fca00078e0a0b */
[----:B0-----:R-:W0:Y:S02]  /*1df0*/  MUFU.RCP R4, R4 ;  /* 0x0000000400047308 */ /* 0x001e240000001000 */
[----:B0-----:R-:W-:Y:S01]  /*1e00*/  IADD3 R2, R4, 0xffffffe, RZ ;  /* 0x0ffffffe04027810 */ /* 0x001fe20007ffe0ff */
[----:B------:R-:W-:-:S05]  /*1e10*/  IMAD.MOV R4, RZ, RZ, -R10 ;  /* 0x000000ffff047224 */ /* 0x000fca00078e0a0a */
[----:B------:R0:W1:Y:S02]  /*1e20*/  F2I.FTZ.U32.TRUNC.NTZ R3, R2 ;  /* 0x0000000200037305 */ /* 0x000064000021f000 */
[----:B0-----:R-:W-:Y:S02]  /*1e30*/  IMAD.MOV.U32 R2, RZ, RZ, RZ ;  /* 0x000000ffff027224 */ /* 0x001fe400078e00ff */
[----:B-1----:R-:W-:-:S04]  /*1e40*/  IMAD.MOV R8, RZ, RZ, -R3 ;  /* 0x000000ffff087224 */ /* 0x002fc800078e0a03 */
[----:B------:R-:W-:Y:S01]  /*1e50*/  IMAD R7, R8, R5, RZ ;  /* 0x0000000508077224 */ /* 0x000fe200078e02ff */
[----:B------:R-:W-:Y:S02]  /*1e60*/  IABS R8, R0 ;  /* 0x0000000000087213 */ /* 0x000fe40000000000 */
[----:B------:R-:W-:Y:S01]  /*1e70*/  LOP3.LUT R0, R0, R13, RZ, 0x3c, !PT ;  /* 0x0000000d00007212 */ /* 0x000fe200078e3cff */
[----:B------:R-:W-:-:S03]  /*1e80*/  IMAD.HI.U32 R3, R3, R7, R2 ;  /* 0x0000000703037227 */ /* 0x000fc600078e0002 */
[----:B------:R-:W-:Y:S01]  /*1e90*/  ISETP.GE.AND P2, PT, R0, RZ, PT ;  /* 0x000000ff0000720c */ /* 0x000fe20003f46270 */
[----:B------:R-:W-:-:S04]  /*1ea0*/  IMAD.MOV.U32 R2, RZ, RZ, R8 ;  /* 0x000000ffff027224 */ /* 0x000fc800078e0008 */
        /* <DEDUP_REMOVED lines=8> */
[----:B------:R-:W-:-:S05]  /*1f30*/  IMAD.MOV.U32 R0, RZ, RZ, R3 ;  /* 0x000000ffff007224 */ /* 0x000fca00078e0003 */
[----:B------:R-:W-:Y:S02]  /*1f40*/  @!P2 IADD3 R0, -R0, RZ, RZ ;  /* 0x000000ff0000a210 */ /* 0x000fe40007ffe1ff */
[----:B------:R-:W-:-:S07]  /*1f50*/  @!P1 LOP3.LUT R0, RZ, R13, RZ, 0x33, !PT ;  /* 0x0000000dff009212 */ /* 0x000fce00078e33ff */
.L_x_1561:
[----:B------:R-:W-:Y:S05]  /*1f60*/  BSYNC B0 ;  /* 0x0000000000007941 */ /* 0x000fea0003800000 */
.L_x_1560:
[----:B------:R-:W-:Y:S01]  /*1f70*/  IMAD R3, R14, R0, R11 ;  /* 0x000000000e037224 */ /* 0x000fe200078e020b */
[----:B------:R-:W-:-:S04]  /*1f80*/  PLOP3.LUT P2, PT, PT, PT, PT, 0x80, 0x0 ;  /* 0x000000000000781c */ /* 0x000fc80003f4f070 */
[C---:B------:R-:W-:Y:S01]  /*1f90*/  VIADDMNMX R0, R3.reuse, R0, R6, PT ;  /* 0x0000000003007246 */ /* 0x040fe20003800106 */
[----:B------:R-:W-:-:S04]  /*1fa0*/  IMAD R3, R3, 0x60, -R9 ;  /* 0x0000006003037824 */ /* 0x000fc800078e0a09 */
[----:B------:R-:W-:Y:S01]  /*1fb0*/  IMAD R5, R0, 0x60, -R9 ;  /* 0x0000006000057824 */ /* 0x000fe200078e0a09 */
[----:B------:R-:W-:-:S04]  /*1fc0*/  VIMNMX R3, RZ, R3, !PT ;  /* 0x00000003ff037248 */ /* 0x000fc80007fe0100 */
[----:B------:R-:W-:-:S04]  /*1fd0*/  VIMNMX R0, R5, R24, PT ;  /* 0x0000001805007248 */ /* 0x000fc80003fe0100 */
[----:B------:R-:W-:Y:S01]  /*1fe0*/  ISETP.GT.AND P0, PT, R0, R3, PT ;  /* 0x000000030000720c */ /* 0x000fe20003f04270 */
[----:B------:R-:W-:-:S05]  /*1ff0*/  IMAD.WIDE.U32 R2, R3, -0x55555555, RZ ;  /* 0xaaaaaaab03027825 */ /* 0x000fca00078e00ff */
[----:B------:R-:W-:-:S05]  /*2000*/  SHF.R.U32.HI R119, RZ, 0x6, R3 ;  /* 0x00000006ff777819 */ /* 0x000fca0000011603 */
[----:B------:R-:W-:Y:S02]  /*2010*/  IMAD.MOV.U32 R2, RZ, RZ, R119 ;  /* 0x000000ffff027224 */ /* 0x000fe400078e0077 */
        /* <DEDUP_REMOVED lines=23> */
[----:B------:R-:W-:-:S07]  /*2190*/  IMAD.MOV.U32 R13, RZ, RZ, RZ ;  /* 0x000000ffff0d7224 */ /* 0x000fce00078e00ff */
[----:B------:R-:W-:-:S07]  /*21a0*/  LEPC R20, `(.L_x_1564) ;  /* 0x000000001014794e */ /* 0x000fce0000000000 */
[----:B0----5:R-:W-:Y:S05]  /*21b0*/  CALL.ABS.NOINC R14 ;  /* 0x000000000e007343 */ /* 0x021fea0003c00000 */
.L_x_1564:
[----:B------:R-:W-:Y:S05]  /*21c0*/  BSYNC B6 ;  /* 0x0000000000067941 */ /* 0x000fea0003800000 */
.L_x_1563:
        /* <DEDUP_REMOVED lines=20> */
.L_x_1566:
[----:B------:R-:W-:Y:S05]  /*2310*/  BSYNC B6 ;  /* 0x0000000000067941 */ /* 0x000fea0003800000 */
.L_x_1565:
[----:B------:R-:W-:Y:S01]  /*2320*/  ULDC.64 UR4, c[0x0][0x9f8] ;  /* 0x00027e0000047ab9 */ /* 0x000fe20000000a00 */
[----:B------:R-:W2:Y:S01]  /*2330*/  LDL R28, [R1+0x34] ;  /* 0x00003400011c7983 */ /* 0x000ea20000100800 */
[----:B------:R-:W-:-:S03]  /*2340*/  ISETP.NE.U32.AND P0, PT, RZ, UR4, PT ;  /* 0x00000004ff007c0c */ /* 0x000fc6000bf05070 */
[----:B------:R-:W3:Y:S01]  /*2350*/  LDL R20, [R1+0x30] ;  /* 0x0000300001147983 */ /* 0x000ee20000100800 */
[----:B------:R-:W-:Y:S01]  /*2360*/  ISETP.NE.AND.EX P0, PT, RZ, UR5, PT, P0 ;  /* 0x00000005ff007c0c */ /* 0x000fe2000bf05300 */
[----:B------:R-:W-:Y:S01]  /*2370*/  IMAD.MOV.U32 R0, RZ, RZ, R27 ;  /* 0x000000ffff007224 */ /* 0x000fe200078e001b */
[----:B------:R-:W-:Y:S01]  /*2380*/  ULDC UR4, c[0x0][0x2f4] ;  /* 0x0000bd0000047ab9 */ /* 0x000fe20000000800 */
[----:B------:R-:W0:Y:S01]  /*2390*/  S2R R7, SR_TID.X ;  /* 0x0000000000077919 */ /* 0x000e220000002100 */
[----:B------:R-:W1:Y:S08]  /*23a0*/  LDC.64 R94, c[0x0][0x3f8] ;  /* 0x0000fe00ff5e7b82 */ /* 0x000e700000000a00 */
[----:B------:R-:W4:Y:S08]  /*23b0*/  LDC R21, c[0x0][0x3f4] ;  /* 0x0000fd00ff157b82 */ /* 0x000f300000000800 */
[----:B------:R-:W0:Y:S08]  /*23c0*/  @P0 LDC.64 R4, c[0x0][0x9f8] ;  /* 0x00027e00ff040b82 */ /* 0x000e300000000a00 */
[----:B------:R-:W4:Y:S01]  /*23d0*/  LDC.64 R88, c[0x0][0x408] ;  /* 0x00010200ff587b82 */ /* 0x000f220000000a00 */
[----:B0-----:R-:W-:-:S05]  /*23e0*/  @P0 IMAD.WIDE R4, R27, 0x4, R4 ;  /* 0x000000041b040825 */ /* 0x001fca00078e0204 */
[----:B------:R0:W3:Y:S01]  /*23f0*/  @P0 LDG.E R0, desc[UR60][R4.64] ;  /* 0x0000003c04000981 */ /* 0x0000e2000c1e1900 */
[----:B------:R-:W-:Y:S01]  /*2400*/  ISETP.GE.AND P1, PT, R196, UR4, PT ;  /* 0x00000004c4007c0c */ /* 0x000fe2000bf26270 */
[C-C-:B-1----:R-:W-:Y:S01]  /*2410*/  IMAD.WIDE.U32 R96, R219.reuse, R94, R18.reuse ;  /* 0x0000005edb607225 */ /* 0x142fe200078e0012 */
[----:B------:R-:W-:Y:S01]  /*2420*/  ISETP.GE.AND P0, PT, R18, UR4, PT ;  /* 0x0000000412007c0c */ /* 0x000fe2000bf06270 */
[----:B------:R-:W1:Y:S01]  /*2430*/  S2R R137, SR_TID.X ;  /* 0x0000000000897919 */ /* 0x000e620000002100 */
[----:B------:R-:W-:Y:S01]  /*2440*/  SEL R6, RZ, 0xffffffff, P1 ;  /* 0xffffffffff067807 */ /* 0x000fe20000800000 */
[----:B----4-:R-:W-:Y:S01]  /*2450*/  IMAD.WIDE.U32 R90, R219, R88, R18 ;  /* 0x00000058db5a7225 */ /* 0x010fe200078e0012 */
[----:B------:R-:W-:Y:S02]  /*2460*/  SEL R3, RZ, 0x1, P0 ;  /* 0x00000001ff037807 */ /* 0x000fe40000000000 */
[----:B------:R-:W-:Y:S01]  /*2470*/  ISETP.GE.AND P0, PT, R195, UR4, PT ;  /* 0x00000004c3007c0c */ /* 0x000fe2000bf06270 */
[----:B------:R-:W-:Y:S01]  /*2480*/  IMAD.SHL.U32 R6, R6, 0x2, RZ ;  /* 0x0000000206067824 */ /* 0x000fe200078e00ff */
[----:B------:R-:W-:Y:S01]  /*2490*/  ISETP.GE.AND P1, PT, R192, UR4, PT ;  /* 0x00000004c0007c0c */ /* 0x000fe2000bf26270 */
[----:B------:R-:W-:Y:S01]  /*24a0*/  IMAD.SHL.U32 R104, R88, 0x40, RZ ;  /* 0x0000004058687824 */ /* 0x000fe200078e00ff */
[----:B0-----:R-:W-:Y:S01]  /*24b0*/  SEL R4, RZ, 0x4, P0 ;  /* 0x00000004ff047807 */ /* 0x001fe20000000000 */
[----:B------:R-:W-:Y:S01]  /*24c0*/  IMAD R123, R95, 0x60, RZ ;  /* 0x000000605f7b7824 */ /* 0x000fe200078e02ff */
[----:B------:R-:W-:Y:S01]  /*24d0*/  LOP3.LUT R3, R6, 0x2, R3, 0xe2, !PT ;  /* 0x0000000206037812 */ /* 0x000fe200078ee203 */
[----:B------:R-:W-:Y:S01]  /*24e0*/  VIADD R6, R7, 0xffffff80 ;  /* 0xffffff8007067836 */ /* 0x000fe20000000000 */
[----:B------:R-:W-:Y:S01]  /*24f0*/  SHF.R.S32.HI R7, RZ, 0x1f, R219 ;  /* 0x0000001fff077819 */ /* 0x000fe200000114db */
[----:B------:R-:W-:Y:S01]  /*2500*/  IMAD.SHL.U32 R102, R94, 0x40, RZ ;  /* 0x000000405e667824 */ /* 0x000fe200078e00ff */
[----:B------:R-:W-:Y:S01]  /*2510*/  SEL R5, RZ, 0x8, P1 ;  /* 0x00000008ff057807 */ /* 0x000fe20000800000 */
[----:B------:R-:W-:Y:S01]  /*2520*/  IMAD.SHL.U32 R118, R21, 0x2, RZ ;  /* 0x0000000215767824 */ /* 0x000fe200078e00ff */
[----:B------:R-:W-:Y:S01]  /*2530*/  SHF.R.S32.HI R9, RZ, 0x1f, R6 ;  /* 0x0000001fff097819 */ /* 0x000fe20000011406 */
[----:B------:R-:W-:Y:S01]  /*2540*/  IMAD.IADD R122, R122, 0x1, R29 ;  /* 0x000000017a7a7824 */ /* 0x000fe200078e021d */
[----:B------:R-:W-:Y:S01]  /*2550*/  LOP3.LUT R3, R5, R3, R4, 0xfe, !PT ;  /* 0x0000000305037212 */ /* 0x000fe200078efe04 */
[----:B------:R-:W-:Y:S01]  /*2560*/  IMAD R4, R7, R94, RZ ;  /* 0x0000005e07047224 */ /* 0x000fe200078e02ff */
[----:B------:R-:W-:-:S02]  /*2570*/  LEA.HI R9, R9, R6, RZ, 0x2 ;  /* 0x0000000609097211 */ /* 0x000fc400078f10ff */
[----:B------:R-:W-:Y:S01]  /*2580*/  ISETP.GE.AND P0, PT, R23, UR4, PT ;  /* 0x0000000417007c0c */ /* 0x000fe2000bf06270 */
[----:B------:R-:W-:Y:S01]  /*2590*/  IMAD R5, R219, R95, R4 ;  /* 0x0000005fdb057224 */ /* 0x000fe200078e0204 */
[----:B------:R-:W-:Y:S02]  /*25a0*/  SHF.R.S32.HI R8, RZ, 0x1f, R9 ;  /* 0x0000001fff087819 */ /* 0x000fe40000011409 */
[----:B------:R-:W-:Y:S01]  /*25b0*/  SEL R4, RZ, 0x10, P0 ;  /* 0x00000010ff047807 */ /* 0x000fe20000000000 */
[----:B------:R-:W-:Y:S01]  /*25c0*/  IMAD.IADD R97, R5, 0x1, R97 ;  /* 0x0000000105617824 */ /* 0x000fe200078e0261 */
[----:B------:R-:W-:Y:S02]  /*25d0*/  LEA.HI R8, R8, R219, RZ, 0x3 ;  /* 0x000000db08087211 */ /* 0x000fe400078f18ff */
[----:B------:R-:W-:Y:S01]  /*25e0*/  LOP3.LUT R16, R16, 0xfffffffb, RZ, 0xc0, !PT ;  /* 0xfffffffb10107812 */ /* 0x000fe200078ec0ff */
[----:B-----5:R-:W-:Y:S01]  /*25f0*/  IMAD.WIDE.U32 R96, R134, R94, R96 ;  /* 0x0000005e86607225 */ /* 0x020fe200078e0060 */
[----:B------:R-:W-:-:S02]  /*2600*/  LOP3.LUT R8, R8, 0xfffffff8, RZ, 0xc0, !PT ;  /* 0xfffffff808087812 */ /* 0x000fc400078ec0ff */
[----:B------:R-:W-:Y:S02]  /*2610*/  SHF.R.S32.HI R199, RZ, 0x1f, R198 ;  /* 0x0000001fffc77819 */ /* 0x000fe400000114c6 */
[----:B------:R-:W-:Y:S01]  /*2620*/  LOP3.LUT R10, R3, R4, RZ, 0xfc, !PT ;  /* 0x00000004030a7212 */ /* 0x000fe200078efcff */
[----:B------:R-:W-:Y:S01]  /*2630*/  IMAD.IADD R120, R219, 0x1, -R8 ;  /* 0x00000001db787824 */ /* 0x000fe200078e0a08 */
[-C--:B------:R-:W-:Y:S01]  /*2640*/  ISETP.GE.AND P2, PT, R195, R21.reuse, PT ;  /* 0x00000015c300720c */ /* 0x080fe20003f46270 */
[----:B------:R-:W-:Y:S01]  /*2650*/  IMAD R4, R7, R88, RZ ;  /* 0x0000005807047224 */ /* 0x000fe200078e02ff */
[----:B------:R-:W-:Y:S01]  /*2660*/  ISETP.GE.AND P1, PT, R196, R21, PT ;  /* 0x00000015c400720c */ /* 0x000fe20003f26270 */
[----:B------:R-:W-:Y:S01]  /*2670*/  IMAD.WIDE.U32 R98, R219, R94, R198 ;  /* 0x0000005edb627225 */ /* 0x000fe200078e00c6 */
[----:B------:R-:W-:Y:S02]  /*2680*/  LOP3.LUT P0, RZ, R120, 0x4, RZ, 0xc0, !PT ;  /* 0x0000000478ff7812 */ /* 0x000fe4000780c0ff */
[----:B------:R-:W-:Y:S01]  /*2690*/  LOP3.LUT R9, R9, 0xfffffffc, RZ, 0xc0, !PT ;  /* 0xfffffffc09097812 */ /* 0x000fe200078ec0ff */
[----:B------:R-:W-:Y:S01]  /*26a0*/  IMAD R7, R219, R89, R4 ;  /* 0x00000059db077224 */ /* 0x000fe200078e0204 */
[----:B------:R-:W-:Y:S01]  /*26b0*/  SEL R4, R21, RZ, P2 ;  /* 0x000000ff15047207 */ /* 0x000fe20001000000 */
[----:B------:R-:W-:Y:S01]  /*26c0*/  IMAD.IADD R99, R99, 0x1, R5 ;  /* 0x0000000163637824 */ /* 0x000fe200078e0205 */
[----:B------:R-:W-:Y:S01]  /*26d0*/  SEL R5, R21, RZ, P1 ;  /* 0x000000ff15057207 */ /* 0x000fe20000800000 */
[----:B------:R-:W-:Y:S01]  /*26e0*/  IMAD.WIDE.U32 R92, R219, R88, R198 ;  /* 0x00000058db5c7225 */ /* 0x000fe200078e00c6 */
[----:B------:R-:W-:-:S02]  /*26f0*/  IADD3 R108, R6, -R9, RZ ;  /* 0x80000009066c7210 */ /* 0x000fc40007ffe0ff */
[----:B------:R-:W-:Y:S01]  /*2700*/  SHF.R.U32.HI R25, RZ, 0x3, R229 ;  /* 0x00000003ff197819 */ /* 0x000fe200000116e5 */
[----:B------:R-:W-:Y:S01]  /*2710*/  IMAD.IADD R11, R195, 0x1, R4 ;  /* 0x00000001c30b7824 */ /* 0x000fe200078e0204 */
[----:B------:R-:W-:Y:S01]  /*2720*/  SHF.R.U32.HI R26, RZ, 0x3, R226 ;  /* 0x00000003ff1a7819 */ /* 0x000fe200000116e2 */
[----:B------:R-:W-:Y:S01]  /*2730*/  IMAD.IADD R5, R196, 0x1, R5 ;  /* 0x00000001c4057824 */ /* 0x000fe200078e0205 */
[----:B------:R-:W-:Y:S01]  /*2740*/  @P0 LOP3.LUT R16, R16, 0x4, RZ, 0xfc, !PT ;  /* 0x0000000410100812 */ /* 0x000fe200078efcff */
[----:B------:R-:W-:Y:S01]  /*2750*/  IMAD.IADD R93, R93, 0x1, R7 ;  /* 0x000000015d5d7824 */ /* 0x000fe200078e0207 */
[----:B------:R-:W-:Y:S01]  /*2760*/  ISETP.GE.AND P0, PT, R18, R21, PT ;  /* 0x000000151200720c */ /* 0x000fe20003f06270 */
[----:B------:R-:W-:Y:S01]  /*2770*/  IMAD.IADD R91, R7, 0x1, R91 ;  /* 0x00000001075b7824 */ /* 0x000fe200078e025b */
[----:B------:R-:W-:Y:S01]  /*2780*/  SHF.R.S32.HI R8, RZ, 0x1f, R5 ;  /* 0x0000001fff087819 */ /* 0x000fe20000011405 */
[----:B------:R-:W-:Y:S01]  /*2790*/  IMAD.WIDE.U32 R92, R134, R88, R92 ;  /* 0x00000058865c7225 */ /* 0x000fe200078e005c */
[----:B------:R-:W-:-:S02]  /*27a0*/  SEL R3, R21, RZ, P0 ;  /* 0x000000ff15037207 */ /* 0x000fc40000000000 */
[-C--:B------:R-:W-:Y:S01]  /*27b0*/  LEA.HI R9, R8, R5.reuse, RZ, 0x6 ;  /* 0x0000000508097211 */ /* 0x080fe200078f30ff */
[----:B------:R-:W-:Y:S01]  /*27c0*/  IMAD.WIDE.U32 R90, R134, R88, R90 ;  /* 0x00000058865a7225 */ /* 0x000fe200078e005a */
[----:B------:R-:W-:Y:S02]  /*27d0*/  LEA.HI R7, R8, R5, RZ, 0x3 ;  /* 0x0000000508077211 */ /* 0x000fe400078f18ff */
[----:B------:R-:W-:Y:S01]  /*27e0*/  SHF.R.S32.HI R12, RZ, 0x1f, R11 ;  /* 0x0000001fff0c7819 */ /* 0x000fe2000001140b */
[----:B------:R-:W-:Y:S01]  /*27f0*/  IMAD.IADD R3, R18, 0x1, R3 ;  /* 0x0000000112037824 */ /* 0x000fe200078e0203 */
[----:B------:R-:W-:Y:S01]  /*2800*/  SHF.R.S32.HI R9, RZ, 0x6, R9 ;  /* 0x00000006ff097819 */ /* 0x000fe20000011409 */
[----:B------:R-:W-:Y:S01]  /*2810*/  IMAD.WIDE.U32 R98, R134, R94, R98 ;  /* 0x0000005e86627225 */ /* 0x000fe200078e0062 */
[----:B------:R-:W-:Y:S02]  /*2820*/  LOP3.LUT R5, R229, 0x38, R7, 0xf8, !PT ;  /* 0x00000038e5057812 */ /* 0x000fe400078ef807 */
[----:B------:R-:W-:Y:S01]  /*2830*/  SHF.R.S32.HI R4, RZ, 0x1f, R3 ;  /* 0x0000001fff047819 */ /* 0x000fe20000011403 */
[----:B------:R-:W-:Y:S01]  /*2840*/  IMAD R108, R108, 0x40, R219 ;  /* 0x000000406c6c7824 */ /* 0x000fe200078e02db */
[----:B------:R-:W-:-:S02]  /*2850*/  LEA.HI R13, R12, R11, RZ, 0x3 ;  /* 0x0000000b0c0d7211 */ /* 0x000fc400078f18ff */
[CC--:B------:R-:W-:Y:S02]  /*2860*/  LEA.HI R6, R4.reuse, R3.reuse, RZ, 0x3 ;  /* 0x0000000304067211 */ /* 0x0c0fe400078f18ff */
[----:B------:R-:W-:Y:S02]  /*2870*/  LEA.HI R3, R4, R3, RZ, 0x6 ;  /* 0x0000000304037211 */ /* 0x000fe400078f30ff */
[--C-:B------:R-:W-:Y:S02]  /*2880*/  LOP3.LUT R8, R226, 0x38, R6.reuse, 0xf8, !PT ;  /* 0x00000038e2087812 */ /* 0x100fe400078ef806 */
[----:B------:R-:W-:Y:S02]  /*2890*/  SHF.R.S32.HI R4, RZ, 0x6, R3 ;  /* 0x00000006ff047819 */ /* 0x000fe40000011403 */
[----:B------:R-:W-:Y:S02]  /*28a0*/  LOP3.LUT R3, R229, 0x38, R6, 0xf8, !PT ;  /* 0x00000038e5037812 */ /* 0x000fe400078ef806 */
[----:B------:R-:W-:-:S02]  /*28b0*/  LEA.HI R11, R12, R11, RZ, 0x6 ;  /* 0x0000000b0c0b7211 */ /* 0x000fc400078f30ff */
[----:B------:R-:W-:Y:S02]  /*28c0*/  LOP3.LUT R5, R5, R25, RZ, 0x3c, !PT ;  /* 0x0000001905057212 */ /* 0x000fe400078e3cff */
[----:B------:R-:W-:Y:S02]  /*28d0*/  SHF.R.S32.HI R11, RZ, 0x6, R11 ;  /* 0x00000006ff0b7819 */ /* 0x000fe4000001140b */
[----:B------:R-:W-:Y:S02]  /*28e0*/  LOP3.LUT R16, R16, 0xfffffffe, RZ, 0xc0, !PT ;  /* 0xfffffffe10107812 */ /* 0x000fe400078ec0ff */
[----:B------:R-:W-:Y:S02]  /*28f0*/  SHF.R.S32.HI R15, RZ, 0x1f, R134 ;  /* 0x0000001fff0f7819 */ /* 0x000fe40000011486 */
[----:B------:R-:W-:Y:S02]  /*2900*/  @P2 LOP3.LUT R16, R16, 0x1, RZ, 0xfc, !PT ;  /* 0x0000000110102812 */ /* 0x000fe400078efcff */
[----:B------:R-:W-:-:S02]  /*2910*/  ISETP.GE.AND P2, PT, R193, UR4, PT ;  /* 0x00000004c1007c0c */ /* 0x000fc4000bf46270 */
[----:B------:R-:W-:Y:S02]  /*2920*/  SHF.L.U64.HI R103, R88, 0x6, R89 ;  /* 0x0000000658677819 */ /* 0x000fe40000010259 */
[----:B------:R-:W-:Y:S02]  /*2930*/  SHF.L.U64.HI R101, R94, 0x6, R95 ;  /* 0x000000065e657819 */ /* 0x000fe4000001025f */
[----:B------:R-:W-:Y:S02]  /*2940*/  SHF.R.S32.HI R111, RZ, 0x3, R6 ;  /* 0x00000003ff6f7819 */ /* 0x000fe40000011406 */
[----:B------:R-:W-:Y:S02]  /*2950*/  SHF.R.S32.HI R110, RZ, 0x3, R7 ;  /* 0x00000003ff6e7819 */ /* 0x000fe40000011407 */
[----:B------:R-:W-:Y:S02]  /*2960*/  LOP3.LUT R6, R6, 0xfffffff8, RZ, 0xc0, !PT ;  /* 0xfffffff806067812 */ /* 0x000fe400078ec0ff */
[----:B-1----:R-:W-:-:S02]  /*2970*/  LEA.HI R137, R137, 0x8, RZ, 0x19 ;  /* 0x0000000889897811 */ /* 0x002fc400078fc8ff */
[--C-:B------:R-:W-:Y:S02]  /*2980*/  SHF.R.S32.HI R109, RZ, 0x3, R13.reuse ;  /* 0x00000003ff6d7819 */ /* 0x100fe4000001140d */
[----:B------:R-:W-:Y:S01]  /*2990*/  SHF.R.S32.HI R107, RZ, 0x1f, R6 ;  /* 0x0000001fff6b7819 */ /* 0x000fe20000011406 */
[C-C-:B--2---:R-:W-:Y:S02]  /*29a0*/  IMAD R130, R4.reuse, 0x1800, R28.reuse ;  /* 0x0000180004827824 */ /* 0x144fe400078e021c */
[----:B------:R-:W-:Y:S02]  /*29b0*/  IMAD R128, R9, 0x1800, R28 ;  /* 0x0000180009807824 */ /* 0x000fe400078e021c */
[--C-:B---3--:R-:W-:Y:S01]  /*29c0*/  IMAD R133, R4, 0x1800, R20.reuse ;  /* 0x0000180004857824 */ /* 0x108fe200078e0214 */
[----:B------:R-:W-:Y:S01]  /*29d0*/  LOP3.LUT R4, R3, R25, RZ, 0x3c, !PT ;  /* 0x0000001903047212 */ /* 0x000fe200078e3cff */
[----:B------:R-:W-:Y:S01]  /*29e0*/  IMAD R132, R9, 0x1800, R20 ;  /* 0x0000180009847824 */ /* 0x000fe200078e0214 */
[----:B------:R-:W-:Y:S01]  /*29f0*/  LOP3.LUT R3, R8, R26, RZ, 0x3c, !PT ;  /* 0x0000001a08037212 */ /* 0x000fe200078e3cff */
[----:B------:R-:W-:Y:S01]  /*2a00*/  IMAD R126, R11, 0x1800, R28 ;  /* 0x000018000b7e7824 */ /* 0x000fe200078e021c */
[C---:B------:R-:W-:Y:S01]  /*2a10*/  LOP3.LUT R8, R226.reuse, 0x38, R13, 0xf8, !PT ;  /* 0x00000038e2087812 */ /* 0x040fe200078ef80d */
[----:B------:R-:W-:Y:S01]  /*2a20*/  IMAD.IADD R133, R133, 0x1, R4 ;  /* 0x0000000185857824 */ /* 0x000fe200078e0204 */
[----:B------:R-:W-:Y:S01]  /*2a30*/  LOP3.LUT R4, R226, 0x38, R7, 0xf8, !PT ;  /* 0x00000038e2047812 */ /* 0x000fe200078ef807 */
[----:B------:R-:W-:Y:S01]  /*2a40*/  IMAD.IADD R130, R130, 0x1, R3 ;  /* 0x0000000182827824 */ /* 0x000fe200078e0203 */
[----:B------:R-:W-:Y:S01]  /*2a50*/  LOP3.LUT R3, R229, 0x38, R13, 0xf8, !PT ;  /* 0x00000038e5037812 */ /* 0x000fe200078ef80d */
[----:B------:R-:W-:Y:S01]  /*2a60*/  IMAD R129, R11, 0x1800, R20 ;  /* 0x000018000b817824 */ /* 0x000fe200078e0214 */
[----:B------:R-:W-:-:S02]  /*2a70*/  IADD3 R132, R132, R5, RZ ;  /* 0x0000000584847210 */ /* 0x000fc40007ffe0ff */
[-C--:B------:R-:W-:Y:S02]  /*2a80*/  LOP3.LUT R5, R4, R26.reuse, RZ, 0x3c, !PT ;  /* 0x0000001a04057212 */ /* 0x080fe400078e3cff */
[----:B------:R-:W-:Y:S02]  /*2a90*/  LOP3.LUT R4, R3, R25, RZ, 0x3c, !PT ;  /* 0x0000001903047212 */ /* 0x000fe400078e3cff */
[----:B------:R-:W-:Y:S01]  /*2aa0*/  LOP3.LUT R3, R8, R26, RZ, 0x3c, !PT ;  /* 0x0000001a08037212 */ /* 0x000fe200078e3cff */
[----:B------:R-:W-:Y:S01]  /*2ab0*/  IMAD.IADD R128, R128, 0x1, R5 ;  /* 0x0000000180807824 */ /* 0x000fe200078e0205 */
[----:B------:R-:W-:Y:S01]  /*2ac0*/  SEL R9, RZ, 0x20, P2 ;  /* 0x00000020ff097807 */ /* 0x000fe20001000000 */
[----:B------:R-:W-:Y:S01]  /*2ad0*/  IMAD R5, R15, R94, RZ ;  /* 0x0000005e0f057224 */ /* 0x000fe200078e02ff */
[----:B------:R-:W-:Y:S01]  /*2ae0*/  LOP3.LUT R7, R7, 0xfffffff8, RZ, 0xc0, !PT ;  /* 0xfffffff807077812 */ /* 0x000fe200078ec0ff */
[----:B------:R-:W-:Y:S01]  /*2af0*/  IMAD.IADD R126, R126, 0x1, R3 ;  /* 0x000000017e7e7824 */ /* 0x000fe200078e0203 */
[----:B------:R-:W-:Y:S01]  /*2b00*/  LOP3.LUT R3, R229, 0x18, R18, 0xf8, !PT ;  /* 0x00000018e5037812 */ /* 0x000fe200078ef812 */
[----:B------:R-:W-:Y:S01]  /*2b10*/  IMAD R15, R15, R88, RZ ;  /* 0x000000580f0f7224 */ /* 0x000fe200078e02ff */
[----:B------:R-:W-:Y:S01]  /*2b20*/  LOP3.LUT R26, R10, R9, RZ, 0xfc, !PT ;  /* 0x000000090a1a7212 */ /* 0x000fe200078efcff */
[C---:B------:R-:W-:Y:S01]  /*2b30*/  IMAD R11, R134.reuse, R95, R5 ;  /* 0x0000005f860b7224 */ /* 0x040fe200078e0205 */
[----:B------:R-:W-:Y:S01]  /*2b40*/  LOP3.LUT R3, R3, R25, RZ, 0x3c, !PT ;  /* 0x0000001903037212 */ /* 0x000fe200078e3cff */
[----:B------:R-:W-:Y:S01]  /*2b50*/  IMAD R5, R89, 0x60, RZ ;  /* 0x0000006059057824 */ /* 0x000fe200078e02ff */
[----:B------:R-:W-:Y:S01]  /*2b60*/  LOP3.LUT R8, R13, 0xfffffff8, RZ, 0xc0, !PT ;  /* 0xfffffff80d087812 */ /* 0x000fe200078ec0ff */
[----:B------:R-:W-:Y:S01]  /*2b70*/  IMAD R15, R134, R89, R15 ;  /* 0x00000059860f7224 */ /* 0x000fe200078e020f */
[----:B------:R-:W-:Y:S01]  /*2b80*/  LOP3.LUT R9, R10, 0x1, RZ, 0xc0, !PT ;  /* 0x000000010a097812 */ /* 0x000fe200078ec0ff */
[----:B------:R-:W-:Y:S01]  /*2b90*/  IMAD.WIDE.U32 R88, R88, 0x60, RZ ;  /* 0x0000006058587825 */ /* 0x000fe200078e00ff */
[----:B------:R-:W-:-:S02]  /*2ba0*/  LOP3.LUT R10, R26, 0x2, RZ, 0xc0, !PT ;  /* 0x000000021a0a7812 */ /* 0x000fc400078ec0ff */
[----:B------:R-:W-:Y:S01]  /*2bb0*/  LOP3.LUT R21, R26, 0x8, RZ, 0xc0, !PT ;  /* 0x000000081a157812 */ /* 0x000fe200078ec0ff */
[----:B------:R-:W-:Y:S01]  /*2bc0*/  IMAD.WIDE.U32 R94, R94, 0x60, RZ ;  /* 0x000000605e5e7825 */ /* 0x000fe200078e00ff */
[----:B------:R-:W-:Y:S02]  /*2bd0*/  IADD3 R124, R89, R5, RZ ;  /* 0x00000005597c7210 */ /* 0x000fe40007ffe0ff */
[----:B------:R-:W-:Y:S01]  /*2be0*/  LOP3.LUT R25, R26, 0x10, RZ, 0xc0, !PT ;  /* 0x000000101a197812 */ /* 0x000fe200078ec0ff */
[----:B------:R-:W-:Y:S01]  /*2bf0*/  IMAD.IADD R125, R20, 0x1, R3 ;  /* 0x00000001147d7824 */ /* 0x000fe200078e0203 */
[C---:B------:R-:W-:Y:S01]  /*2c00*/  LOP3.LUT R20, R26.reuse, 0x4, RZ, 0xc0, !PT ;  /* 0x000000041a147812 */ /* 0x040fe200078ec0ff */
[----:B------:R-:W-:Y:S01]  /*2c10*/  IMAD.IADD R129, R129, 0x1, R4 ;  /* 0x0000000181817824 */ /* 0x000fe200078e0204 */
[----:B------:R-:W-:Y:S01]  /*2c20*/  SHF.R.S32.HI R106, RZ, 0x1f, R7 ;  /* 0x0000001fff6a7819 */ /* 0x000fe20000011407 */
[----:B------:R-:W-:Y:S01]  /*2c30*/  IMAD.IADD R123, R95, 0x1, R123 ;  /* 0x000000015f7b7824 */ /* 0x000fe200078e027b */
[----:B------:R-:W-:Y:S01]  /*2c40*/  SHF.R.S32.HI R105, RZ, 0x1f, R8 ;  /* 0x0000001fff697819 */ /* 0x000fe20000011408 */
[----:B------:R-:W-:Y:S01]  /*2c50*/  IMAD.IADD R100, R99, 0x1, R11 ;  /* 0x0000000163647824 */ /* 0x000fe200078e020b */
[----:B------:R-:W-:Y:S01]  /*2c60*/  LOP3.LUT R26, R26, 0x20, RZ, 0xc0, !PT ;  /* 0x000000201a1a7812 */ /* 0x000fe200078ec0ff */
[----:B------:R-:W-:Y:S01]  /*2c70*/  IMAD.IADD R3, R11, 0x1, R97 ;  /* 0x000000010b037824 */ /* 0x000fe200078e0261 */
[----:B------:R-:W-:Y:S01]  /*2c80*/  SHF.R.S32.HI R121, RZ, 0x1f, R0 ;  /* 0x0000001fff797819 */ /* 0x000fe20000011400 */
[----:B------:R-:W-:-:S02]  /*2c90*/  IMAD.IADD R4, R93, 0x1, R15 ;  /* 0x000000015d047824 */ /* 0x000fc400078e020f */
[----:B------:R-:W-:-:S07]  /*2ca0*/  IMAD.IADD R5, R15, 0x1, R91 ;  /* 0x000000010f057824 */ /* 0x000fce00078e025b */
.L_x_1672:
        /* <DEDUP_REMOVED lines=11> */
[----:B--2---:R-:W2:Y:S08]  /*2d60*/  @!P2 LDC.64 R12, c[0x0][0x418] ;  /* 0x00010600ff0cab82 */ /* 0x004eb00000000a00 */
[----:B---3--:R-:W3:Y:S08]  /*2d70*/  @P3 LDC R11, c[0x0][0x434] ;  /* 0x00010d00ff0b3b82 */ /* 0x008ef00000000800 */
[----:B----4-:R-:W4:Y:S01]  /*2d80*/  @P3 LDC R30, c[0x0][0x438] ;  /* 0x00010e00ff1e3b82 */ /* 0x010f220000000800 */
[----:B---3--:R-:W-:-:S05]  /*2d90*/  @P3 IMAD.HI.U32 R11, R32, R11, RZ ;  /* 0x0000000b200b3227 */ /* 0x008fca00078e00ff */
[----:B----4-:R-:W-:Y:S01]  /*2da0*/  @P3 SHF.R.U32.HI R28, RZ, R30, R11 ;  /* 0x0000001eff1c3219 */ /* 0x010fe2000001160b */
[----:B0-----:R-:W-:-:S03]  /*2db0*/  @!P2 IMAD R11, R121, R14, RZ ;  /* 0x0000000e790ba224 */ /* 0x001fc600078e02ff */
[--C-:B------:R-:W-:Y:S01]  /*2dc0*/  @!P2 SHF.R.S32.HI R29, RZ, 0x1f, R28.reuse ;  /* 0x0000001fff1da819 */ /* 0x100fe2000001141c */
[C---:B------:R-:W-:Y:S02]  /*2dd0*/  @!P2 IMAD R11, R0.reuse, R15, R11 ;  /* 0x0000000f000ba224 */ /* 0x040fe400078e020b */
[----:B------:R-:W-:-:S05]  /*2de0*/  @!P2 IMAD.WIDE.U32 R14, R0, R14, R28 ;  /* 0x0000000e000ea225 */ /* 0x000fca00078e001c */
[----:B------:R-:W-:Y:S02]  /*2df0*/  @!P2 IADD3 R11, R15, R11, RZ ;  /* 0x0000000b0f0ba210 */ /* 0x000fe40007ffe0ff */
[----:B--2---:R-:W-:-:S04]  /*2e00*/  @!P2 LEA R12, P3, R14, R12, 0x2 ;  /* 0x0000000c0e0ca211 */ /* 0x004fc800078610ff */
[----:B------:R-:W-:-:S05]  /*2e10*/  @!P2 LEA.HI.X R13, R14, R13, R11, 0x2, P3 ;  /* 0x0000000d0e0da211 */ /* 0x000fca00018f140b */
[----:B------:R0:W5:Y:S01]  /*2e20*/  @!P2 LDG.E R27, desc[UR60][R12.64] ;  /* 0x0000003c0c1ba981 */ /* 0x000162000c1e1900 */
[----:B------:R-:W-:Y:S01]  /*2e30*/  ISETP.GT.AND P2, PT, R2, R119, PT ;  /* 0x000000770200720c */ /* 0x000fe20003f44270 */
[----:B------:R-:W-:Y:S01]  /*2e40*/  IMAD R77, R22, 0x4800, R125 ;  /* 0x00004800164d7824 */ /* 0x000fe200078e027d */
[----:B------:R-:W-:Y:S01]  /*2e50*/  LOP3.LUT R16, R16, 0xfffffffd, RZ, 0xc0, !PT ;  /* 0xfffffffd10107812 */ /* 0x000fe200078ec0ff */
[----:B------:R-:W-:Y:S01]  /*2e60*/  IMAD.MOV R15, RZ, RZ, -R28 ;  /* 0x000000ffff0f7224 */ /* 0x000fe200078e0a1c */
[----:B------:R-:W-:Y:S01]  /*2e70*/  LOP3.LUT P4, RZ, R120, 0x4, RZ, 0xc0, !PT ;  /* 0x0000000478ff7812 */ /* 0x000fe2000788c0ff */
[----:B------:R-:W-:Y:S01]  /*2e80*/  VIADD R11, R77, 0x20 ;  /* 0x000000204d0b7836 */ /* 0x000fe20000000000 */
[----:B------:R-:W-:Y:S05]  /*2e90*/  YIELD ;  /* 0x0000000000007946 */ /* 0x000fea0003800000 */
[----:B------:R-:W-:Y:S01]  /*2ea0*/  BSSY B0, `(.L_x_1567) ;  /* 0x00007ab000007945 */ /* 0x000fe20003800000 */
[----:B------:R-:W-:Y:S01]  /*2eb0*/  IMAD R76, R76, R15, R32 ;  /* 0x0000000f4c4c7224 */ /* 0x000fe200078e0220 */
[----:B------:R-:W-:-:S02]  /*2ec0*/  @P2 LOP3.LUT R16, R16, 0x2, RZ, 0xfc, !PT ;  /* 0x0000000210102812 */ /* 0x000fc400078efcff */
[----:B-1----:R-:W-:Y:S02]  /*2ed0*/  ISETP.GE.AND P2, PT, R117, 0x1, PT ;  /* 0x000000017500780c */ /* 0x002fe40003f46270 */
[C---:B------:R-:W-:Y:S02]  /*2ee0*/  @P4 VIADD R11, R77.reuse, 0xffffffe0 ;  /* 0xffffffe04d0b4836 */ /* 0x040fe40000000000 */
[--C-:B------:R-:W-:Y:S02]  /*2ef0*/  IMAD R77, R77, 0x2, R112.reuse ;  /* 0x000000024d4d7824 */ /* 0x100fe400078e0270 */
[----:B------:R-:W-:-:S07]  /*2f00*/  IMAD R78, R11, 0x2, R112 ;  /* 0x000000020b4e7824 */ /* 0x000fce00078e0270 */
[----:B0-----:R-:W-:Y:S05]  /*2f10*/  @!P2 BRA `(.L_x_1568) ;  /* 0x0000007000b8a947 */ /* 0x001fea0003800000 */
[----:B------:R-:W-:Y:S01]  /*2f20*/  SHF.R.S32.HI R79, RZ, 0x1f, R76 ;  /* 0x0000001fff4f7819 */ /* 0x000fe2000001144c */
[----:B------:R-:W-:Y:S01]  /*2f30*/  ULDC.64 UR4, c[0x0][0x300] ;  /* 0x0000c00000047ab9 */ /* 0x000fe20000000a00 */
[----:B-----5:R-:W-:Y:S01]  /*2f40*/  SHF.R.S32.HI R84, RZ, 0x1f, R27 ;  /* 0x0000001fff547819 */ /* 0x020fe2000001141b */
[----:B------:R-:W-:Y:S01]  /*2f50*/  IMAD.WIDE.U32 R12, R76, UR4, RZ ;  /* 0x000000044c0c7c25 */ /* 0x000fe2000f8e00ff */
[----:B------:R-:W-:Y:S02]  /*2f60*/  ULDC.U8 UR6, c[0x0][0x410] ;  /* 0x0001040000067ab9 */ /* 0x000fe40000000000 */
[----:B------:R-:W-:Y:S01]  /*2f70*/  ISETP.NE.AND P2, PT, RZ, UR6, PT ;  /* 0x00000006ff007c0c */ /* 0x000fe2000bf45270 */
[----:B------:R-:W-:Y:S02]  /*2f80*/  IMAD R11, R79, UR4, RZ ;  /* 0x000000044f0b7c24 */ /* 0x000fe4000f8e02ff */
[----:B------:R-:W-:Y:S02]  /*2f90*/  IMAD R15, R124, R2, RZ ;  /* 0x000000027c0f7224 */ /* 0x000fe400078e02ff */
[----:B------:R-:W-:Y:S01]  /*2fa0*/  IMAD R11, R76, UR5, R11 ;  /* 0x000000054c0b7c24 */ /* 0x000fe2000f8e020b */
[----:B------:R-:W-:Y:S01]  /*2fb0*/  ULDC.64 UR4, c[0x0][0x310] ;  /* 0x0000c40000047ab9 */ /* 0x000fe20000000a00 */
[----:B------:R-:W-:-:S02]  /*2fc0*/  IMAD R85, R2, -0x60, R24 ;  /* 0xffffffa002557824 */ /* 0x000fc400078e0218 */
[----:B------:R-:W-:Y:S02]  /*2fd0*/  IMAD R14, R84, UR4, RZ ;  /* 0x00000004540e7c24 */ /* 0x000fe4000f8e02ff */
[----:B------:R-:W-:Y:S01]  /*2fe0*/  IMAD.IADD R13, R13, 0x1, R11 ;  /* 0x000000010d0d7824 */ /* 0x000fe200078e020b */
[----:B------:R-:W-:Y:S01]  /*2ff0*/  VIMNMX R85, R85, 0x60, PT ;  /* 0x0000006055557848 */ /* 0x000fe20003fe0100 */
[C---:B------:R-:W-:Y:S02]  /*3000*/  IMAD R11, R27.reuse, UR5, R14 ;  /* 0x000000051b0b7c24 */ /* 0x040fe4000f8e020e */
[----:B------:R-:W-:Y:S01]  /*3010*/  IMAD.WIDE.U32 R12, R27, UR4, R12 ;  /* 0x000000041b0c7c25 */ /* 0x000fe2000f8e000c */
[----:B------:R-:W-:-:S03]  /*3020*/  ULDC.64 UR4, c[0x0][0x308] ;  /* 0x0000c20000047ab9 */ /* 0x000fc60000000a00 */
[----:B------:R-:W-:Y:S01]  /*3030*/  IMAD.IADD R13, R13, 0x1, R11 ;  /* 0x000000010d0d7824 */ /* 0x000fe200078e020b */
[----:B------:R-:W-:Y:S01]  /*3040*/  SHF.R.S32.HI R11, RZ, 0x1f, R2 ;  /* 0x0000001fff0b7819 */ /* 0x000fe20000011402 */
[----:B------:R-:W-:Y:S02]  /*3050*/  IMAD R14, R123, R2, RZ ;  /* 0x000000027b0e7224 */ /* 0x000fe400078e02ff */
[----:B------:R-:W-:-:S04]  /*3060*/  IMAD.WIDE.U32 R28, R202, UR4, R12 ;  /* 0x00000004ca1c7c25 */ /* 0x000fc8000f8e000c */
[----:B------:R-:W-:Y:S01]  /*3070*/  IMAD R113, R202, UR5, R29 ;  /* 0x00000005ca717c24 */ /* 0x000fe2000f8e021d */
[----:B------:R-:W-:Y:S01]  /*3080*/  ULDC.64 UR4, c[0x0][0x2e8] ;  /* 0x0000ba0000047ab9 */ /* 0x000fe20000000a00 */
[C---:B------:R-:W-:Y:S01]  /*3090*/  IMAD R31, R11.reuse, R94, R14 ;  /* 0x0000005e0b1f7224 */ /* 0x040fe200078e020e */
[----:B------:R-:W-:Y:S01]  /*30a0*/  LEA R116, P3, R28, UR4, 0x1 ;  /* 0x000000041c747c11 */ /* 0x000fe2000f8608ff */
[----:B------:R-:W-:Y:S02]  /*30b0*/  IMAD R33, R11, R88, R15 ;  /* 0x000000580b217224 */ /* 0x000fe400078e020f */
[----:B------:R-:W-:Y:S01]  /*30c0*/  IMAD.WIDE.U32 R14, R94, R2, RZ ;  /* 0x000000025e0e7225 */ /* 0x000fe200078e00ff */
[----:B------:R-:W-:-:S03]  /*30d0*/  LEA.HI.X R113, R28, UR5, R113, 0x1, P3 ;  /* 0x000000051c717c11 */ /* 0x000fc600098f0c71 */
[----:B------:R-:W-:Y:S01]  /*30e0*/  IMAD.WIDE.U32 R12, R88, R2, RZ ;  /* 0x00000002580c7225 */ /* 0x000fe200078e00ff */
[----:B------:R-:W-:-:S03]  /*30f0*/  IADD3 R11, R15, R31, RZ ;  /* 0x0000001f0f0b7210 */ /* 0x000fc60007ffe0ff */
[----:B------:R-:W-:Y:S01]  /*3100*/  IMAD.IADD R80, R13, 0x1, R33 ;  /* 0x000000010d507824 */ /* 0x000fe200078e0221 */
[----:B------:R-:W-:Y:S06]  /*3110*/  @!P2 BRA `(.L_x_1569) ;  /* 0x0000003400a0a947 */ /* 0x000fec0003800000 */
        /* <DEDUP_REMOVED lines=19> */
[----:B------:R-:W-:Y:S01]  /*3250*/  CS2R R74, SRZ ;  /* 0x00000000004a7805 */ /* 0x000fe2000001ff00 */
[----:B------:R-:W-:Y:S01]  /*3260*/  IMAD.X R32, R11, 0x1, R100, P2 ;  /* 0x000000010b207824 */ /* 0x000fe200010e0664 */
[----:B------:R-:W-:-:S04]  /*3270*/  LEA R30, P2, R31, UR4, 0x1 ;  /* 0x000000041f1e7c11 */ /* 0x000fc8000f8408ff */
[----:B------:R-:W-:Y:S01]  /*3280*/  LEA.HI.X R31, R31, UR5, R32, 0x1, P2 ;  /* 0x000000051f1f7c11 */ /* 0x000fe200090f0c20 */
[----:B------:R-:W-:Y:S01]  /*3290*/  ULDC.64 UR4, c[0x0][0x400] ;  /* 0x0001000000047ab9 */ /* 0x000fe20000000a00 */
[----:B------:R-:W-:-:S05]  /*32a0*/  IADD3 R33, P2, R92, R12, RZ ;  /* 0x0000000c5c217210 */ /* 0x000fca0007f5e0ff */
[----:B------:R-:W-:Y:S01]  /*32b0*/  IMAD.X R34, R80, 0x1, R4, P2 ;  /* 0x0000000150227824 */ /* 0x000fe200010e0604 */
        /* <DEDUP_REMOVED lines=30> */
.L_x_1571:
[----:B------:R-:W-:Y:S05]  /*34a0*/  BSYNC B1 ;  /* 0x0000000000017941 */ /* 0x000fea0003800000 */
.L_x_1570:
[----:B0-----:R-:W-:Y:S01]  /*34b0*/  VIADD R30, R219, 0x40 ;  /* 0x00000040db1e7836 */ /* 0x001fe20000000000 */
[----:B------:R-:W-:Y:S01]  /*34c0*/  BSSY B1, `(.L_x_1572) ;  /* 0x0000037000017945 */ /* 0x000fe20003800000 */
[----:B------:R-:W-:Y:S02]  /*34d0*/  CS2R R32, SRZ ;  /* 0x0000000000207805 */ /* 0x000fe4000001ff00 */
[----:B------:R-:W-:Y:S02]  /*34e0*/  CS2R R36, SRZ ;  /* 0x0000000000247805 */ /* 0x000fe4000001ff00 */
[----:B------:R-:W-:Y:S02]  /*34f0*/  CS2R R40, SRZ ;  /* 0x0000000000287805 */ /* 0x000fe4000001ff00 */
[----:B------:R-:W-:Y:S02]  /*3500*/  ISETP.GE.AND P4, PT, R30, R85, PT ;  /* 0x000000551e00720c */ /* 0x000fe40003f86270 */
[----:B------:R-:W-:-:S02]  /*3510*/  CS2R R44, SRZ ;  /* 0x00000000002c7805 */ /* 0x000fc4000001ff00 */
[----:B------:R-:W-:Y:S02]  /*3520*/  CS2R R48, SRZ ;  /* 0x0000000000307805 */ /* 0x000fe4000001ff00 */
[----:B------:R-:W-:Y:S02]  /*3530*/  CS2R R30, SRZ ;  /* 0x00000000001e7805 */ /* 0x000fe4000001ff00 */
[----:B------:R-:W-:Y:S02]  /*3540*/  CS2R R34, SRZ ;  /* 0x0000000000227805 */ /* 0x000fe4000001ff00 */
[----:B------:R-:W-:Y:S02]  /*3550*/  CS2R R38, SRZ ;  /* 0x0000000000267805 */ /* 0x000fe4000001ff00 */
[----:B------:R-:W-:Y:S02]  /*3560*/  CS2R R42, SRZ ;  /* 0x00000000002a7805 */ /* 0x000fe4000001ff00 */
[----:B------:R-:W-:Y:S01]  /*3570*/  CS2R R46, SRZ ;  /* 0x00000000002e7805 */ /* 0x000fe2000001ff00 */
[----:B-----5:R-:W-:Y:S01]  /*3580*/  IMAD.MOV.U32 R81, RZ, RZ, R52 ;  /* 0x000000ffff517224 */ /* 0x020fe200078e0034 */
[----:B------:R-:W-:Y:S01]  /*3590*/  CS2R R50, SRZ ;  /* 0x0000000000327805 */ /* 0x000fe2000001ff00 */
[----:B------:R-:W-:Y:S06]  /*35a0*/  @P4 BRA `(.L_x_1573) ;  /* 0x0000000000a04947 */ /* 0x000fec0003800000 */
        /* <DEDUP_REMOVED lines=40> */
.L_x_1573:
[----:B------:R-:W-:Y:S05]  /*3830*/  BSYNC B1 ;  /* 0x0000000000017941 */ /* 0x000fea0003800000 */
.L_x_1572:
[----:B------:R-:W2:Y:S01]  /*3840*/  LDL R11, [R1+0x3c] ;  /* 0x00003c00010b7983 */ /* 0x000ea20000100800 */
[----:B0-----:R-:W-:Y:S01]  /*3850*/  IMAD.MOV.U32 R12, RZ, RZ, R56 ;  /* 0x000000ffff0c7224 */ /* 0x001fe200078e0038 */
[----:B------:R-:W-:Y:S01]  /*3860*/  MOV R14, R60 ;  /* 0x0000003c000e7202 */ /* 0x000fe20000000f00 */
[----:B------:R-:W-:-:S03]  /*3870*/  IMAD.MOV.U32 R13, RZ, RZ, R57 ;  /* 0x000000ffff0d7224 */ /* 0x000fc600078e0039 */
[----:B------:R-:W-:Y:S01]  /*3880*/  PRMT R151, R14, 0x7610, R151 ;  /* 0x000076100e977816 */ /* 0x000fe20000000097 */
[----:B------:R-:W-:Y:S01]  /*3890*/  IMAD.MOV.U32 R14, RZ, RZ, R73 ;  /* 0x000000ffff0e7224 */ /* 0x000fe200078e0049 */
[----:B------:R-:W-:Y:S01]  /*38a0*/  PRMT R148, R12, 0x5410, R13 ;  /* 0x000054100c947816 */ /* 0x000fe2000000000d */
[----:B------:R-:W-:Y:S02]  /*38b0*/  IMAD.MOV.U32 R12, RZ, RZ, R65 ;  /* 0x000000ffff0c7224 */ /* 0x000fe400078e0041 */
[----:B------:R-:W-:-:S05]  /*38c0*/  IMAD.MOV.U32 R13, RZ, RZ, R61 ;  /* 0x000000ffff0d7224 */ /* 0x000fca00078e003d */
[----:B------:R-:W-:Y:S01]  /*38d0*/  PRMT R150, R13, 0x7610, R150 ;  /* 0x000076100d967816 */ /* 0x000fe20000000096 */
[----:B------:R-:W-:-:S05]  /*38e0*/  IMAD.MOV.U32 R13, RZ, RZ, R72 ;  /* 0x000000ffff0d7224 */ /* 0x000fca00078e0048 */
[----:B------:R-:W-:Y:S02]  /*38f0*/  PRMT R143, R13, 0x5410, R14 ;  /* 0x000054100d8f7816 */ /* 0x000fe4000000000e */
[----:B--2---:R-:W-:Y:S01]  /*3900*/  R2UR UR4, R11 ;  /* 0x000000000b0472ca */ /* 0x004fe200000e0000 */
[----:B------:R-:W-:-:S05]  /*3910*/  IMAD.MOV.U32 R11, RZ, RZ, R53 ;  /* 0x000000ffff0b7224 */ /* 0x000fca00078e0035 */
[----:B------:R-:W-:Y:S01]  /*3920*/  PRMT R146, R81, 0x5410, R11 ;  /* 0x0000541051927816 */ /* 0x000fe2000000000b */
[----:B------:R-:W-:-:S05]  /*3930*/  IMAD.MOV.U32 R11, RZ, RZ, R64 ;  /* 0x000000ffff0b7224 */ /* 0x000fca00078e0040 */
[----:B------:R-:W-:Y:S01]  /*3940*/  PRMT R152, R12, 0x5410, R11 ;  /* 0x000054100c987816 */ /* 0x000fe2000000000b */
[----:B------:R-:W-:Y:S01]  /*3950*/  IMAD.MOV.U32 R11, RZ, RZ, R68 ;  /* 0x000000ffff0b7224 */ /* 0x000fe200078e0044 */
[----:B------:R-:W-:Y:S01]  /*3960*/  UISETP.NE.AND UP0, UPT, UR4, 0x3, UPT ;  /* 0x000000030400788c */ /* 0x000fe2000bf05270 */
[----:B------:R-:W-:-:S05]  /*3970*/  IMAD.MOV.U32 R12, RZ, RZ, R69 ;  /* 0x000000ffff0c7224 */ /* 0x000fca00078e0045 */
[----:B------:R-:W-:Y:S01]  /*3980*/  PRMT R153, R11, 0x5410, R12 ;  /* 0x000054100b997816 */ /* 0x000fe2000000000c */
[----:B------:R-:W-:Y:S01]  /*3990*/  IMAD.MOV.U32 R12, RZ, RZ, R54 ;  /* 0x000000ffff0c7224 */ /* 0x000fe200078e0036 */
[----:B------:R-:W-:Y:S02]  /*39a0*/  MOV R11, R55 ;  /* 0x00000037000b7202 */ /* 0x000fe40000000f00 */
[----:B------:R-:W-:Y:S02]  /*39b0*/  PLOP3.LUT P2, PT, PT, PT, UP0, 0x80, 0x0 ;  /* 0x000000000000781c */ /* 0x000fe40003f4f008 */
[----:B------:R-:W-:Y:S01]  /*39c0*/  PRMT R147, R12, 0x5410, R11 ;  /* 0x000054100c937816 */ /* 0x000fe2000000000b */
[----:B------:R-:W-:Y:S02]  /*39d0*/  IMAD.MOV.U32 R12, RZ, RZ, R58 ;  /* 0x000000ffff0c7224 */ /* 0x000fe400078e003a */
[----:B------:R-:W-:-:S05]  /*39e0*/  IMAD.MOV.U32 R11, RZ, RZ, R59 ;  /* 0x000000ffff0b7224 */ /* 0x000fca00078e003b */
[----:B------:R-:W-:Y:S01]  /*39f0*/  PRMT R149, R12, 0x5410, R11 ;  /* 0x000054100c957816 */ /* 0x000fe2000000000b */
[----:B------:R-:W-:Y:S02]  /*3a00*/  IMAD.MOV.U32 R12, RZ, RZ, R62 ;  /* 0x000000ffff0c7224 */ /* 0x000fe400078e003e */
[----:B------:R-:W-:-:S03]  /*3a10*/  IMAD.MOV.U32 R11, RZ, RZ, R63 ;  /* 0x000000ffff0b7224 */ /* 0x000fc600078e003f */
[----:B------:R-:W-:Y:S01]  /*3a20*/  PRMT R151, R151, 0x5410, R12 ;  /* 0x0000541097977816 */ /* 0x000fe2000000000c */
[----:B------:R-:W-:Y:S01]  /*3a30*/  IMAD.MOV.U32 R12, RZ, RZ, R67 ;  /* 0x000000ffff0c7224 */ /* 0x000fe200078e0043 */
[----:B------:R-:W-:Y:S01]  /*3a40*/  PRMT R150, R150, 0x5410, R11 ;  /* 0x0000541096967816 */ /* 0x000fe2000000000b */
[----:B------:R-:W-:-:S05]  /*3a50*/  IMAD.MOV.U32 R11, RZ, RZ, R66 ;  /* 0x000000ffff0b7224 */ /* 0x000fca00078e0042 */
[----:B------:R-:W-:Y:S01]  /*3a60*/  PRMT R154, R11, 0x5410, R12 ;  /* 0x000054100b9a7816 */ /* 0x000fe2000000000c */
[----:B------:R-:W-:Y:S02]  /*3a70*/  IMAD.MOV.U32 R11, RZ, RZ, R70 ;  /* 0x000000ffff0b7224 */ /* 0x000fe400078e0046 */
[----:B------:R-:W-:-:S05]  /*3a80*/  IMAD.MOV.U32 R12, RZ, RZ, R71 ;  /* 0x000000ffff0c7224 */ /* 0x000fca00078e0047 */
[----:B------:R-:W-:Y:S01]  /*3a90*/  PRMT R155, R11, 0x5410, R12 ;  /* 0x000054100b9b7816 */ /* 0x000fe2000000000c */
[----:B------:R-:W-:Y:S01]  /*3aa0*/  IMAD.MOV.U32 R12, RZ, RZ, R75 ;  /* 0x000000ffff0c7224 */ /* 0x000fe200078e004b */
[----:B------:R-:W-:-:S04]  /*3ab0*/  MOV R11, R74 ;  /* 0x0000004a000b7202 */ /* 0x000fc80000000f00 */
[----:B------:R-:W-:Y:S01]  /*3ac0*/  PRMT R156, R11, 0x5410, R12 ;  /* 0x000054100b9c7816 */ /* 0x000fe2000000000c */
[----:B-----5:R-:W-:Y:S02]  /*3ad0*/  IMAD.MOV.U32 R12, RZ, RZ, R28 ;  /* 0x000000ffff0c7224 */ /* 0x020fe400078e001c */
[----:B------:R-:W-:-:S05]  /*3ae0*/  IMAD.MOV.U32 R11, RZ, RZ, R29 ;  /* 0x000000ffff0b7224 */ /* 0x000fca00078e001d */
[----:B------:R-:W-:Y:S01]  /*3af0*/  PRMT R81, R12, 0x5410, R11 ;  /* 0x000054100c517816 */ /* 0x000fe2000000000b */
[----:B------:R-:W-:Y:S02]  /*3b00*/  IMAD.MOV.U32 R12, RZ, RZ, R32 ;  /* 0x000000ffff0c7224 */ /* 0x000fe400078e0020 */
        /* <DEDUP_REMOVED lines=23> */
[----:B------:R-:W-:-:S05]  /*3c80*/  IMAD.MOV.U32 R11, RZ, RZ, R42 ;  /* 0x000000ffff0b7224 */ /* 0x000fca00078e002a */
        /* <DEDUP_REMOVED lines=11> */
[----:B------:R-:W-:Y:S06]  /*3d40*/  @!P2 BRA `(.L_x_1574) ;  /* 0x000000000004a947 */ /* 0x000fec0003800000 */
[----:B------:R-:W-:Y:S01]  /*3d50*/  BPT.TRAP 0x1 ;  /* 0x000000040000795c */ /* 0x000fe20000300000 */
.L_x_1574:
[----:B------:R-:W-:Y:S01]  /*3d60*/  IMAD R86, R22, 0x8, R17 ;  /* 0x0000000816567824 */ /* 0x000fe200078e0211 */
[----:B------:R-:W-:Y:S01]  /*3d70*/  SHF.L.U32 R87, R220, 0x1f, RZ ;  /* 0x0000001fdc577819 */ /* 0x000fe200000006ff */
[----:B------:R-:W-:Y:S03]  /*3d80*/  BSSY B1, `(.L_x_1575) ;  /* 0x0000003000017945 */ /* 0x000fe60003800000 */
[----:B------:R-:W0:Y:S02]  /*3d90*/  SYNCS.PHASECHK.TRANS64.TRYWAIT P5, [R86+URZ+0x30890], R87 ;  /* 0x03089057560075a7 */ /* 0x000e2400080a017f */
[----:B0-----:R-:W-:Y:S05]  /*3da0*/  @!P5 BRA `(.L_x_1576) ;  /* 0x0000028800c0d947 */ /* 0x001fea0003800000 */
.L_x_2000:
[----:B------:R-:W-:Y:S05]  /*3db0*/  BSYNC B1 ;  /* 0x0000000000017941 */ /* 0x000fea0003800000 */
.L_x_1575:
[----:B------:R-:W-:-:S03]  /*3dc0*/  UMOV UR4, 0xffffffff ;  /* 0xffffffff00047882 */ /* 0x000fc60000000000 */
[----:B------:R-:W-:Y:S05]  /*3dd0*/  BRA.DIV UR4, `(.L_x_1577) ;  /* 0x0000028a04c87947 */ /* 0x000fea000b800000 */
[----:B------:R1:W2:Y:S04]  /*3de0*/  SHFL.IDX PT, R80, R113, RZ, 0x1c1f ;  /* 0x001c1fff71507589 */ /* 0x0002a800000e0000 */
[----:B------:R1:W3:Y:S02]  /*3df0*/  SHFL.IDX PT, R11, R116, RZ, 0x1c1f ;  /* 0x001c1fff740b7589 */ /* 0x0002e400000e0000 */
.L_x_2004:
        /* <DEDUP_REMOVED lines=9> */
[--C-:B------:R-:W-:Y:S01]  /*3e90*/  SHF.R.U64 R131, R72, 0x10, R73.reuse ;  /* 0x0000001048837819 */ /* 0x100fe20000001249 */
[----:B0-----:R-:W-:Y:S01]  /*3ea0*/  HADD2.F32 R142, -RZ, R13.H0_H0 ;  /* 0x2000000dff8e7230 */ /* 0x001fe20000004100 */
[----:B------:R-:W-:Y:S02]  /*3eb0*/  SHF.R.U32.HI R72, RZ, 0x10, R73 ;  /* 0x00000010ff487819 */ /* 0x000fe40000011649 */
[--C-:B------:R-:W-:Y:S01]  /*3ec0*/  SHF.R.U64 R73, R74, 0x10, R75.reuse ;  /* 0x000000104a497819 */ /* 0x100fe2000000124b */
[----:B------:R-:W-:Y:S01]  /*3ed0*/  HADD2.F32 R131, -RZ, R131.H0_H0 ;  /* 0x20000083ff837230 */ /* 0x000fe20000004100 */
[----:B------:R-:W-:Y:S01]  /*3ee0*/  SHF.R.U32.HI R74, RZ, 0x10, R75 ;  /* 0x00000010ff4a7819 */ /* 0x000fe2000001164b */
[----:B------:R-:W-:Y:S02]  /*3ef0*/  HADD2.F32 R75, -RZ, R13.H1_H1 ;  /* 0x3000000dff4b7230 */ /* 0x000fe40000004100 */
[----:B------:R-:W-:Y:S02]  /*3f00*/  HADD2.F32 R73, -RZ, R73.H0_H0 ;  /* 0x20000049ff497230 */ /* 0x000fe40000004100 */
[----:B------:R-:W-:-:S02]  /*3f10*/  HADD2.F32 R74, -RZ, R74.H0_H0 ;  /* 0x2000004aff4a7230 */ /* 0x000fc40000004100 */
[----:B------:R-:W-:Y:S02]  /*3f20*/  HADD2.F32 R72, -RZ, R72.H0_H0 ;  /* 0x20000048ff487230 */ /* 0x000fe40000004100 */
[-C--:B------:R-:W-:Y:S01]  /*3f30*/  FMUL.FTZ R13, R75, R73.reuse ;  /* 0x000000494b0d7220 */ /* 0x080fe20000410000 */
[----:B------:R-:W-:-:S03]  /*3f40*/  FMUL.FTZ R73, R142, R73 ;  /* 0x000000498e497220 */ /* 0x000fc60000410000 */
[-C--:B------:R-:W-:Y:S01]  /*3f50*/  FFMA.FTZ R13, R142, R131.reuse, -R13 ;  /* 0x000000838e0d7223 */ /* 0x080fe2000001080d */
[----:B------:R-:W-:Y:S01]  /*3f60*/  FFMA.FTZ R73, R75, R131, R73 ;  /* 0x000000834b497223 */ /* 0x000fe20000010049 */
[--C-:B------:R-:W-:Y:S01]  /*3f70*/  HADD2.F32 R75, -RZ, R15.reuse.H1_H1 ;  /* 0x3000000fff4b7230 */ /* 0x100fe20000004100 */
[----:B------:R-:W-:Y:S01]  /*3f80*/  MOV R142, R12 ;  /* 0x0000000c008e7202 */ /* 0x000fe20000000f00 */
[----:B------:R-:W-:Y:S02]  /*3f90*/  HADD2.F32 R131, -RZ, R15.H0_H0 ;  /* 0x2000000fff837230 */ /* 0x000fe40000004100 */
[----:B------:R-:W-:Y:S01]  /*3fa0*/  F2FP.F16.F32.PACK_AB R13, R73, R13 ;  /* 0x0000000d490d723e */ /* 0x000fe200000000ff */
[-C--:B------:R-:W-:Y:S01]  /*3fb0*/  FMUL.FTZ R15, R75, R74.reuse ;  /* 0x0000004a4b0f7220 */ /* 0x080fe20000410000 */
[--C-:B------:R-:W-:Y:S02]  /*3fc0*/  HADD2.F32 R12, -RZ, R142.reuse.H1_H1 ;  /* 0x3000008eff0c7230 */ /* 0x100fe40000004100 */
[----:B------:R-:W-:Y:S01]  /*3fd0*/  FMUL.FTZ R74, R131, R74 ;  /* 0x0000004a834a7220 */ /* 0x000fe20000410000 */
[----:B------:R-:W-:-:S02]  /*3fe0*/  HADD2.F32 R142, -RZ, R142.H0_H0 ;  /* 0x2000008eff8e7230 */ /* 0x000fc40000004100 */
[-C--:B------:R-:W-:Y:S01]  /*3ff0*/  FFMA.FTZ R15, R131, R72.reuse, -R15 ;  /* 0x00000048830f7223 */ /* 0x080fe2000001080f */
[--C-:B------:R-:W-:Y:S02]  /*4000*/  HADD2.F32 R131, -RZ, R156.reuse.H0_H0 ;  /* 0x2000009cff837230 */ /* 0x100fe40000004100 */
[----:B------:R-:W-:Y:S01]  /*4010*/  FFMA.FTZ R75, R75, R72, R74 ;  /* 0x000000484b4b7223 */ /* 0x000fe2000001004a */
[----:B------:R-:W-:Y:S02]  /*4020*/  HADD2.F32 R72, -RZ, R143.H0_H0 ;  /* 0x2000008fff487230 */ /* 0x000fe40000004100 */
[-C--:B------:R-:W-:Y:S01]  /*4030*/  FMUL.FTZ R74, R12, R131.reuse ;  /* 0x000000830c4a7220 */ /* 0x080fe20000410000 */
[C---:B------:R-:W-:Y:S01]  /*4040*/  FMUL.FTZ R131, R142.reuse, R131 ;  /* 0x000000838e837220 */ /* 0x040fe20000410000 */
[----:B------:R-:W-:Y:S02]  /*4050*/  F2FP.F16.F32.PACK_AB R15, R75, R15 ;  /* 0x0000000f4b0f723e */ /* 0x000fe400000000ff */
[-C--:B------:R-:W-:Y:S01]  /*4060*/  FFMA.FTZ R74, R142, R72.reuse, -R74 ;  /* 0x000000488e4a7223 */ /* 0x080fe2000001084a */
[----:B------:R-:W-:Y:S01]  /*4070*/  FFMA.FTZ R12, R12, R72, R131 ;  /* 0x000000480c0c7223 */ /* 0x000fe20000010083 */
[----:B------:R-:W-:-:S02]  /*4080*/  HADD2.F32 R72, -RZ, R156.H1_H1 ;  /* 0x3000009cff487230 */ /* 0x000fc40000004100 */
        /* <DEDUP_REMOVED lines=9> */
.L_x_1583:
[----:B------:R-:W-:Y:S05]  /*4120*/  BSYNC B3 ;  /* 0x0000000000037941 */ /* 0x000fea0003800000 */
.L_x_1582:
[----:B---3--:R-:W-:-:S04]  /*4130*/  LEA R72, P3, R18, R11, 0x1 ;  /* 0x0000000b12487211 */ /* 0x008fc800078608ff */
[----:B--2---:R-:W-:-:S05]  /*4140*/  LEA.HI.X R73, R18, R80, R19, 0x1, P3 ;  /* 0x0000005012497211 */ /* 0x004fca00018f0c13 */
[----:B0-----:R4:W-:Y:S04]  /*4150*/  ST.E.128 desc[UR60][R72.64], R12 ;  /* 0x0000000c48007985 */ /* 0x0019e8000c101d3c */
.L_x_1581:
[----:B------:R-:W-:Y:S05]  /*4160*/  BSYNC B2 ;  /* 0x0000000000027941 */ /* 0x000fea0003800000 */
.L_x_1580:
        /* <DEDUP_REMOVED lines=50> */
.L_x_1587:
[----:B------:R-:W-:Y:S05]  /*4490*/  BSYNC B3 ;  /* 0x0000000000037941 */ /* 0x000fea0003800000 */
.L_x_1586:
[----:B------:R-:W-:Y:S02]  /*44a0*/  IMAD.SHL.U32 R70, R203, 0x8, RZ ;  /* 0x00000008cb467824 */ /* 0x000fe400078e00ff */
[----:B---3--:R-:W-:Y:S02]  /*44b0*/  IMAD.MOV.U32 R68, RZ, RZ, R11 ;  /* 0x000000ffff447224 */ /* 0x008fe400078e000b */
[----:B--2---:R-:W-:Y:S02]  /*44c0*/  IMAD.MOV.U32 R69, RZ, RZ, R80 ;  /* 0x000000ffff457224 */ /* 0x004fe400078e0050 */
[----:B------:R-:W-:-:S05]  /*44d0*/  IMAD.WIDE R68, R70, 0x2, R68 ;  /* 0x0000000246447825 */ /* 0x000fca00078e0244 */
[----:B0-----:R0:W-:Y:S02]  /*44e0*/  ST.E.128 desc[UR60][R68.64], R12 ;  /* 0x0000000c44007985 */ /* 0x0011e4000c101d3c */
.L_x_1585:
[----:B------:R-:W-:Y:S05]  /*44f0*/  BSYNC B2 ;  /* 0x0000000000027941 */ /* 0x000fea0003800000 */
.L_x_1584:
[----:B------:R-:W-:Y:S01]  /*4500*/  ISETP.NE.AND P3, PT, R20, RZ, PT ;  /* 0x000000ff1400720c */ /* 0x000fe20003f65270 */
[----:B------:R-:W-:-:S12]  /*4510*/  BSSY B2, `(.L_x_1588) ;  /* 0x0000036000027945 */ /* 0x000fd80003800000 */
[----:B------:R-:W-:Y:S05]  /*4520*/  @!P3 BRA `(.L_x_1589) ;  /* 0x0000000000d0b947 */ /* 0x000fea0003800000 */
[----:B0---4-:R0:W4:Y:S01]  /*4530*/  LDS.128 R12, [R77+0x21000] ;  /* 0x021000004d0c7984 */ /* 0x0111220000000c00 */
[----:B------:R-:W-:Y:S01]  /*4540*/  ISETP.GE.AND P3, PT, R222, R117, PT ;  /* 0x00000075de00720c */ /* 0x000fe20003f66270 */
[----:B------:R-:W-:-:S12]  /*4550*/  BSSY B3, `(.L_x_1590) ;  /* 0x000002c000037945 */ /* 0x000fd80003800000 */
[----:B0-----:R-:W-:Y:S05]  /*4560*/  @P3 BRA `(.L_x_1591) ;  /* 0x0000000000a83947 */ /* 0x001fea0003800000 */
[--C-:B------:R-:W-:Y:S01]  /*4570*/  SHF.R.U64 R68, R64, 0x10, R65.reuse ;  /* 0x0000001040447819 */ /* 0x100fe20000001241 */
[--C-:B----4-:R-:W-:Y:S01]  /*4580*/  HADD2.F32 R69, -RZ, R13.reuse.H0_H0 ;  /* 0x2000000dff457230 */ /* 0x110fe20000004100 */
[----:B------:R-:W-:Y:S01]  /*4590*/  SHF.R.U32.HI R64, RZ, 0x10, R65 ;  /* 0x00000010ff407819 */ /* 0x000fe20000011641 */
[----:B------:R-:W-:Y:S01]  /*45a0*/  HADD2.F32 R70, -RZ, R154.H1_H1 ;  /* 0x3000009aff467230 */ /* 0x000fe20000004100 */
[--C-:B------:R-:W-:Y:S01]  /*45b0*/  SHF.R.U64 R65, R66, 0x10, R67.reuse ;  /* 0x0000001042417819 */ /* 0x100fe20000001243 */
[----:B------:R-:W-:Y:S01]  /*45c0*/  HADD2.F32 R68, -RZ, R68.H0_H0 ;  /* 0x20000044ff447230 */ /* 0x000fe20000004100 */
[----:B------:R-:W-:Y:S01]  /*45d0*/  SHF.R.U32.HI R66, RZ, 0x10, R67 ;  /* 0x00000010ff427819 */ /* 0x000fe20000011643 */
[----:B------:R-:W-:Y:S02]  /*45e0*/  HADD2.F32 R67, -RZ, R13.H1_H1 ;  /* 0x3000000dff437230 */ /* 0x000fe40000004100 */
[----:B------:R-:W-:Y:S02]  /*45f0*/  HADD2.F32 R65, -RZ, R65.H0_H0 ;  /* 0x20000041ff417230 */ /* 0x000fe40000004100 */
[----:B------:R-:W-:-:S03]  /*4600*/  HADD2.F32 R64, -RZ, R64.H0_H0 ;  /* 0x20000040ff407230 */ /* 0x000fc60000004100 */
[-C--:B------:R-:W-:Y:S01]  /*4610*/  FMUL.FTZ R13, R67, R65.reuse ;  /* 0x00000041430d7220 */ /* 0x080fe20000410000 */
[----:B------:R-:W-:-:S03]  /*4620*/  FMUL.FTZ R65, R69, R65 ;  /* 0x0000004145417220 */ /* 0x000fc60000410000 */
[-C--:B------:R-:W-:Y:S01]  /*4630*/  FFMA.FTZ R13, R69, R68.reuse, -R13 ;  /* 0x00000044450d7223 */ /* 0x080fe2000001080d */
[----:B------:R-:W-:Y:S01]  /*4640*/  FFMA.FTZ R65, R67, R68, R65 ;  /* 0x0000004443417223 */ /* 0x000fe20000010041 */
[----:B------:R-:W-:Y:S02]  /*4650*/  HADD2.F32 R67, -RZ, R66.H0_H0 ;  /* 0x20000042ff437230 */ /* 0x000fe40000004100 */
[--C-:B------:R-:W-:Y:S02]  /*4660*/  HADD2.F32 R66, -RZ, R15.reuse.H1_H1 ;  /* 0x3000000fff427230 */ /* 0x100fe40000004100 */
[----:B------:R-:W-:Y:S01]  /*4670*/  HADD2.F32 R68, -RZ, R15.H0_H0 ;  /* 0x2000000fff447230 */ /* 0x000fe20000004100 */
[----:B------:R-:W-:Y:S02]  /*4680*/  F2FP.F16.F32.PACK_AB R13, R65, R13 ;  /* 0x0000000d410d723e */ /* 0x000fe400000000ff */
[-C--:B------:R-:W-:Y:S02]  /*4690*/  FMUL.FTZ R15, R66, R67.reuse ;  /* 0x00000043420f7220 */ /* 0x080fe40000410000 */
[----:B------:R-:W-:-:S02]  /*46a0*/  FMUL.FTZ R67, R68, R67 ;  /* 0x0000004344437220 */ /* 0x000fc40000410000 */
[-C--:B------:R-:W-:Y:S01]  /*46b0*/  FFMA.FTZ R15, R68, R64.reuse, -R15 ;  /* 0x00000040440f7223 */ /* 0x080fe2000001080f */
[----:B------:R-:W-:Y:S02]  /*46c0*/  HADD2.F32 R68, -RZ, R154.H0_H0 ;  /* 0x2000009aff447230 */ /* 0x000fe40000004100 */
[----:B------:R-:W-:Y:S01]  /*46d0*/  FFMA.FTZ R64, R66, R64, R67 ;  /* 0x0000004042407223 */ /* 0x000fe20000010043 */
[----:B------:R-:W-:Y:S02]  /*46e0*/  IMAD.MOV.U32 R66, RZ, RZ, R14 ;  /* 0x000000ffff427224 */ /* 0x000fe400078e000e */
[--C-:B------:R-:W-:Y:S02]  /*46f0*/  HADD2.F32 R14, -RZ, R12.reuse.H0_H0 ;  /* 0x2000000cff0e7230 */ /* 0x100fe40000004100 */
[----:B------:R-:W-:Y:S01]  /*4700*/  HADD2.F32 R12, -RZ, R12.H1_H1 ;  /* 0x3000000cff0c7230 */ /* 0x000fe20000004100 */
[----:B------:R-:W-:Y:S01]  /*4710*/  F2FP.F16.F32.PACK_AB R15, R64, R15 ;  /* 0x0000000f400f723e */ /* 0x000fe200000000ff */
[----:B------:R-:W-:-:S03]  /*4720*/  HADD2.F32 R67, -RZ, R152.H1_H1 ;  /* 0x30000098ff437230 */ /* 0x000fc60000004100 */
[-C--:B------:R-:W-:Y:S01]  /*4730*/  FMUL.FTZ R69, R12, R68.reuse ;  /* 0x000000440c457220 */ /* 0x080fe20000410000 */
[----:B------:R-:W-:-:S03]  /*4740*/  FMUL.FTZ R68, R14, R68 ;  /* 0x000000440e447220 */ /* 0x000fc60000410000 */
[-C--:B------:R-:W-:Y:S01]  /*4750*/  FFMA.FTZ R14, R14, R67.reuse, -R69 ;  /* 0x000000430e0e7223 */ /* 0x080fe20000010845 */
[----:B------:R-:W-:Y:S01]  /*4760*/  FFMA.FTZ R12, R12, R67, R68 ;  /* 0x000000430c0c7223 */ /* 0x000fe20000010044 */
[--C-:B------:R-:W-:Y:S02]  /*4770*/  HADD2.F32 R68, -RZ, R66.reuse.H0_H0 ;  /* 0x20000042ff447230 */ /* 0x100fe40000004100 */
[----:B------:R-:W-:Y:S02]  /*4780*/  HADD2.F32 R66, -RZ, R66.H1_H1 ;  /* 0x30000042ff427230 */ /* 0x000fe40000004100 */
[----:B------:R-:W-:Y:S01]  /*4790*/  HADD2.F32 R67, -RZ, R152.H0_H0 ;  /* 0x20000098ff437230 */ /* 0x000fe20000004100 */
[----:B------:R-:W-:Y:S02]  /*47a0*/  F2FP.F16.F32.PACK_AB R12, R12, R14 ;  /* 0x0000000e0c0c723e */ /* 0x000fe400000000ff */
[-C--:B------:R-:W-:Y:S01]  /*47b0*/  FMUL.FTZ R69, R66, R70.reuse ;  /* 0x0000004642457220 */ /* 0x080fe20000410000 */
[----:B------:R-:W-:-:S03]  /*47c0*/  FMUL.FTZ R70, R68, R70 ;  /* 0x0000004644467220 */ /* 0x000fc60000410000 */
[-C--:B------:R-:W-:Y:S01]  /*47d0*/  FFMA.FTZ R69, R68, R67.reuse, -R69 ;  /* 0x0000004344457223 */ /* 0x080fe20000010845 */
[----:B------:R-:W-:-:S05]  /*47e0*/  FFMA.FTZ R70, R66, R67, R70 ;  /* 0x0000004342467223 */ /* 0x000fca0000010046 */
[----:B------:R-:W-:-:S05]  /*47f0*/  F2FP.F16.F32.PACK_AB R69, R70, R69 ;  /* 0x000000454645723e */ /* 0x000fca00000000ff */
[----:B------:R-:W-:-:S07]  /*4800*/  IMAD.MOV.U32 R14, RZ, RZ, R69 ;  /* 0x000000ffff0e7224 */ /* 0x000fce00078e0045 */
.L_x_1591:
[----:B------:R-:W-:Y:S05]  /*4810*/  BSYNC B3 ;  /* 0x0000000000037941 */ /* 0x000fea0003800000 */
.L_x_1590:
[----:B------:R-:W-:Y:S01]  /*4820*/  SHF.L.U32 R66, R204, 0x3, RZ ;  /* 0x00000003cc427819 */ /* 0x000fe200000006ff */
[----:B---3--:R-:W-:Y:S02]  /*4830*/  IMAD.MOV.U32 R64, RZ, RZ, R11 ;  /* 0x000000ffff407224 */ /* 0x008fe400078e000b */
[----:B--2---:R-:W-:Y:S02]  /*4840*/  IMAD.MOV.U32 R65, RZ, RZ, R80 ;  /* 0x000000ffff417224 */ /* 0x004fe400078e0050 */
[----:B------:R-:W-:-:S05]  /*4850*/  IMAD.WIDE R64, R66, 0x2, R64 ;  /* 0x0000000242407825 */ /* 0x000fca00078e0240 */
[----:B----4-:R0:W-:Y:S02]  /*4860*/  ST.E.128 desc[UR60][R64.64], R12 ;  /* 0x0000000c40007985 */ /* 0x0101e4000c101d3c */
.L_x_1589:
[----:B------:R-:W-:Y:S05]  /*4870*/  BSYNC B2 ;  /* 0x0000000000027941 */ /* 0x000fea0003800000 */
.L_x_1588:
[----:B------:R-:W-:Y:S01]  /*4880*/  ISETP.NE.AND P3, PT, R21, RZ, PT ;  /* 0x000000ff1500720c */ /* 0x000fe20003f65270 */
[----:B------:R-:W-:-:S12]  /*4890*/  BSSY B2, `(.L_x_1592) ;  /* 0x000003a000027945 */ /* 0x000fd80003800000 */
        /* <DEDUP_REMOVED lines=9> */
[----:B------:R-:W-:Y:S01]  /*4930*/  SHF.R.U64 R60, R60, 0x10, R61 ;  /* 0x000000103c3c7819 */ /* 0x000fe2000000123d */
[----:B------:R-:W-:Y:S02]  /*4940*/  HADD2.F32 R68, -RZ, R150.H1_H1 ;  /* 0x30000096ff447230 */ /* 0x000fe40000004100 */
        /* <DEDUP_REMOVED lines=9> */
[----:B------:R-:W-:Y:S01]  /*49e0*/  SHF.R.U32.HI R60, RZ, 0x10, R61 ;  /* 0x00000010ff3c7819 */ /* 0x000fe2000001163d */
[----:B------:R-:W-:Y:S02]  /*49f0*/  IMAD.MOV.U32 R61, RZ, RZ, R12 ;  /* 0x000000ffff3d7224 */ /* 0x000fe400078e000c */
[----:B------:R-:W-:Y:S01]  /*4a00*/  IMAD.MOV.U32 R12, RZ, RZ, R15 ;  /* 0x000000ffff0c7224 */ /* 0x000fe200078e000f */
[----:B------:R-:W-:Y:S01]  /*4a10*/  F2FP.F16.F32.PACK_AB R66, R67, R66 ;  /* 0x000000424342723e */ /* 0x000fe200000000ff */
[----:B------:R-:W-:Y:S02]  /*4a20*/  HADD2.F32 R15, -RZ, R62.H0_H0 ;  /* 0x2000003eff0f7230 */ /* 0x000fe40000004100 */
[----:B------:R-:W-:-:S02]  /*4a30*/  HADD2.F32 R60, -RZ, R60.H0_H0 ;  /* 0x2000003cff3c7230 */ /* 0x000fc40000004100 */
[--C-:B------:R-:W-:Y:S02]  /*4a40*/  HADD2.F32 R13, -RZ, R12.reuse.H1_H1 ;  /* 0x3000000cff0d7230 */ /* 0x100fe40000004100 */
[----:B------:R-:W-:-:S03]  /*4a50*/  HADD2.F32 R12, -RZ, R12.H0_H0 ;  /* 0x2000000cff0c7230 */ /* 0x000fc60000004100 */
[CC--:B------:R-:W-:Y:S02]  /*4a60*/  FMUL.FTZ R62, R13.reuse, R15.reuse ;  /* 0x0000000f0d3e7220 */ /* 0x0c0fe40000410000 */
[C---:B------:R-:W-:Y:S02]  /*4a70*/  FMUL.FTZ R15, R12.reuse, R15 ;  /* 0x0000000f0c0f7220 */ /* 0x040fe40000410000 */
[-C--:B------:R-:W-:Y:S01]  /*4a80*/  FFMA.FTZ R12, R12, R60.reuse, -R62 ;  /* 0x0000003c0c0c7223 */ /* 0x080fe2000001083e */
[----:B------:R-:W-:Y:S02]  /*4a90*/  HADD2.F32 R62, -RZ, R151.H1_H1 ;  /* 0x30000097ff3e7230 */ /* 0x000fe40000004100 */
[----:B------:R-:W-:Y:S01]  /*4aa0*/  FFMA.FTZ R13, R13, R60, R15 ;  /* 0x0000003c0d0d7223 */ /* 0x000fe2000001000f */
[----:B------:R-:W-:Y:S02]  /*4ab0*/  IMAD.MOV.U32 R60, RZ, RZ, R14 ;  /* 0x000000ffff3c7224 */ /* 0x000fe400078e000e */
[----:B------:R-:W-:-:S02]  /*4ac0*/  HADD2.F32 R14, -RZ, R61.H1_H1 ;  /* 0x3000003dff0e7230 */ /* 0x000fc40000004100 */
[----:B------:R-:W-:Y:S02]  /*4ad0*/  HADD2.F32 R15, -RZ, R61.H0_H0 ;  /* 0x2000003dff0f7230 */ /* 0x000fe40000004100 */
[----:B------:R-:W-:Y:S02]  /*4ae0*/  HADD2.F32 R61, -RZ, R151.H0_H0 ;  /* 0x20000097ff3d7230 */ /* 0x000fe40000004100 */
        /* <DEDUP_REMOVED lines=11> */
[----:B------:R-:W-:Y:S01]  /*4ba0*/  FFMA.FTZ R68, R60, R61, R68 ;  /* 0x0000003d3c447223 */ /* 0x000fe20000010044 */
[----:B------:R-:W-:Y:S01]  /*4bb0*/  F2FP.F16.F32.PACK_AB R60, R13, R12 ;  /* 0x0000000c0d3c723e */ /* 0x000fe200000000ff */
[----:B------:R-:W-:Y:S02]  /*4bc0*/  IMAD.MOV.U32 R12, RZ, RZ, R14 ;  /* 0x000000ffff0c7224 */ /* 0x000fe400078e000e */
[----:B------:R-:W-:Y:S01]  /*4bd0*/  IMAD.MOV.U32 R13, RZ, RZ, R66 ;  /* 0x000000ffff0d7224 */ /* 0x000fe200078e0042 */
[----:B------:R-:W-:Y:S01]  /*4be0*/  F2FP.F16.F32.PACK_AB R63, R68, R63 ;  /* 0x0000003f443f723e */ /* 0x000fe200000000ff */
[----:B------:R-:W-:-:S03]  /*4bf0*/  IMAD.MOV.U32 R15, RZ, RZ, R60 ;  /* 0x000000ffff0f7224 */ /* 0x000fc600078e003c */
[----:B------:R-:W-:-:S07]  /*4c00*/  MOV R14, R63 ;  /* 0x0000003f000e7202 */ /* 0x000fce0000000f00 */
.L_x_1595:
[----:B------:R-:W-:Y:S05]  /*4c10*/  BSYNC B3 ;  /* 0x0000000000037941 */ /* 0x000fea0003800000 */
.L_x_1594:
[----:B----4-:R0:W-:Y:S02]  /*4c20*/  ST.E.128 desc[UR60][R64.64], R12 ;  /* 0x0000000c40007985 */ /* 0x0101e4000c101d3c */
.L_x_1593:
[----:B------:R-:W-:Y:S05]  /*4c30*/  BSYNC B2 ;  /* 0x0000000000027941 */ /* 0x000fea0003800000 */
.L_x_1592:
        /* <DEDUP_REMOVED lines=11> */
[----:B------:R-:W-:-:S03]  /*4cf0*/  SHF.R.U64 R56, R56, 0x10, R57 ;  /* 0x0000001038387819 */ /* 0x000fc60000001239 */
[----:B------:R-:W-:Y:S02]  /*4d00*/  HADD2.F32 R63, -RZ, R63.H0_H0 ;  /* 0x2000003fff3f7230 */ /* 0x000fe40000004100 */
[--C-:B------:R-:W-:Y:S02]  /*4d10*/  HADD2.F32 R13, -RZ, R58.reuse.H1_H1 ;  /* 0x3000003aff0d7230 */ /* 0x100fe40000004100 */
[----:B------:R-:W-:Y:S02]  /*4d20*/  HADD2.F32 R58, -RZ, R58.H0_H0 ;  /* 0x2000003aff3a7230 */ /* 0x000fe40000004100 */
[----:B------:R-:W-:Y:S02]  /*4d30*/  HADD2.F32 R56, -RZ, R56.H0_H0 ;  /* 0x20000038ff387230 */ /* 0x000fe40000004100 */
[-C--:B------:R-:W-:Y:S01]  /*4d40*/  FMUL.FTZ R62, R13, R63.reuse ;  /* 0x0000003f0d3e7220 */ /* 0x080fe20000410000 */
[----:B------:R-:W-:-:S03]  /*4d50*/  FMUL.FTZ R63, R58, R63 ;  /* 0x0000003f3a3f7220 */ /* 0x000fc60000410000 */
[-C--:B------:R-:W-:Y:S01]  /*4d60*/  FFMA.FTZ R62, R58, R56.reuse, -R62 ;  /* 0x000000383a3e7223 */ /* 0x080fe2000001083e */
[----:B------:R-:W-:Y:S01]  /*4d70*/  FFMA.FTZ R63, R13, R56, R63 ;  /* 0x000000380d3f7223 */ /* 0x000fe2000001003f */
[----:B------:R-:W-:Y:S01]  /*4d80*/  SHF.R.U32.HI R56, RZ, 0x10, R57 ;  /* 0x00000010ff387819 */ /* 0x000fe20000011639 */
[--C-:B------:R-:W-:Y:S01]  /*4d90*/  HADD2.F32 R13, -RZ, R15.reuse.H1_H1 ;  /* 0x3000000fff0d7230 */ /* 0x100fe20000004100 */
[----:B------:R-:W-:Y:S01]  /*4da0*/  SHF.R.U32.HI R57, RZ, 0x10, R59 ;  /* 0x00000010ff397819 */ /* 0x000fe2000001163b */
[----:B------:R-:W-:Y:S01]  /*4db0*/  HADD2.F32 R15, -RZ, R15.H0_H0 ;  /* 0x2000000fff0f7230 */ /* 0x000fe20000004100 */
[----:B------:R-:W-:Y:S01]  /*4dc0*/  F2FP.F16.F32.PACK_AB R62, R63, R62 ;  /* 0x0000003e3f3e723e */ /* 0x000fe200000000ff */
[----:B------:R-:W-:Y:S02]  /*4dd0*/  HADD2.F32 R56, -RZ, R56.H0_H0 ;  /* 0x20000038ff387230 */ /* 0x000fe40000004100 */
[----:B------:R-:W-:-:S05]  /*4de0*/  HADD2.F32 R57, -RZ, R57.H0_H0 ;  /* 0x20000039ff397230 */ /* 0x000fca0000004100 */
[-C--:B------:R-:W-:Y:S01]  /*4df0*/  FMUL.FTZ R58, R13, R57.reuse ;  /* 0x000000390d3a7220 */ /* 0x080fe20000410000 */
[----:B------:R-:W-:-:S03]  /*4e00*/  FMUL.FTZ R57, R15, R57 ;  /* 0x000000390f397220 */ /* 0x000fc60000410000 */
[-C--:B------:R-:W-:Y:S01]  /*4e10*/  FFMA.FTZ R58, R15, R56.reuse, -R58 ;  /* 0x000000380f3a7223 */ /* 0x080fe2000001083a */
[----:B------:R-:W-:Y:S01]  /*4e20*/  FFMA.FTZ R57, R13, R56, R57 ;  /* 0x000000380d397223 */ /* 0x000fe20000010039 */
[--C-:B------:R-:W-:Y:S02]  /*4e30*/  HADD2.F32 R13, -RZ, R12.reuse.H0_H0 ;  /* 0x2000000cff0d7230 */ /* 0x100fe40000004100 */
[----:B------:R-:W-:Y:S02]  /*4e40*/  HADD2.F32 R12, -RZ, R12.H1_H1 ;  /* 0x3000000cff0c7230 */ /* 0x000fe40000004100 */
[--C-:B------:R-:W-:Y:S01]  /*4e50*/  HADD2.F32 R15, -RZ, R149.reuse.H0_H0 ;  /* 0x20000095ff0f7230 */ /* 0x100fe20000004100 */
[----:B------:R-:W-:Y:S01]  /*4e60*/  F2FP.F16.F32.PACK_AB R57, R57, R58 ;  /* 0x0000003a3939723e */ /* 0x000fe200000000ff */
[----:B------:R-:W-:Y:S02]  /*4e70*/  HADD2.F32 R56, -RZ, R148.H0_H0 ;  /* 0x20000094ff387230 */ /* 0x000fe40000004100 */
[----:B------:R-:W-:-:S02]  /*4e80*/  HADD2.F32 R149, -RZ, R149.H1_H1 ;  /* 0x30000095ff957230 */ /* 0x000fc40000004100 */
[CC--:B------:R-:W-:Y:S01]  /*4e90*/  FMUL.FTZ R59, R12.reuse, R15.reuse ;  /* 0x0000000f0c3b7220 */ /* 0x0c0fe20000410000 */
[C---:B------:R-:W-:Y:S01]  /*4ea0*/  FMUL.FTZ R15, R13.reuse, R15 ;  /* 0x0000000f0d0f7220 */ /* 0x040fe20000410000 */
[----:B------:R-:W-:Y:S02]  /*4eb0*/  HADD2.F32 R148, -RZ, R148.H1_H1 ;  /* 0x30000094ff947230 */ /* 0x000fe40000004100 */
        /* <DEDUP_REMOVED lines=12> */
[----:B------:R-:W-:-:S04]  /*4f80*/  IMAD.MOV.U32 R13, RZ, RZ, R62 ;  /* 0x000000ffff0d7224 */ /* 0x000fc800078e003e */
[----:B------:R-:W-:-:S07]  /*4f90*/  IMAD.MOV.U32 R14, RZ, RZ, R149 ;  /* 0x000000ffff0e7224 */ /* 0x000fce00078e0095 */
.L_x_1599:
[----:B------:R-:W-:Y:S05]  /*4fa0*/  BSYNC B3 ;  /* 0x0000000000037941 */ /* 0x000fea0003800000 */
.L_x_1598:
[----:B----4-:R0:W-:Y:S02]  /*4fb0*/  ST.E.128 desc[UR60][R60.64], R12 ;  /* 0x0000000c3c007985 */ /* 0x0101e4000c101d3c */
.L_x_1597:
[----:B------:R-:W-:Y:S05]  /*4fc0*/  BSYNC B2 ;  /* 0x0000000000027941 */ /* 0x000fea0003800000 */
.L_x_1596:
        /* <DEDUP_REMOVED lines=36> */
[----:B------:R-:W-:Y:S01]  /*5210*/  HADD2.F32 R14, -RZ, R14.H0_H0 ;  /* 0x2000000eff0e7230 */ /* 0x000fe20000004100 */
[----:B------:R-:W-:Y:S01]  /*5220*/  F2FP.F16.F32.PACK_AB R53, R54, R53 ;  /* 0x000000353635723e */ /* 0x000fe200000000ff */
[----:B------:R-:W-:-:S02]  /*5230*/  HADD2.F32 R11, -RZ, R146.H0_H0 ;  /* 0x20000092ff0b7230 */ /* 0x000fc40000004100 */
[-C--:B------:R-:W-:Y:S01]  /*5240*/  FMUL.FTZ R13, R55, R147.reuse ;  /* 0x00000093370d7220 */ /* 0x080fe20000410000 */
[----:B------:R-:W-:Y:S02]  /*5250*/  HADD2.F32 R146, -RZ, R146.H1_H1 ;  /* 0x30000092ff927230 */ /* 0x000fe40000004100 */
[----:B------:R-:W-:Y:S01]  /*5260*/  FMUL.FTZ R147, R14, R147 ;  /* 0x000000930e937220 */ /* 0x000fe20000410000 */
[-C--:B------:R-:W-:Y:S01]  /*5270*/  FFMA.FTZ R58, R12, R11.reuse, -R58 ;  /* 0x0000000b0c3a7223 */ /* 0x080fe2000001083a */
[----:B------:R-:W-:Y:S01]  /*5280*/  FFMA.FTZ R59, R15, R11, R59 ;  /* 0x0000000b0f3b7223 */ /* 0x000fe2000001003b */
[-C--:B------:R-:W-:Y:S01]  /*5290*/  FFMA.FTZ R13, R14, R146.reuse, -R13 ;  /* 0x000000920e0d7223 */ /* 0x080fe2000001080d */
[----:B------:R-:W-:Y:S01]  /*52a0*/  FFMA.FTZ R147, R55, R146, R147 ;  /* 0x0000009237937223 */ /* 0x000fe20000010093 */
[----:B------:R-:W-:Y:S02]  /*52b0*/  IMAD.MOV.U32 R15, RZ, RZ, R53 ;  /* 0x000000ffff0f7224 */ /* 0x000fe400078e0035 */
[----:B------:R-:W-:-:S02]  /*52c0*/  F2FP.F16.F32.PACK_AB R58, R59, R58 ;  /* 0x0000003a3b3a723e */ /* 0x000fc400000000ff */
[----:B------:R-:W-:Y:S01]  /*52d0*/  F2FP.F16.F32.PACK_AB R147, R147, R13 ;  /* 0x0000000d9393723e */ /* 0x000fe200000000ff */
[----:B------:R-:W-:Y:S02]  /*52e0*/  IMAD.MOV.U32 R13, RZ, RZ, R52 ;  /* 0x000000ffff0d7224 */ /* 0x000fe400078e0034 */
[----:B------:R-:W-:Y:S01]  /*52f0*/  IMAD.MOV.U32 R12, RZ, RZ, R58 ;  /* 0x000000ffff0c7224 */ /* 0x000fe200078e003a */
[----:B------:R-:W-:-:S07]  /*5300*/  MOV R14, R147 ;  /* 0x00000093000e7202 */ /* 0x000fce0000000f00 */
.L_x_1601:
[----:B------:R-:W-:Y:S05]  /*5310*/  BSYNC B2 ;  /* 0x0000000000027941 */ /* 0x000fea0003800000 */
.L_x_1600:
[----:B----4-:R0:W-:Y:S02]  /*5320*/  ST.E.128 desc[UR60][R56.64], R12 ;  /* 0x0000000c38007985 */ /* 0x0101e4000c101d3c */
.L_x_1579:
[----:B------:R-:W-:Y:S05]  /*5330*/  BSYNC B1 ;  /* 0x0000000000017941 */ /* 0x000fea0003800000 */
.L_x_1578:
[----:B------:R-:W-:-:S03]  /*5340*/  UMOV UR4, 0xffffffff ;  /* 0xffffffff00047882 */ /* 0x000fc60000000000 */
[----:B------:R-:W-:Y:S05]  /*5350*/  BRA.DIV UR4, `(.L_x_1602) ;  /* 0x0000027604b47947 */ /* 0x000fea000b800000 */
[----:B-1----:R-:W1:Y:S04]  /*5360*/  SHFL.IDX PT, R113, R113, 0x1, 0x1c1f ;  /* 0x003c1f0071717f89 */ /* 0x002e6800000e0000 */
[----:B------:R-:W0:Y:S02]  /*5370*/  SHFL.IDX PT, R116, R116, 0x1, 0x1c1f ;  /* 0x003c1f0074747f89 */ /* 0x000e2400000e0000 */
.L_x_2008:
        /* <DEDUP_REMOVED lines=10> */
[--C-:B---3--:R-:W-:Y:S01]  /*5420*/  SHF.R.U64 R11, R48, 0x10, R49.reuse ;  /* 0x00000010300b7819 */ /* 0x108fe20000001231 */
        /* <DEDUP_REMOVED lines=38> */
[----:B------:R-:W-:Y:S01]  /*5690*/  F2FP.F16.F32.PACK_AB R14, R144, R13 ;  /* 0x0000000d900e723e */ /* 0x000fe200000000ff */
[----:B------:R-:W-:-:S07]  /*56a0*/  IMAD.MOV.U32 R13, RZ, RZ, R48 ;  /* 0x000000ffff0d7224 */ /* 0x000fce00078e0030 */
.L_x_1607:
[----:B------:R-:W-:Y:S05]  /*56b0*/  BSYNC B2 ;  /* 0x0000000000027941 */ /* 0x000fea0003800000 */
.L_x_1606:
[----:B----4-:R0:W-:Y:S02]  /*56c0*/  ST.E.128 desc[UR60][R52.64], R12 ;  /* 0x0000000c34007985 */ /* 0x0101e4000c101d3c */
.L_x_1605:
[----:B------:R-:W-:Y:S05]  /*56d0*/  BSYNC B1 ;  /* 0x0000000000017941 */ /* 0x000fea0003800000 */
.L_x_1604:
[----:B------:R-:W-:Y:S01]  /*56e0*/  ISETP.NE.AND P3, PT, R10, RZ, PT ;  /* 0x000000ff0a00720c */ /* 0x000fe20003f65270 */
[----:B------:R-:W-:-:S12]  /*56f0*/  BSSY B1, `(.L_x_1608) ;  /* 0x0000037000017945 */ /* 0x000fd80003800000 */
[----:B------:R-:W-:Y:S05]  /*5700*/  @!P3 BRA `(.L_x_1609) ;  /* 0x0000000000d4b947 */ /* 0x000fea0003800000 */
[----:B0---4-:R0:W4:Y:S01]  /*5710*/  LDS.128 R12, [R78+0x20000] ;  /* 0x020000004e0c7984 */ /* 0x0111220000000c00 */
[----:B------:R-:W-:Y:S01]  /*5720*/  ISETP.GE.AND P3, PT, R224, R117, PT ;  /* 0x00000075e000720c */ /* 0x000fe20003f66270 */
[----:B---3--:R-:W-:Y:S01]  /*5730*/  IMAD.SHL.U32 R11, R203, 0x8, RZ ;  /* 0x00000008cb0b7824 */ /* 0x008fe200078e00ff */
[----:B------:R-:W-:Y:S01]  /*5740*/  BSSY B2, `(.L_x_1610) ;  /* 0x0000030000027945 */ /* 0x000fe20003800000 */
[----:B------:R-:W-:Y:S02]  /*5750*/  IMAD.MOV.U32 R48, RZ, RZ, R116 ;  /* 0x000000ffff307224 */ /* 0x000fe400078e0074 */
[----:B-1----:R-:W-:Y:S02]  /*5760*/  IMAD.MOV.U32 R49, RZ, RZ, R113 ;  /* 0x000000ffff317224 */ /* 0x002fe400078e0071 */
[----:B------:R-:W-:-:S06]  /*5770*/  IMAD.WIDE R48, R11, 0x2, R48 ;  /* 0x000000020b307825 */ /* 0x000fcc00078e0230 */
[----:B0-----:R-:W-:Y:S05]  /*5780*/  @P3 BRA `(.L_x_1611) ;  /* 0x0000000000ac3947 */ /* 0x001fea0003800000 */
[--C-:B------:R-:W-:Y:S01]  /*5790*/  SHF.R.U64 R50, R44, 0x10, R45.reuse ;  /* 0x000000102c327819 */ /* 0x100fe2000000122d */
[--C-:B----4-:R-:W-:Y:S01]  /*57a0*/  HADD2.F32 R52, -RZ, R15.reuse.H0_H0 ;  /* 0x2000000fff347230 */ /* 0x110fe20000004100 */
[----:B------:R-:W-:Y:S01]  /*57b0*/  SHF.R.U32.HI R44, RZ, 0x10, R45 ;  /* 0x00000010ff2c7819 */ /* 0x000fe2000001162d */
[----:B------:R-:W-:Y:S01]  /*57c0*/  IMAD.MOV.U32 R45, RZ, RZ, R13 ;  /* 0x000000ffff2d7224 */ /* 0x000fe200078e000d */
[--C-:B------:R-:W-:Y:S01]  /*57d0*/  SHF.R.U64 R54, R46, 0x10, R47.reuse ;  /* 0x000000102e367819 */ /* 0x100fe2000000122f */
[----:B------:R-:W-:Y:S01]  /*57e0*/  HADD2.F32 R46, -RZ, R15.H1_H1 ;  /* 0x3000000fff2e7230 */ /* 0x000fe20000004100 */
[----:B------:R-:W-:Y:S01]  /*57f0*/  SHF.R.U32.HI R11, RZ, 0x10, R47 ;  /* 0x00000010ff0b7819 */ /* 0x000fe2000001162f */
[----:B------:R-:W-:Y:S02]  /*5800*/  HADD2.F32 R50, -RZ, R50.H0_H0 ;  /* 0x20000032ff327230 */ /* 0x000fe40000004100 */
[----:B------:R-:W-:Y:S02]  /*5810*/  HADD2.F32 R54, -RZ, R54.H0_H0 ;  /* 0x20000036ff367230 */ /* 0x000fe40000004100 */
[----:B------:R-:W-:-:S02]  /*5820*/  HADD2.F32 R13, -RZ, R45.H1_H1 ;  /* 0x3000002dff0d7230 */ /* 0x000fc40000004100 */
[----:B------:R-:W-:Y:S02]  /*5830*/  HADD2.F32 R45, -RZ, R45.H0_H0 ;  /* 0x2000002dff2d7230 */ /* 0x000fe40000004100 */
[----:B------:R-:W-:Y:S02]  /*5840*/  HADD2.F32 R11, -RZ, R11.H0_H0 ;  /* 0x2000000bff0b7230 */ /* 0x000fe40000004100 */
[----:B------:R-:W-:Y:S02]  /*5850*/  HADD2.F32 R15, -RZ, R44.H0_H0 ;  /* 0x2000002cff0f7230 */ /* 0x000fe40000004100 */
[-C--:B------:R-:W-:Y:S01]  /*5860*/  FMUL.FTZ R44, R13, R54.reuse ;  /* 0x000000360d2c7220 */ /* 0x080fe20000410000 */
[C---:B------:R-:W-:Y:S01]  /*5870*/  FMUL.FTZ R54, R45.reuse, R54 ;  /* 0x000000362d367220 */ /* 0x040fe20000410000 */
[-C--:B------:R-:W-:Y:S01]  /*5880*/  FMUL.FTZ R47, R46, R11.reuse ;  /* 0x0000000b2e2f7220 */ /* 0x080fe20000410000 */
[C---:B------:R-:W-:Y:S01]  /*5890*/  FMUL.FTZ R51, R52.reuse, R11 ;  /* 0x0000000b34337220 */ /* 0x040fe20000410000 */
[-C--:B------:R-:W-:Y:S01]  /*58a0*/  FFMA.FTZ R11, R45, R50.reuse, -R44 ;  /* 0x000000322d0b7223 */ /* 0x080fe2000001082c */
[----:B------:R-:W-:Y:S01]  /*58b0*/  FFMA.FTZ R44, R13, R50, R54 ;  /* 0x000000320d2c7223 */ /* 0x000fe20000010036 */
[----:B------:R-:W-:Y:S01]  /*58c0*/  FFMA.FTZ R13, R52, R15, -R47 ;  /* 0x0000000f340d7223 */ /* 0x000fe2000001082f */
[----:B------:R-:W-:-:S02]  /*58d0*/  HADD2.F32 R47, -RZ, R141.H0_H0 ;  /* 0x2000008dff2f7230 */ /* 0x000fc40000004100 */
[----:B------:R-:W-:Y:S01]  /*58e0*/  FFMA.FTZ R46, R46, R15, R51 ;  /* 0x0000000f2e2e7223 */ /* 0x000fe20000010033 */
[--C-:B------:R-:W-:Y:S01]  /*58f0*/  HADD2.F32 R50, -RZ, R12.reuse.H1_H1 ;  /* 0x3000000cff327230 */ /* 0x100fe20000004100 */
[----:B------:R-:W-:Y:S01]  /*5900*/  F2FP.F16.F32.PACK_AB R11, R44, R11 ;  /* 0x0000000b2c0b723e */ /* 0x000fe200000000ff */
[----:B------:R-:W-:Y:S02]  /*5910*/  HADD2.F32 R52, -RZ, R12.H0_H0 ;  /* 0x2000000cff347230 */ /* 0x000fe40000004100 */
[----:B------:R-:W-:Y:S02]  /*5920*/  HADD2.F32 R141, -RZ, R141.H1_H1 ;  /* 0x3000008dff8d7230 */ /* 0x000fe40000004100 */
[-C--:B------:R-:W-:Y:S01]  /*5930*/  FMUL.FTZ R51, R50, R47.reuse ;  /* 0x0000002f32337220 */ /* 0x080fe20000410000 */
[----:B------:R-:W-:Y:S02]  /*5940*/  HADD2.F32 R12, -RZ, R14.H1_H1 ;  /* 0x3000000eff0c7230 */ /* 0x000fe40000004100 */
[----:B------:R-:W-:Y:S01]  /*5950*/  FMUL.FTZ R47, R52, R47 ;  /* 0x0000002f342f7220 */ /* 0x000fe20000410000 */
[----:B------:R-:W-:-:S02]  /*5960*/  HADD2.F32 R15, -RZ, R140.H0_H0 ;  /* 0x2000008cff0f7230 */ /* 0x000fc40000004100 */
[----:B------:R-:W-:Y:S02]  /*5970*/  HADD2.F32 R14, -RZ, R14.H0_H0 ;  /* 0x2000000eff0e7230 */ /* 0x000fe40000004100 */
[----:B------:R-:W-:Y:S01]  /*5980*/  FMUL.FTZ R53, R12, R141 ;  /* 0x0000008d0c357220 */ /* 0x000fe20000410000 */
[----:B------:R-:W-:Y:S02]  /*5990*/  HADD2.F32 R45, -RZ, R140.H1_H1 ;  /* 0x3000008cff2d7230 */ /* 0x000fe40000004100 */
[-C--:B------:R-:W-:Y:S01]  /*59a0*/  FFMA.FTZ R51, R52, R15.reuse, -R51 ;  /* 0x0000000f34337223 */ /* 0x080fe20000010833 */
[----:B------:R-:W-:Y:S01]  /*59b0*/  FFMA.FTZ R50, R50, R15, R47 ;  /* 0x0000000f32327223 */ /* 0x000fe2000001002f */
[----:B------:R-:W-:Y:S01]  /*59c0*/  FMUL.FTZ R141, R14, R141 ;  /* 0x0000008d0e8d7220 */ /* 0x000fe20000410000 */
[----:B------:R-:W-:Y:S01]  /*59d0*/  F2FP.F16.F32.PACK_AB R15, R46, R13 ;  /* 0x0000000d2e0f723e */ /* 0x000fe200000000ff */
[----:B------:R-:W-:Y:S01]  /*59e0*/  FFMA.FTZ R53, R14, R45, -R53 ;  /* 0x0000002d0e357223 */ /* 0x000fe20000010835 */
[----:B------:R-:W-:-:S02]  /*59f0*/  IMAD.MOV.U32 R13, RZ, RZ, R11 ;  /* 0x000000ffff0d7224 */ /* 0x000fc400078e000b */
[----:B------:R-:W-:Y:S01]  /*5a00*/  FFMA.FTZ R12, R12, R45, R141 ;  /* 0x0000002d0c0c7223 */ /* 0x000fe2000001008d */
[----:B------:R-:W-:-:S04]  /*5a10*/  F2FP.F16.F32.PACK_AB R50, R50, R51 ;  /* 0x000000333232723e */ /* 0x000fc800000000ff */
[----:B------:R-:W-:Y:S01]  /*5a20*/  F2FP.F16.F32.PACK_AB R14, R12, R53 ;  /* 0x000000350c0e723e */ /* 0x000fe200000000ff */
[----:B------:R-:W-:-:S07]  /*5a30*/  IMAD.MOV.U32 R12, RZ, RZ, R50 ;  /* 0x000000ffff0c7224 */ /* 0x000fce00078e0032 */
.L_x_1611:
[----:B------:R-:W-:Y:S05]  /*5a40*/  BSYNC B2 ;  /* 0x0000000000027941 */ /* 0x000fea0003800000 */
.L_x_1610:
[----:B----4-:R0:W-:Y:S02]  /*5a50*/  ST.E.128 desc[UR60][R48.64], R12 ;  /* 0x0000000c30007985 */ /* 0x0101e4000c101d3c */
.L_x_1609:
[----:B------:R-:W-:Y:S05]  /*5a60*/  BSYNC B1 ;  /* 0x0000000000017941 */ /* 0x000fea0003800000 */
.L_x_1608:
        /* <DEDUP_REMOVED lines=11> */
[--C-:B------:R-:W-:Y:S02]  /*5b20*/  SHF.R.U64 R11, R42, 0x10, R43.reuse ;  /* 0x000000102a0b7819 */ /* 0x100fe4000000122b */
[----:B------:R-:W-:Y:S02]  /*5b30*/  SHF.R.U32.HI R48, RZ, 0x10, R43 ;  /* 0x00000010ff307819 */ /* 0x000fe4000001162b */
[--C-:B------:R-:W-:Y:S01]  /*5b40*/  SHF.R.U64 R47, R40, 0x10, R41.reuse ;  /* 0x00000010282f7819 */ /* 0x100fe20000001229 */
[----:B----4-:R-:W-:Y:S01]  /*5b50*/  IMAD.MOV.U32 R40, RZ, RZ, R12 ;  /* 0x000000ffff287224 */ /* 0x010fe200078e000c */
[----:B------:R-:W-:Y:S01]  /*5b60*/  SHF.R.U32.HI R46, RZ, 0x10, R41 ;  /* 0x00000010ff2e7819 */ /* 0x000fe20000011629 */
[----:B------:R-:W-:Y:S02]  /*5b70*/  HADD2.F32 R43, -RZ, R11.H0_H0 ;  /* 0x2000000bff2b7230 */ /* 0x000fe40000004100 */
[----:B------:R-:W-:Y:S02]  /*5b80*/  HADD2.F32 R12, -RZ, R13.H1_H1 ;  /* 0x3000000dff0c7230 */ /* 0x000fe40000004100 */
[----:B------:R-:W-:-:S02]  /*5b90*/  HADD2.F32 R48, -RZ, R48.H0_H0 ;  /* 0x20000030ff307230 */ /* 0x000fc40000004100 */
[----:B------:R-:W-:Y:S02]  /*5ba0*/  HADD2.F32 R11, -RZ, R13.H0_H0 ;  /* 0x2000000dff0b7230 */ /* 0x000fe40000004100 */
[-C--:B------:R-:W-:Y:S01]  /*5bb0*/  FMUL.FTZ R50, R12, R43.reuse ;  /* 0x0000002b0c327220 */ /* 0x080fe20000410000 */
[--C-:B------:R-:W-:Y:S02]  /*5bc0*/  HADD2.F32 R41, -RZ, R15.reuse.H1_H1 ;  /* 0x3000000fff297230 */ /* 0x100fe40000004100 */
[----:B------:R-:W-:Y:S02]  /*5bd0*/  HADD2.F32 R13, -RZ, R15.H0_H0 ;  /* 0x2000000fff0d7230 */ /* 0x000fe40000004100 */
[----:B------:R-:W-:Y:S01]  /*5be0*/  FMUL.FTZ R43, R11, R43 ;  /* 0x0000002b0b2b7220 */ /* 0x000fe20000410000 */
[----:B------:R-:W-:Y:S02]  /*5bf0*/  HADD2.F32 R42, -RZ, R47.H0_H0 ;  /* 0x2000002fff2a7230 */ /* 0x000fe40000004100 */
[----:B------:R-:W-:Y:S01]  /*5c00*/  FMUL.FTZ R52, R41, R48 ;  /* 0x0000003029347220 */ /* 0x000fe20000410000 */
[----:B------:R-:W-:-:S02]  /*5c10*/  HADD2.F32 R46, -RZ, R46.H0_H0 ;  /* 0x2000002eff2e7230 */ /* 0x000fc40000004100 */
[----:B------:R-:W-:Y:S01]  /*5c20*/  FMUL.FTZ R48, R13, R48 ;  /* 0x000000300d307220 */ /* 0x000fe20000410000 */
[----:B------:R-:W-:Y:S02]  /*5c30*/  HADD2.F32 R15, -RZ, R40.H1_H1 ;  /* 0x30000028ff0f7230 */ /* 0x000fe40000004100 */
[----:B------:R-:W-:Y:S01]  /*5c40*/  FFMA.FTZ R12, R12, R42, R43 ;  /* 0x0000002a0c0c7223 */ /* 0x000fe2000001002b */
[----:B------:R-:W-:Y:S02]  /*5c50*/  HADD2.F32 R43, -RZ, R138.H1_H1 ;  /* 0x3000008aff2b7230 */ /* 0x000fe40000004100 */
[----:B------:R-:W-:Y:S01]  /*5c60*/  FFMA.FTZ R48, R41, R46, R48 ;  /* 0x0000002e29307223 */ /* 0x000fe20000010030 */
[----:B------:R-:W-:Y:S02]  /*5c70*/  HADD2.F32 R40, -RZ, R40.H0_H0 ;  /* 0x20000028ff287230 */ /* 0x000fe40000004100 */
[----:B------:R-:W-:Y:S01]  /*5c80*/  FFMA.FTZ R11, R11, R42, -R50 ;  /* 0x0000002a0b0b7223 */ /* 0x000fe20000010832 */
[----:B------:R-:W-:-:S02]  /*5c90*/  HADD2.F32 R138, -RZ, R138.H0_H0 ;  /* 0x2000008aff8a7230 */ /* 0x000fc40000004100 */
[----:B------:R-:W-:Y:S01]  /*5ca0*/  FFMA.FTZ R13, R13, R46, -R52 ;  /* 0x0000002e0d0d7223 */ /* 0x000fe20000010834 */
[--C-:B------:R-:W-:Y:S02]  /*5cb0*/  HADD2.F32 R41, -RZ, R14.reuse.H1_H1 ;  /* 0x3000000eff297230 */ /* 0x100fe40000004100 */
[-C--:B------:R-:W-:Y:S01]  /*5cc0*/  FMUL.FTZ R47, R15, R43.reuse ;  /* 0x0000002b0f2f7220 */ /* 0x080fe20000410000 */
[----:B------:R-:W-:Y:S02]  /*5cd0*/  HADD2.F32 R14, -RZ, R14.H0_H0 ;  /* 0x2000000eff0e7230 */ /* 0x000fe40000004100 */
[----:B------:R-:W-:Y:S01]  /*5ce0*/  FMUL.FTZ R46, R40, R43 ;  /* 0x0000002b282e7220 */ /* 0x000fe20000410000 */
[--C-:B------:R-:W-:Y:S02]  /*5cf0*/  HADD2.F32 R42, -RZ, R139.reuse.H1_H1 ;  /* 0x3000008bff2a7230 */ /* 0x100fe40000004100 */
[----:B------:R-:W-:Y:S01]  /*5d00*/  FMUL.FTZ R43, R41, R138 ;  /* 0x0000008a292b7220 */ /* 0x000fe20000410000 */
[----:B------:R-:W-:-:S02]  /*5d10*/  HADD2.F32 R139, -RZ, R139.H0_H0 ;  /* 0x2000008bff8b7230 */ /* 0x000fc40000004100 */
[----:B------:R-:W-:Y:S01]  /*5d20*/  FMUL.FTZ R138, R14, R138 ;  /* 0x0000008a0e8a7220 */ /* 0x000fe20000410000 */
[----:B------:R-:W-:Y:S01]  /*5d30*/  F2FP.F16.F32.PACK_AB R11, R12, R11 ;  /* 0x0000000b0c0b723e */ /* 0x000fe200000000ff */
[-C--:B------:R-:W-:Y:S01]  /*5d40*/  FFMA.FTZ R47, R40, R42.reuse, -R47 ;  /* 0x0000002a282f7223 */ /* 0x080fe2000001082f */
[----:B------:R-:W-:Y:S01]  /*5d50*/  FFMA.FTZ R46, R15, R42, R46 ;  /* 0x0000002a0f2e7223 */ /* 0x000fe2000001002e */
[-C--:B------:R-:W-:Y:S01]  /*5d60*/  FFMA.FTZ R43, R14, R139.reuse, -R43 ;  /* 0x0000008b0e2b7223 */ /* 0x080fe2000001082b */
[----:B------:R-:W-:Y:S01]  /*5d70*/  FFMA.FTZ R138, R41, R139, R138 ;  /* 0x0000008b298a7223 */ /* 0x000fe2000001008a */
[----:B------:R-:W-:Y:S01]  /*5d80*/  F2FP.F16.F32.PACK_AB R15, R48, R13 ;  /* 0x0000000d300f723e */ /* 0x000fe200000000ff */
[----:B------:R-:W-:Y:S01]  /*5d90*/  IMAD.MOV.U32 R13, RZ, RZ, R11 ;  /* 0x000000ffff0d7224 */ /* 0x000fe200078e000b */
[----:B------:R-:W-:Y:S02]  /*5da0*/  F2FP.F16.F32.PACK_AB R12, R46, R47 ;  /* 0x0000002f2e0c723e */ /* 0x000fe400000000ff */
[----:B------:R-:W-:-:S07]  /*5db0*/  F2FP.F16.F32.PACK_AB R14, R138, R43 ;  /* 0x0000002b8a0e723e */ /* 0x000fce00000000ff */
.L_x_1615:
[----:B------:R-:W-:Y:S05]  /*5dc0*/  BSYNC B2 ;  /* 0x0000000000027941 */ /* 0x000fea0003800000 */
.L_x_1614:
[----:B----4-:R0:W-:Y:S02]  /*5dd0*/  ST.E.128 desc[UR60][R44.64], R12 ;  /* 0x0000000c2c007985 */ /* 0x0101e4000c101d3c */
.L_x_1613:
[----:B------:R-:W-:Y:S05]  /*5de0*/  BSYNC B1 ;  /* 0x0000000000017941 */ /* 0x000fea0003800000 */
.L_x_1612:
        /* <DEDUP_REMOVED lines=27> */
[----:B------:R-:W-:-:S02]  /*5fa0*/  HADD2.F32 R36, -RZ, R127.H0_H0 ;  /* 0x2000007fff247230 */ /* 0x000fc40000004100 */
[----:B------:R-:W-:Y:S01]  /*5fb0*/  FFMA.FTZ R39, R11, R38, R42 ;  /* 0x000000260b277223 */ /* 0x000fe2000001002a */
[----:B------:R-:W-:Y:S02]  /*5fc0*/  HADD2.F32 R11, -RZ, R12.H1_H1 ;  /* 0x3000000cff0b7230 */ /* 0x000fe40000004100 */
[----:B------:R-:W-:Y:S01]  /*5fd0*/  FFMA.FTZ R46, R15, R37, -R46 ;  /* 0x000000250f2e7223 */ /* 0x000fe2000001082e */
[----:B------:R-:W-:Y:S02]  /*5fe0*/  HADD2.F32 R13, -RZ, R14.H1_H1 ;  /* 0x3000000eff0d7230 */ /* 0x000fe40000004100 */
[----:B------:R-:W-:Y:S02]  /*5ff0*/  HADD2.F32 R127, -RZ, R127.H1_H1 ;  /* 0x3000007fff7f7230 */ /* 0x000fe40000004100 */
[----:B------:R-:W-:Y:S01]  /*6000*/  FMUL.FTZ R37, R11, R36 ;  /* 0x000000240b257220 */ /* 0x000fe20000410000 */
[----:B------:R-:W-:Y:S02]  /*6010*/  HADD2.F32 R12, -RZ, R12.H0_H0 ;  /* 0x2000000cff0c7230 */ /* 0x000fe40000004100 */
[----:B------:R-:W-:-:S02]  /*6020*/  HADD2.F32 R14, -RZ, R14.H0_H0 ;  /* 0x2000000eff0e7230 */ /* 0x000fc40000004100 */
[-C--:B------:R-:W-:Y:S01]  /*6030*/  FMUL.FTZ R43, R13, R127.reuse ;  /* 0x0000007f0d2b7220 */ /* 0x080fe20000410000 */
        /* <DEDUP_REMOVED lines=12> */
.L_x_1619:
[----:B------:R-:W-:Y:S05]  /*6100*/  BSYNC B2 ;  /* 0x0000000000027941 */ /* 0x000fea0003800000 */
.L_x_1618:
[----:B----4-:R0:W-:Y:S02]  /*6110*/  ST.E.128 desc[UR60][R40.64], R12 ;  /* 0x0000000c28007985 */ /* 0x0101e4000c101d3c */
.L_x_1617:
[----:B------:R-:W-:Y:S05]  /*6120*/  BSYNC B1 ;  /* 0x0000000000017941 */ /* 0x000fea0003800000 */
.L_x_1616:
        /* <DEDUP_REMOVED lines=49> */
.L_x_1623:
[----:B------:R-:W-:Y:S05]  /*6440*/  BSYNC B2 ;  /* 0x0000000000027941 */ /* 0x000fea0003800000 */
.L_x_1622:
[----:B----4-:R0:W-:Y:S02]  /*6450*/  ST.E.128 desc[UR60][R36.64], R12 ;  /* 0x0000000c24007985 */ /* 0x0101e4000c101d3c */
.L_x_1621:
[----:B------:R-:W-:Y:S05]  /*6460*/  BSYNC B1 ;  /* 0x0000000000017941 */ /* 0x000fea0003800000 */
.L_x_1620:
        /* <DEDUP_REMOVED lines=48> */
.L_x_1625:
[----:B------:R-:W-:Y:S05]  /*6770*/  BSYNC B1 ;  /* 0x0000000000017941 */ /* 0x000fea0003800000 */
.L_x_1624:
[----:B----4-:R0:W-:Y:S01]  /*6780*/  ST.E.128 desc[UR60][R32.64], R12 ;  /* 0x0000000c20007985 */ /* 0x0101e2000c101d3c */
[----:B------:R-:W-:Y:S05]  /*6790*/  BRA `(.L_x_1603) ;  /* 0x00000040006c7947 */ /* 0x000fea0003800000 */
.L_x_1569:
        /* <DEDUP_REMOVED lines=22> */
[----:B------:R-:W-:Y:S02]  /*6900*/  LEA R52, P2, R28, UR4, 0x1 ;  /* 0x000000041c347c11 */ /* 0x000fe4000f8408ff */
[----:B------:R-:W-:-:S02]  /*6910*/  CS2R R48, SRZ ;  /* 0x0000000000307805 */ /* 0x000fc4000001ff00 */
        /* <DEDUP_REMOVED lines=23> */
.L_x_1627:
[----:B------:R-:W-:Y:S05]  /*6a90*/  BSYNC B1 ;  /* 0x0000000000017941 */ /* 0x000fea0003800000 */
.L_x_1626:
        /* <DEDUP_REMOVED lines=47> */
.L_x_1629:
[----:B------:R-:W-:Y:S05]  /*6d90*/  BSYNC B1 ;  /* 0x0000000000017941 */ /* 0x000fea0003800000 */
.L_x_1628:
[----:B------:R-:W2:Y:S01]  /*6da0*/  LDL R11, [R1+0x3c] ;  /* 0x00003c00010b7983 */ /* 0x000ea20000100800 */
[----:B0-----:R-:W-:Y:S02]  /*6db0*/  IMAD.MOV.U32 R12, RZ, RZ, R28 ;  /* 0x000000ffff0c7224 */ /* 0x001fe400078e001c */
[----:B------:R-:W-:Y:S02]  /*6dc0*/  IMAD.MOV.U32 R13, RZ, RZ, R29 ;  /* 0x000000ffff0d7224 */ /* 0x000fe400078e001d */
[----:B------:R-:W-:-:S03]  /*6dd0*/  IMAD.MOV.U32 R14, RZ, RZ, R34 ;  /* 0x000000ffff0e7224 */ /* 0x000fc600078e0022 */
[----:B------:R-:W-:Y:S01]  /*6de0*/  PRMT R157, R12, 0x5410, R13 ;  /* 0x000054100c9d7816 */ /* 0x000fe2000000000d */
[----:B------:R-:W-:Y:S01]  /*6df0*/  IMAD.MOV.U32 R12, RZ, RZ, R32 ;  /* 0x000000ffff0c7224 */ /* 0x000fe200078e0020 */
[----:B------:R-:W-:Y:S01]  /*6e00*/  PRMT R160, R14, 0x7610, R160 ;  /* 0x000076100ea07816 */ /* 0x000fe200000000a0 */
[----:B------:R-:W-:Y:S02]  /*6e10*/  IMAD.MOV.U32 R13, RZ, RZ, R35 ;  /* 0x000000ffff0d7224 */ /* 0x000fe400078e0023 */
[----:B------:R-:W-:Y:S01]  /*6e20*/  IMAD.MOV.U32 R14, RZ, RZ, R37 ;  /* 0x000000ffff0e7224 */ /* 0x000fe200078e0025 */
[----:B------:R-:W-:Y:S01]  /*6e30*/  PRMT R161, R12, 0x7610, R161 ;  /* 0x000076100ca17816 */ /* 0x000fe200000000a1 */
[----:B------:R-:W-:Y:S01]  /*6e40*/  IMAD.MOV.U32 R12, RZ, RZ, R39 ;  /* 0x000000ffff0c7224 */ /* 0x000fe200078e0027 */
[----:B------:R-:W-:Y:S02]  /*6e50*/  PRMT R162, R13, 0x7610, R162 ;  /* 0x000076100da27816 */ /* 0x000fe400000000a2 */
[----:B------:R-:W-:-:S02]  /*6e60*/  MOV R13, R36 ;  /* 0x00000024000d7202 */ /* 0x000fc40000000f00 */
[----:B------:R-:W-:Y:S02]  /*6e70*/  PRMT R146, R14, 0x7610, R146 ;  /* 0x000076100e927816 */ /* 0x000fe40000000092 */
[----:B------:R-:W-:Y:S01]  /*6e80*/  PRMT R164, R12, 0x5410, R13 ;  /* 0x000054100ca47816 */ /* 0x000fe2000000000d */
[----:B------:R-:W-:Y:S01]  /*6e90*/  IMAD.MOV.U32 R12, RZ, RZ, R42 ;  /* 0x000000ffff0c7224 */ /* 0x000fe200078e002a */
[----:B--2---:R-:W-:Y:S02]  /*6ea0*/  R2UR UR4, R11 ;  /* 0x000000000b0472ca */ /* 0x004fe400000e0000 */
[----:B------:R-:W-:-:S04]  /*6eb0*/  MOV R11, R31 ;  /* 0x0000001f000b7202 */ /* 0x000fc80000000f00 */
[----:B------:R-:W-:Y:S01]  /*6ec0*/  PRMT R156, R81, 0x5410, R11 ;  /* 0x00005410519c7816 */ /* 0x000fe2000000000b */
[----:B------:R-:W-:-:S05]  /*6ed0*/  IMAD.MOV.U32 R11, RZ, RZ, R33 ;  /* 0x000000ffff0b7224 */ /* 0x000fca00078e0021 */
[----:B------:R-:W-:Y:S01]  /*6ee0*/  PRMT R163, R11, 0x7610, R163 ;  /* 0x000076100ba37816 */ /* 0x000fe200000000a3 */
[----:B------:R-:W-:Y:S01]  /*6ef0*/  IMAD.MOV.U32 R11, RZ, RZ, R38 ;  /* 0x000000ffff0b7224 */ /* 0x000fe200078e0026 */
[----:B------:R-:W-:-:S04]  /*6f00*/  UISETP.NE.AND UP0, UPT, UR4, 0x3, UPT ;  /* 0x000000030400788c */ /* 0x000fc8000bf05270 */
[----:B------:R-:W-:Y:S01]  /*6f10*/  PRMT R163, R163, 0x5410, R11 ;  /* 0x00005410a3a37816 */ /* 0x000fe2000000000b */
[----:B------:R-:W-:Y:S01]  /*6f20*/  IMAD.MOV.U32 R11, RZ, RZ, R43 ;  /* 0x000000ffff0b7224 */ /* 0x000fe200078e002b */
[----:B------:R-:W-:-:S04]  /*6f30*/  PLOP3.LUT P2, PT, PT, PT, UP0, 0x80, 0x0 ;  /* 0x000000000000781c */ /* 0x000fc80003f4f008 */
        /* <DEDUP_REMOVED lines=8> */
[----:B------:R-:W-:Y:S02]  /*6fc0*/  PRMT R162, R162, 0x5410, R11 ;  /* 0x00005410a2a27816 */ /* 0x000fe4000000000b */
[----:B------:R-:W-:Y:S02]  /*6fd0*/  MOV R11, R45 ;  /* 0x0000002d000b7202 */ /* 0x000fe40000000f00 */
[----:B------:R-:W-:Y:S01]  /*6fe0*/  PRMT R161, R161, 0x5410, R12 ;  /* 0x00005410a1a17816 */ /* 0x000fe2000000000c */
[----:B------:R-:W-:Y:S01]  /*6ff0*/  IMAD.MOV.U32 R12, RZ, RZ, R51 ;  /* 0x000000ffff0c7224 */ /* 0x000fe200078e0033 */
[----:B------:R-:W-:Y:S01]  /*7000*/  PRMT R165, R11, 0x7610, R165 ;  /* 0x000076100ba57816 */ /* 0x000fe200000000a5 */
[----:B------:R-:W-:-:S03]  /*7010*/  IMAD.MOV.U32 R11, RZ, RZ, R50 ;  /* 0x000000ffff0b7224 */ /* 0x000fc600078e0032 */
[----:B------:R-:W-:Y:S01]  /*7020*/  PRMT R166, R12, 0x7610, R166 ;  /* 0x000076100ca67816 */ /* 0x000fe200000000a6 */
[----:B------:R-:W-:Y:S01]  /*7030*/  IMAD.MOV.U32 R12, RZ, RZ, R49 ;  /* 0x000000ffff0c7224 */ /* 0x000fe200078e0031 */
[----:B------:R-:W-:Y:S01]  /*7040*/  PRMT R165, R165, 0x5410, R11 ;  /* 0x00005410a5a57816 */ /* 0x000fe2000000000b */
[----:B------:R-:W-:-:S03]  /*7050*/  IMAD.MOV.U32 R11, RZ, RZ, R48 ;  /* 0x000000ffff0b7224 */ /* 0x000fc600078e0030 */
[----:B------:R-:W-:Y:S01]  /*7060*/  PRMT R145, R12, 0x7610, R145 ;  /* 0x000076100c917816 */ /* 0x000fe20000000091 */
[----:B-----5:R-:W-:Y:S01]  /*7070*/  IMAD.MOV.U32 R12, RZ, RZ, R54 ;  /* 0x000000ffff0c7224 */ /* 0x020fe200078e0036 */
        /* <DEDUP_REMOVED lines=41> */
.L_x_1630:
[----:B------:R-:W-:Y:S01]  /*7310*/  IMAD R86, R22, 0x8, R17 ;  /* 0x0000000816567824 */ /* 0x000fe200078e0211 */
[----:B------:R-:W-:Y:S01]  /*7320*/  SHF.L.U32 R87, R220, 0x1f, RZ ;  /* 0x0000001fdc577819 */ /* 0x000fe200000006ff */
[----:B------:R-:W-:Y:S03]  /*7330*/  BSSY B1, `(.L_x_1631) ;  /* 0x0000003000017945 */ /* 0x000fe60003800000 */
[----:B------:R-:W0:Y:S02]  /*7340*/  SYNCS.PHASECHK.TRANS64.TRYWAIT P5, [R86+URZ+0x30890], R87 ;  /* 0x03089057560075a7 */ /* 0x000e2400080a017f */
[----:B0-----:R-:W-:Y:S05]  /*7350*/  @!P5 BRA `(.L_x_1632) ;  /* 0x000002580000d947 */ /* 0x001fea0003800000 */
.L_x_2009:
[----:B------:R-:W-:Y:S05]  /*7360*/  BSYNC B1 ;  /* 0x0000000000017941 */ /* 0x000fea0003800000 */
.L_x_1631:
[----:B------:R-:W1:Y:S01]  /*7370*/  LDC R127, c[0x0][0x2f4] ;  /* 0x0000bd00ff7f7b82 */ /* 0x000e620000000800 */
[----:B------:R-:W-:Y:S01]  /*7380*/  UMOV UR4, 0xffffffff ;  /* 0xffffffff00047882 */ /* 0x000fe20000000000 */
[----:B-1----:R-:W-:Y:S02]  /*7390*/  IMAD.IADD R131, R127, 0x1, -R118 ;  /* 0x000000017f837824 */ /* 0x002fe400078e0a76 */
[----:B------:R-:W-:Y:S05]  /*73a0*/  BRA.DIV UR4, `(.L_x_1633) ;  /* 0x0000025a04007947 */ /* 0x000fea000b800000 */
[----:B------:R1:W2:Y:S04]  /*73b0*/  SHFL.IDX PT, R115, R113, RZ, 0x1c1f ;  /* 0x001c1fff71737589 */ /* 0x0002a800000e0000 */
[----:B------:R1:W3:Y:S02]  /*73c0*/  SHFL.IDX PT, R11, R116, RZ, 0x1c1f ;  /* 0x001c1fff740b7589 */ /* 0x0002e400000e0000 */
.L_x_2013:
[----:B------:R-:W-:Y:S04]  /*73d0*/  BSSY B1, `(.L_x_1634) ;  /* 0x0000173000017945 */ /* 0x000fe80003800000 */
[----:B------:R-:W-:Y:S05]  /*73e0*/  @P3 BRA `(.L_x_1635) ;  /* 0x0000001400c43947 */ /* 0x000fea0003800000 */
[----:B------:R-:W-:Y:S01]  /*73f0*/  ISETP.NE.AND P3, PT, R9, RZ, PT ;  /* 0x000000ff0900720c */ /* 0x000fe20003f65270 */
[----:B------:R-:W-:Y:S01]  /*7400*/  BSSY B2, `(.L_x_1636) ;  /* 0x000007a000027945 */ /* 0x000fe20003800000 */
[----:B---3--:R-:W-:-:S11]  /*7410*/  IMAD.MOV.U32 R114, RZ, RZ, R11 ;  /* 0x000000ffff727224 */ /* 0x008fd600078e000b */
[----:B------:R-:W-:Y:S05]  /*7420*/  @!P3 BRA `(.L_x_1637) ;  /* 0x0000000400dcb947 */ /* 0x000fea0003800000 */
[----:B------:R-:W3:Y:S01]  /*7430*/  LDL R15, [R1+0x30] ;  /* 0x00003000010f7983 */ /* 0x000ee20000100800 */
[----:B------:R-:W-:Y:S01]  /*7440*/  SEL R12, R118, R131, !P0 ;  /* 0x00000083760c7207 */ /* 0x000fe20004000000 */
[----:B------:R-:W-:Y:S01]  /*7450*/  BSSY B3, `(.L_x_1638) ;  /* 0x000006e000037945 */ /* 0x000fe20003800000 */
[----:B------:R-:W-:Y:S02]  /*7460*/  SHF.R.U32.HI R14, RZ, 0x3, R229 ;  /* 0x00000003ff0e7819 */ /* 0x000fe400000116e5 */
        /* <DEDUP_REMOVED lines=8> */
[----:B------:R-:W-:-:S04]  /*74f0*/  LOP3.LUT R12, R229, 0x38, R138, 0xf8, !PT ;  /* 0x00000038e50c7812 */ /* 0x000fc800078ef88a */
[----:B------:R-:W-:Y:S01]  /*7500*/  LOP3.LUT R12, R12, R14, RZ, 0x3c, !PT ;  /* 0x0000000e0c0c7212 */ /* 0x000fe200078e3cff */
[----:B---3--:R-:W-:-:S04]  /*7510*/  IMAD R13, R13, 0x1800, R15 ;  /* 0x000018000d0d7824 */ /* 0x008fc800078e020f */
[----:B------:R-:W-:-:S04]  /*7520*/  IMAD.IADD R12, R13, 0x1, R12 ;  /* 0x000000010d0c7824 */ /* 0x000fc800078e020c */
[C---:B------:R-:W-:Y:S02]  /*7530*/  IMAD R80, R22.reuse, 0x4800, R12 ;  /* 0x0000480016507824 */ /* 0x040fe400078e020c */
[----:B------:R-:W-:Y:S02]  /*7540*/  IMAD R12, R22, 0x4800, R133 ;  /* 0x00004800160c7824 */ /* 0x000fe400078e0285 */
[--C-:B------:R-:W-:Y:S02]  /*7550*/  IMAD R80, R80, 0x2, R17.reuse ;  /* 0x0000000250507824 */ /* 0x100fe400078e0211 */
[----:B------:R-:W-:-:S04]  /*7560*/  IMAD R12, R12, 0x2, R17 ;  /* 0x000000020c0c7824 */ /* 0x000fc800078e0211 */
[----:B------:R-:W3:Y:S04]  /*7570*/  LDS.128 R80, [R80+0x1e400] ;  /* 0x01e4000050507984 */ /* 0x000ee80000000c00 */
[----:B------:R-:W4:Y:S01]  /*7580*/  LDS.128 R12, [R12+0x1e400] ;  /* 0x01e400000c0c7984 */ /* 0x000f220000000c00 */
[----:B------:R-:W-:Y:S05]  /*7590*/  @P3 BRA `(.L_x_1639) ;  /* 0x0000000400643947 */ /* 0x000fea0003800000 */
[----:B---3--:R-:W-:Y:S01]  /*75a0*/  MOV R144, R81 ;  /* 0x0000005100907202 */ /* 0x008fe20000000f00 */
[----:B----4-:R-:W-:Y:S01]  /*75b0*/  IMAD.MOV.U32 R139, RZ, RZ, R13 ;  /* 0x000000ffff8b7224 */ /* 0x010fe200078e000d */
[--C-:B------:R-:W-:Y:S01]  /*75c0*/  SHF.R.U64 R36, R36, 0x10, R37.reuse ;  /* 0x0000001024247819 */ /* 0x100fe20000001225 */
[----:B------:R-:W-:Y:S01]  /*75d0*/  HADD2.F32 R145, -RZ, R145.H0_H0 ;  /* 0x20000091ff917230 */ /* 0x000fe20000004100 */
[----:B------:R-:W-:Y:S01]  /*75e0*/  SHF.R.U32.HI R37, RZ, 0x10, R37 ;  /* 0x00000010ff257819 */ /* 0x000fe20000011625 */
[----:B------:R-:W-:Y:S01]  /*75f0*/  HADD2.F32 R13, -RZ, R144.H0_H0 ;  /* 0x20000090ff0d7230 */ /* 0x000fe20000004100 */
[----:B------:R-:W-:Y:S01]  /*7600*/  SHF.R.U64 R38, R38, 0x10, R39 ;  /* 0x0000001026267819 */ /* 0x000fe20000001227 */
[----:B------:R-:W-:Y:S01]  /*7610*/  HADD2.F32 R147, -RZ, R139.H0_H0 ;  /* 0x2000008bff937230 */ /* 0x000fe20000004100 */
[----:B------:R-:W-:Y:S01]  /*7620*/  SHF.R.U64 R50, R50, 0x10, R51 ;  /* 0x0000001032327819 */ /* 0x000fe20000001233 */
[----:B------:R-:W-:Y:S02]  /*7630*/  HADD2.F32 R146, -RZ, R146.H0_H0 ;  /* 0x20000092ff927230 */ /* 0x000fe40000004100 */
[----:B------:R-:W-:Y:S01]  /*7640*/  FMUL.FTZ R81, R13, R145 ;  /* 0x000000910d517220 */ /* 0x000fe20000410000 */
[----:B------:R-:W-:-:S02]  /*7650*/  HADD2.F32 R144, -RZ, R144.H1_H1 ;  /* 0x30000090ff907230 */ /* 0x000fc40000004100 */
        /* <DEDUP_REMOVED lines=8> */
[----:B------:R-:W-:Y:S01]  /*76e0*/  HADD2.F32 R48, -RZ, R139.H1_H1 ;  /* 0x3000008bff307230 */ /* 0x000fe20000004100 */
[----:B------:R-:W-:Y:S01]  /*76f0*/  SHF.R.U32.HI R39, RZ, 0x10, R39 ;  /* 0x00000010ff277819 */ /* 0x000fe20000011627 */
[----:B------:R-:W-:-:S02]  /*7700*/  HADD2.F32 R145, -RZ, R145.H0_H0 ;  /* 0x20000091ff917230 */ /* 0x000fc40000004100 */
[----:B------:R-:W-:Y:S02]  /*7710*/  HADD2.F32 R15, -RZ, R15.H1_H1 ;  /* 0x3000000fff0f7230 */ /* 0x000fe40000004100 */
[----:B------:R-:W-:Y:S02]  /*7720*/  HADD2.F32 R49, -RZ, R49.H0_H0 ;  /* 0x20000031ff317230 */ /* 0x000fe40000004100 */
[-C--:B------:R-:W-:Y:S01]  /*7730*/  FMUL.FTZ R139, R144, R145.reuse ;  /* 0x00000091908b7220 */ /* 0x080fe20000410000 */
[C---:B------:R-:W-:Y:S01]  /*7740*/  FMUL.FTZ R145, R48.reuse, R145 ;  /* 0x0000009130917220 */ /* 0x040fe20000410000 */
[----:B------:R-:W-:Y:S02]  /*7750*/  HADD2.F32 R36, -RZ, R36.H0_H0 ;  /* 0x20000024ff247230 */ /* 0x000fe40000004100 */
[-C--:B------:R-:W-:Y:S01]  /*7760*/  FFMA.FTZ R48, R48, R37.reuse, -R139 ;  /* 0x0000002530307223 */ /* 0x080fe2000001088b */
[----:B------:R-:W-:Y:S01]  /*7770*/  FFMA.FTZ R37, R144, R37, R145 ;  /* 0x0000002590257223 */ /* 0x000fe20000010091 */
[----:B------:R-:W-:-:S02]  /*7780*/  HADD2.F32 R144, -RZ, R83.H0_H0 ;  /* 0x20000053ff907230 */ /* 0x000fc40000004100 */
[----:B------:R-:W-:Y:S01]  /*7790*/  HADD2.F32 R145, -RZ, R164.H0_H0 ;  /* 0x200000a4ff917230 */ /* 0x000fe20000004100 */
[----:B------:R-:W-:Y:S01]  /*77a0*/  F2FP.F16.F32.PACK_AB R48, R48, R81 ;  /* 0x000000513030723e */ /* 0x000fe200000000ff */
[----:B------:R-:W-:Y:S02]  /*77b0*/  HADD2.F32 R50, -RZ, R50.H0_H0 ;  /* 0x20000032ff327230 */ /* 0x000fe40000004100 */
[CC--:B------:R-:W-:Y:S01]  /*77c0*/  FMUL.FTZ R139, R144.reuse, R146.reuse ;  /* 0x00000092908b7220 */ /* 0x0c0fe20000410000 */
[----:B------:R-:W-:Y:S01]  /*77d0*/  FMUL.FTZ R146, R147, R146 ;  /* 0x0000009293927220 */ /* 0x000fe20000410000 */
[----:B------:R-:W-:Y:S01]  /*77e0*/  HADD2.F32 R38, -RZ, R38.H0_H0 ;  /* 0x20000026ff267230 */ /* 0x000fe20000004100 */
[----:B------:R-:W-:Y:S01]  /*77f0*/  F2FP.F16.F32.PACK_AB R37, R37, R13 ;  /* 0x0000000d2525723e */ /* 0x000fe200000000ff */
[-C--:B------:R-:W-:Y:S01]  /*7800*/  FFMA.FTZ R139, R147, R145.reuse, -R139 ;  /* 0x00000091938b7223 */ /* 0x080fe2000001088b */
[----:B------:R-:W-:Y:S01]  /*7810*/  FFMA.FTZ R144, R144, R145, R146 ;  /* 0x0000009190907223 */ /* 0x000fe20000010092 */
[----:B------:R-:W-:Y:S01]  /*7820*/  SHF.R.U32.HI R145, RZ, 0x10, R51 ;  /* 0x00000010ff917819 */ /* 0x000fe20000011633 */
[----:B------:R-:W-:-:S02]  /*7830*/  HADD2.F32 R51, -RZ, R83.H1_H1 ;  /* 0x30000053ff337230 */ /* 0x000fc40000004100 */
[----:B------:R-:W-:Y:S02]  /*7840*/  HADD2.F32 R147, -RZ, R166.H1_H1 ;  /* 0x300000a6ff937230 */ /* 0x000fe40000004100 */
[----:B------:R-:W-:Y:S02]  /*7850*/  HADD2.F32 R83, -RZ, R145.H0_H0 ;  /* 0x20000091ff537230 */ /* 0x000fe40000004100 */
[----:B------:R-:W-:Y:S02]  /*7860*/  HADD2.F32 R145, -RZ, R39.H0_H0 ;  /* 0x20000027ff917230 */ /* 0x000fe40000004100 */
[----:B------:R-:W-:Y:S02]  /*7870*/  IMAD.MOV.U32 R13, RZ, RZ, R48 ;  /* 0x000000ffff0d7224 */ /* 0x000fe400078e0030 */
[----:B------:R-:W-:Y:S01]  /*7880*/  FMUL.FTZ R39, R51, R83 ;  /* 0x0000005333277220 */ /* 0x000fe20000410000 */
[----:B------:R-:W-:-:S03]  /*7890*/  IMAD.MOV.U32 R81, RZ, RZ, R37 ;  /* 0x000000ffff517224 */ /* 0x000fc600078e0025 */
[C---:B------:R-:W-:Y:S01]  /*78a0*/  FFMA.FTZ R39, R15.reuse, R145, -R39 ;  /* 0x000000910f277223 */ /* 0x040fe20000010827 */
[----:B------:R-:W-:Y:S01]  /*78b0*/  FMUL.FTZ R15, R15, R83 ;  /* 0x000000530f0f7220 */ /* 0x000fe20000410000 */
[----:B------:R-:W-:-:S03]  /*78c0*/  HADD2.F32 R83, -RZ, R164.H1_H1 ;  /* 0x300000a4ff537230 */ /* 0x000fc60000004100 */
        /* <DEDUP_REMOVED lines=20> */
[----:B------:R-:W-:-:S02]  /*7a10*/  HADD2.F32 R51, -RZ, R163.H1_H1 ;  /* 0x300000a3ff337230 */ /* 0x000fc40000004100 */
[CC--:B------:R-:W-:Y:S01]  /*7a20*/  FMUL.FTZ R83, R49.reuse, R145.reuse ;  /* 0x0000009131537220 */ /* 0x0c0fe20000410000 */
[----:B------:R-:W-:Y:S02]  /*7a30*/  HADD2.F32 R82, -RZ, R82.H1_H1 ;  /* 0x30000052ff527230 */ /* 0x000fe40000004100 */
[C---:B------:R-:W-:Y:S01]  /*7a40*/  FMUL.FTZ R145, R80.reuse, R145 ;  /* 0x0000009150917220 */ /* 0x040fe20000410000 */
[----:B------:R-:W-:Y:S02]  /*7a50*/  HADD2.F32 R14, -RZ, R14.H1_H1 ;  /* 0x3000000eff0e7230 */ /* 0x000fe40000004100 */
[----:B------:R-:W-:Y:S01]  /*7a60*/  FFMA.FTZ R83, R80, R51, -R83 ;  /* 0x0000003350537223 */ /* 0x000fe20000010853 */
[----:B------:R-:W-:Y:S01]  /*7a70*/  F2FP.F16.F32.PACK_AB R36, R36, R147 ;  /* 0x000000932424723e */ /* 0x000fe200000000ff */
[----:B------:R-:W-:Y:S01]  /*7a80*/  FFMA.FTZ R145, R49, R51, R145 ;  /* 0x0000003331917223 */ /* 0x000fe20000010091 */
[-C--:B------:R-:W-:Y:S01]  /*7a90*/  FMUL.FTZ R49, R82, R50.reuse ;  /* 0x0000003252317220 */ /* 0x080fe20000410000 */
[----:B------:R-:W-:-:S02]  /*7aa0*/  FMUL.FTZ R50, R14, R50 ;  /* 0x000000320e327220 */ /* 0x000fc40000410000 */
[----:B------:R-:W-:Y:S02]  /*7ab0*/  IMAD.MOV.U32 R80, RZ, RZ, R36 ;  /* 0x000000ffff507224 */ /* 0x000fe400078e0024 */
[-C--:B------:R-:W-:Y:S01]  /*7ac0*/  FFMA.FTZ R49, R14, R38.reuse, -R49 ;  /* 0x000000260e317223 */ /* 0x080fe20000010831 */
[----:B------:R-:W-:-:S04]  /*7ad0*/  FFMA.FTZ R50, R82, R38, R50 ;  /* 0x0000002652327223 */ /* 0x000fc80000010032 */
[----:B------:R-:W-:Y:S01]  /*7ae0*/  F2FP.F16.F32.PACK_AB R49, R49, R83 ;  /* 0x000000533131723e */ /* 0x000fe200000000ff */
[----:B------:R-:W-:Y:S01]  /*7af0*/  IMAD.MOV.U32 R83, RZ, RZ, R144 ;  /* 0x000000ffff537224 */ /* 0x000fe200078e0090 */
[----:B------:R-:W-:-:S03]  /*7b00*/  F2FP.F16.F32.PACK_AB R50, R50, R145 ;  /* 0x000000913232723e */ /* 0x000fc600000000ff */
[----:B------:R-:W-:Y:S02]  /*7b10*/  IMAD.MOV.U32 R14, RZ, RZ, R49 ;  /* 0x000000ffff0e7224 */ /* 0x000fe400078e0031 */
[----:B------:R-:W-:-:S07]  /*7b20*/  IMAD.MOV.U32 R82, RZ, RZ, R50 ;  /* 0x000000ffff527224 */ /* 0x000fce00078e0032 */
.L_x_1639:
[----:B------:R-:W-:Y:S05]  /*7b30*/  BSYNC B3 ;  /* 0x0000000000037941 */ /* 0x000fea0003800000 */
.L_x_1638:
[----:B------:R-:W-:-:S04]  /*7b40*/  LEA R36, P3, R6, R11, 0x1 ;  /* 0x0000000b06247211 */ /* 0x000fc800078608ff */
[----:B--2---:R-:W-:Y:S02]  /*7b50*/  LEA.HI.X R37, R6, R115, R107, 0x1, P3 ;  /* 0x0000007306257211 */ /* 0x004fe400018f0c6b */
[----:B------:R-:W-:-:S03]  /*7b60*/  ISETP.GE.AND P3, PT, R138, R127, PT ;  /* 0x0000007f8a00720c */ /* 0x000fc60003f66270 */
[----:B----4-:R2:W-:Y:S10]  /*7b70*/  ST.E.128 desc[UR60][R36.64], R12 ;  /* 0x0000000c24007985 */ /* 0x0105f4000c101d3c */
[----:B--2---:R-:W-:-:S05]  /*7b80*/  @!P3 IMAD.WIDE R12, R138, 0x2, R114 ;  /* 0x000000028a0cb825 */ /* 0x004fca00078e0272 */
[----:B---3--:R3:W-:Y:S02]  /*7b90*/  @!P3 ST.E.128 desc[UR60][R12.64], R80 ;  /* 0x000000500c00b985 */ /* 0x0087e4000c101d3c */
.L_x_1637:
[----:B------:R-:W-:Y:S05]  /*7ba0*/  BSYNC B2 ;  /* 0x0000000000027941 */ /* 0x000fea0003800000 */
.L_x_1636:
[----:B------:R-:W-:Y:S01]  /*7bb0*/  ISETP.NE.AND P3, PT, R10, RZ, PT ;  /* 0x000000ff0a00720c */ /* 0x000fe20003f65270 */
[----:B------:R-:W-:-:S12]  /*7bc0*/  BSSY B2, `(.L_x_1640) ;  /* 0x0000079000027945 */ /* 0x000fd80003800000 */
[----:B------:R-:W-:Y:S05]  /*7bd0*/  @!P3 BRA `(.L_x_1641) ;  /* 0x0000000400dcb947 */ /* 0x000fea0003800000 */
[----:B------:R-:W4:Y:S01]  /*7be0*/  LDL R15, [R1+0x30] ;  /* 0x00003000010f7983 */ /* 0x000f220000100800 */
[----:B---3--:R-:W-:Y:S01]  /*7bf0*/  SEL R12, R118, R131, !P1 ;  /* 0x00000083760c7207 */ /* 0x008fe20004800000 */
[----:B------:R-:W-:Y:S01]  /*7c00*/  BSSY B3, `(.L_x_1642) ;  /* 0x000006e000037945 */ /* 0x000fe20003800000 */
[----:B------:R-:W-:Y:S02]  /*7c10*/  SHF.R.U32.HI R14, RZ, 0x3, R229 ;  /* 0x00000003ff0e7819 */ /* 0x000fe400000116e5 */
[----:B------:R-:W-:Y:S02]  /*7c20*/  SHF.R.S32.HI R13, RZ, 0x1f, R12 ;  /* 0x0000001fff0d7819 */ /* 0x000fe4000001140c */
[----:B------:R-:W-:Y:S02]  /*7c30*/  ISETP.GE.AND P3, PT, R196, R117, PT ;  /* 0x00000075c400720c */ /* 0x000fe40003f66270 */
[----:B------:R-:W-:-:S04]  /*7c40*/  LEA.HI R13, R13, R12, RZ, 0x4 ;  /* 0x0000000c0d0d7211 */ /* 0x000fc800078f20ff */
[----:B------:R-:W-:-:S04]  /*7c50*/  LEA.HI.SX32 R48, R13, R110, 0x1c ;  /* 0x0000006e0d307211 */ /* 0x000fc800078fe2ff */
[----:B------:R-:W-:-:S04]  /*7c60*/  SHF.R.S32.HI R13, RZ, 0x1f, R48 ;  /* 0x0000001fff0d7819 */ /* 0x000fc80000011430 */
[----:B------:R-:W-:Y:S02]  /*7c70*/  LEA.HI R13, R13, R48, RZ, 0x3 ;  /* 0x000000300d0d7211 */ /* 0x000fe400078f18ff */
[----:B------:R-:W-:Y:S02]  /*7c80*/  SHF.L.U32 R48, R48, 0x3, RZ ;  /* 0x0000000330307819 */ /* 0x000fe400000006ff */
[----:B------:R-:W-:Y:S02]  /*7c90*/  SHF.R.S32.HI R13, RZ, 0x3, R13 ;  /* 0x00000003ff0d7819 */ /* 0x000fe4000001140d */
[----:B------:R-:W-:-:S04]  /*7ca0*/  LOP3.LUT R12, R229, 0x38, R48, 0xf8, !PT ;  /* 0x00000038e50c7812 */ /* 0x000fc800078ef830 */
[----:B------:R-:W-:Y:S01]  /*7cb0*/  LOP3.LUT R12, R12, R14, RZ, 0x3c, !PT ;  /* 0x0000000e0c0c7212 */ /* 0x000fe200078e3cff */
[----:B----4-:R-:W-:-:S04]  /*7cc0*/  IMAD R13, R13, 0x1800, R15 ;  /* 0x000018000d0d7824 */ /* 0x010fc800078e020f */
        /* <DEDUP_REMOVED lines=8> */
[----:B---3--:R-:W-:Y:S01]  /*7d50*/  IMAD.MOV.U32 R50, RZ, RZ, R37 ;  /* 0x000000ffff327224 */ /* 0x008fe200078e0025 */
[----:B------:R-:W-:Y:S01]  /*7d60*/  SHF.R.U64 R32, R32, 0x10, R33 ;  /* 0x0000001020207819 */ /* 0x000fe20000001221 */
[----:B----4-:R-:W-:Y:S01]  /*7d70*/  IMAD.MOV.U32 R49, RZ, RZ, R13 ;  /* 0x000000ffff317224 */ /* 0x010fe200078e000d */
[----:B------:R-:W-:Y:S01]  /*7d80*/  SHF.R.U32.HI R33, RZ, 0x10, R33 ;  /* 0x00000010ff217819 */ /* 0x000fe20000011621 */
[----:B------:R-:W-:Y:S01]  /*7d90*/  HADD2.F32 R51, -RZ, R165.H0_H0 ;  /* 0x200000a5ff337230 */ /* 0x000fe20000004100 */
        /* <DEDUP_REMOVED lines=32> */
[----:B------:R-:W-:Y:S01]  /*7fa0*/  F2FP.F16.F32.PACK_AB R33, R33, R13 ;  /* 0x0000000d2121723e */ /* 0x000fe200000000ff */
[----:B------:R-:W-:Y:S02]  /*7fb0*/  IMAD.MOV.U32 R13, RZ, RZ, R37 ;  /* 0x000000ffff0d7224 */ /* 0x000fe400078e0025 */
[----:B------:R-:W-:Y:S01]  /*7fc0*/  FFMA.FTZ R51, R49, R50, R51 ;  /* 0x0000003231337223 */ /* 0x000fe20000010033 */
[----:B------:R-:W-:Y:S02]  /*7fd0*/  SHF.R.U32.HI R49, RZ, 0x10, R35 ;  /* 0x00000010ff317819 */ /* 0x000fe40000011623 */
[----:B------:R-:W-:Y:S01]  /*7fe0*/  SHF.R.U64 R35, R46, 0x10, R47 ;  /* 0x000000102e237819 */ /* 0x000fe2000000122f */
[----:B------:R-:W-:Y:S01]  /*7ff0*/  IMAD.MOV.U32 R37, RZ, RZ, R33 ;  /* 0x000000ffff257224 */ /* 0x000fe200078e0021 */
[----:B------:R-:W-:Y:S01]  /*8000*/  SHF.R.U32.HI R46, RZ, 0x10, R47 ;  /* 0x00000010ff2e7819 */ /* 0x000fe2000001162f */
[----:B------:R-:W-:-:S02]  /*8010*/  HADD2.F32 R49, -RZ, R49.H0_H0 ;  /* 0x20000031ff317230 */ /* 0x000fc40000004100 */
        /* <DEDUP_REMOVED lines=36> */
[----:B------:R-:W-:-:S02]  /*8260*/  IMAD.MOV.U32 R39, RZ, RZ, R51 ;  /* 0x000000ffff277224 */ /* 0x000fc400078e0033 */
[-C--:B------:R-:W-:Y:S01]  /*8270*/  FFMA.FTZ R36, R14, R34.reuse, -R36 ;  /* 0x000000220e247223 */ /* 0x080fe20000010824 */
[----:B------:R-:W-:-:S04]  /*8280*/  FFMA.FTZ R35, R38, R34, R35 ;  /* 0x0000002226237223 */ /* 0x000fc80000010023 */
[----:B------:R-:W-:Y:S01]  /*8290*/  F2FP.F16.F32.PACK_AB R46, R36, R46 ;  /* 0x0000002e242e723e */ /* 0x000fe200000000ff */
[----:B------:R-:W-:Y:S01]  /*82a0*/  IMAD.MOV.U32 R36, RZ, RZ, R32 ;  /* 0x000000ffff247224 */ /* 0x000fe200078e0020 */
[----:B------:R-:W-:Y:S02]  /*82b0*/  F2FP.F16.F32.PACK_AB R35, R35, R49 ;  /* 0x000000312323723e */ /* 0x000fe400000000ff */
[----:B------:R-:W-:-:S03]  /*82c0*/  MOV R14, R46 ;  /* 0x0000002e000e7202 */ /* 0x000fc60000000f00 */
[----:B------:R-:W-:-:S07]  /*82d0*/  IMAD.MOV.U32 R38, RZ, RZ, R35 ;  /* 0x000000ffff267224 */ /* 0x000fce00078e0023 */
.L_x_1643:
[----:B------:R-:W-:Y:S05]  /*82e0*/  BSYNC B3 ;  /* 0x0000000000037941 */ /* 0x000fea0003800000 */
.L_x_1642:
[----:B------:R-:W-:-:S04]  /*82f0*/  LEA R32, P3, R7, R11, 0x1 ;  /* 0x0000000b07207211 */ /* 0x000fc800078608ff */
[----:B--2---:R-:W-:Y:S02]  /*8300*/  LEA.HI.X R33, R7, R115, R106, 0x1, P3 ;  /* 0x0000007307217211 */ /* 0x004fe400018f0c6a */
[----:B------:R-:W-:-:S03]  /*8310*/  ISETP.GE.AND P3, PT, R48, R127, PT ;  /* 0x0000007f3000720c */ /* 0x000fc60003f66270 */
[----:B----4-:R2:W-:Y:S10]  /*8320*/  ST.E.128 desc[UR60][R32.64], R12 ;  /* 0x0000000c20007985 */ /* 0x0105f4000c101d3c */
[----:B--2---:R-:W-:-:S05]  /*8330*/  @!P3 IMAD.WIDE R12, R48, 0x2, R114 ;  /* 0x00000002300cb825 */ /* 0x004fca00078e0272 */
[----:B---3--:R4:W-:Y:S02]  /*8340*/  @!P3 ST.E.128 desc[UR60][R12.64], R36 ;  /* 0x000000240c00b985 */ /* 0x0089e4000c101d3c */
.L_x_1641:
[----:B------:R-:W-:Y:S05]  /*8350*/  BSYNC B2 ;  /* 0x0000000000027941 */ /* 0x000fea0003800000 */
.L_x_1640:
[----:B------:R-:W-:-:S13]  /*8360*/  ISETP.NE.AND P3, PT, R20, RZ, PT ;  /* 0x000000ff1400720c */ /* 0x000fda0003f65270 */
[----:B------:R-:W-:Y:S05]  /*8370*/  @!P3 BRA `(.L_x_1635) ;  /* 0x0000000400e0b947 */ /* 0x000fea0003800000 */
[----:B------:R-:W5:Y:S01]  /*8380*/  LDL R15, [R1+0x30] ;  /* 0x00003000010f7983 */ /* 0x000f620000100800 */
[----:B------:R-:W-:Y:S01]  /*8390*/  LOP3.LUT P5, RZ, R16, 0x1, RZ, 0xc0, !PT ;  /* 0x0000000110ff7812 */ /* 0x000fe200078ac0ff */
[----:B------:R-:W-:Y:S01]  /*83a0*/  BSSY B2, `(.L_x_1644) ;  /* 0x0000071000027945 */ /* 0x000fe20003800000 */
[----:B----4-:R-:W-:Y:S02]  /*83b0*/  LEA R36, P3, R8, R11, 0x1 ;  /* 0x0000000b08247211 */ /* 0x010fe400078608ff */
[----:B------:R-:W-:Y:S02]  /*83c0*/  SEL R11, R118, R131, !P5 ;  /* 0x00000083760b7207 */ /* 0x000fe40006800000 */
[----:B------:R-:W-:Y:S02]  /*83d0*/  SHF.R.U32.HI R14, RZ, 0x3, R229 ;  /* 0x00000003ff0e7819 */ /* 0x000fe400000116e5 */
[----:B---3--:R-:W-:Y:S02]  /*83e0*/  SHF.R.S32.HI R12, RZ, 0x1f, R11 ;  /* 0x0000001fff0c7819 */ /* 0x008fe4000001140b */
[----:B--2---:R-:W-:-:S02]  /*83f0*/  LEA.HI.X R37, R8, R115, R105, 0x1, P3 ;  /* 0x0000007308257211 */ /* 0x004fc400018f0c69 */
[----:B------:R-:W-:Y:S02]  /*8400*/  LEA.HI R11, R12, R11, RZ, 0x4 ;  /* 0x0000000b0c0b7211 */ /* 0x000fe400078f20ff */
[----:B------:R-:W-:Y:S02]  /*8410*/  ISETP.GE.AND P3, PT, R195, R117, PT ;  /* 0x00000075c300720c */ /* 0x000fe40003f66270 */
[----:B------:R-:W-:-:S04]  /*8420*/  LEA.HI.SX32 R11, R11, R109, 0x1c ;  /* 0x0000006d0b0b7211 */ /* 0x000fc800078fe2ff */
[----:B------:R-:W-:-:S04]  /*8430*/  SHF.R.S32.HI R13, RZ, 0x1f, R11 ;  /* 0x0000001fff0d7819 */ /* 0x000fc8000001140b */
[----:B------:R-:W-:Y:S01]  /*8440*/  LEA.HI R13, R13, R11, RZ, 0x3 ;  /* 0x0000000b0d0d7211 */ /* 0x000fe200078f18ff */
[----:B------:R-:W-:-:S03]  /*8450*/  IMAD.SHL.U32 R11, R11, 0x8, RZ ;  /* 0x000000080b0b7824 */ /* 0x000fc600078e00ff */
[----:B------:R-:W-:Y:S02]  /*8460*/  SHF.R.S32.HI R13, RZ, 0x3, R13 ;  /* 0x00000003ff0d7819 */ /* 0x000fe4000001140d */
[----:B------:R-:W-:-:S04]  /*8470*/  LOP3.LUT R12, R229, 0x38, R11, 0xf8, !PT ;  /* 0x00000038e50c7812 */ /* 0x000fc800078ef80b */
[----:B------:R-:W-:Y:S01]  /*8480*/  LOP3.LUT R12, R12, R14, RZ, 0x3c, !PT ;  /* 0x0000000e0c0c7212 */ /* 0x000fe200078e3cff */
[----:B-----5:R-:W-:-:S04]  /*8490*/  IMAD R13, R13, 0x1800, R15 ;  /* 0x000018000d0d7824 */ /* 0x020fc800078e020f */
[----:B------:R-:W-:-:S04]  /*84a0*/  IMAD.IADD R12, R13, 0x1, R12 ;  /* 0x000000010d0c7824 */ /* 0x000fc800078e020c */
[C---:B------:R-:W-:Y:S02]  /*84b0*/  IMAD R32, R22.reuse, 0x4800, R12 ;  /* 0x0000480016207824 */ /* 0x040fe400078e020c */
[----:B------:R-:W-:Y:S02]  /*84c0*/  IMAD R12, R22, 0x4800, R129 ;  /* 0x00004800160c7824 */ /* 0x000fe400078e0281 */
[--C-:B------:R-:W-:Y:S02]  /*84d0*/  IMAD R32, R32, 0x2, R17.reuse ;  /* 0x0000000220207824 */ /* 0x100fe400078e0211 */
[----:B------:R-:W-:-:S04]  /*84e0*/  IMAD R12, R12, 0x2, R17 ;  /* 0x000000020c0c7824 */ /* 0x000fc800078e0211 */
[----:B------:R-:W2:Y:S04]  /*84f0*/  LDS.128 R32, [R32+0x1e400] ;  /* 0x01e4000020207984 */ /* 0x000ea80000000c00 */
[----:B------:R-:W3:Y:S01]  /*8500*/  LDS.128 R12, [R12+0x1e400] ;  /* 0x01e400000c0c7984 */ /* 0x000ee20000000c00 */
[----:B------:R-:W-:Y:S05]  /*8510*/  @P3 BRA `(.L_x_1645) ;  /* 0x0000000400643947 */ /* 0x000fea0003800000 */
[----:B------:R-:W-:Y:S01]  /*8520*/  HADD2.F32 R39, -RZ, R159.H1_H1 ;  /* 0x3000009fff277230 */ /* 0x000fe20000004100 */
[--C-:B------:R-:W-:Y:S01]  /*8530*/  SHF.R.U64 R28, R28, 0x10, R29.reuse ;  /* 0x000000101c1c7819 */ /* 0x100fe2000000121d */
[----:B--2---:R-:W-:Y:S01]  /*8540*/  HADD2.F32 R38, -RZ, R33.H0_H0 ;  /* 0x20000021ff267230 */ /* 0x004fe20000004100 */
[----:B------:R-:W-:Y:S01]  /*8550*/  SHF.R.U32.HI R29, RZ, 0x10, R29 ;  /* 0x00000010ff1d7819 */ /* 0x000fe2000001161d */
[----:B---3--:R-:W-:Y:S01]  /*8560*/  HADD2.F32 R45, -RZ, R13.H0_H0 ;  /* 0x2000000dff2d7230 */ /* 0x008fe20000004100 */
[----:B------:R-:W-:Y:S01]  /*8570*/  SHF.R.U64 R40, R40, 0x10, R41 ;  /* 0x0000001028287819 */ /* 0x000fe20000001229 */
[----:B------:R-:W-:Y:S02]  /*8580*/  HADD2.F32 R44, -RZ, R157.H1_H1 ;  /* 0x3000009dff2c7230 */ /* 0x000fe40000004100 */
[-C--:B------:R-:W-:Y:S01]  /*8590*/  FMUL.FTZ R46, R38, R39.reuse ;  /* 0x00000027262e7220 */ /* 0x080fe20000410000 */
[----:B------:R-:W-:Y:S02]  /*85a0*/  HADD2.F32 R33, -RZ, R33.H1_H1 ;  /* 0x30000021ff217230 */ /* 0x000fe40000004100 */
[----:B------:R-:W-:Y:S01]  /*85b0*/  FMUL.FTZ R39, R45, R39 ;  /* 0x000000272d277220 */ /* 0x000fe20000410000 */
[----:B------:R-:W-:-:S02]  /*85c0*/  HADD2.F32 R13, -RZ, R13.H1_H1 ;  /* 0x3000000dff0d7230 */ /* 0x000fc40000004100 */
[-C--:B------:R-:W-:Y:S01]  /*85d0*/  FFMA.FTZ R46, R45, R44.reuse, -R46 ;  /* 0x0000002c2d2e7223 */ /* 0x080fe2000001082e */
[----:B------:R-:W-:Y:S02]  /*85e0*/  HADD2.F32 R29, -RZ, R29.H0_H0 ;  /* 0x2000001dff1d7230 */ /* 0x000fe40000004100 */
[----:B------:R-:W-:Y:S01]  /*85f0*/  FFMA.FTZ R38, R38, R44, R39 ;  /* 0x0000002c26267223 */ /* 0x000fe20000010027 */
[----:B------:R-:W-:Y:S01]  /*8600*/  SHF.R.U32.HI R39, RZ, 0x10, R41 ;  /* 0x00000010ff277819 */ /* 0x000fe20000011629 */
[--C-:B------:R-:W-:Y:S01]  /*8610*/  HADD2.F32 R41, -RZ, R15.reuse.H0_H0 ;  /* 0x2000000fff297230 */ /* 0x100fe20000004100 */
[--C-:B------:R-:W-:Y:S01]  /*8620*/  SHF.R.U64 R30, R30, 0x10, R31.reuse ;  /* 0x000000101e1e7819 */ /* 0x100fe2000000121f */
[----:B------:R-:W-:Y:S01]  /*8630*/  HADD2.F32 R15, -RZ, R15.H1_H1 ;  /* 0x3000000fff0f7230 */ /* 0x000fe20000004100 */
[----:B------:R-:W-:Y:S01]  /*8640*/  SHF.R.U32.HI R31, RZ, 0x10, R31 ;  /* 0x00000010ff1f7819 */ /* 0x000fe2000001161f */
[----:B------:R-:W-:Y:S01]  /*8650*/  HADD2.F32 R39, -RZ, R39.H0_H0 ;  /* 0x20000027ff277230 */ /* 0x000fe20000004100 */
[----:B------:R-:W-:Y:S01]  /*8660*/  SHF.R.U64 R42, R42, 0x10, R43 ;  /* 0x000000102a2a7819 */ /* 0x000fe2000000122b */
[----:B------:R-:W-:-:S02]  /*8670*/  HADD2.F32 R159, -RZ, R159.H0_H0 ;  /* 0x2000009fff9f7230 */ /* 0x000fc40000004100 */
[----:B------:R-:W-:Y:S02]  /*8680*/  HADD2.F32 R31, -RZ, R31.H0_H0 ;  /* 0x2000001fff1f7230 */ /* 0x000fe40000004100 */
[-C--:B------:R-:W-:Y:S01]  /*8690*/  FMUL.FTZ R44, R33, R39.reuse ;  /* 0x00000027212c7220 */ /* 0x080fe20000410000 */
[C---:B------:R-:W-:Y:S01]  /*86a0*/  FMUL.FTZ R39, R13.reuse, R39 ;  /* 0x000000270d277220 */ /* 0x040fe20000410000 */
[----:B------:R-:W-:Y:S02]  /*86b0*/  HADD2.F32 R157, -RZ, R157.H0_H0 ;  /* 0x2000009dff9d7230 */ /* 0x000fe40000004100 */
[-C--:B------:R-:W-:Y:S01]  /*86c0*/  FFMA.FTZ R44, R13, R29.reuse, -R44 ;  /* 0x0000001d0d2c7223 */ /* 0x080fe2000001082c */
[----:B------:R-:W-:Y:S02]  /*86d0*/  IMAD.MOV.U32 R13, RZ, RZ, R35 ;  /* 0x000000ffff0d7224 */ /* 0x000fe400078e0023 */
[----:B------:R-:W-:Y:S01]  /*86e0*/  FFMA.FTZ R39, R33, R29, R39 ;  /* 0x0000001d21277223 */ /* 0x000fe20000010027 */
[----:B------:R-:W-:-:S02]  /*86f0*/  HADD2.F32 R29, -RZ, R158.H1_H1 ;  /* 0x3000009eff1d7230 */ /* 0x000fc40000004100 */
[----:B------:R-:W-:Y:S01]  /*8700*/  HADD2.F32 R35, -RZ, R156.H1_H1 ;  /* 0x3000009cff237230 */ /* 0x000fe20000004100 */
[----:B------:R-:W-:Y:S01]  /*8710*/  F2FP.F16.F32.PACK_AB R44, R44, R46 ;  /* 0x0000002e2c2c723e */ /* 0x000fe200000000ff */
[--C-:B------:R-:W-:Y:S01]  /*8720*/  HADD2.F32 R33, -RZ, R13.reuse.H0_H0 ;  /* 0x2000000dff217230 */ /* 0x100fe20000004100 */
[----:B------:R-:W-:Y:S01]  /*8730*/  F2FP.F16.F32.PACK_AB R38, R39, R38 ;  /* 0x000000262726723e */ /* 0x000fe200000000ff */
[----:B------:R-:W-:Y:S02]  /*8740*/  HADD2.F32 R13, -RZ, R13.H1_H1 ;  /* 0x3000000dff0d7230 */ /* 0x000fe40000004100 */
[----:B------:R-:W-:Y:S02]  /*8750*/  HADD2.F32 R40, -RZ, R40.H0_H0 ;  /* 0x20000028ff287230 */ /* 0x000fe40000004100 */
[-C--:B------:R-:W-:Y:S01]  /*8760*/  FMUL.FTZ R45, R33, R29.reuse ;  /* 0x0000001d212d7220 */ /* 0x080fe20000410000 */
[----:B------:R-:W-:Y:S01]  /*8770*/  FMUL.FTZ R29, R41, R29 ;  /* 0x0000001d291d7220 */ /* 0x000fe20000410000 */
[----:B------:R-:W-:-:S02]  /*8780*/  HADD2.F32 R28, -RZ, R28.H0_H0 ;  /* 0x2000001cff1c7230 */ /* 0x000fc40000004100 */
[-C--:B------:R-:W-:Y:S01]  /*8790*/  FFMA.FTZ R45, R41, R35.reuse, -R45 ;  /* 0x00000023292d7223 */ /* 0x080fe2000001082d */
[----:B------:R-:W-:Y:S01]  /*87a0*/  FFMA.FTZ R29, R33, R35, R29 ;  /* 0x00000023211d7223 */ /* 0x000fe2000001001d */
[----:B------:R-:W-:Y:S01]  /*87b0*/  SHF.R.U32.HI R33, RZ, 0x10, R43 ;  /* 0x00000010ff217819 */ /* 0x000fe2000001162b */
[----:B------:R-:W-:Y:S02]  /*87c0*/  HADD2.F32 R158, -RZ, R158.H0_H0 ;  /* 0x2000009eff9e7230 */ /* 0x000fe40000004100 */
[----:B------:R-:W-:Y:S02]  /*87d0*/  HADD2.F32 R156, -RZ, R156.H0_H0 ;  /* 0x2000009cff9c7230 */ /* 0x000fe40000004100 */
[----:B------:R-:W-:Y:S02]  /*87e0*/  HADD2.F32 R33, -RZ, R33.H0_H0 ;  /* 0x20000021ff217230 */ /* 0x000fe40000004100 */
[----:B------:R-:W-:Y:S02]  /*87f0*/  HADD2.F32 R42, -RZ, R42.H0_H0 ;  /* 0x2000002aff2a7230 */ /* 0x000fe40000004100 */
[----:B------:R-:W-:-:S02]  /*8800*/  HADD2.F32 R30, -RZ, R30.H0_H0 ;  /* 0x2000001eff1e7230 */ /* 0x000fc40000004100 */
        /* <DEDUP_REMOVED lines=12> */
[----:B------:R-:W-:Y:S01]  /*88d0*/  FFMA.FTZ R31, R15, R157, -R31 ;  /* 0x0000009d0f1f7223 */ /* 0x000fe2000001081f */
[----:B------:R-:W-:-:S02]  /*88e0*/  HADD2.F32 R15, -RZ, R14.H0_H0 ;  /* 0x2000000eff0f7230 */ /* 0x000fc40000004100 */
[----:B------:R-:W-:Y:S01]  /*88f0*/  FFMA.FTZ R159, R13, R157, R159 ;  /* 0x0000009d0d9f7223 */ /* 0x000fe2000001009f */
[-C--:B------:R-:W-:Y:S01]  /*8900*/  FMUL.FTZ R13, R32, R40.reuse ;  /* 0x00000028200d7220 */ /* 0x080fe20000410000 */
[C---:B------:R-:W-:Y:S01]  /*8910*/  FMUL.FTZ R40, R12.reuse, R40 ;  /* 0x000000280c287220 */ /* 0x040fe20000410000 */
[----:B------:R-:W-:Y:S02]  /*8920*/  HADD2.F32 R14, -RZ, R14.H1_H1 ;  /* 0x3000000eff0e7230 */ /* 0x000fe40000004100 */
[-C--:B------:R-:W-:Y:S01]  /*8930*/  FFMA.FTZ R13, R12, R28.reuse, -R13 ;  /* 0x0000001c0c0d7223 */ /* 0x080fe2000001080d */
[--C-:B------:R-:W-:Y:S02]  /*8940*/  HADD2.F32 R12, -RZ, R34.reuse.H0_H0 ;  /* 0x20000022ff0c7230 */ /* 0x100fe40000004100 */
[----:B------:R-:W-:Y:S01]  /*8950*/  FFMA.FTZ R40, R32, R28, R40 ;  /* 0x0000001c20287223 */ /* 0x000fe20000010028 */
[----:B------:R-:W-:Y:S01]  /*8960*/  HADD2.F32 R34, -RZ, R34.H1_H1 ;  /* 0x30000022ff227230 */ /* 0x000fe20000004100 */
[----:B------:R-:W-:Y:S01]  /*8970*/  F2FP.F16.F32.PACK_AB R13, R13, R31 ;  /* 0x0000001f0d0d723e */ /* 0x000fe200000000ff */
[-C--:B------:R-:W-:Y:S01]  /*8980*/  FMUL.FTZ R28, R12, R158.reuse ;  /* 0x0000009e0c1c7220 */ /* 0x080fe20000410000 */
[----:B------:R-:W-:Y:S01]  /*8990*/  FMUL.FTZ R158, R15, R158 ;  /* 0x0000009e0f9e7220 */ /* 0x000fe20000410000 */
[----:B------:R-:W-:Y:S01]  /*89a0*/  F2FP.F16.F32.PACK_AB R40, R40, R159 ;  /* 0x0000009f2828723e */ /* 0x000fe200000000ff */
[----:B------:R-:W-:-:S02]  /*89b0*/  IMAD.MOV.U32 R33, RZ, RZ, R38 ;  /* 0x000000ffff217224 */ /* 0x000fc400078e0026 */
[-C--:B------:R-:W-:Y:S01]  /*89c0*/  FFMA.FTZ R28, R15, R156.reuse, -R28 ;  /* 0x0000009c0f1c7223 */ /* 0x080fe2000001081c */
[----:B------:R-:W-:Y:S01]  /*89d0*/  FFMA.FTZ R158, R12, R156, R158 ;  /* 0x0000009c0c9e7223 */ /* 0x000fe2000001009e */
[-C--:B------:R-:W-:Y:S01]  /*89e0*/  FMUL.FTZ R12, R34, R42.reuse ;  /* 0x0000002a220c7220 */ /* 0x080fe20000410000 */
[C---:B------:R-:W-:Y:S01]  /*89f0*/  FMUL.FTZ R42, R14.reuse, R42 ;  /* 0x0000002a0e2a7220 */ /* 0x040fe20000410000 */
[----:B------:R-:W-:Y:S02]  /*8a00*/  IMAD.MOV.U32 R15, RZ, RZ, R35 ;  /* 0x000000ffff0f7224 */ /* 0x000fe400078e0023 */
[-C--:B------:R-:W-:Y:S01]  /*8a10*/  FFMA.FTZ R12, R14, R30.reuse, -R12 ;  /* 0x0000001e0e0c7223 */ /* 0x080fe2000001080c */
[----:B------:R-:W-:Y:S01]  /*8a20*/  FFMA.FTZ R42, R34, R30, R42 ;  /* 0x0000001e222a7223 */ /* 0x000fe2000001002a */
[----:B------:R-:W-:Y:S02]  /*8a30*/  IMAD.MOV.U32 R32, RZ, RZ, R40 ;  /* 0x000000ffff207224 */ /* 0x000fe400078e0028 */
[----:B------:R-:W-:Y:S01]  /*8a40*/  IMAD.MOV.U32 R35, RZ, RZ, R29 ;  /* 0x000000ffff237224 */ /* 0x000fe200078e001d */
[----:B------:R-:W-:-:S02]  /*8a50*/  F2FP.F16.F32.PACK_AB R28, R12, R28 ;  /* 0x0000001c0c1c723e */ /* 0x000fc400000000ff */
[----:B------:R-:W-:Y:S02]  /*8a60*/  F2FP.F16.F32.PACK_AB R42, R42, R158 ;  /* 0x0000009e2a2a723e */ /* 0x000fe400000000ff */
[----:B------:R-:W-:Y:S01]  /*8a70*/  MOV R12, R13 ;  /* 0x0000000d000c7202 */ /* 0x000fe20000000f00 */
[----:B------:R-:W-:Y:S02]  /*8a80*/  IMAD.MOV.U32 R13, RZ, RZ, R44 ;  /* 0x000000ffff0d7224 */ /* 0x000fe400078e002c */
[----:B------:R-:W-:Y:S02]  /*8a90*/  IMAD.MOV.U32 R14, RZ, RZ, R28 ;  /* 0x000000ffff0e7224 */ /* 0x000fe400078e001c */
[----:B------:R-:W-:-:S07]  /*8aa0*/  IMAD.MOV.U32 R34, RZ, RZ, R42 ;  /* 0x000000ffff227224 */ /* 0x000fce00078e002a */
.L_x_1645:
[----:B------:R-:W-:Y:S05]  /*8ab0*/  BSYNC B2 ;  /* 0x0000000000027941 */ /* 0x000fea0003800000 */
.L_x_1644:
[----:B------:R-:W-:Y:S01]  /*8ac0*/  ISETP.GE.AND P3, PT, R11, R127, PT ;  /* 0x0000007f0b00720c */ /* 0x000fe20003f66270 */
[----:B---3--:R3:W-:-:S12]  /*8ad0*/  ST.E.128 desc[UR60][R36.64], R12 ;  /* 0x0000000c24007985 */ /* 0x0087d8000c101d3c */
[----:B------:R-:W-:-:S05]  /*8ae0*/  @!P3 IMAD.WIDE R114, R11, 0x2, R114 ;  /* 0x000000020b72b825 */ /* 0x000fca00078e0272 */
[----:B--2---:R3:W-:Y:S02]  /*8af0*/  @!P3 ST.E.128 desc[UR60][R114.64], R32 ;  /* 0x000000207200b985 */ /* 0x0047e4000c101d3c */
.L_x_1635:
[----:B------:R-:W-:Y:S05]  /*8b00*/  BSYNC B1 ;  /* 0x0000000000017941 */ /* 0x000fea0003800000 */
.L_x_1634:
[----:B------:R-:W-:-:S03]  /*8b10*/  UMOV UR4, 0xffffffff ;  /* 0xffffffff00047882 */ /* 0x000fc60000000000 */
[----:B------:R-:W-:Y:S05]  /*8b20*/  BRA.DIV UR4, `(.L_x_1646) ;  /* 0x00000242046c7947 */ /* 0x000fea000b800000 */
[----:B-1----:R-:W1:Y:S04]  /*8b30*/  SHFL.IDX PT, R113, R113, 0x1, 0x1c1f ;  /* 0x003c1f0071717f89 */ /* 0x002e6800000e0000 */
[----:B------:R-:W0:Y:S02]  /*8b40*/  SHFL.IDX PT, R116, R116, 0x1, 0x1c1f ;  /* 0x003c1f0074747f89 */ /* 0x000e2400000e0000 */
.L_x_2017:
[----:B------:R-:W-:Y:S05]  /*8b50*/  @P4 BRA `(.L_x_1603) ;  /* 0x0000001c007c4947 */ /* 0x000fea0003800000 */
[----:B------:R-:W-:Y:S01]  /*8b60*/  ISETP.NE.AND P3, PT, R9, RZ, PT ;  /* 0x000000ff0900720c */ /* 0x000fe20003f65270 */
[----:B------:R-:W-:Y:S01]  /*8b70*/  BSSY B1, `(.L_x_1647) ;  /* 0x000007b000017945 */ /* 0x000fe20003800000 */
[----:B0--3--:R-:W-:Y:S01]  /*8b80*/  IMAD.MOV.U32 R32, RZ, RZ, R116 ;  /* 0x000000ffff207224 */ /* 0x009fe200078e0074 */
[----:B-1----:R-:W-:-:S10]  /*8b90*/  MOV R33, R113 ;  /* 0x0000007100217202 */ /* 0x002fd40000000f00 */
[----:B------:R-:W-:Y:S05]  /*8ba0*/  @!P3 BRA `(.L_x_1648) ;  /* 0x0000000400dcb947 */ /* 0x000fea0003800000 */
[----:B------:R-:W3:Y:S01]  /*8bb0*/  LDL R14, [R1+0x34] ;  /* 0x00003400010e7983 */ /* 0x000ee20000100800 */
[----:B------:R-:W-:Y:S01]  /*8bc0*/  SEL R11, R118, R131, !P0 ;  /* 0x00000083760b7207 */ /* 0x000fe20004000000 */
[----:B------:R-:W-:Y:S01]  /*8bd0*/  BSSY B2, `(.L_x_1649) ;  /* 0x0000072000027945 */ /* 0x000fe20003800000 */
[----:B----4-:R-:W-:Y:S02]  /*8be0*/  SHF.R.U32.HI R13, RZ, 0x3, R226 ;  /* 0x00000003ff0d7819 */ /* 0x010fe400000116e2 */
[----:B------:R-:W-:Y:S02]  /*8bf0*/  SHF.R.S32.HI R12, RZ, 0x1f, R11 ;  /* 0x0000001fff0c7819 */ /* 0x000fe4000001140b */
[----:B------:R-:W-:Y:S02]  /*8c00*/  LEA R34, P3, R6, R116, 0x1 ;  /* 0x0000007406227211 */ /* 0x000fe400078608ff */
[----:B------:R-:W-:Y:S02]  /*8c10*/  LEA.HI R12, R12, R11, RZ, 0x4 ;  /* 0x0000000b0c0c7211 */ /* 0x000fe400078f20ff */
[----:B------:R-:W-:-:S02]  /*8c20*/  ISETP.GE.AND P4, PT, R18, R117, PT ;  /* 0x000000751200720c */ /* 0x000fc40003f86270 */
[----:B------:R-:W-:Y:S02]  /*8c30*/  LEA.HI.SX32 R36, R12, R111, 0x1c ;  /* 0x0000006f0c247211 */ /* 0x000fe400078fe2ff */
[----:B------:R-:W-:Y:S02]  /*8c40*/  LEA.HI.X R35, R6, R113, R107, 0x1, P3 ;  /* 0x0000007106237211 */ /* 0x000fe400018f0c6b */
[----:B------:R-:W-:-:S04]  /*8c50*/  SHF.R.S32.HI R12, RZ, 0x1f, R36 ;  /* 0x0000001fff0c7819 */ /* 0x000fc80000011424 */
[----:B------:R-:W-:Y:S01]  /*8c60*/  LEA.HI R12, R12, R36, RZ, 0x3 ;  /* 0x000000240c0c7211 */ /* 0x000fe200078f18ff */
[----:B------:R-:W-:-:S03]  /*8c70*/  IMAD.SHL.U32 R36, R36, 0x8, RZ ;  /* 0x0000000824247824 */ /* 0x000fc600078e00ff */
[----:B------:R-:W-:Y:S02]  /*8c80*/  SHF.R.S32.HI R12, RZ, 0x3, R12 ;  /* 0x00000003ff0c7819 */ /* 0x000fe4000001140c */
[----:B------:R-:W-:Y:S02]  /*8c90*/  LOP3.LUT R11, R226, 0x38, R36, 0xf8, !PT ;  /* 0x00000038e20b7812 */ /* 0x000fe400078ef824 */
[----:B------:R-:W-:Y:S02]  /*8ca0*/  ISETP.GE.AND P3, PT, R36, R127, PT ;  /* 0x0000007f2400720c */ /* 0x000fe40003f66270 */
[----:B------:R-:W-:-:S11]  /*8cb0*/  LOP3.LUT R11, R11, R13, RZ, 0x3c, !PT ;  /* 0x0000000d0b0b7212 */ /* 0x000fd600078e3cff */
[----:B------:R-:W-:-:S04]  /*8cc0*/  @!P3 IMAD.WIDE R36, R36, 0x2, R32 ;  /* 0x000000022424b825 */ /* 0x000fc800078e0220 */
[----:B---3--:R-:W-:-:S04]  /*8cd0*/  IMAD R12, R12, 0x1800, R14 ;  /* 0x000018000c0c7824 */ /* 0x008fc800078e020e */
[----:B------:R-:W-:Y:S02]  /*8ce0*/  IMAD.IADD R11, R12, 0x1, R11 ;  /* 0x000000010c0b7824 */ /* 0x000fe400078e020b */
[C---:B------:R-:W-:Y:S02]  /*8cf0*/  IMAD R12, R22.reuse, 0x4800, R130 ;  /* 0x00004800160c7824 */ /* 0x040fe400078e0282 */
[----:B------:R-:W-:Y:S02]  /*8d00*/  IMAD R28, R22, 0x4800, R11 ;  /* 0x00004800161c7824 */ /* 0x000fe400078e020b */
[--C-:B------:R-:W-:Y:S02]  /*8d10*/  IMAD R12, R12, 0x2, R17.reuse ;  /* 0x000000020c0c7824 */ /* 0x100fe400078e0211 */
[----:B------:R-:W-:-:S04]  /*8d20*/  IMAD R28, R28, 0x2, R17 ;  /* 0x000000021c1c7824 */ /* 0x000fc800078e0211 */
[----:B------:R-:W0:Y:S04]  /*8d30*/  LDS.128 R12, [R12+0x1e400] ;  /* 0x01e400000c0c7984 */ /* 0x000e280000000c00 */
[----:B------:R-:W1:Y:S01]  /*8d40*/  LDS.128 R28, [R28+0x1e400] ;  /* 0x01e400001c1c7984 */ /* 0x000e620000000c00 */
[----:B------:R-:W-:Y:S05]  /*8d50*/  @P4 BRA `(.L_x_1650) ;  /* 0x0000000400644947 */ /* 0x000fea0003800000 */
[----:B0-----:R-:W-:Y:S01]  /*8d60*/  IMAD.MOV.U32 R11, RZ, RZ, R13 ;  /* 0x000000ffff0b7224 */ /* 0x001fe200078e000d */
[----:B------:R-:W-:Y:S01]  /*8d70*/  SHF.R.U64 R72, R72, 0x10, R73 ;  /* 0x0000001048487819 */ /* 0x000fe20000001249 */
[----:B------:R-:W-:Y:S01]  /*8d80*/  HADD2.F32 R40, -RZ, R155.H1_H1 ;  /* 0x3000009bff287230 */ /* 0x000fe20000004100 */
[----:B------:R-:W-:Y:S01]  /*8d90*/  SHF.R.U64 R60, R60, 0x10, R61 ;  /* 0x000000103c3c7819 */ /* 0x000fe2000000123d */
[----:B-1----:R-:W-:Y:S01]  /*8da0*/  HADD2.F32 R38, -RZ, R29.H0_H0 ;  /* 0x2000001dff267230 */ /* 0x002fe20000004100 */
[----:B------:R-:W-:Y:S01]  /*8db0*/  SHF.R.U64 R74, R74, 0x10, R75 ;  /* 0x000000104a4a7819 */ /* 0x000fe2000000124b */
[----:B------:R-:W-:Y:S01]  /*8dc0*/  HADD2.F32 R39, -RZ, R11.H0_H0 ;  /* 0x2000000bff277230 */ /* 0x000fe20000004100 */
[----:B------:R-:W-:Y:S01]  /*8dd0*/  SHF.R.U64 R62, R62, 0x10, R63 ;  /* 0x000000103e3e7819 */ /* 0x000fe2000000123f */
[----:B------:R-:W-:Y:S02]  /*8de0*/  HADD2.F32 R13, -RZ, R153.H1_H1 ;  /* 0x30000099ff0d7230 */ /* 0x000fe40000004100 */
[----:B------:R-:W-:Y:S01]  /*8df0*/  FMUL.FTZ R41, R38, R40 ;  /* 0x0000002826297220 */ /* 0x000fe20000410000 */
[----:B------:R-:W-:-:S02]  /*8e00*/  HADD2.F32 R155, -RZ, R155.H0_H0 ;  /* 0x2000009bff9b7230 */ /* 0x000fc40000004100 */
        /* <DEDUP_REMOVED lines=9> */
[----:B------:R-:W-:Y:S02]  /*8ea0*/  HADD2.F32 R40, -RZ, R11.H1_H1 ;  /* 0x3000000bff287230 */ /* 0x000fe40000004100 */
[----:B------:R-:W-:Y:S02]  /*8eb0*/  HADD2.F32 R11, -RZ, R41.H0_H0 ;  /* 0x20000029ff0b7230 */ /* 0x000fe40000004100 */
[-C--:B------:R-:W-:Y:S01]  /*8ec0*/  FMUL.FTZ R41, R13, R29.reuse ;  /* 0x0000001d0d297220 */ /* 0x080fe20000410000 */
[----:B------:R-:W-:Y:S02]  /*8ed0*/  HADD2.F32 R60, -RZ, R60.H0_H0 ;  /* 0x2000003cff3c7230 */ /* 0x000fe40000004100 */
[C---:B------:R-:W-:Y:S01]  /*8ee0*/  FMUL.FTZ R42, R40.reuse, R29 ;  /* 0x0000001d282a7220 */ /* 0x040fe20000410000 */
[----:B------:R-:W-:Y:S02]  /*8ef0*/  HADD2.F32 R74, -RZ, R74.H0_H0 ;  /* 0x2000004aff4a7230 */ /* 0x000fe40000004100 */
[----:B------:R-:W-:Y:S01]  /*8f00*/  FFMA.FTZ R29, R40, R11, -R41 ;  /* 0x0000000b281d7223 */ /* 0x000fe20000010829 */
[----:B------:R-:W-:-:S02]  /*8f10*/  HADD2.F32 R41, -RZ, R154.H1_H1 ;  /* 0x3000009aff297230 */ /* 0x000fc40000004100 */
[----:B------:R-:W-:Y:S01]  /*8f20*/  FFMA.FTZ R11, R13, R11, R42 ;  /* 0x0000000b0d0b7223 */ /* 0x000fe2000001002a */
[----:B------:R-:W-:Y:S02]  /*8f30*/  IMAD.MOV.U32 R13, RZ, RZ, R15 ;  /* 0x000000ffff0d7224 */ /* 0x000fe400078e000f */
[----:B------:R-:W-:Y:S01]  /*8f40*/  HADD2.F32 R15, -RZ, R31.H0_H0 ;  /* 0x2000001fff0f7230 */ /* 0x000fe20000004100 */
[----:B------:R-:W-:Y:S01]  /*8f50*/  F2FP.F16.F32.PACK_AB R29, R29, R39 ;  /* 0x000000271d1d723e */ /* 0x000fe200000000ff */
[----:B------:R-:W-:Y:S01]  /*8f60*/  HADD2.F32 R42, -RZ, R152.H1_H1 ;  /* 0x30000098ff2a7230 */ /* 0x000fe20000004100 */
[----:B------:R-:W-:Y:S01]  /*8f70*/  F2FP.F16.F32.PACK_AB R11, R11, R38 ;  /* 0x000000260b0b723e */ /* 0x000fe200000000ff */
[----:B------:R-:W-:Y:S02]  /*8f80*/  HADD2.F32 R40, -RZ, R13.H0_H0 ;  /* 0x2000000dff287230 */ /* 0x000fe40000004100 */
[----:B------:R-:W-:Y:S01]  /*8f90*/  FMUL.FTZ R43, R15, R41 ;  /* 0x000000290f2b7220 */ /* 0x000fe20000410000 */
[----:B------:R-:W-:-:S02]  /*8fa0*/  HADD2.F32 R154, -RZ, R154.H0_H0 ;  /* 0x2000009aff9a7230 */ /* 0x000fc40000004100 */
[----:B------:R-:W-:Y:S02]  /*8fb0*/  HADD2.F32 R152, -RZ, R152.H0_H0 ;  /* 0x20000098ff987230 */ /* 0x000fe40000004100 */
[C---:B------:R-:W-:Y:S01]  /*8fc0*/  FMUL.FTZ R41, R40.reuse, R41 ;  /* 0x0000002928297220 */ /* 0x040fe20000410000 */
[-C--:B------:R-:W-:Y:S01]  /*8fd0*/  FFMA.FTZ R43, R40, R42.reuse, -R43 ;  /* 0x0000002a282b7223 */ /* 0x080fe2000001082b */
[----:B------:R-:W-:Y:S01]  /*8fe0*/  SHF.R.U32.HI R40, RZ, 0x10, R75 ;  /* 0x00000010ff287819 */ /* 0x000fe2000001164b */
[----:B------:R-:W-:Y:S02]  /*8ff0*/  HADD2.F32 R62, -RZ, R62.H0_H0 ;  /* 0x2000003eff3e7230 */ /* 0x000fe40000004100 */
[----:B------:R-:W-:Y:S01]  /*9000*/  FFMA.FTZ R41, R15, R42, R41 ;  /* 0x0000002a0f297223 */ /* 0x000fe20000010029 */
[----:B------:R-:W-:Y:S01]  /*9010*/  HADD2.F32 R15, -RZ, R31.H1_H1 ;  /* 0x3000001fff0f7230 */ /* 0x000fe20000004100 */
[----:B------:R-:W-:Y:S01]  /*9020*/  SHF.R.U32.HI R42, RZ, 0x10, R63 ;  /* 0x00000010ff2a7819 */ /* 0x000fe2000001163f */
[----:B------:R-:W-:-:S02]  /*9030*/  HADD2.F32 R31, -RZ, R40.H0_H0 ;  /* 0x20000028ff1f7230 */ /* 0x000fc40000004100 */
[----:B------:R-:W-:Y:S02]  /*9040*/  HADD2.F32 R40, -RZ, R13.H1_H1 ;  /* 0x3000000dff287230 */ /* 0x000fe40000004100 */
        /* <DEDUP_REMOVED lines=26> */
[----:B------:R-:W-:-:S02]  /*91f0*/  F2FP.F16.F32.PACK_AB R72, R72, R155 ;  /* 0x0000009b4848723e */ /* 0x000fc400000000ff */
[----:B------:R-:W-:Y:S01]  /*9200*/  FFMA.FTZ R28, R15, R152, -R28 ;  /* 0x000000980f1c7223 */ /* 0x000fe2000001081c */
[-C--:B------:R-:W-:Y:S01]  /*9210*/  FMUL.FTZ R15, R30, R74.reuse ;  /* 0x0000004a1e0f7220 */ /* 0x080fe20000410000 */
[----:B------:R-:W-:Y:S01]  /*9220*/  FMUL.FTZ R74, R14, R74 ;  /* 0x0000004a0e4a7220 */ /* 0x000fe20000410000 */
[----:B------:R-:W-:Y:S01]  /*9230*/  FFMA.FTZ R154, R12, R152, R154 ;  /* 0x000000980c9a7223 */ /* 0x000fe2000001009a */
        /* <DEDUP_REMOVED lines=11> */
.L_x_1650:
[----:B------:R-:W-:Y:S05]  /*92f0*/  BSYNC B2 ;  /* 0x0000000000027941 */ /* 0x000fea0003800000 */
.L_x_1649:
[----:B0-----:R0:W-:Y:S04]  /*9300*/  ST.E.128 desc[UR60][R34.64], R12 ;  /* 0x0000000c22007985 */ /* 0x0011e8000c101d3c */
[----:B-1----:R0:W-:Y:S02]  /*9310*/  @!P3 ST.E.128 desc[UR60][R36.64], R28 ;  /* 0x0000001c2400b985 */ /* 0x0021e4000c101d3c */
.L_x_1648:
[----:B------:R-:W-:Y:S05]  /*9320*/  BSYNC B1 ;  /* 0x0000000000017941 */ /* 0x000fea0003800000 */
.L_x_1647:
[----:B------:R-:W-:Y:S01]  /*9330*/  ISETP.NE.AND P3, PT, R10, RZ, PT ;  /* 0x000000ff0a00720c */ /* 0x000fe20003f65270 */
[----:B------:R-:W-:-:S12]  /*9340*/  BSSY B1, `(.L_x_1651) ;  /* 0x0000074000017945 */ /* 0x000fd80003800000 */
[----:B------:R-:W-:Y:S05]  /*9350*/  @!P3 BRA `(.L_x_1652) ;  /* 0x0000000400c8b947 */ /* 0x000fea0003800000 */
[----:B0-----:R-:W3:Y:S01]  /*9360*/  LDL R14, [R1+0x34] ;  /* 0x00003400010e7983 */ /* 0x001ee20000100800 */
        /* <DEDUP_REMOVED lines=9> */
[----:B------:R-:W-:Y:S01]  /*9400*/  SHF.R.S32.HI R12, RZ, 0x1f, R11 ;  /* 0x0000001fff0c7819 */ /* 0x000fe2000001140b */
[----:B------:R-:W-:-:S03]  /*9410*/  IMAD.SHL.U32 R37, R11, 0x8, RZ ;  /* 0x000000080b257824 */ /* 0x000fc600078e00ff */
[----:B------:R-:W-:Y:S02]  /*9420*/  LEA.HI R12, R12, R11, RZ, 0x3 ;  /* 0x0000000b0c0c7211 */ /* 0x000fe400078f18ff */
[----:B------:R-:W-:Y:S02]  /*9430*/  LOP3.LUT R11, R226, 0x38, R37, 0xf8, !PT ;  /* 0x00000038e20b7812 */ /* 0x000fe400078ef825 */
[----:B------:R-:W-:Y:S02]  /*9440*/  SHF.R.S32.HI R12, RZ, 0x3, R12 ;  /* 0x00000003ff0c7819 */ /* 0x000fe4000001140c */
[----:B------:R-:W-:Y:S02]  /*9450*/  LOP3.LUT R11, R11, R13, RZ, 0x3c, !PT ;  /* 0x0000000d0b0b7212 */ /* 0x000fe400078e3cff */
[----:B------:R-:W-:-:S13]  /*9460*/  ISETP.GE.AND P3, PT, R37, R127, PT ;  /* 0x0000007f2500720c */ /* 0x000fda0003f66270 */
        /* <DEDUP_REMOVED lines=10> */
[--C-:B------:R-:W-:Y:S01]  /*9510*/  SHF.R.U64 R38, R68, 0x10, R69.reuse ;  /* 0x0000001044267819 */ /* 0x100fe20000001245 */
[----:B-1----:R-:W-:Y:S01]  /*9520*/  HADD2.F32 R44, -RZ, R29.H1_H1 ;  /* 0x3000001dff2c7230 */ /* 0x002fe20000004100 */
[----:B------:R-:W-:Y:S01]  /*9530*/  SHF.R.U32.HI R68, RZ, 0x10, R69 ;  /* 0x00000010ff447819 */ /* 0x000fe20000011645 */
[----:B0-----:R-:W-:Y:S01]  /*9540*/  HADD2.F32 R46, -RZ, R13.H1_H1 ;  /* 0x3000000dff2e7230 */ /* 0x001fe20000004100 */
        /* <DEDUP_REMOVED lines=9> */
[----:B------:R-:W-:Y:S02]  /*95e0*/  HADD2.F32 R13, -RZ, R56.H0_H0 ;  /* 0x20000038ff0d7230 */ /* 0x000fe40000004100 */
[C---:B------:R-:W-:Y:S01]  /*95f0*/  FMUL.FTZ R45, R46.reuse, R45 ;  /* 0x0000002d2e2d7220 */ /* 0x040fe20000410000 */
[----:B------:R-:W-:Y:S02]  /*9600*/  HADD2.F32 R41, -RZ, R149.H1_H1 ;  /* 0x30000095ff297230 */ /* 0x000fe40000004100 */
[-C--:B------:R-:W-:Y:S01]  /*9610*/  FMUL.FTZ R48, R43, R42.reuse ;  /* 0x0000002a2b307220 */ /* 0x080fe20000410000 */
[----:B------:R-:W-:Y:S01]  /*9620*/  FMUL.FTZ R42, R29, R42 ;  /* 0x0000002a1d2a7220 */ /* 0x000fe20000410000 */
[-C--:B------:R-:W-:Y:S01]  /*9630*/  FFMA.FTZ R47, R46, R13.reuse, -R47 ;  /* 0x0000000d2e2f7223 */ /* 0x080fe2000001082f */
[----:B------:R-:W-:Y:S01]  /*9640*/  FFMA.FTZ R45, R44, R13, R45 ;  /* 0x0000000d2c2d7223 */ /* 0x000fe2000001002d */
[--C-:B------:R-:W-:Y:S01]  /*9650*/  SHF.R.U64 R39, R58, 0x10, R59.reuse ;  /* 0x000000103a277819 */ /* 0x100fe2000000123b */
[----:B------:R-:W-:Y:S01]  /*9660*/  HADD2.F32 R13, -RZ, R150.H1_H1 ;  /* 0x30000096ff0d7230 */ /* 0x000fe20000004100 */
[----:B------:R-:W-:Y:S01]  /*9670*/  SHF.R.U32.HI R58, RZ, 0x10, R59 ;  /* 0x00000010ff3a7819 */ /* 0x000fe2000001163b */
[----:B------:R-:W-:-:S02]  /*9680*/  HADD2.F32 R44, -RZ, R31.H0_H0 ;  /* 0x2000001fff2c7230 */ /* 0x000fc40000004100 */
[-C--:B------:R-:W-:Y:S01]  /*9690*/  FFMA.FTZ R48, R29, R41.reuse, -R48 ;  /* 0x000000291d307223 */ /* 0x080fe20000010830 */
[----:B------:R-:W-:Y:S02]  /*96a0*/  HADD2.F32 R46, -RZ, R15.H0_H0 ;  /* 0x2000000fff2e7230 */ /* 0x000fe40000004100 */
[----:B------:R-:W-:Y:S01]  /*96b0*/  FFMA.FTZ R42, R43, R41, R42 ;  /* 0x000000292b2a7223 */ /* 0x000fe2000001002a */
[----:B------:R-:W-:Y:S02]  /*96c0*/  HADD2.F32 R31, -RZ, R31.H1_H1 ;  /* 0x3000001fff1f7230 */ /* 0x000fe40000004100 */
[----:B------:R-:W-:Y:S02]  /*96d0*/  HADD2.F32 R70, -RZ, R70.H0_H0 ;  /* 0x20000046ff467230 */ /* 0x000fe40000004100 */
[----:B------:R-:W-:Y:S01]  /*96e0*/  FMUL.FTZ R43, R46, R13 ;  /* 0x0000000d2e2b7220 */ /* 0x000fe20000410000 */
[----:B------:R-:W-:Y:S01]  /*96f0*/  HADD2.F32 R29, -RZ, R148.H1_H1 ;  /* 0x30000094ff1d7230 */ /* 0x000fe20000004100 */
[----:B------:R-:W-:Y:S01]  /*9700*/  F2FP.F16.F32.PACK_AB R47, R47, R48 ;  /* 0x000000302f2f723e */ /* 0x000fe200000000ff */
[----:B------:R-:W-:-:S02]  /*9710*/  HADD2.F32 R41, -RZ, R15.H1_H1 ;  /* 0x3000000fff297230 */ /* 0x000fc40000004100 */
[----:B------:R-:W-:Y:S01]  /*9720*/  FMUL.FTZ R15, R44, R13 ;  /* 0x0000000d2c0f7220 */ /* 0x000fe20000410000 */
[----:B------:R-:W-:Y:S02]  /*9730*/  HADD2.F32 R58, -RZ, R58.H0_H0 ;  /* 0x2000003aff3a7230 */ /* 0x000fe40000004100 */
[-C--:B------:R-:W-:Y:S01]  /*9740*/  FMUL.FTZ R50, R31, R70.reuse ;  /* 0x000000461f327220 */ /* 0x080fe20000410000 */
[----:B------:R-:W-:Y:S02]  /*9750*/  HADD2.F32 R151, -RZ, R151.H0_H0 ;  /* 0x20000097ff977230 */ /* 0x000fe40000004100 */
[-C--:B------:R-:W-:Y:S01]  /*9760*/  FFMA.FTZ R13, R46, R29.reuse, -R15 ;  /* 0x0000001d2e0d7223 */ /* 0x080fe2000001080f */
[----:B------:R-:W-:Y:S01]  /*9770*/  FFMA.FTZ R15, R44, R29, R43 ;  /* 0x0000001d2c0f7223 */ /* 0x000fe2000001002b */
[C---:B------:R-:W-:Y:S01]  /*9780*/  FMUL.FTZ R70, R41.reuse, R70 ;  /* 0x0000004629467220 */ /* 0x040fe20000410000 */
[----:B------:R-:W-:Y:S01]  /*9790*/  FFMA.FTZ R44, R41, R58, -R50 ;  /* 0x0000003a292c7223 */ /* 0x000fe20000010832 */
[----:B------:R-:W-:Y:S01]  /*97a0*/  HADD2.F32 R41, -RZ, R38.H0_H0 ;  /* 0x20000026ff297230 */ /* 0x000fe20000004100 */
[----:B------:R-:W-:Y:S01]  /*97b0*/  F2FP.F16.F32.PACK_AB R42, R45, R42 ;  /* 0x0000002a2d2a723e */ /* 0x000fe200000000ff */
[----:B------:R-:W-:-:S02]  /*97c0*/  HADD2.F32 R38, -RZ, R28.H0_H0 ;  /* 0x2000001cff267230 */ /* 0x000fc40000004100 */
[----:B------:R-:W-:Y:S01]  /*97d0*/  FFMA.FTZ R46, R31, R58, R70 ;  /* 0x0000003a1f2e7223 */ /* 0x000fe20000010046 */
[----:B------:R-:W-:Y:S01]  /*97e0*/  HADD2.F32 R50, -RZ, R12.H0_H0 ;  /* 0x2000000cff327230 */ /* 0x000fe20000004100 */
[----:B------:R-:W-:Y:S01]  /*97f0*/  F2FP.F16.F32.PACK_AB R44, R44, R13 ;  /* 0x0000000d2c2c723e */ /* 0x000fe200000000ff */
[----:B------:R-:W-:Y:S02]  /*9800*/  HADD2.F32 R28, -RZ, R28.H1_H1 ;  /* 0x3000001cff1c7230 */ /* 0x000fe40000004100 */
[----:B------:R-:W-:Y:S02]  /*9810*/  HADD2.F32 R29, -RZ, R12.H1_H1 ;  /* 0x3000000cff1d7230 */ /* 0x000fe40000004100 */
[----:B------:R-:W-:Y:S02]  /*9820*/  HADD2.F32 R31, -RZ, R11.H0_H0 ;  /* 0x2000000bff1f7230 */ /* 0x000fe40000004100 */
[----:B------:R-:W-:Y:S01]  /*9830*/  FMUL.FTZ R11, R38, R151 ;  /* 0x00000097260b7220 */ /* 0x000fe20000410000 */
[----:B------:R-:W-:-:S02]  /*9840*/  HADD2.F32 R149, -RZ, R149.H0_H0 ;  /* 0x20000095ff957230 */ /* 0x000fc40000004100 */
[----:B------:R-:W-:Y:S01]  /*9850*/  FMUL.FTZ R151, R50, R151 ;  /* 0x0000009732977220 */ /* 0x000fe20000410000 */
[-C--:B------:R-:W-:Y:S01]  /*9860*/  FMUL.FTZ R56, R28, R41.reuse ;  /* 0x000000291c387220 */ /* 0x080fe20000410000 */
[C---:B------:R-:W-:Y:S01]  /*9870*/  FMUL.FTZ R41, R29.reuse, R41 ;  /* 0x000000291d297220 */ /* 0x040fe20000410000 */
[----:B------:R-:W-:Y:S02]  /*9880*/  HADD2.F32 R150, -RZ, R150.H0_H0 ;  /* 0x20000096ff967230 */ /* 0x000fe40000004100 */
[----:B------:R-:W-:Y:S01]  /*9890*/  FFMA.FTZ R12, R38, R149, R151 ;  /* 0x00000095260c7223 */ /* 0x000fe20000010097 */
[-C--:B------:R-:W-:Y:S01]  /*98a0*/  FFMA.FTZ R38, R29, R31.reuse, -R56 ;  /* 0x0000001f1d267223 */ /* 0x080fe20000010838 */
[----:B------:R-:W-:Y:S01]  /*98b0*/  FFMA.FTZ R29, R28, R31, R41 ;  /* 0x0000001f1c1d7223 */ /* 0x000fe20000010029 */
[----:B------:R-:W-:Y:S02]  /*98c0*/  HADD2.F32 R41, -RZ, R30.H0_H0 ;  /* 0x2000001eff297230 */ /* 0x000fe40000004100 */
[----:B------:R-:W-:Y:S01]  /*98d0*/  FFMA.FTZ R11, R50, R149, -R11 ;  /* 0x00000095320b7223 */ /* 0x000fe2000001080b */
[----:B------:R-:W-:-:S02]  /*98e0*/  HADD2.F32 R43, -RZ, R40.H0_H0 ;  /* 0x20000028ff2b7230 */ /* 0x000fc40000004100 */
[----:B------:R-:W-:Y:S02]  /*98f0*/  HADD2.F32 R30, -RZ, R30.H1_H1 ;  /* 0x3000001eff1e7230 */ /* 0x000fe40000004100 */
[--C-:B------:R-:W-:Y:S02]  /*9900*/  HADD2.F32 R31, -RZ, R14.reuse.H0_H0 ;  /* 0x2000000eff1f7230 */ /* 0x100fe40000004100 */
[----:B------:R-:W-:Y:S02]  /*9910*/  HADD2.F32 R28, -RZ, R14.H1_H1 ;  /* 0x3000000eff1c7230 */ /* 0x000fe40000004100 */
[----:B------:R-:W-:Y:S01]  /*9920*/  FMUL.FTZ R14, R41, R150 ;  /* 0x00000096290e7220 */ /* 0x000fe20000410000 */
[----:B------:R-:W-:Y:S02]  /*9930*/  HADD2.F32 R148, -RZ, R148.H0_H0 ;  /* 0x20000094ff947230 */ /* 0x000fe40000004100 */
[----:B------:R-:W-:Y:S01]  /*9940*/  FMUL.FTZ R49, R30, R43 ;  /* 0x0000002b1e317220 */ /* 0x000fe20000410000 */
[----:B------:R-:W-:-:S02]  /*9950*/  HADD2.F32 R39, -RZ, R39.H0_H0 ;  /* 0x20000027ff277230 */ /* 0x000fc40000004100 */
[C---:B------:R-:W-:Y:S01]  /*9960*/  FMUL.FTZ R150, R31.reuse, R150 ;  /* 0x000000961f967220 */ /* 0x040fe20000410000 */
[----:B------:R-:W-:Y:S01]  /*9970*/  FMUL.FTZ R43, R28, R43 ;  /* 0x0000002b1c2b7220 */ /* 0x000fe20000410000 */
[-C--:B------:R-:W-:Y:S01]  /*9980*/  FFMA.FTZ R14, R31, R148.reuse, -R14 ;  /* 0x000000941f0e7223 */ /* 0x080fe2000001080e */
[----:B------:R-:W-:Y:S01]  /*9990*/  F2FP.F16.F32.PACK_AB R31, R46, R15 ;  /* 0x0000000f2e1f723e */ /* 0x000fe200000000ff */
[----:B------:R-:W-:Y:S01]  /*99a0*/  FFMA.FTZ R150, R41, R148, R150 ;  /* 0x0000009429967223 */ /* 0x000fe20000010096 */
[-C--:B------:R-:W-:Y:S01]  /*99b0*/  FFMA.FTZ R49, R28, R39.reuse, -R49 ;  /* 0x000000271c317223 */ /* 0x080fe20000010831 */
[----:B------:R-:W-:Y:S01]  /*99c0*/  FFMA.FTZ R43, R30, R39, R43 ;  /* 0x000000271e2b7223 */ /* 0x000fe2000001002b */
[----:B------:R-:W-:Y:S01]  /*99d0*/  F2FP.F16.F32.PACK_AB R46, R38, R11 ;  /* 0x0000000b262e723e */ /* 0x000fe200000000ff */
[----:B------:R-:W-:Y:S01]  /*99e0*/  IMAD.MOV.U32 R13, RZ, RZ, R47 ;  /* 0x000000ffff0d7224 */ /* 0x000fe200078e002f */
[----:B------:R-:W-:Y:S01]  /*99f0*/  F2FP.F16.F32.PACK_AB R28, R29, R12 ;  /* 0x0000000c1d1c723e */ /* 0x000fe200000000ff */
[----:B------:R-:W-:Y:S01]  /*9a00*/  IMAD.MOV.U32 R29, RZ, RZ, R42 ;  /* 0x000000ffff1d7224 */ /* 0x000fe200078e002a */
[----:B------:R-:W-:Y:S01]  /*9a10*/  F2FP.F16.F32.PACK_AB R14, R49, R14 ;  /* 0x0000000e310e723e */ /* 0x000fe200000000ff */
[----:B------:R-:W-:Y:S01]  /*9a20*/  IMAD.MOV.U32 R15, RZ, RZ, R44 ;  /* 0x000000ffff0f7224 */ /* 0x000fe200078e002c */
[----:B------:R-:W-:-:S02]  /*9a30*/  F2FP.F16.F32.PACK_AB R30, R43, R150 ;  /* 0x000000962b1e723e */ /* 0x000fc400000000ff */
[----:B------:R-:W-:-:S07]  /*9a40*/  MOV R12, R46 ;  /* 0x0000002e000c7202 */ /* 0x000fce0000000f00 */
.L_x_1654:
[----:B------:R-:W-:Y:S05]  /*9a50*/  BSYNC B2 ;  /* 0x0000000000027941 */ /* 0x000fea0003800000 */
.L_x_1653:
[----:B0-----:R3:W-:Y:S04]  /*9a60*/  ST.E.128 desc[UR60][R34.64], R12 ;  /* 0x0000000c22007985 */ /* 0x0017e8000c101d3c */
[----:B-1----:R3:W-:Y:S02]  /*9a70*/  @!P3 ST.E.128 desc[UR60][R36.64], R28 ;  /* 0x0000001c2400b985 */ /* 0x0027e4000c101d3c */
.L_x_1652:
[----:B------:R-:W-:Y:S05]  /*9a80*/  BSYNC B1 ;  /* 0x0000000000017941 */ /* 0x000fea0003800000 */
.L_x_1651:
[----:B------:R-:W-:-:S13]  /*9a90*/  ISETP.NE.AND P3, PT, R20, RZ, PT ;  /* 0x000000ff1400720c */ /* 0x000fda0003f65270 */
[----:B------:R-:W-:Y:S05]  /*9aa0*/  @!P3 BRA `(.L_x_1603) ;  /* 0x0000000c00a8b947 */ /* 0x000fea0003800000 */
[----:B0--3--:R-:W3:Y:S01]  /*9ab0*/  LDL R15, [R1+0x34] ;  /* 0x00003400010f7983 */ /* 0x009ee20000100800 */
[----:B------:R-:W-:Y:S01]  /*9ac0*/  LOP3.LUT P4, RZ, R16, 0x1, RZ, 0xc0, !PT ;  /* 0x0000000110ff7812 */ /* 0x000fe2000788c0ff */
[----:B------:R-:W-:Y:S01]  /*9ad0*/  BSSY B1, `(.L_x_1655) ;  /* 0x000006c000017945 */ /* 0x000fe20003800000 */
[----:B------:R-:W-:Y:S02]  /*9ae0*/  SHF.R.U32.HI R14, RZ, 0x3, R226 ;  /* 0x00000003ff0e7819 */ /* 0x000fe400000116e2 */
[----:B------:R-:W-:Y:S02]  /*9af0*/  SEL R131, R118, R131, !P4 ;  /* 0x0000008376837207 */ /* 0x000fe40006000000 */
[C---:B------:R-:W-:Y:S02]  /*9b00*/  LEA R34, P3, R8.reuse, R116, 0x1 ;  /* 0x0000007408227211 */ /* 0x040fe400078608ff */
[----:B----4-:R-:W-:Y:S02]  /*9b10*/  SHF.R.S32.HI R12, RZ, 0x1f, R131 ;  /* 0x0000001fff0c7819 */ /* 0x010fe40000011483 */
[----:B------:R-:W-:-:S02]  /*9b20*/  LEA.HI.X R35, R8, R113, R105, 0x1, P3 ;  /* 0x0000007108237211 */ /* 0x000fc400018f0c69 */
        /* <DEDUP_REMOVED lines=18> */
[----:B------:R-:W-:Y:S01]  /*9c50*/  SHF.R.U32.HI R45, RZ, 0x10, R65 ;  /* 0x00000010ff2d7819 */ /* 0x000fe20000011641 */
[----:B-1----:R-:W-:Y:S01]  /*9c60*/  IMAD.MOV.U32 R40, RZ, RZ, R29 ;  /* 0x000000ffff287224 */ /* 0x002fe200078e001d */
[----:B------:R-:W-:Y:S01]  /*9c70*/  SHF.R.U32.HI R43, RZ, 0x10, R53 ;  /* 0x00000010ff2b7819 */ /* 0x000fe20000011635 */
[----:B------:R-:W-:Y:S01]  /*9c80*/  IMAD.MOV.U32 R41, RZ, RZ, R31 ;  /* 0x000000ffff297224 */ /* 0x000fe200078e001f */
[----:B0-----:R-:W-:Y:S01]  /*9c90*/  MOV R29, R15 ;  /* 0x0000000f001d7202 */ /* 0x001fe20000000f00 */
[----:B------:R-:W-:Y:S01]  /*9ca0*/  HADD2.F32 R45, -RZ, R45.H0_H0 ;  /* 0x2000002dff2d7230 */ /* 0x000fe20000004100 */
[--C-:B------:R-:W-:Y:S01]  /*9cb0*/  SHF.R.U64 R39, R66, 0x10, R67.reuse ;  /* 0x0000001042277819 */ /* 0x100fe20000001243 */
[--C-:B------:R-:W-:Y:S01]  /*9cc0*/  HADD2.F32 R31, -RZ, R40.reuse.H0_H0 ;  /* 0x20000028ff1f7230 */ /* 0x100fe20000004100 */
[----:B------:R-:W-:Y:S01]  /*9cd0*/  SHF.R.U32.HI R66, RZ, 0x10, R67 ;  /* 0x00000010ff427819 */ /* 0x000fe20000011643 */
[----:B------:R-:W-:Y:S01]  /*9ce0*/  HADD2.F32 R42, -RZ, R40.H1_H1 ;  /* 0x30000028ff2a7230 */ /* 0x000fe20000004100 */
[--C-:B------:R-:W-:Y:S01]  /*9cf0*/  SHF.R.U64 R37, R54, 0x10, R55.reuse ;  /* 0x0000001036257819 */ /* 0x100fe20000001237 */
[----:B------:R-:W-:Y:S01]  /*9d00*/  HADD2.F32 R46, -RZ, R143.H1_H1 ;  /* 0x3000008fff2e7230 */ /* 0x000fe20000004100 */
[----:B------:R-:W-:Y:S01]  /*9d10*/  SHF.R.U32.HI R54, RZ, 0x10, R55 ;  /* 0x00000010ff367819 */ /* 0x000fe20000011637 */
[----:B------:R-:W-:-:S02]  /*9d20*/  HADD2.F32 R40, -RZ, R13.H1_H1 ;  /* 0x3000000dff287230 */ /* 0x000fc40000004100 */
[-C--:B------:R-:W-:Y:S01]  /*9d30*/  FMUL.FTZ R47, R42, R45.reuse ;  /* 0x0000002d2a2f7220 */ /* 0x080fe20000410000 */
[----:B------:R-:W-:Y:S02]  /*9d40*/  HADD2.F32 R15, -RZ, R13.H0_H0 ;  /* 0x2000000dff0f7230 */ /* 0x000fe40000004100 */
[-C--:B------:R-:W-:Y:S01]  /*9d50*/  FMUL.FTZ R48, R31, R46.reuse ;  /* 0x0000002e1f307220 */ /* 0x080fe20000410000 */
[----:B------:R-:W-:Y:S02]  /*9d60*/  HADD2.F32 R44, -RZ, R141.H1_H1 ;  /* 0x3000008dff2c7230 */ /* 0x000fe40000004100 */
[----:B------:R-:W-:Y:S01]  /*9d70*/  FMUL.FTZ R45, R40, R45 ;  /* 0x0000002d282d7220 */ /* 0x000fe20000410000 */
[----:B------:R-:W-:Y:S02]  /*9d80*/  HADD2.F32 R43, -RZ, R43.H0_H0 ;  /* 0x2000002bff2b7230 */ /* 0x000fe40000004100 */
[----:B------:R-:W-:Y:S01]  /*9d90*/  FMUL.FTZ R46, R15, R46 ;  /* 0x0000002e0f2e7220 */ /* 0x000fe20000410000 */
[----:B------:R-:W-:-:S02]  /*9da0*/  HADD2.F32 R66, -RZ, R66.H0_H0 ;  /* 0x20000042ff427230 */ /* 0x000fc40000004100 */
[-C--:B------:R-:W-:Y:S01]  /*9db0*/  FFMA.FTZ R13, R15, R44.reuse, -R48 ;  /* 0x0000002c0f0d7223 */ /* 0x080fe20000010830 */
[----:B------:R-:W-:Y:S02]  /*9dc0*/  HADD2.F32 R48, -RZ, R142.H1_H1 ;  /* 0x3000008eff307230 */ /* 0x000fe40000004100 */
[-C--:B------:R-:W-:Y:S01]  /*9dd0*/  FFMA.FTZ R40, R40, R43.reuse, -R47 ;  /* 0x0000002b28287223 */ /* 0x080fe2000001082f */
[----:B------:R-:W-:Y:S01]  /*9de0*/  FFMA.FTZ R42, R42, R43, R45 ;  /* 0x0000002b2a2a7223 */ /* 0x000fe2000001002d */
[----:B------:R-:W-:Y:S01]  /*9df0*/  FFMA.FTZ R15, R31, R44, R46 ;  /* 0x0000002c1f0f7223 */ /* 0x000fe2000001002e */
[--C-:B------:R-:W-:Y:S01]  /*9e00*/  HADD2.F32 R43, -RZ, R41.reuse.H0_H0 ;  /* 0x20000029ff2b7230 */ /* 0x100fe20000004100 */
[----:B------:R-:W-:Y:S01]  /*9e10*/  SHF.R.U64 R38, R64, 0x10, R65 ;  /* 0x0000001040267819 */ /* 0x000fe20000001241 */
[----:B------:R-:W-:Y:S01]  /*9e20*/  HADD2.F32 R41, -RZ, R41.H1_H1 ;  /* 0x30000029ff297230 */ /* 0x000fe20000004100 */
[----:B------:R-:W-:Y:S01]  /*9e30*/  SHF.R.U64 R36, R52, 0x10, R53 ;  /* 0x0000001034247819 */ /* 0x000fe20000001235 */
[----:B------:R-:W-:-:S02]  /*9e40*/  HADD2.F32 R31, -RZ, R29.H0_H0 ;  /* 0x2000001dff1f7230 */ /* 0x000fc40000004100 */
[----:B------:R-:W-:Y:S01]  /*9e50*/  FMUL.FTZ R50, R43, R48 ;  /* 0x000000302b327220 */ /* 0x000fe20000410000 */
[----:B------:R-:W-:Y:S02]  /*9e60*/  HADD2.F32 R44, -RZ, R29.H1_H1 ;  /* 0x3000001dff2c7230 */ /* 0x000fe40000004100 */
[----:B------:R-:W-:Y:S01]  /*9e70*/  FMUL.FTZ R45, R41, R66 ;  /* 0x00000042292d7220 */ /* 0x000fe20000410000 */
[----:B------:R-:W-:Y:S02]  /*9e80*/  HADD2.F32 R46, -RZ, R140.H1_H1 ;  /* 0x3000008cff2e7230 */ /* 0x000fe40000004100 */
[----:B------:R-:W-:Y:S01]  /*9e90*/  FMUL.FTZ R48, R31, R48 ;  /* 0x000000301f307220 */ /* 0x000fe20000410000 */
[----:B------:R-:W-:Y:S02]  /*9ea0*/  HADD2.F32 R54, -RZ, R54.H0_H0 ;  /* 0x20000036ff367230 */ /* 0x000fe40000004100 */
[----:B------:R-:W-:Y:S01]  /*9eb0*/  FMUL.FTZ R66, R44, R66 ;  /* 0x000000422c427220 */ /* 0x000fe20000410000 */
[----:B------:R-:W-:-:S02]  /*9ec0*/  HADD2.F32 R143, -RZ, R143.H0_H0 ;  /* 0x2000008fff8f7230 */ /* 0x000fc40000004100 */
[-C--:B------:R-:W-:Y:S01]  /*9ed0*/  FFMA.FTZ R29, R31, R46.reuse, -R50 ;  /* 0x0000002e1f1d7223 */ /* 0x080fe20000010832 */
[----:B------:R-:W-:Y:S01]  /*9ee0*/  FFMA.FTZ R31, R43, R46, R48 ;  /* 0x0000002e2b1f7223 */ /* 0x000fe20000010030 */
[-C--:B------:R-:W-:Y:S01]  /*9ef0*/  FFMA.FTZ R44, R44, R54.reuse, -R45 ;  /* 0x000000362c2c7223 */ /* 0x080fe2000001082d */
[----:B------:R-:W-:Y:S01]  /*9f00*/  FFMA.FTZ R46, R41, R54, R66 ;  /* 0x00000036292e7223 */ /* 0x000fe20000010042 */
[----:B------:R-:W-:Y:S01]  /*9f10*/  HADD2.F32 R45, -RZ, R38.H0_H0 ;  /* 0x20000026ff2d7230 */ /* 0x000fe20000004100 */
[----:B------:R-:W-:Y:S01]  /*9f20*/  F2FP.F16.F32.PACK_AB R13, R40, R13 ;  /* 0x0000000d280d723e */ /* 0x000fe200000000ff */
[----:B------:R-:W-:Y:S01]  /*9f30*/  HADD2.F32 R41, -RZ, R28.H0_H0 ;  /* 0x2000001cff297230 */ /* 0x000fe20000004100 */
[----:B------:R-:W-:Y:S01]  /*9f40*/  F2FP.F16.F32.PACK_AB R44, R44, R29 ;  /* 0x0000001d2c2c723e */ /* 0x000fe200000000ff */
[----:B------:R-:W-:Y:S01]  /*9f50*/  HADD2.F32 R38, -RZ, R12.H0_H0 ;  /* 0x2000000cff267230 */ /* 0x000fe20000004100 */
[----:B------:R-:W-:Y:S01]  /*9f60*/  F2FP.F16.F32.PACK_AB R29, R42, R15 ;  /* 0x0000000f2a1d723e */ /* 0x000fe200000000ff */
[----:B------:R-:W-:-:S02]  /*9f70*/  HADD2.F32 R28, -RZ, R28.H1_H1 ;  /* 0x3000001cff1c7230 */ /* 0x000fc40000004100 */
[----:B------:R-:W-:Y:S01]  /*9f80*/  FMUL.FTZ R47, R41, R143 ;  /* 0x0000008f292f7220 */ /* 0x000fe20000410000 */
[----:B------:R-:W-:Y:S01]  /*9f90*/  HADD2.F32 R12, -RZ, R12.H1_H1 ;  /* 0x3000000cff0c7230 */ /* 0x000fe20000004100 */
[----:B------:R-:W-:Y:S01]  /*9fa0*/  F2FP.F16.F32.PACK_AB R31, R46, R31 ;  /* 0x0000001f2e1f723e */ /* 0x000fe200000000ff */
[----:B------:R-:W-:Y:S02]  /*9fb0*/  HADD2.F32 R141, -RZ, R141.H0_H0 ;  /* 0x2000008dff8d7230 */ /* 0x000fe40000004100 */
[-C--:B------:R-:W-:Y:S01]  /*9fc0*/  FMUL.FTZ R49, R28, R45.reuse ;  /* 0x0000002d1c317220 */ /* 0x080fe20000410000 */
[----:B------:R-:W-:Y:S02]  /*9fd0*/  HADD2.F32 R43, -RZ, R36.H0_H0 ;  /* 0x20000024ff2b7230 */ /* 0x000fe40000004100 */
[----:B------:R-:W-:Y:S01]  /*9fe0*/  FMUL.FTZ R45, R12, R45 ;  /* 0x0000002d0c2d7220 */ /* 0x000fe20000410000 */
[C---:B------:R-:W-:Y:S01]  /*9ff0*/  FMUL.FTZ R36, R38.reuse, R143 ;  /* 0x0000008f26247220 */ /* 0x040fe20000410000 */
[----:B------:R-:W-:Y:S01]  /*a000*/  FFMA.FTZ R47, R38, R141, -R47 ;  /* 0x0000008d262f7223 */ /* 0x000fe2000001082f */
[----:B------:R-:W-:-:S02]  /*a010*/  HADD2.F32 R39, -RZ, R39.H0_H0 ;  /* 0x20000027ff277230 */ /* 0x000fc40000004100 */
[-C--:B------:R-:W-:Y:S01]  /*a020*/  FFMA.FTZ R45, R28, R43.reuse, R45 ;  /* 0x0000002b1c2d7223 */ /* 0x080fe2000001002d */
[----:B------:R-:W-:Y:S01]  /*a030*/  FFMA.FTZ R38, R12, R43, -R49 ;  /* 0x0000002b0c267223 */ /* 0x000fe20000010831 */
[----:B------:R-:W-:Y:S02]  /*a040*/  HADD2.F32 R28, -RZ, R30.H0_H0 ;  /* 0x2000001eff1c7230 */ /* 0x000fe40000004100 */
[----:B------:R-:W-:Y:S01]  /*a050*/  FFMA.FTZ R36, R41, R141, R36 ;  /* 0x0000008d29247223 */ /* 0x000fe20000010024 */
[----:B------:R-:W-:Y:S02]  /*a060*/  HADD2.F32 R43, -RZ, R142.H0_H0 ;  /* 0x2000008eff2b7230 */ /* 0x000fe40000004100 */
[----:B------:R-:W-:Y:S02]  /*a070*/  HADD2.F32 R12, -RZ, R14.H0_H0 ;  /* 0x2000000eff0c7230 */ /* 0x000fe40000004100 */
[----:B------:R-:W-:Y:S02]  /*a080*/  HADD2.F32 R30, -RZ, R30.H1_H1 ;  /* 0x3000001eff1e7230 */ /* 0x000fe40000004100 */
[----:B------:R-:W-:Y:S01]  /*a090*/  FMUL.FTZ R49, R28, R43 ;  /* 0x0000002b1c317220 */ /* 0x000fe20000410000 */
[----:B------:R-:W-:-:S02]  /*a0a0*/  HADD2.F32 R14, -RZ, R14.H1_H1 ;  /* 0x3000000eff0e7230 */ /* 0x000fc40000004100 */
[----:B------:R-:W-:Y:S01]  /*a0b0*/  FMUL.FTZ R43, R12, R43 ;  /* 0x0000002b0c2b7220 */ /* 0x000fe20000410000 */
[----:B------:R-:W-:Y:S02]  /*a0c0*/  HADD2.F32 R41, -RZ, R140.H0_H0 ;  /* 0x2000008cff297230 */ /* 0x000fe40000004100 */
[-C--:B------:R-:W-:Y:S01]  /*a0d0*/  FMUL.FTZ R51, R30, R39.reuse ;  /* 0x000000271e337220 */ /* 0x080fe20000410000 */
[----:B------:R-:W-:Y:S02]  /*a0e0*/  HADD2.F32 R37, -RZ, R37.H0_H0 ;  /* 0x20000025ff257230 */ /* 0x000fe40000004100 */
[----:B------:R-:W-:Y:S01]  /*a0f0*/  FMUL.FTZ R39, R14, R39 ;  /* 0x000000270e277220 */ /* 0x000fe20000410000 */
[----:B------:R-:W-:Y:S02]  /*a100*/  IMAD.MOV.U32 R15, RZ, RZ, R44 ;  /* 0x000000ffff0f7224 */ /* 0x000fe400078e002c */
        /* <DEDUP_REMOVED lines=8> */
.L_x_1656:
[----:B------:R-:W-:Y:S05]  /*a190*/  BSYNC B1 ;  /* 0x0000000000017941 */ /* 0x000fea0003800000 */
.L_x_1655:
[----:B0-----:R0:W-:Y:S01]  /*a1a0*/  ST.E.128 desc[UR60][R34.64], R12 ;  /* 0x0000000c22007985 */ /* 0x0011e2000c101d3c */
[----:B------:R-:W-:-:S13]  /*a1b0*/  ISETP.GE.AND P3, PT, R11, R127, PT ;  /* 0x0000007f0b00720c */ /* 0x000fda0003f66270 */
[----:B------:R-:W-:Y:S05]  /*a1c0*/  @P3 BRA `(.L_x_1603) ;  /* 0x0000000400e03947 */ /* 0x000fea0003800000 */
[----:B------:R-:W-:-:S05]  /*a1d0*/  IMAD.WIDE R32, R11, 0x2, R32 ;  /* 0x000000020b207825 */ /* 0x000fca00078e0220 */
[----:B-1----:R1:W-:Y:S01]  /*a1e0*/  ST.E.128 desc[UR60][R32.64], R28 ;  /* 0x0000001c20007985 */ /* 0x0023e2000c101d3c */
[----:B------:R-:W-:Y:S05]  /*a1f0*/  BRA `(.L_x_1603) ;  /* 0x0000000400d47947 */ /* 0x000fea0003800000 */
.L_x_1568:
[----:B------:R-:W2:Y:S02]  /*a200*/  LDL R11, [R1+0x3c] ;  /* 0x00003c00010b7983 */ /* 0x000ea40000100800 */
[----:B--2---:R-:W-:-:S13]  /*a210*/  R2UR UR4, R11 ;  /* 0x000000000b0472ca */ /* 0x004fda00000e0000 */
[----:B------:R-:W-:-:S06]  /*a220*/  UISETP.NE.AND UP0, UPT, UR4, 0x3, UPT ;  /* 0x000000030400788c */ /* 0x000fcc000bf05270 */
[----:B------:R-:W-:-:S13]  /*a230*/  PLOP3.LUT P2, PT, PT, PT, UP0, 0x80, 0x0 ;  /* 0x000000000000781c */ /* 0x000fda0003f4f008 */
[----:B------:R-:W-:Y:S05]  /*a240*/  @!P2 BRA `(.L_x_1657) ;  /* 0x000000000004a947 */ /* 0x000fea0003800000 */
[----:B------:R-:W-:Y:S01]  /*a250*/  BPT.TRAP 0x1 ;  /* 0x000000040000795c */ /* 0x000fe20000300000 */
.L_x_1657:
[----:B------:R-:W-:Y:S01]  /*a260*/  IMAD R86, R22, 0x8, R17 ;  /* 0x0000000816567824 */ /* 0x000fe200078e0211 */
[----:B------:R-:W-:Y:S01]  /*a270*/  SHF.L.U32 R87, R220, 0x1f, RZ ;  /* 0x0000001fdc577819 */ /* 0x000fe200000006ff */
[----:B------:R-:W-:Y:S01]  /*a280*/  BSSY B1, `(.L_x_1658) ;  /* 0x0000004000017945 */ /* 0x000fe20003800000 */
[----:B------:R-:W-:Y:S02]  /*a290*/  SHF.R.S32.HI R79, RZ, 0x1f, R76 ;  /* 0x0000001fff4f7819 */ /* 0x000fe4000001144c */
[----:B------:R-:W0:Y:S02]  /*a2a0*/  SYNCS.PHASECHK.TRANS64.TRYWAIT P3, [R86+URZ+0x30890], R87 ;  /* 0x03089057560075a7 */ /* 0x000e24000806017f */
[----:B0-----:R-:W-:Y:S05]  /*a2b0*/  @!P3 BRA `(.L_x_1659) ;  /* 0x0000022800d4b947 */ /* 0x001fea0003800000 */
.L_x_2018:
[----:B------:R-:W-:Y:S05]  /*a2c0*/  BSYNC B1 ;  /* 0x0000000000017941 */ /* 0x000fea0003800000 */
.L_x_1658:
        /* <DEDUP_REMOVED lines=8> */
[----:B------:R-:W-:Y:S02]  /*a350*/  IMAD R14, R84, UR4, RZ ;  /* 0x00000004540e7c24 */ /* 0x000fe4000f8e02ff */
[----:B------:R-:W-:Y:S01]  /*a360*/  IMAD.IADD R13, R13, 0x1, R11 ;  /* 0x000000010d0d7824 */ /* 0x000fe200078e020b */
        /* <DEDUP_REMOVED lines=15> */
.L_x_2022:
        /* <DEDUP_REMOVED lines=16> */
[----:B------:R-:W-:Y:S01]  /*a560*/  @!P5 IMAD.SHL.U32 R11, R203, 0x8, RZ ;  /* 0x00000008cb0bd824 */ /* 0x000fe200078e00ff */
[----:B--2---:R-:W-:Y:S01]  /*a570*/  @!P5 MOV R33, R35 ;  /* 0x000000230021d202 */ /* 0x004fe20000000f00 */
[----:B------:R-:W-:-:S04]  /*a580*/  @!P5 IMAD.MOV.U32 R32, RZ, RZ, R36 ;  /* 0x000000ffff20d224 */ /* 0x000fc800078e0024 */
[----:B------:R-:W-:-:S05]  /*a590*/  @!P5 IMAD.WIDE R32, R11, 0x2, R32 ;  /* 0x000000020b20d825 */ /* 0x000fca00078e0220 */
[----:B---3--:R2:W-:Y:S01]  /*a5a0*/  @!P5 ST.E.128 desc[UR60][R32.64], R12 ;  /* 0x0000000c2000d985 */ /* 0x0085e2000c101d3c */
[----:B------:R-:W-:-:S13]  /*a5b0*/  ISETP.GE.AND P5, PT, R195, UR4, PT ;  /* 0x00000004c3007c0c */ /* 0x000fda000bfa6270 */
[----:B------:R-:W3:Y:S01]  /*a5c0*/  @!P5 LDS.128 R12, [R77+0x21000] ;  /* 0x021000004d0cd984 */ /* 0x000ee20000000c00 */
[----:B------:R-:W-:Y:S02]  /*a5d0*/  @!P5 IMAD.SHL.U32 R11, R204, 0x8, RZ ;  /* 0x00000008cc0bd824 */ /* 0x000fe400078e00ff */
        /* <DEDUP_REMOVED lines=13> */
.L_x_1662:
[----:B------:R-:W-:Y:S05]  /*a6b0*/  BSYNC B1 ;  /* 0x0000000000017941 */ /* 0x000fea0003800000 */
.L_x_1661:
[----:B------:R-:W-:-:S03]  /*a6c0*/  UMOV UR4, 0xffffffff ;  /* 0xffffffff00047882 */ /* 0x000fc60000000000 */
[----:B------:R-:W-:Y:S05]  /*a6d0*/  BRA.DIV UR4, `(.L_x_1663) ;  /* 0x0000022a042c7947 */ /* 0x000fea000b800000 */
[----:B--2---:R2:W0:Y:S04]  /*a6e0*/  SHFL.IDX PT, R35, R37, 0x1, 0x1c1f ;  /* 0x003c1f0025237f89 */ /* 0x00442800000e0000 */
[----:B-1----:R-:W1:Y:S02]  /*a6f0*/  SHFL.IDX PT, R34, R34, 0x1, 0x1c1f ;  /* 0x003c1f0022227f89 */ /* 0x002e6400000e0000 */
.L_x_2026:
[----:B------:R-:W-:-:S13]  /*a700*/  ISETP.GE.AND P3, PT, R38, 0x41, PT ;  /* 0x000000412600780c */ /* 0x000fda0003f66270 */
[----:B------:R-:W-:Y:S05]  /*a710*/  @!P3 BRA `(.L_x_1603) ;  /* 0x00000000008cb947 */ /* 0x000fea0003800000 */
[----:B------:R-:W-:Y:S02]  /*a720*/  ULDC UR4, c[0x0][0x2f4] ;  /* 0x0000bd0000047ab9 */ /* 0x000fe40000000800 */
[----:B------:R-:W-:Y:S02]  /*a730*/  ISETP.GE.AND P5, PT, R18, UR4, PT ;  /* 0x0000000412007c0c */ /* 0x000fe4000bfa6270 */
[----:B------:R-:W-:-:S11]  /*a740*/  ISETP.GE.AND P4, PT, R192, UR4, PT ;  /* 0x00000004c0007c0c */ /* 0x000fd6000bf86270 */
[----:B----4-:R-:W4:Y:S01]  /*a750*/  @!P5 LDS.128 R12, [R77+0x20000] ;  /* 0x020000004d0cd984 */ /* 0x010f220000000c00 */
[----:B-1----:R-:W-:-:S04]  /*a760*/  @!P5 LEA R32, P3, R18, R34, 0x1 ;  /* 0x000000221220d211 */ /* 0x002fc800078608ff */
[----:B0-----:R-:W-:Y:S02]  /*a770*/  @!P5 LEA.HI.X R33, R18, R35, R19, 0x1, P3 ;  /* 0x000000231221d211 */ /* 0x001fe400018f0c13 */
        /* <DEDUP_REMOVED lines=8> */
[----:B------:R-:W-:Y:S02]  /*a800*/  @!P5 IMAD.SHL.U32 R11, R203, 0x8, RZ ;  /* 0x00000008cb0bd824 */ /* 0x000fe400078e00ff */
[----:B0-----:R-:W-:Y:S02]  /*a810*/  @!P5 IMAD.MOV.U32 R32, RZ, RZ, R34 ;  /* 0x000000ffff20d224 */ /* 0x001fe400078e0022 */
[----:B------:R-:W-:Y:S02]  /*a820*/  @!P5 IMAD.MOV.U32 R33, RZ, RZ, R35 ;  /* 0x000000ffff21d224 */ /* 0x000fe400078e0023 */
[----:B------:R-:W-:-:S05]  /*a830*/  @!P5 IMAD.WIDE R32, R11, 0x2, R32 ;  /* 0x000000020b20d825 */ /* 0x000fca00078e0220 */
[----:B-1----:R0:W-:Y:S01]  /*a840*/  @!P5 ST.E.128 desc[UR60][R32.64], R12 ;  /* 0x0000000c2000d985 */ /* 0x0021e2000c101d3c */
[----:B------:R-:W-:-:S13]  /*a850*/  ISETP.GE.AND P5, PT, R195, UR4, PT ;  /* 0x00000004c3007c0c */ /* 0x000fda000bfa6270 */
[----:B------:R-:W1:Y:S01]  /*a860*/  @!P5 LDS.128 R12, [R77+0x23000] ;  /* 0x023000004d0cd984 */ /* 0x000e620000000c00 */
[----:B------:R-:W-:Y:S01]  /*a870*/  @!P5 IMAD.SHL.U32 R11, R204, 0x8, RZ ;  /* 0x00000008cc0bd824 */ /* 0x000fe200078e00ff */
[----:B0-----:R-:W-:Y:S01]  /*a880*/  @!P5 MOV R33, R35 ;  /* 0x000000230021d202 */ /* 0x001fe20000000f00 */
[----:B------:R-:W-:-:S04]  /*a890*/  @!P5 IMAD.MOV.U32 R32, RZ, RZ, R34 ;  /* 0x000000ffff20d224 */ /* 0x000fc800078e0022 */
        /* <DEDUP_REMOVED lines=11> */
.L_x_1603:
[----:B------:R-:W-:Y:S05]  /*a950*/  BSYNC B0 ;  /* 0x0000000000007941 */ /* 0x000fea0003800000 */
.L_x_1567:
[----:B---3--:R-:W3:Y:S01]  /*a960*/  S2R R11, SR_TID.X ;  /* 0x00000000000b7919 */ /* 0x008ee20000002100 */
[----:B------:R-:W-:Y:S01]  /*a970*/  @!PT LDS RZ, [RZ] ;  /* 0x00000000fffff984 */ /* 0x000fe20000000800 */
[----:B------:R-:W-:Y:S01]  /*a980*/  @!PT LDS RZ, [RZ] ;  /* 0x00000000fffff984 */ /* 0x000fe20000000800 */
[----:B------:R-:W-:Y:S01]  /*a990*/  @!PT LDS RZ, [RZ] ;  /* 0x00000000fffff984 */ /* 0x000fe20000000800 */
[----:B------:R-:W-:Y:S01]  /*a9a0*/  @!PT LDS RZ, [RZ] ;  /* 0x00000000fffff984 */ /* 0x000fe20000000800 */
[----:B------:R5:W-:Y:S06]  /*a9b0*/  MEMBAR.ALL.CTA ;  /* 0x0000000000007992 */ /* 0x000bec0000008000 */
[----:B-----5:R-:W5:Y:S01]  /*a9c0*/  FENCE.VIEW.ASYNC.S ;  /* 0x00000000000073c6 */ /* 0x020f620000000000 */
[----:B------:R-:W-:Y:S05]  /*a9d0*/  WARPSYNC.ALL ;  /* 0x0000000000007948 */ /* 0x000fea0003800000 */
[----:B------:R-:W-:Y:S01]  /*a9e0*/  BSSY B0, `(.L_x_1664) ;  /* 0x0000009000007945 */ /* 0x000fe20003800000 */
[----:B---3--:R-:W-:Y:S01]  /*a9f0*/  LOP3.LUT R11, R11, 0x7f, RZ, 0xc0, !PT ;  /* 0x0000007f0b0b7812 */ /* 0x008fe200078ec0ff */
[----:B-----5:R3:W-:Y:S03]  /*aa00*/  BAR.SYNC.DEFER_BLOCKING R137, 0x80 ;  /* 0x000200890000751d */ /* 0x0207e60000010000 */
[----:B------:R-:W-:-:S13]  /*aa10*/  ISETP.NE.AND P3, PT, R11, RZ, PT ;  /* 0x000000ff0b00720c */ /* 0x000fda0003f65270 */
[----:B------:R-:W-:-:S05]  /*aa20*/  @!P3 VIADD R11, R86, 0x308a0 ;  /* 0x000308a0560bb836 */ /* 0x000fca0000000000 */
[----:B------:R-:W-:-:S04]  /*aa30*/  @!P3 PRMT R11, RZ, 0x654, R11 ;  /* 0x00000654ff0bb816 */ /* 0x000fc8000000000b */
[----:B------:R3:W-:Y:S01]  /*aa40*/  @!P3 SYNCS.ARRIVE.TRANS64.RED.A1T0 RZ, [R11+URZ], RZ ;  /* 0x000000ff0bffb9a7 */ /* 0x0007e2000810043f */
[----:B------:R-:W-:Y:S05]  /*aa50*/  @!P2 BRA `(.L_x_1665) ;  /* 0x000000000004a947 */ /* 0x000fea0003800000 */
[----:B------:R-:W-:Y:S01]  /*aa60*/  BPT.TRAP 0x1 ;  /* 0x000000040000795c */ /* 0x000fe20000300000 */
.L_x_1665:
[----:B------:R-:W-:Y:S05]  /*aa70*/  BSYNC B0 ;  /* 0x0000000000007941 */ /* 0x000fea0003800000 */
.L_x_1664:
[----:B------:R-:W5:Y:S01]  /*aa80*/  SYNCS.PHASECHK.TRANS64.TRYWAIT P2, [R86+URZ+0x308b0], R87 ;  /* 0x0308b057560075a7 */ /* 0x000f62000804017f */
[----:B------:R-:W-:Y:S04]  /*aa90*/  BSSY B0, `(.L_x_1666) ;  /* 0x0000002000007945 */ /* 0x000fe80003800000 */
[----:B-----5:R-:W-:Y:S05]  /*aaa0*/  @!P2 BRA `(.L_x_1667) ;  /* 0x000002240084a947 */ /* 0x020fea0003800000 */
.L_x_2027:
[----:B------:R-:W-:Y:S05]  /*aab0*/  BSYNC B0 ;  /* 0x0000000000007941 */ /* 0x000fea0003800000 */
.L_x_1666:
[----:B------:R-:W-:Y:S01]  /*aac0*/  ULDC.64 UR4, c[0x0][0x328] ;  /* 0x0000ca0000047ab9 */ /* 0x000fe20000000a00 */
[----:B------:R-:W-:Y:S01]  /*aad0*/  ULDC.64 UR6, c[0x0][0x318] ;  /* 0x0000c60000067ab9 */ /* 0x000fe20000000a00 */
[----:B------:R-:W-:Y:S01]  /*aae0*/  IMAD R79, R79, UR4, RZ ;  /* 0x000000044f4f7c24 */ /* 0x000fe2000f8e02ff */
[----:B------:R-:W-:Y:S01]  /*aaf0*/  BSSY B0, `(.L_x_1668) ;  /* 0x0000034000007945 */ /* 0x000fe20003800000 */
[----:B0---4-:R-:W-:-:S04]  /*ab00*/  IMAD.WIDE.U32 R12, R76, UR4, RZ ;  /* 0x000000044c0c7c25 */ /* 0x011fc8000f8e00ff */
[----:B------:R-:W-:Y:S01]  /*ab10*/  IMAD R79, R76, UR5, R79 ;  /* 0x000000054c4f7c24 */ /* 0x000fe2000f8e024f */
[----:B------:R-:W-:Y:S01]  /*ab20*/  ULDC.64 UR4, c[0x0][0x338] ;  /* 0x0000ce0000047ab9 */ /* 0x000fe20000000a00 */
[----:B------:R-:W-:Y:S02]  /*ab30*/  IMAD.IADD R85, R85, 0x1, -R219 ;  /* 0x0000000155557824 */ /* 0x000fe400078e0adb */
[----:B------:R-:W-:Y:S02]  /*ab40*/  IMAD R84, R84, UR4, RZ ;  /* 0x0000000454547c24 */ /* 0x000fe4000f8e02ff */
[----:B------:R-:W-:Y:S02]  /*ab50*/  IMAD.IADD R13, R13, 0x1, R79 ;  /* 0x000000010d0d7824 */ /* 0x000fe400078e024f */
[C---:B---3--:R-:W-:Y:S02]  /*ab60*/  IMAD R11, R27.reuse, UR5, R84 ;  /* 0x000000051b0b7c24 */ /* 0x048fe4000f8e0254 */
[----:B------:R-:W-:Y:S01]  /*ab70*/  IMAD.WIDE.U32 R12, R27, UR4, R12 ;  /* 0x000000041b0c7c25 */ /* 0x000fe2000f8e000c */
[----:B------:R-:W-:-:S03]  /*ab80*/  ULDC.64 UR4, c[0x0][0x330] ;  /* 0x0000cc0000047ab9 */ /* 0x000fc60000000a00 */
[----:B------:R-:W-:Y:S02]  /*ab90*/  IMAD.IADD R13, R13, 0x1, R11 ;  /* 0x000000010d0d7824 */ /* 0x000fe400078e020b */
[----:B------:R-:W-:-:S04]  /*aba0*/  IMAD.WIDE.U32 R12, R202, UR4, R12 ;  /* 0x00000004ca0c7c25 */ /* 0x000fc8000f8e000c */
[----:B------:R-:W-:Y:S01]  /*abb0*/  IMAD R11, R202, UR5, R13 ;  /* 0x00000005ca0b7c24 */ /* 0x000fe2000f8e020d */
[----:B------:R-:W-:-:S04]  /*abc0*/  LEA R27, P2, R12, UR6, 0x1 ;  /* 0x000000060c1b7c11 */ /* 0x000fc8000f8408ff */
[----:B------:R-:W-:Y:S01]  /*abd0*/  LEA.HI.X R11, R12, UR7, R11, 0x1, P2 ;  /* 0x000000070c0b7c11 */ /* 0x000fe200090f0c0b */
[----:B-1----:R0:W1:Y:S01]  /*abe0*/  SHFL.IDX PT, R32, R27, RZ, 0x1c1f ;  /* 0x001c1fff1b207589 */ /* 0x00206200000e0000 */
[----:B------:R-:W-:-:S03]  /*abf0*/  ISETP.GE.AND P2, PT, R85, 0x1, PT ;  /* 0x000000015500780c */ /* 0x000fc60003f46270 */
[----:B------:R0:W3:Y:S10]  /*ac00*/  SHFL.IDX PT, R33, R11, RZ, 0x1c1f ;  /* 0x001c1fff0b217589 */ /* 0x0000f400000e0000 */
[----:B0-----:R-:W-:Y:S05]  /*ac10*/  @!P2 BRA `(.L_x_1669) ;  /* 0x000000000084a947 */ /* 0x001fea0003800000 */
[----:B------:R-:W-:Y:S02]  /*ac20*/  ULDC UR4, c[0x0][0x2f4] ;  /* 0x0000bd0000047ab9 */ /* 0x000fe40000000800 */
[----:B------:R-:W-:Y:S02]  /*ac30*/  ISETP.GE.AND P5, PT, R18, UR4, PT ;  /* 0x0000000412007c0c */ /* 0x000fe4000bfa6270 */
[----:B------:R-:W-:-:S11]  /*ac40*/  ISETP.GE.AND P4, PT, R192, UR4, PT ;  /* 0x00000004c0007c0c */ /* 0x000fd6000bf86270 */
[----:B------:R-:W0:Y:S01]  /*ac50*/  @!P5 LDS.128 R12, [R77] ;  /* 0x000000004d0cd984 */ /* 0x000e220000000c00 */
[----:B-1----:R-:W-:-:S04]  /*ac60*/  @!P5 LEA R34, P2, R18, R32, 0x1 ;  /* 0x000000201222d211 */ /* 0x002fc800078408ff */
[----:B---3--:R-:W-:Y:S02]  /*ac70*/  @!P5 LEA.HI.X R35, R18, R33, R19, 0x1, P2 ;  /* 0x000000211223d211 */ /* 0x008fe400010f0c13 */
        /* <DEDUP_REMOVED lines=8> */
[----:B--2---:R-:W-:-:S04]  /*ad00*/  @!P5 IMAD.SHL.U32 R37, R203, 0x8, RZ ;  /* 0x00000008cb25d824 */ /* 0x004fc800078e00ff */
[----:B0-----:R-:W-:-:S05]  /*ad10*/  @!P5 IMAD.WIDE R34, R37, 0x2, R32 ;  /* 0x000000022522d825 */ /* 0x001fca00078e0220 */
[----:B-1----:R0:W-:Y:S01]  /*ad20*/  @!P5 ST.E.128 desc[UR60][R34.64], R12 ;  /* 0x0000000c2200d985 */ /* 0x0021e2000c101d3c */
[----:B------:R-:W-:-:S13]  /*ad30*/  ISETP.GE.AND P5, PT, R195, UR4, PT ;  /* 0x00000004c3007c0c */ /* 0x000fda000bfa6270 */
[----:B------:R-:W1:Y:S01]  /*ad40*/  @!P5 LDS.128 R12, [R77+0x3000] ;  /* 0x003000004d0cd984 */ /* 0x000e620000000c00 */
[----:B------:R-:W-:Y:S02]  /*ad50*/  @!P5 IMAD.SHL.U32 R37, R204, 0x8, RZ ;  /* 0x00000008cc25d824 */ /* 0x000fe400078e00ff */
        /* <DEDUP_REMOVED lines=13> */
.L_x_1669:
[----:B------:R-:W-:Y:S05]  /*ae30*/  BSYNC B0 ;  /* 0x0000000000007941 */ /* 0x000fea0003800000 */
.L_x_1668:
[----:B------:R-:W-:Y:S01]  /*ae40*/  ISETP.GE.AND P2, PT, R85, 0x41, PT ;  /* 0x000000415500780c */ /* 0x000fe20003f46270 */
[----:B0--3--:R0:W3:Y:S01]  /*ae50*/  SHFL.IDX PT, R33, R11, 0x1, 0x1c1f ;  /* 0x003c1f000b217f89 */ /* 0x0090e200000e0000 */
[----:B------:R-:W-:Y:S03]  /*ae60*/  BSSY B0, `(.L_x_1670) ;  /* 0x0000024000007945 */ /* 0x000fe60003800000 */
[----:B-1----:R0:W1:Y:S08]  /*ae70*/  SHFL.IDX PT, R32, R27, 0x1, 0x1c1f ;  /* 0x003c1f001b207f89 */ /* 0x00207000000e0000 */
[----:B0-----:R-:W-:Y:S05]  /*ae80*/  @!P2 BRA `(.L_x_1671) ;  /* 0x000000000084a947 */ /* 0x001fea0003800000 */
[----:B------:R-:W-:Y:S02]  /*ae90*/  ULDC UR4, c[0x0][0x2f4] ;  /* 0x0000bd0000047ab9 */ /* 0x000fe40000000800 */
[----:B------:R-:W-:Y:S02]  /*aea0*/  ISETP.GE.AND P5, PT, R18, UR4, PT ;  /* 0x0000000412007c0c */ /* 0x000fe4000bfa6270 */
[----:B------:R-:W-:-:S11]  /*aeb0*/  ISETP.GE.AND P4, PT, R192, UR4, PT ;  /* 0x00000004c0007c0c */ /* 0x000fd6000bf86270 */
[----:B------:R-:W0:Y:S01]  /*aec0*/  @!P5 LDS.128 R12, [R77+0x2000] ;  /* 0x002000004d0cd984 */ /* 0x000e220000000c00 */
        /* <DEDUP_REMOVED lines=10> */
[----:B------:R-:W-:-:S05]  /*af70*/  @!P5 SHF.L.U32 R11, R203, 0x3, RZ ;  /* 0x00000003cb0bd819 */ /* 0x000fca00000006ff */
        /* <DEDUP_REMOVED lines=18> */
.L_x_1671:
[----:B------:R-:W-:Y:S05]  /*b0a0*/  BSYNC B0 ;  /* 0x0000000000007941 */ /* 0x000fea0003800000 */
.L_x_1670:
[----:B------:R-:W-:Y:S01]  /*b0b0*/  @!PT LDS RZ, [RZ] ;  /* 0x00000000fffff984 */ /* 0x000fe20000000800 */
[----:B------:R-:W-:Y:S01]  /*b0c0*/  @!PT LDS RZ, [RZ] ;  /* 0x00000000fffff984 */ /* 0x000fe20000000800 */
[----:B------:R-:W-:Y:S01]  /*b0d0*/  @!PT LDS RZ, [RZ] ;  /* 0x00000000fffff984 */ /* 0x000fe20000000800 */
[----:B------:R-:W-:Y:S01]  /*b0e0*/  @!PT LDS RZ, [RZ] ;  /* 0x00000000fffff984 */ /* 0x000fe20000000800 */
[----:B------:R4:W-:Y:S06]  /*b0f0*/  MEMBAR.ALL.CTA ;  /* 0x0000000000007992 */ /* 0x0009ec0000008000 */
[----:B----4-:R-:W4:Y:S01]  /*b100*/  FENCE.VIEW.ASYNC.S ;  /* 0x00000000000073c6 */ /* 0x010f220000000000 */
[----:B------:R-:W-:Y:S01]  /*b110*/  @!P3 VIADD R86, R86, 0x308c0 ;  /* 0x000308c05656b836 */ /* 0x000fe20000000000 */
[----:B----4-:R4:W-:Y:S01]  /*b120*/  BAR.SYNC.DEFER_BLOCKING R137, 0x80 ;  /* 0x000200890000751d */ /* 0x0109e20000010000 */
[----:B------:R-:W-:Y:S01]  /*b130*/  LOP3.LUT P4, RZ, R16, 0x2, RZ, 0xc0, !PT ;  /* 0x0000000210ff7812 */ /* 0x000fe2000788c0ff */
[----:B------:R-:W-:-:S02]  /*b140*/  VIADD R22, R22, 0x1 ;  /* 0x0000000116167836 */ /* 0x000fc40000000000 */
[----:B------:R-:W-:Y:S02]  /*b150*/  @!P3 PRMT R86, RZ, 0x654, R86 ;  /* 0x00000654ff56b816 */ /* 0x000fe40000000056 */
[----:B------:R-:W-:Y:S02]  /*b160*/  PLOP3.LUT P2, PT, PT, PT, PT, 0x8, 0x0 ;  /* 0x000000000000781c */ /* 0x000fe40003f4e170 */
[----:B------:R4:W-:Y:S01]  /*b170*/  @!P3 SYNCS.ARRIVE.TRANS64.RED.A1T0 RZ, [R86+URZ], RZ ;  /* 0x000000ff56ffb9a7 */ /* 0x0009e2000810043f */
[----:B------:R-:W-:-:S04]  /*b180*/  ISETP.NE.AND P3, PT, R22, 0x2, PT ;  /* 0x000000021600780c */ /* 0x000fc80003f65270 */
[----:B------:R-:W-:Y:S02]  /*b190*/  SEL R11, RZ, 0x1, P3 ;  /* 0x00000001ff0b7807 */ /* 0x000fe40001800000 */
[----:B------:R-:W-:Y:S02]  /*b1a0*/  SEL R22, R22, RZ, P3 ;  /* 0x000000ff16167207 */ /* 0x000fe40001800000 */
[----:B------:R-:W-:Y:S01]  /*b1b0*/  LOP3.LUT R220, R220, R11, RZ, 0x3c, !PT ;  /* 0x0000000bdcdc7212 */ /* 0x000fe200078e3cff */
[----:B------:R-:W-:Y:S06]  /*b1c0*/  @P4 BRA `(.L_x_1672) ;  /* 0xffffff7800b84947 */ /* 0x000fec000383ffff */
.L_x_1562:
[----:B------:R-:W2:Y:S01]  /*b1d0*/  LDL R11, [R1+0x38] ;  /* 0x00003800010b7983 */ /* 0x000ea20000100800 */
[----:B------:R-:W0:Y:S01]  /*b1e0*/  LDC R0, c[0x0][0x448] ;  /* 0x00011200ff007b82 */ /* 0x000e220000000800 */
[----:B------:R-:W-:Y:S01]  /*b1f0*/  IADD3 R7, R201, 0x1, -R200 ;  /* 0x00000001c9077810 */ /* 0x000fe20007ffe8c8 */
[----:B------:R-:W-:Y:S06]  /*b200*/  BSSY B0, `(.L_x_1673) ;  /* 0x000000d000007945 */ /* 0x000fec0003800000 */
[----:B------:R-:W1:Y:S01]  /*b210*/  LDC.64 R2, c[0x0][0x9e0] ;  /* 0x00027800ff027b82 */ /* 0x000e620000000a00 */
[----:B0-----:R-:W-:-:S02]  /*b220*/  ISETP.NE.AND P1, PT, R0, 0x1, PT ;  /* 0x000000010000780c */ /* 0x001fc40003f25270 */
[----:B-1----:R-:W-:-:S11]  /*b230*/  ISETP.GE.AND P3, PT, R3, 0x1, PT ;  /* 0x000000010300780c */ /* 0x002fd60003f66270 */
[----:B------:R-:W0:Y:S08]  /*b240*/  @P1 LDC R5, c[0x0][0x44c] ;  /* 0x00011300ff051b82 */ /* 0x000e300000000800 */
[----:B------:R-:W1:Y:S01]  /*b250*/  @P1 LDC R4, c[0x0][0x450] ;  /* 0x00011400ff041b82 */ /* 0x000e620000000800 */
[----:B--2---:R-:W-:-:S04]  /*b260*/  VIADD R0, R11, 0x7f ;  /* 0x0000007f0b007836 */ /* 0x004fc80000000000 */
[----:B0-----:R-:W-:-:S05]  /*b270*/  @P1 IMAD.HI.U32 R5, R0, R5, RZ ;  /* 0x0000000500051227 */ /* 0x001fca00078e00ff */
[----:B-1----:R-:W-:-:S05]  /*b280*/  @P1 SHF.R.U32.HI R0, RZ, R4, R5 ;  /* 0x00000004ff001219 */ /* 0x002fca0000011605 */
[----:B------:R-:W-:Y:S01]  /*b290*/  IMAD.IADD R5, R7, 0x1, R0 ;  /* 0x0000000107057824 */ /* 0x000fe200078e0200 */
[----:B------:R-:W-:Y:S06]  /*b2a0*/  @P2 BRA `(.L_x_1674) ;  /* 0x0000000000082947 */ /* 0x000fec0003800000 */
[----:B------:R-:W0:Y:S02]  /*b2b0*/  FENCE.VIEW.ASYNC.G ;  /* 0x00000000000073c6 */ /* 0x000e240000000100 */
[----:B0-----:R-:W-:Y:S06]  /*b2c0*/  BAR.ARV 0xc, 0x180 ;  /* 0x0306000000007b1d */ /* 0x001fec0000002000 */
.L_x_1674:
[----:B------:R-:W-:Y:S05]  /*b2d0*/  BSYNC B0 ;  /* 0x0000000000007941 */ /* 0x000fea0003800000 */
.L_x_1673:
[----:B------:R-:W-:Y:S01]  /*b2e0*/  IMAD.IADD R2, R5, 0x1, R2 ;  /* 0x0000000105027824 */ /* 0x000fe200078e0202 */
[----:B------:R-:W-:Y:S06]  /*b2f0*/  @!P3 BRA `(.L_x_1675) ;  /* 0x000000000048b947 */ /* 0x000fec0003800000 */
[C---:B------:R-:W-:Y:S01]  /*b300*/  ISETP.GT.AND P0, PT, R5.reuse, RZ, PT ;  /* 0x000000ff0500720c */ /* 0x040fe20003f04270 */
[----:B------:R-:W-:Y:S01]  /*b310*/  BSSY B0, `(.L_x_1676) ;  /* 0x000000e000007945 */ /* 0x000fe20003800000 */
[----:B------:R-:W-:-:S11]  /*b320*/  IADD3 R0, R5, -0x1, RZ ;  /* 0xffffffff05007810 */ /* 0x000fd60007ffe0ff */
        /* <DEDUP_REMOVED lines=8> */
.L_x_1677:
[----:B------:R-:W-:-:S13]  /*b3b0*/  ISETP.NE.AND P0, PT, R3, 0x1, PT ;  /* 0x000000010300780c */ /* 0x000fda0003f05270 */
[----:B------:R-:W0:Y:S02]  /*b3c0*/  @P0 LDC.64 R4, c[0x0][0x9e8] ;  /* 0x00027a00ff040b82 */ /* 0x000e240000000a00 */
[----:B0-----:R-:W-:-:S05]  /*b3d0*/  @P0 IMAD.HI.U32 R4, R0, R4, RZ ;  /* 0x0000000400040227 */ /* 0x001fca00078e00ff */
[----:B------:R-:W-:-:S07]  /*b3e0*/  @P0 SHF.R.U32.HI R0, RZ, R5, R4 ;  /* 0x00000005ff000219 */ /* 0x000fce0000011604 */
.L_x_1678:
[----:B------:R-:W-:Y:S05]  /*b3f0*/  BSYNC B0 ;  /* 0x0000000000007941 */ /* 0x000fea0003800000 */
.L_x_1676:
[----:B------:R-:W-:-:S05]  /*b400*/  IMAD R5, R0, R3, R3 ;  /* 0x0000000300057224 */ /* 0x000fca00078e0203 */
[----:B------:R-:W-:-:S07]  /*b410*/  VIMNMX R2, R2, R5, PT ;  /* 0x0000000502027248 */ /* 0x000fce0003fe0100 */
.L_x_1675:
[----:B------:R-:W0:Y:S01]  /*b420*/  @P1 LDC R0, c[0x0][0x44c] ;  /* 0x00011300ff001b82 */ /* 0x000e220000000800 */
[----:B------:R-:W-:Y:S01]  /*b430*/  VIADD R2, R2, 0x5f ;  /* 0x0000005f02027836 */ /* 0x000fe20000000000 */
[----:B------:R-:W-:Y:S01]  /*b440*/  ULDC UR4, c[0x0][0x9dc] ;  /* 0x0002770000047ab9 */ /* 0x000fe20000000800 */
[----:B------:R-:W-:Y:S02]  /*b450*/  IMAD.MOV.U32 R7, RZ, RZ, R11 ;  /* 0x000000ffff077224 */ /* 0x000fe400078e000b */
[----:B------:R-:W-:-:S03]  /*b460*/  IMAD.HI R2, R2, 0x2aaaaaab, RZ ;  /* 0x2aaaaaab02027827 */ /* 0x000fc600078e02ff */
[----:B------:R-:W1:Y:S02]  /*b470*/  @P1 LDC R9, c[0x0][0x450] ;  /* 0x00011400ff091b82 */ /* 0x000e640000000800 */
        /* <DEDUP_REMOVED lines=18> */
.L_x_1681:
[----:B------:R-:W-:-:S13]  /*b5a0*/  ISETP.NE.AND P0, PT, R3, 0x1, PT ;  /* 0x000000010300780c */ /* 0x000fda0003f05270 */
[----:B------:R-:W0:Y:S02]  /*b5b0*/  @P0 LDC.64 R4, c[0x0][0x9e8] ;  /* 0x00027a00ff040b82 */ /* 0x000e240000000a00 */
[----:B0-----:R-:W-:-:S05]  /*b5c0*/  @P0 IMAD.HI.U32 R4, R0, R4, RZ ;  /* 0x0000000400040227 */ /* 0x001fca00078e00ff */
[----:B------:R-:W-:-:S07]  /*b5d0*/  @P0 SHF.R.U32.HI R0, RZ, R5, R4 ;  /* 0x00000005ff000219 */ /* 0x000fce0000011604 */
.L_x_1682:
[----:B------:R-:W-:Y:S05]  /*b5e0*/  BSYNC B0 ;  /* 0x0000000000007941 */ /* 0x000fea0003800000 */
.L_x_1680:
[----:B------:R-:W-:-:S05]  /*b5f0*/  IMAD R3, R0, R3, RZ ;  /* 0x0000000300037224 */ /* 0x000fca00078e02ff */
[----:B------:R-:W-:-:S07]  /*b600*/  VIMNMX R2, R2, R3, !PT ;  /* 0x0000000302027248 */ /* 0x000fce0007fe0100 */
.L_x_1679:
[----:B------:R-:W-:Y:S01]  /*b610*/  IMAD.HI R2, R2, 0x2aaaaaab, RZ ;  /* 0x2aaaaaab02027827 */ /* 0x000fe200078e02ff */
[----:B------:R-:W-:Y:S04]  /*b620*/  BSSY B0, `(.L_x_1683) ;  /* 0x0000027000007945 */ /* 0x000fe80003800000 */
[----:B------:R-:W-:-:S04]  /*b630*/  SHF.R.U32.HI R3, RZ, 0x1f, R2 ;  /* 0x0000001fff037819 */ /* 0x000fc80000011602 */
[----:B------:R-:W-:Y:S01]  /*b640*/  LEA.HI.SX32 R3, R2, R3, 0x1c ;  /* 0x0000000302037211 */ /* 0x000fe200078fe2ff */
[----:B------:R-:W-:-:S03]  /*b650*/  IMAD.MOV.U32 R2, RZ, RZ, RZ ;  /* 0x000000ffff027224 */ /* 0x000fc600078e00ff */
[----:B------:R-:W-:-:S04]  /*b660*/  VIMNMX R9, RZ, R3, !PT ;  /* 0x00000003ff097248 */ /* 0x000fc80007fe0100 */
[----:B------:R-:W-:-:S13]  /*b670*/  ISETP.GT.AND P0, PT, R135, R9, PT ;  /* 0x000000098700720c */ /* 0x000fda0003f04270 */
[----:B------:R-:W-:Y:S05]  /*b680*/  @!P0 BRA `(.L_x_1684) ;  /* 0x0000000000808947 */ /* 0x000fea0003800000 */
[----:B------:R-:W2:Y:S01]  /*b690*/  LDL R0, [R1+0x48] ;  /* 0x0000480001007983 */ /* 0x000ea20000100800 */
[----:B------:R-:W-:Y:S01]  /*b6a0*/  ULDC UR4, c[0x0][0x9f0] ;  /* 0x00027c0000047ab9 */ /* 0x000fe20000000800 */
[----:B--2---:R-:W-:-:S04]  /*b6b0*/  ISETP.NE.AND P0, PT, R0, RZ, PT ;  /* 0x000000ff0000720c */ /* 0x004fc80003f05270 */
[----:B------:R-:W-:-:S04]  /*b6c0*/  SEL R6, R0, UR4, P0 ;  /* 0x0000000400067c07 */ /* 0x000fc80008000000 */
[-C--:B------:R-:W-:Y:S02]  /*b6d0*/  IABS R5, R6.reuse ;  /* 0x0000000600057213 */ /* 0x080fe40000000000 */
[----:B------:R-:W-:Y:S02]  /*b6e0*/  IADD3 R0, R6, -0x1, R135 ;  /* 0xffffffff06007810 */ /* 0x000fe40007ffe087 */
[----:B------:R-:W0:Y:S01]  /*b6f0*/  I2F.RP R4, R5 ;  /* 0x0000000500047306 */ /* 0x000e220000209400 */
[----:B------:R-:W-:Y:S02]  /*b700*/  IABS R10, R6 ;  /* 0x00000006000a7213 */ /* 0x000fe40000000000 */
[----:B------:R-:W-:-:S05]  /*b710*/  IADD3 R0, -R9, R0, RZ ;  /* 0x0000000009007210 */ /* 0x000fca0007ffe1ff */
[----:B0-----:R-:W0:Y:S02]  /*b720*/  MUFU.RCP R4, R4 ;  /* 0x0000000400047308 */ /* 0x001e240000001000 */
[----:B0-----:R-:W-:Y:S02]  /*b730*/  VIADD R2, R4, 0xffffffe ;  /* 0x0ffffffe04027836 */ /* 0x001fe40000000000 */
[----:B------:R-:W-:-:S04]  /*b740*/  IMAD.MOV R4, RZ, RZ, -R10 ;  /* 0x000000ffff047224 */ /* 0x000fc800078e0a0a */
        /* <DEDUP_REMOVED lines=17> */
[----:B------:R-:W-:-:S04]  /*b860*/  IMAD.MOV.U32 R2, RZ, RZ, R3 ;  /* 0x000000ffff027224 */ /* 0x000fc800078e0003 */
[----:B------:R-:W-:Y:S01]  /*b870*/  @!P2 IMAD.MOV R2, RZ, RZ, -R2 ;  /* 0x000000ffff02a224 */ /* 0x000fe200078e0a02 */
[----:B------:R-:W-:-:S07]  /*b880*/  @!P1 LOP3.LUT R2, RZ, R6, RZ, 0x33, !PT ;  /* 0x00000006ff029212 */ /* 0x000fce00078e33ff */
.L_x_1684:
[----:B------:R-:W-:Y:S05]  /*b890*/  BSYNC B0 ;  /* 0x0000000000007941 */ /* 0x000fea0003800000 */
.L_x_1683:
[----:B------:R-:W2:Y:S01]  /*b8a0*/  LDL R0, [R1+0x54] ;  /* 0x0000540001007983 */ /* 0x000ea20000100800 */
        /* <DEDUP_REMOVED lines=18> */
[----:B----4-:R-:W-:Y:S02]  /*b9d0*/  CS2R R86, SRZ ;  /* 0x0000000000567805 */ /* 0x010fe4000001ff00 */
        /* <DEDUP_REMOVED lines=26> */
[----:B---3--:R-:W-:Y:S02]  /*bb80*/  CS2R R32, SRZ ;  /* 0x0000000000207805 */ /* 0x008fe4000001ff00 */
[----:B------:R-:W-:Y:S02]  /*bb90*/  CS2R R120, SRZ ;  /* 0x0000000000787805 */ /* 0x000fe4000001ff00 */
[----:B------:R-:W-:-:S02]  /*bba0*/  CS2R R122, SRZ ;  /* 0x00000000007a7805 */ /* 0x000fc4000001ff00 */
[----:B------:R-:W-:Y:S02]  /*bbb0*/  CS2R R20, SRZ ;  /* 0x0000000000147805 */ /* 0x000fe4000001ff00 */
[----:B------:R-:W-:Y:S01]  /*bbc0*/  CS2R R124, SRZ ;  /* 0x00000000007c7805 */ /* 0x000fe2000001ff00 */
[----:B--2---:R-:W-:-:S05]  /*bbd0*/  IMAD R0, R0, R2, R9 ;  /* 0x0000000200007224 */ /* 0x004fca00078e0209 */
[----:B------:R0:W-:Y:S01]  /*bbe0*/  STL [R1+0x40], R0 ;  /* 0x0000400001007387 */ /* 0x0001e20000100800 */
[----:B------:R-:W-:-:S04]  /*bbf0*/  VIADDMNMX R2, R0, R2, R135, PT ;  /* 0x0000000200027246 */ /* 0x000fc80003800187 */
[----:B------:R-:W-:-:S13]  /*bc00*/  ISETP.GT.AND P1, PT, R2, R0, PT ;  /* 0x000000000200720c */ /* 0x000fda0003f24270 */
[----:B0-----:R-:W-:Y:S05]  /*bc10*/  @!P1 BRA `(.L_x_1685) ;  /* 0x0000014800f09947 */ /* 0x001fea0003800000 */
[----:B------:R-:W2:Y:S02]  /*bc20*/  LDL R0, [R1+0x58] ;  /* 0x0000580001007983 */ /* 0x000ea40000100800 */
[----:B--2---:R-:W-:Y:S02]  /*bc30*/  R2UR UR4, R0 ;  /* 0x00000000000472ca */ /* 0x004fe400000e0000 */
[----:B------:R-:W0:Y:S11]  /*bc40*/  S2R R0, SR_TID.X ;  /* 0x0000000000007919 */ /* 0x000e360000002100 */
[----:B------:R-:W-:-:S06]  /*bc50*/  ULOP3.LUT UP0, URZ, UR4, 0x1bf, URZ, 0xc0, !UPT ;  /* 0x000001bf043f7892 */ /* 0x000fcc000f80c03f */
[----:B------:R-:W-:Y:S02]  /*bc60*/  PLOP3.LUT P0, PT, PT, PT, UP0, 0x80, 0x0 ;  /* 0x000000000000781c */ /* 0x000fe40003f0f008 */
[----:B0-----:R-:W-:-:S04]  /*bc70*/  IADD3 R26, R0, -0x80, RZ ;  /* 0xffffff80001a7810 */ /* 0x001fc80007ffe0ff */
        /* <DEDUP_REMOVED lines=27> */
.L_x_1686:
[----:B------:R-:W-:Y:S02]  /*be30*/  ULDC UR4, c[0x0][0x3f4] ;  /* 0x0000fd0000047ab9 */ /* 0x000fe40000000800 */
[----:B------:R-:W-:-:S13]  /*be40*/  ISETP.LT.AND P0, PT, RZ, UR4, PT ;  /* 0x00000004ff007c0c */ /* 0x000fda000bf01270 */
[----:B------:R-:W-:Y:S05]  /*be50*/  @P0 BRA `(.L_x_1687) ;  /* 0x0000000000400947 */ /* 0x000fea0003800000 */
[----:B------:R-:W2:Y:S02]  /*be60*/  LDL R20, [R1+0x50] ;  /* 0x0000500001147983 */ /* 0x000ea40000100800 */
[----:B--2---:R-:W-:-:S04]  /*be70*/  LEA.HI R0, R20, R20, RZ, 0x1 ;  /* 0x0000001414007211 */ /* 0x004fc800078f08ff */
[----:B------:R-:W-:-:S05]  /*be80*/  LOP3.LUT R0, R0, 0xfffffffe, RZ, 0xc0, !PT ;  /* 0xfffffffe00007812 */ /* 0x000fca00078ec0ff */
[----:B------:R-:W-:-:S05]  /*be90*/  IMAD.IADD R0, R20, 0x1, -R0 ;  /* 0x0000000114007824 */ /* 0x000fca00078e0a00 */
[----:B------:R-:W-:-:S04]  /*bea0*/  SHF.L.U32 R0, R0, 0x1f, RZ ;  /* 0x0000001f00007819 */ /* 0x000fc800000006ff */
[----:B------:R0:W1:Y:S03]  /*beb0*/  SYNCS.PHASECHK.TRANS64.TRYWAIT P0, [R17+URZ+0x30800], R0 ;  /* 0x03080000110075a7 */ /* 0x000066000800017f */
[----:B-1----:R-:W-:Y:S05]  /*bec0*/  @!P0 NANOSLEEP.SYNCS 0x989680 ;  /* 0x009896800000895d */ /* 0x002fea0003900000 */
[----:B------:R-:W1:Y:S01]  /*bed0*/  @!P0 SYNCS.PHASECHK.TRANS64 P0, [R17+URZ+0x30800], R0 ;  /* 0x03080000110085a7 */ /* 0x000e62000800007f */
[----:B------:R-:W-:Y:S04]  /*bee0*/  BSSY B0, `(.L_x_1688) ;  /* 0x0000006000007945 */ /* 0x000fe80003800000 */
[----:B-1----:R-:W-:Y:S05]  /*bef0*/  @P0 BRA `(.L_x_1689) ;  /* 0x0000000000100947 */ /* 0x002fea0003800000 */
.L_x_1690:
[----:B-1----:R1:W2:Y:S02]  /*bf00*/  SYNCS.PHASECHK.TRANS64.TRYWAIT P0, [R17+URZ+0x30800], R0 ;  /* 0x03080000110075a7 */ /* 0x0022a4000800017f */
[----:B--2---:R-:W-:Y:S05]  /*bf10*/  @!P0 NANOSLEEP.SYNCS 0x989680 ;  /* 0x009896800000895d */ /* 0x004fea0003900000 */
[----:B------:R-:W2:Y:S02]  /*bf20*/  @!P0 SYNCS.PHASECHK.TRANS64 P0, [R17+URZ+0x30800], R0 ;  /* 0x03080000110085a7 */ /* 0x000ea4000800007f */
[----:B--2---:R-:W-:Y:S05]  /*bf30*/  @!P0 BRA `(.L_x_1690) ;  /* 0xfffffffc00f08947 */ /* 0x004fea000383ffff */
.L_x_1689:
[----:B------:R-:W-:Y:S05]  /*bf40*/  BSYNC B0 ;  /* 0x0000000000007941 */ /* 0x000fea0003800000 */
.L_x_1688:
[----:B------:R-:W-:Y:S05]  /*bf50*/  BRA `(.L_x_1691) ;  /* 0x0000007000687947 */ /* 0x000fea0003800000 */
.L_x_1687:
[----:B------:R-:W2:Y:S01]  /*bf60*/  LDL R0, [R1+0x58] ;  /* 0x0000580001007983 */ /* 0x000ea20000100800 */
[----:B------:R-:W-:Y:S01]  /*bf70*/  ULDC.64 UR6, c[0x0][0x408] ;  /* 0x0001020000067ab9 */ /* 0x000fe20000000a00 */
[----:B--2---:R-:W-:Y:S02]  /*bf80*/  R2UR UR4, R0 ;  /* 0x00000000000472ca */ /* 0x004fe400000e0000 */
[----:B-----5:R-:W-:-:S05]  /*bf90*/  SHF.R.S32.HI R0, RZ, 0x1f, R134 ;  /* 0x0000001fff007819 */ /* 0x020fca0000011486 */
[----:B------:R-:W-:-:S04]  /*bfa0*/  IMAD R5, R0, UR6, RZ ;  /* 0x0000000600057c24 */ /* 0x000fc8000f8e02ff */
[----:B------:R-:W-:Y:S02]  /*bfb0*/  IMAD R5, R134, UR7, R5 ;  /* 0x0000000786057c24 */ /* 0x000fe4000f8e0205 */
[----:B------:R-:W-:-:S03]  /*bfc0*/  ULOP3.LUT UP0, URZ, UR4, 0x3ff, URZ, 0xc0, !UPT ;  /* 0x000003ff043f7892 */ /* 0x000fc6000f80c03f */
[----:B------:R-:W-:Y:S02]  /*bfd0*/  ULDC.64 UR4, c[0x0][0x3f8] ;  /* 0x0000fe0000047ab9 */ /* 0x000fe40000000a00 */
[----:B------:R-:W-:Y:S01]  /*bfe0*/  IMAD R3, R0, UR4, RZ ;  /* 0x0000000400037c24 */ /* 0x000fe2000f8e02ff */
[----:B------:R-:W-:Y:S01]  /*bff0*/  PLOP3.LUT P0, PT, PT, PT, UP0, 0x80, 0x0 ;  /* 0x000000000000781c */ /* 0x000fe20003f0f008 */
[----:B------:R-:W-:-:S04]  /*c000*/  IMAD.WIDE.U32 R24, R134, UR4, RZ ;  /* 0x0000000486187c25 */ /* 0x000fc8000f8e00ff */
[C---:B------:R-:W-:Y:S02]  /*c010*/  IMAD R3, R134.reuse, UR5, R3 ;  /* 0x0000000586037c24 */ /* 0x040fe4000f8e0203 */
[----:B------:R-:W-:-:S04]  /*c020*/  IMAD.WIDE.U32 R134, R134, UR6, RZ ;  /* 0x0000000686867c25 */ /* 0x000fc8000f8e00ff */
[----:B------:R-:W-:Y:S02]  /*c030*/  IMAD.IADD R27, R3, 0x1, R25 ;  /* 0x00000001031b7824 */ /* 0x000fe400078e0219 */
[----:B------:R-:W-:Y:S01]  /*c040*/  IMAD.IADD R29, R5, 0x1, R135 ;  /* 0x00000001051d7824 */ /* 0x000fe200078e0287 */
[----:B------:R-:W-:Y:S06]  /*c050*/  @!P0 BRA `(.L_x_1692) ;  /* 0x0000000000408947 */ /* 0x000fec0003800000 */
[----:B------:R-:W-:Y:S01]  /*c060*/  MOV R14, 0x0 ;  /* 0x00000000000e7802 */ /* 0x000fe20000000f00 */
[----:B------:R-:W-:Y:S01]  /*c070*/  ULDC.64 UR4, c[0x4][0x88] ;  /* 0x0100220000047ab9 */ /* 0x000fe20000000a00 */
[----:B------:R-:W-:Y:S01]  /*c080*/  ULDC.64 UR6, c[0x4][0x90] ;  /* 0x0100240000067ab9 */ /* 0x000fe20000000a00 */
[----:B------:R-:W-:Y:S02]  /*c090*/  IMAD.U32 R4, RZ, RZ, UR4 ;  /* 0x00000004ff047e24 */ /* 0x000fe4000f8e00ff */
[----:B------:R-:W-:Y:S01]  /*c0a0*/  IMAD.U32 R5, RZ, RZ, UR5 ;  /* 0x00000005ff057e24 */ /* 0x000fe2000f8e00ff */
[----:B------:R-:W0:Y:S01]  /*c0b0*/  LDC.64 R14, c[0x4][R14] ;  /* 0x010000000e0e7b82 */ /* 0x000e220000000a00 */
[----:B------:R-:W-:Y:S01]  /*c0c0*/  ULDC.64 UR4, c[0x4][0x20] ;  /* 0x0100080000047ab9 */ /* 0x000fe20000000a00 */
[----:B------:R-:W-:Y:S01]  /*c0d0*/  IMAD.U32 R6, RZ, RZ, UR6 ;  /* 0x00000006ff067e24 */ /* 0x000fe2000f8e00ff */
[----:B------:R-:W-:Y:S01]  /*c0e0*/  MOV R10, UR4 ;  /* 0x00000004000a7c02 */ /* 0x000fe20008000f00 */
[----:B------:R-:W-:-:S02]  /*c0f0*/  IMAD.U32 R7, RZ, RZ, UR7 ;  /* 0x00000007ff077e24 */ /* 0x000fc4000f8e00ff */
[----:B------:R-:W-:Y:S02]  /*c100*/  IMAD.U32 R11, RZ, RZ, UR5 ;  /* 0x00000005ff0b7e24 */ /* 0x000fe4000f8e00ff */
[----:B------:R-:W-:Y:S02]  /*c110*/  IMAD.MOV.U32 R8, RZ, RZ, 0x70 ;  /* 0x00000070ff087424 */ /* 0x000fe400078e00ff */
[----:B------:R-:W-:Y:S02]  /*c120*/  IMAD.MOV.U32 R12, RZ, RZ, 0x1 ;  /* 0x00000001ff0c7424 */ /* 0x000fe400078e00ff */
[----:B------:R-:W-:-:S07]  /*c130*/  IMAD.MOV.U32 R13, RZ, RZ, RZ ;  /* 0x000000ffff0d7224 */ /* 0x000fce00078e00ff */
[----:B------:R-:W-:-:S07]  /*c140*/  LEPC R20, `(.L_x_1692) ;  /* 0x000000001014794e */ /* 0x000fce0000000000 */
[----:B0-----:R-:W-:Y:S05]  /*c150*/  CALL.ABS.NOINC R14 ;  /* 0x000000000e007343 */ /* 0x001fea0003c00000 */
.L_x_1692:
[----:B------:R-:W2:Y:S01]  /*c160*/  LDL R81, [R1+0x38] ;  /* 0x0000380001517983 */ /* 0x000ea20000100800 */
[----:B------:R-:W-:Y:S01]  /*c170*/  ULDC.U8 UR4, c[0x0][0x410] ;  /* 0x0001040000047ab9 */ /* 0x000fe20000000000 */
[----:B------:R-:W-:Y:S01]  /*c180*/  BSSY B0, `(.L_x_1693) ;  /* 0x00006ef000007945 */ /* 0x000fe20003800000 */
[----:B------:R-:W-:Y:S01]  /*c190*/  ISETP.NE.AND P0, PT, RZ, UR4, PT ;  /* 0x00000004ff007c0c */ /* 0x000fe2000bf05270 */
[----:B--2---:R-:W-:-:S12]  /*c1a0*/  IMAD.IADD R67, R219, 0x1, R81 ;  /* 0x00000001db437824 */ /* 0x004fd800078e0251 */
[----:B------:R-:W-:Y:S05]  /*c1b0*/  @!P0 BRA `(.L_x_1694) ;  /* 0x0000003400c48947 */ /* 0x000fea0003800000 */
[----:B------:R-:W0:Y:S01]  /*c1c0*/  LDC R21, c[0x0][0x448] ;  /* 0x00011200ff157b82 */ /* 0x000e220000000800 */
[----:B------:R-:W-:Y:S01]  /*c1d0*/  LEA.HI R32, R31, R26, RZ, 0x2 ;  /* 0x0000001a1f207211 */ /* 0x000fe200078f10ff */
[----:B------:R-:W-:Y:S01]  /*c1e0*/  ULDC.64 UR4, c[0x0][0x3f8] ;  /* 0x0000fe0000047ab9 */ /* 0x000fe20000000a00 */
[----:B------:R-:W-:Y:S01]  /*c1f0*/  ULDC.64 UR6, c[0x0][0x408] ;  /* 0x0001020000067ab9 */ /* 0x000fe20000000a00 */
[----:B------:R-:W-:Y:S01]  /*c200*/  IMAD.MOV.U32 R4, RZ, RZ, R24 ;  /* 0x000000ffff047224 */ /* 0x000fe200078e0018 */
[----:B------:R-:W-:Y:S01]  /*c210*/  LOP3.LUT R3, R32, 0xfffffffc, RZ, 0xc0, !PT ;  /* 0xfffffffc20037812 */ /* 0x000fe200078ec0ff */
[----:B------:R-:W-:Y:S02]  /*c220*/  IMAD.MOV.U32 R6, RZ, RZ, R134 ;  /* 0x000000ffff067224 */ /* 0x000fe400078e0086 */
[----:B------:R-:W-:Y:S02]  /*c230*/  IMAD.MOV.U32 R7, RZ, RZ, R29 ;  /* 0x000000ffff077224 */ /* 0x000fe400078e001d */
[----:B------:R-:W-:-:S04]  /*c240*/  IMAD.IADD R26, R26, 0x1, -R3 ;  /* 0x000000011a1a7824 */ /* 0x000fc800078e0a03 */
[----:B------:R-:W-:Y:S01]  /*c250*/  IMAD R3, R26, 0x40, R67 ;  /* 0x000000401a037824 */ /* 0x000fe200078e0243 */
[----:B0-----:R-:W-:-:S13]  /*c260*/  ISETP.NE.AND P0, PT, R21, 0x1, PT ;  /* 0x000000011500780c */ /* 0x001fda0003f05270 */
[----:B------:R-:W0:Y:S08]  /*c270*/  @P0 LDC R0, c[0x0][0x44c] ;  /* 0x00011300ff000b82 */ /* 0x000e300000000800 */
[----:B------:R-:W1:Y:S01]  /*c280*/  @P0 LDC R5, c[0x0][0x450] ;  /* 0x00011400ff050b82 */ /* 0x000e620000000800 */
[----:B0-----:R-:W-:-:S05]  /*c290*/  @P0 IMAD.HI.U32 R0, R3, R0, RZ ;  /* 0x0000000003000227 */ /* 0x001fca00078e00ff */
[----:B-1----:R-:W-:Y:S02]  /*c2a0*/  @P0 SHF.R.U32.HI R3, RZ, R5, R0 ;  /* 0x00000005ff030219 */ /* 0x002fe40000011600 */
[----:B------:R-:W-:Y:S02]  /*c2b0*/  MOV R5, R27 ;  /* 0x0000001b00057202 */ /* 0x000fe40000000f00 */
[----:B------:R-:W-:Y:S01]  /*c2c0*/  SHF.R.S32.HI R0, RZ, 0x1f, R3 ;  /* 0x0000001fff007819 */ /* 0x000fe20000011403 */
[----:B------:R-:W-:-:S04]  /*c2d0*/  IMAD.WIDE.U32 R6, R3, UR6, R6 ;  /* 0x0000000603067c25 */ /* 0x000fc8000f8e0006 */
[C---:B------:R-:W-:Y:S02]  /*c2e0*/  IMAD R8, R0.reuse, UR4, RZ ;  /* 0x0000000400087c24 */ /* 0x040fe4000f8e02ff */
[----:B------:R-:W-:Y:S02]  /*c2f0*/  IMAD R0, R0, UR6, RZ ;  /* 0x0000000600007c24 */ /* 0x000fe4000f8e02ff */
[----:B------:R-:W-:-:S04]  /*c300*/  IMAD.WIDE.U32 R4, R3, UR4, R4 ;  /* 0x0000000403047c25 */ /* 0x000fc8000f8e0004 */
[C---:B------:R-:W-:Y:S01]  /*c310*/  IMAD R9, R3.reuse, UR5, R8 ;  /* 0x0000000503097c24 */ /* 0x040fe2000f8e0208 */
[----:B------:R-:W-:Y:S01]  /*c320*/  ULDC.64 UR4, c[0x0][0x3e8] ;  /* 0x0000fa0000047ab9 */ /* 0x000fe20000000a00 */
[----:B------:R-:W-:Y:S01]  /*c330*/  IMAD R3, R3, UR7, R0 ;  /* 0x0000000703037c24 */ /* 0x000fe2000f8e0200 */
[----:B------:R-:W-:Y:S01]  /*c340*/  ULDC.64 UR6, c[0x0][0x400] ;  /* 0x0001000000067ab9 */ /* 0x000fe20000000a00 */
[----:B------:R-:W-:Y:S01]  /*c350*/  IMAD.IADD R5, R5, 0x1, R9 ;  /* 0x0000000105057824 */ /* 0x000fe200078e0209 */
[----:B------:R-:W-:Y:S01]  /*c360*/  LEA R63, P0, R4, UR4, 0x1 ;  /* 0x00000004043f7c11 */ /* 0x000fe2000f8008ff */
[----:B------:R-:W-:Y:S01]  /*c370*/  IMAD.IADD R3, R7, 0x1, R3 ;  /* 0x0000000107037824 */ /* 0x000fe200078e0203 */
[----:B------:R-:W-:Y:S01]  /*c380*/  LEA R65, P1, R6, UR6, 0x1 ;  /* 0x0000000606417c11 */ /* 0x000fe2000f8208ff */
[----:B------:R-:W-:Y:S01]  /*c390*/  UMOV UR4, 0xffffffff ;  /* 0xffffffff00047882 */ /* 0x000fe20000000000 */
[----:B------:R-:W-:Y:S02]  /*c3a0*/  LEA.HI.X R62, R4, UR5, R5, 0x1, P0 ;  /* 0x00000005043e7c11 */ /* 0x000fe400080f0c05 */
[----:B------:R-:W-:Y:S01]  /*c3b0*/  LEA.HI.X R0, R6, UR7, R3, 0x1, P1 ;  /* 0x0000000706007c11 */ /* 0x000fe200088f0c03 */
[----:B------:R-:W-:Y:S08]  /*c3c0*/  BRA.DIV UR4, `(.L_x_1695) ;  /* 0x0000020e04507947 */ /* 0x000ff0000b800000 */
[----:B------:R0:W1:Y:S04]  /*c3d0*/  SHFL.IDX PT, R3, R62, RZ, 0x1c1f ;  /* 0x001c1fff3e037589 */ /* 0x00006800000e0000 */
[----:B------:R0:W2:Y:S04]  /*c3e0*/  SHFL.IDX PT, R6, R63, RZ, 0x1c1f ;  /* 0x001c1fff3f067589 */ /* 0x0000a800000e0000 */
[----:B------:R0:W3:Y:S04]  /*c3f0*/  SHFL.IDX PT, R9, R0, RZ, 0x1c1f ;  /* 0x001c1fff00097589 */ /* 0x0000e800000e0000 */
[----:B------:R0:W4:Y:S02]  /*c400*/  SHFL.IDX PT, R8, R65, RZ, 0x1c1f ;  /* 0x001c1fff41087589 */ /* 0x00012400000e0000 */
.L_x_2033:
[----:B------:R-:W-:Y:S01]  /*c410*/  IMAD R64, R200, R21, RZ ;  /* 0x00000015c8407224 */ /* 0x000fe200078e02ff */
        /* <DEDUP_REMOVED lines=15> */
[----:B------:R-:W-:Y:S01]  /*c510*/  ULDC UR4, c[0x0][0x3f4] ;  /* 0x0000fd0000047ab9 */ /* 0x000fe20000000800 */
[----:B------:R-:W-:Y:S02]  /*c520*/  CS2R R60, SRZ ;  /* 0x00000000003c7805 */ /* 0x000fe4000001ff00 */
[----:B------:R-:W-:Y:S02]  /*c530*/  ISETP.GE.AND P3, PT, R224, UR4, PT ;  /* 0x00000004e0007c0c */ /* 0x000fe4000bf66270 */
[----:B------:R-:W-:Y:S02]  /*c540*/  ISETP.GE.AND P4, PT, R198, UR4, PT ;  /* 0x00000004c6007c0c */ /* 0x000fe4000bf86270 */
[----:B------:R-:W-:Y:S02]  /*c550*/  ISETP.GE.AND P2, PT, R222, UR4, PT ;  /* 0x00000004de007c0c */ /* 0x000fe4000bf46270 */
[----:B------:R-:W-:Y:S02]  /*c560*/  ISETP.GE.AND P1, PT, R223, UR4, PT ;  /* 0x00000004df007c0c */ /* 0x000fe4000bf26270 */
[----:B------:R-:W-:-:S05]  /*c570*/  SHF.R.S32.HI R11, RZ, 0x1f, R224 ;  /* 0x0000001fff0b7819 */ /* 0x000fca00000114e0 */
[C---:B------:R-:W-:Y:S02]  /*c580*/  @!P3 IMAD.SHL.U32 R27, R224.reuse, 0x2, RZ ;  /* 0x00000002e01bb824 */ /* 0x040fe400078e00ff */
[----:B-1----:R-:W-:Y:S01]  /*c590*/  @!P4 IMAD.MOV.U32 R7, RZ, RZ, R3 ;  /* 0x000000ffff07c224 */ /* 0x002fe200078e0003 */
[----:B------:R-:W-:Y:S01]  /*c5a0*/  @!P3 SHF.L.U64.HI R14, R224, 0x1, R11 ;  /* 0x00000001e00eb819 */ /* 0x000fe2000001020b */
[----:B------:R-:W-:Y:S01]  /*c5b0*/  @!P2 IMAD.SHL.U32 R21, R222, 0x2, RZ ;  /* 0x00000002de15a824 */ /* 0x000fe200078e00ff */
[-C--:B--2---:R-:W-:Y:S01]  /*c5c0*/  @!P3 IADD3 R28, P6, R6, R27.reuse, RZ ;  /* 0x0000001b061cb210 */ /* 0x084fe20007fde0ff */
[----:B------:R-:W-:Y:S01]  /*c5d0*/  @!P4 IMAD.WIDE R4, R198, 0x2, R6 ;  /* 0x00000002c604c825 */ /* 0x000fe200078e0206 */
[----:B------:R-:W-:Y:S02]  /*c5e0*/  SHF.R.S32.HI R7, RZ, 0x1f, R222 ;  /* 0x0000001fff077819 */ /* 0x000fe400000114de */
[----:B----4-:R-:W-:Y:S01]  /*c5f0*/  @!P3 IADD3 R26, P5, R8, R27, RZ ;  /* 0x0000001b081ab210 */ /* 0x010fe20007fbe0ff */
[--C-:B------:R-:W-:Y:S01]  /*c600*/  @!P3 IMAD.X R29, R3, 0x1, R14.reuse, P6 ;  /* 0x00000001031db824 */ /* 0x100fe200030e060e */
[----:B------:R-:W-:Y:S01]  /*c610*/  ISETP.GE.AND P0, PT, R221, UR4, PT ;  /* 0x00000004dd007c0c */ /* 0x000fe2000bf06270 */
[----:B------:R1:W5:Y:S01]  /*c620*/  @!P4 LD.E.64 R60, desc[UR60][R4.64] ;  /* 0x0000003c043cc980 */ /* 0x000362000c101b00 */
[----:B------:R-:W-:Y:S01]  /*c630*/  @!P2 SHF.L.U64.HI R12, R222, 0x1, R7 ;  /* 0x00000001de0ca819 */ /* 0x000fe20000010207 */
[----:B---3--:R-:W-:Y:S01]  /*c640*/  @!P3 IMAD.X R27, R9, 0x1, R14, P5 ;  /* 0x00000001091bb824 */ /* 0x008fe200028e060e */
[----:B------:R-:W-:-:S02]  /*c650*/  @!P2 IADD3 R24, P6, R6, R21, RZ ;  /* 0x000000150618a210 */ /* 0x000fc40007fde0ff */
[----:B------:R-:W-:Y:S02]  /*c660*/  CS2R R58, SRZ ;  /* 0x00000000003a7805 */ /* 0x000fe4000001ff00 */
[----:B------:R-:W-:Y:S02]  /*c670*/  SHF.R.S32.HI R10, RZ, 0x1f, R223 ;  /* 0x0000001fff0a7819 */ /* 0x000fe400000114df */
[----:B------:R-:W-:Y:S01]  /*c680*/  @!P1 SHF.L.U32 R13, R223, 0x1, RZ ;  /* 0x00000001df0d9819 */ /* 0x000fe200000006ff */
[----:B------:R-:W-:Y:S01]  /*c690*/  @!P2 IMAD.X R25, R3, 0x1, R12, P6 ;  /* 0x000000010319a824 */ /* 0x000fe200030e060c */
[----:B------:R-:W-:Y:S01]  /*c6a0*/  @!P2 IADD3 R20, P5, R8, R21, RZ ;  /* 0x000000150814a210 */ /* 0x000fe20007fbe0ff */
[----:B-1----:R-:W-:Y:S01]  /*c6b0*/  @!P4 IMAD.MOV.U32 R4, RZ, RZ, R8 ;  /* 0x000000ffff04c224 */ /* 0x002fe200078e0008 */
[----:B------:R-:W-:Y:S01]  /*c6c0*/  @!P1 SHF.L.U64.HI R10, R223, 0x1, R10 ;  /* 0x00000001df0a9819 */ /* 0x000fe2000001020a */
[----:B------:R-:W-:Y:S01]  /*c6d0*/  @!P0 IMAD.SHL.U32 R7, R221, 0x2, RZ ;  /* 0x00000002dd078824 */ /* 0x000fe200078e00ff */
[-C--:B------:R-:W-:Y:S01]  /*c6e0*/  @!P1 IADD3 R14, P6, R6, R13.reuse, RZ ;  /* 0x0000000d060e9210 */ /* 0x080fe20007fde0ff */
[----:B------:R-:W-:Y:S01]  /*c6f0*/  @!P2 IMAD.X R21, R9, 0x1, R12, P5 ;  /* 0x000000010915a824 */ /* 0x000fe200028e060c */
[----:B------:R-:W-:Y:S01]  /*c700*/  ISETP.GE.AND P5, PT, R225, UR4, PT ;  /* 0x00000004e1007c0c */ /* 0x000fe2000bfa6270 */
[----:B------:R-:W-:Y:S01]  /*c710*/  @!P4 IMAD.MOV.U32 R5, RZ, RZ, R9 ;  /* 0x000000ffff05c224 */ /* 0x000fe200078e0009 */
[----:B------:R-:W-:Y:S01]  /*c720*/  SHF.R.S32.HI R36, RZ, 0x1f, R221 ;  /* 0x0000001fff247819 */ /* 0x000fe200000114dd */
[----:B------:R-:W-:Y:S01]  /*c730*/  @!P1 IMAD.X R15, R3, 0x1, R10, P6 ;  /* 0x00000001030f9824 */ /* 0x000fe200030e060a */
[----:B------:R-:W-:Y:S01]  /*c740*/  @!P1 IADD3 R12, P6, R8, R13, RZ ;  /* 0x0000000d080c9210 */ /* 0x000fe20007fde0ff */
[----:B------:R-:W-:Y:S01]  /*c750*/  @!P4 IMAD.WIDE R30, R198, 0x2, R4 ;  /* 0x00000002c61ec825 */ /* 0x000fe200078e0204 */
[----:B------:R-:W-:-:S02]  /*c760*/  @!P0 SHF.L.U64.HI R36, R221, 0x1, R36 ;  /* 0x00000001dd248819 */ /* 0x000fc40000010224 */
[----:B------:R-:W-:Y:S01]  /*c770*/  SHF.R.S32.HI R34, RZ, 0x1f, R225 ;  /* 0x0000001fff227819 */ /* 0x000fe200000114e1 */
[----:B------:R-:W-:Y:S01]  /*c780*/  @!P1 IMAD.X R13, R9, 0x1, R10, P6 ;  /* 0x00000001090d9824 */ /* 0x000fe200030e060a */
[-C--:B------:R-:W-:Y:S01]  /*c790*/  @!P0 IADD3 R10, P6, R6, R7.reuse, RZ ;  /* 0x00000007060a8210 */ /* 0x080fe20007fde0ff */
[----:B------:R1:W5:Y:S03]  /*c7a0*/  @!P4 LD.E.64 R58, desc[UR60][R30.64] ;  /* 0x0000003c1e3ac980 */ /* 0x000366000c101b00 */
[----:B------:R-:W-:Y:S02]  /*c7b0*/  @!P0 IADD3.X R11, R3, R36, RZ, P6, !PT ;  /* 0x00000024030b8210 */ /* 0x000fe400037fe4ff */
[----:B------:R-:W-:Y:S01]  /*c7c0*/  @!P0 IADD3 R4, P6, R8, R7, RZ ;  /* 0x0000000708048210 */ /* 0x000fe20007fde0ff */
[C---:B------:R-:W-:Y:S01]  /*c7d0*/  @!P5 IMAD.SHL.U32 R7, R225.reuse, 0x2, RZ ;  /* 0x00000002e107d824 */ /* 0x040fe200078e00ff */
[----:B------:R-:W-:-:S03]  /*c7e0*/  @!P5 SHF.L.U64.HI R34, R225, 0x1, R34 ;  /* 0x00000001e122d819 */ /* 0x000fc60000010222 */
[----:B------:R-:W-:Y:S01]  /*c7f0*/  @!P0 IMAD.X R5, R9, 0x1, R36, P6 ;  /* 0x0000000109058824 */ /* 0x000fe200030e0624 */
[-C--:B------:R-:W-:Y:S02]  /*c800*/  @!P5 IADD3 R6, P4, R6, R7.reuse, RZ ;  /* 0x000000070606d210 */ /* 0x080fe40007f9e0ff */
[----:B------:R-:W-:Y:S02]  /*c810*/  @!P5 IADD3 R8, P6, R8, R7, RZ ;  /* 0x000000070808d210 */ /* 0x000fe40007fde0ff */
        /* <DEDUP_REMOVED lines=10> */
[--C-:B------:R-:W-:Y:S01]  /*c8c0*/  @!P5 IMAD.X R7, R3, 0x1, R34.reuse, P4 ;  /* 0x000000010307d824 */ /* 0x100fe200020e0622 */
[----:B------:R1:W5:Y:S01]  /*c8d0*/  @!P3 LD.E.64 R56, desc[UR60][R28.64] ;  /* 0x0000003c1c38b980 */ /* 0x000362000c101b00 */
[----:B------:R-:W-:-:S03]  /*c8e0*/  @!P5 IMAD.X R9, R9, 0x1, R34, P6 ;  /* 0x000000010909d824 */ /* 0x000fc600030e0622 */
[----:B------:R1:W5:Y:S04]  /*c8f0*/  @!P3 LD.E.64 R54, desc[UR60][R26.64] ;  /* 0x0000003c1a36b980 */ /* 0x000368000c101b00 */
[----:B------:R1:W5:Y:S04]  /*c900*/  @!P2 LD.E.64 R52, desc[UR60][R24.64] ;  /* 0x0000003c1834a980 */ /* 0x000368000c101b00 */
[----:B------:R1:W5:Y:S04]  /*c910*/  @!P2 LD.E.64 R50, desc[UR60][R20.64] ;  /* 0x0000003c1432a980 */ /* 0x000368000c101b00 */
[----:B------:R1:W5:Y:S04]  /*c920*/  @!P1 LD.E.64 R48, desc[UR60][R14.64] ;  /* 0x0000003c0e309980 */ /* 0x000368000c101b00 */
[----:B------:R1:W5:Y:S04]  /*c930*/  @!P1 LD.E.64 R46, desc[UR60][R12.64] ;  /* 0x0000003c0c2e9980 */ /* 0x000368000c101b00 */
[----:B------:R1:W5:Y:S04]  /*c940*/  @!P0 LD.E.64 R44, desc[UR60][R10.64] ;  /* 0x0000003c0a2c8980 */ /* 0x000368000c101b00 */
[----:B------:R1:W5:Y:S04]  /*c950*/  @!P0 LD.E.64 R42, desc[UR60][R4.64] ;  /* 0x0000003c042a8980 */ /* 0x000368000c101b00 */
[----:B------:R1:W5:Y:S04]  /*c960*/  @!P5 LD.E.64 R36, desc[UR60][R6.64] ;  /* 0x0000003c0624d980 */ /* 0x000368000c101b00 */
[----:B------:R1:W5:Y:S02]  /*c970*/  @!P5 LD.E.64 R38, desc[UR60][R8.64] ;  /* 0x0000003c0826d980 */ /* 0x000364000c101b00 */
.L_x_1697:
[----:B------:R-:W-:Y:S05]  /*c980*/  BSYNC B1 ;  /* 0x0000000000017941 */ /* 0x000fea0003800000 */
.L_x_1696:
[----:B-1---5:R-:W-:Y:S01]  /*c990*/  IMAD.MOV.U32 R4, RZ, RZ, R55 ;  /* 0x000000ffff047224 */ /* 0x022fe200078e0037 */
[----:B------:R-:W-:Y:S01]  /*c9a0*/  UMOV UR4, 0xffffffff ;  /* 0xffffffff00047882 */ /* 0x000fe20000000000 */
[----:B------:R-:W-:Y:S01]  /*c9b0*/  IMAD.MOV.U32 R5, RZ, RZ, R58 ;  /* 0x000000ffff057224 */ /* 0x000fe200078e003a */
[----:B------:R-:W-:Y:S01]  /*c9c0*/  CS2R R30, SRZ ;  /* 0x00000000001e7805 */ /* 0x000fe2000001ff00 */
[----:B--2---:R-:W-:Y:S01]  /*c9d0*/  IMAD.MOV.U32 R6, RZ, RZ, R59 ;  /* 0x000000ffff067224 */ /* 0x004fe200078e003b */
[----:B------:R-:W-:Y:S01]  /*c9e0*/  PRMT R85, R85, 0x5410, R4 ;  /* 0x0000541055557816 */ /* 0x000fe20000000004 */
        /* <DEDUP_REMOVED lines=10> */
[----:B------:R-:W-:Y:S01]  /*ca90*/  PRMT R74, R5, 0x5410, R6 ;  /* 0x00005410054a7816 */ /* 0x000fe20000000006 */
[----:B------:R-:W-:Y:S02]  /*caa0*/  IMAD.MOV.U32 R4, RZ, RZ, R43 ;  /* 0x000000ffff047224 */ /* 0x000fe400078e002b */
[----:B------:R-:W-:Y:S02]  /*cab0*/  IMAD.MOV.U32 R5, RZ, RZ, R38 ;  /* 0x000000ffff057224 */ /* 0x000fe400078e0026 */
[----:B------:R-:W-:Y:S01]  /*cac0*/  IMAD.MOV.U32 R6, RZ, RZ, R39 ;  /* 0x000000ffff067224 */ /* 0x000fe200078e0027 */
[----:B------:R-:W-:Y:S01]  /*cad0*/  PRMT R70, R3, 0x5410, R4 ;  /* 0x0000541003467816 */ /* 0x000fe20000000004 */
[----:B------:R-:W-:Y:S01]  /*cae0*/  IMAD.MOV.U32 R3, RZ, RZ, R60 ;  /* 0x000000ffff037224 */ /* 0x000fe200078e003c */
[----:B------:R-:W-:-:S02]  /*caf0*/  MOV R4, R61 ;  /* 0x0000003d00047202 */ /* 0x000fc40000000f00 */
        /* <DEDUP_REMOVED lines=8> */
[----:B------:R-:W-:Y:S01]  /*cb80*/  PRMT R85, R6, 0x7610, R85 ;  /* 0x0000761006557816 */ /* 0x000fe20000000055 */
[----:B------:R-:W-:Y:S02]  /*cb90*/  IMAD.MOV.U32 R5, RZ, RZ, R48 ;  /* 0x000000ffff057224 */ /* 0x000fe400078e0030 */
[----:B------:R-:W-:Y:S01]  /*cba0*/  IMAD.MOV.U32 R6, RZ, RZ, R49 ;  /* 0x000000ffff067224 */ /* 0x000fe200078e0031 */
[----:B------:R-:W-:Y:S01]  /*cbb0*/  PRMT R79, R3, 0x5410, R4 ;  /* 0x00005410034f7816 */ /* 0x000fe20000000004 */
[----:B------:R-:W-:-:S02]  /*cbc0*/  IMAD.MOV.U32 R3, RZ, RZ, R44 ;  /* 0x000000ffff037224 */ /* 0x000fc400078e002c */
[----:B------:R-:W-:Y:S01]  /*cbd0*/  IMAD.MOV.U32 R4, RZ, RZ, R45 ;  /* 0x000000ffff047224 */ /* 0x000fe200078e002d */
[----:B------:R-:W-:Y:S01]  /*cbe0*/  PRMT R75, R5, 0x5410, R6 ;  /* 0x00005410054b7816 */ /* 0x000fe20000000006 */
[----:B------:R-:W-:Y:S01]  /*cbf0*/  IMAD.MOV.U32 R6, RZ, RZ, R37 ;  /* 0x000000ffff067224 */ /* 0x000fe200078e0025 */
[----:B------:R-:W-:Y:S02]  /*cc00*/  MOV R5, R36 ;  /* 0x0000002400057202 */ /* 0x000fe40000000f00 */
[----:B------:R-:W-:Y:S02]  /*cc10*/  PRMT R71, R3, 0x5410, R4 ;  /* 0x0000541003477816 */ /* 0x000fe40000000004 */
[----:B------:R-:W-:Y:S01]  /*cc20*/  PRMT R69, R5, 0x5410, R6 ;  /* 0x0000541005457816 */ /* 0x000fe20000000006 */
[----:B------:R-:W-:Y:S06]  /*cc30*/  BRA.DIV UR4, `(.L_x_1698) ;  /* 0x0000020604a87947 */ /* 0x000fec000b800000 */
[----:B0-----:R-:W0:Y:S04]  /*cc40*/  SHFL.IDX PT, R62, R62, 0x1, 0x1c1f ;  /* 0x003c1f003e3e7f89 */ /* 0x001e2800000e0000 */
[----:B------:R-:W1:Y:S04]  /*cc50*/  SHFL.IDX PT, R63, R63, 0x1, 0x1c1f ;  /* 0x003c1f003f3f7f89 */ /* 0x000e6800000e0000 */
[----:B------:R-:W2:Y:S04]  /*cc60*/  SHFL.IDX PT, R0, R0, 0x1, 0x1c1f ;  /* 0x003c1f0000007f89 */ /* 0x000ea800000e0000 */
[----:B------:R-:W0:Y:S02]  /*cc70*/  SHFL.IDX PT, R65, R65, 0x1, 0x1c1f ;  /* 0x003c1f0041417f89 */ /* 0x000e2400000e0000 */
.L_x_2039:
[----:B------:R-:W5:Y:S01]  /*cc80*/  LDL R4, [R1+0x30] ;  /* 0x0000300001047983 */ /* 0x000f620000100800 */
[----:B------:R-:W-:Y:S01]  /*cc90*/  VIADD R67, R67, 0x40 ;  /* 0x0000004043437836 */ /* 0x000fe20000000000 */
[----:B------:R-:W-:Y:S01]  /*cca0*/  SHF.R.S32.HI R32, RZ, 0x1f, R32 ;  /* 0x0000001fff207819 */ /* 0x000fe20000011420 */
[----:B------:R-:W-:Y:S01]  /*ccb0*/  BSSY B1, `(.L_x_1699) ;  /* 0x000005f000017945 */ /* 0x000fe20003800000 */
[----:B------:R-:W-:Y:S02]  /*ccc0*/  LOP3.LUT R3, R229, 0x18, R18, 0xf8, !PT ;  /* 0x00000018e5037812 */ /* 0x000fe400078ef812 */
[----:B------:R-:W-:Y:S02]  /*ccd0*/  CS2R R26, SRZ ;  /* 0x00000000001a7805 */ /* 0x000fe4000001ff00 */
[----:B------:R-:W-:Y:S02]  /*cce0*/  LEA.HI R32, R32, R219, RZ, 0x3 ;  /* 0x000000db20207211 */ /* 0x000fe400078f18ff */
[----:B------:R-:W-:-:S02]  /*ccf0*/  CS2R R20, SRZ ;  /* 0x0000000000147805 */ /* 0x000fc4000001ff00 */
[----:B------:R-:W-:Y:S02]  /*cd00*/  ISETP.GE.AND P1, PT, R67, R64, PT ;  /* 0x000000404300720c */ /* 0x000fe40003f26270 */
[----:B------:R-:W-:Y:S02]  /*cd10*/  CS2R R12, SRZ ;  /* 0x00000000000c7805 */ /* 0x000fe4000001ff00 */
[----:B------:R-:W-:Y:S02]  /*cd20*/  SHF.R.U32.HI R5, RZ, 0x3, R229 ;  /* 0x00000003ff057819 */ /* 0x000fe400000116e5 */
[----:B---34-:R-:W-:Y:S02]  /*cd30*/  CS2R R8, SRZ ;  /* 0x0000000000087805 */ /* 0x018fe4000001ff00 */
[----:B------:R-:W-:Y:S02]  /*cd40*/  LOP3.LUT R32, R32, 0xfffffff8, RZ, 0xc0, !PT ;  /* 0xfffffff820207812 */ /* 0x000fe400078ec0ff */
[----:B------:R-:W-:-:S02]  /*cd50*/  CS2R R40, SRZ ;  /* 0x0000000000287805 */ /* 0x000fc4000001ff00 */
[----:B------:R-:W-:Y:S02]  /*cd60*/  LOP3.LUT R3, R3, R5, RZ, 0x3c, !PT ;  /* 0x0000000503037212 */ /* 0x000fe400078e3cff */
[----:B------:R-:W-:Y:S02]  /*cd70*/  CS2R R34, SRZ ;  /* 0x0000000000227805 */ /* 0x000fe4000001ff00 */
[----:B------:R-:W-:Y:S01]  /*cd80*/  CS2R R28, SRZ ;  /* 0x00000000001c7805 */ /* 0x000fe2000001ff00 */
[----:B------:R-:W-:Y:S01]  /*cd90*/  IMAD.IADD R32, R219, 0x1, -R32 ;  /* 0x00000001db207824 */ /* 0x000fe200078e0a20 */
[----:B------:R-:W-:Y:S02]  /*cda0*/  CS2R R24, SRZ ;  /* 0x0000000000187805 */ /* 0x000fe4000001ff00 */
[----:B------:R-:W-:Y:S02]  /*cdb0*/  CS2R R14, SRZ ;  /* 0x00000000000e7805 */ /* 0x000fe4000001ff00 */
[----:B------:R-:W-:-:S02]  /*cdc0*/  CS2R R10, SRZ ;  /* 0x00000000000a7805 */ /* 0x000fc4000001ff00 */
[----:B------:R-:W-:Y:S02]  /*cdd0*/  LOP3.LUT P0, RZ, R32, 0x4, RZ, 0xc0, !PT ;  /* 0x0000000420ff7812 */ /* 0x000fe4000780c0ff */
[----:B------:R-:W-:Y:S01]  /*cde0*/  CS2R R32, SRZ ;  /* 0x0000000000207805 */ /* 0x000fe2000001ff00 */
[----:B-----5:R-:W-:-:S04]  /*cdf0*/  IMAD.IADD R4, R4, 0x1, R3 ;  /* 0x0000000104047824 */ /* 0x020fc800078e0203 */
[----:B------:R-:W-:Y:S01]  /*ce00*/  IMAD R3, R4, 0x2, R17 ;  /* 0x0000000204037824 */ /* 0x000fe200078e0211 */
[----:B------:R-:W-:Y:S06]  /*ce10*/  @P1 BRA `(.L_x_1700) ;  /* 0x0000000400201947 */ /* 0x000fec0003800000 */
[----:B------:R-:W-:Y:S01]  /*ce20*/  ULDC UR4, c[0x0][0x3f4] ;  /* 0x0000fd0000047ab9 */ /* 0x000fe20000000800 */
[----:B------:R-:W-:Y:S02]  /*ce30*/  SHF.R.S32.HI R5, RZ, 0x1f, R224 ;  /* 0x0000001fff057819 */ /* 0x000fe400000114e0 */
[----:B------:R-:W-:Y:S02]  /*ce40*/  CS2R R40, SRZ ;  /* 0x0000000000287805 */ /* 0x000fe4000001ff00 */
[----:B------:R-:W-:Y:S02]  /*ce50*/  ISETP.GE.AND P4, PT, R224, UR4, PT ;  /* 0x00000004e0007c0c */ /* 0x000fe4000bf86270 */
[----:B------:R-:W-:Y:S02]  /*ce60*/  CS2R R30, SRZ ;  /* 0x00000000001e7805 */ /* 0x000fe4000001ff00 */
[----:B------:R-:W-:Y:S02]  /*ce70*/  ISETP.GE.AND P3, PT, R222, UR4, PT ;  /* 0x00000004de007c0c */ /* 0x000fe4000bf66270 */
[----:B------:R-:W-:-:S02]  /*ce80*/  ISETP.GE.AND P2, PT, R223, UR4, PT ;  /* 0x00000004df007c0c */ /* 0x000fc4000bf46270 */
[----:B------:R-:W-:Y:S02]  /*ce90*/  ISETP.GE.AND P1, PT, R221, UR4, PT ;  /* 0x00000004dd007c0c */ /* 0x000fe4000bf26270 */
[----:B------:R-:W-:Y:S02]  /*cea0*/  SHF.R.S32.HI R7, RZ, 0x1f, R222 ;  /* 0x0000001fff077819 */ /* 0x000fe400000114de */
[----:B------:R-:W-:Y:S02]  /*ceb0*/  SHF.R.S32.HI R4, RZ, 0x1f, R223 ;  /* 0x0000001fff047819 */ /* 0x000fe400000114df */
[----:B------:R-:W-:Y:S01]  /*cec0*/  SHF.R.S32.HI R6, RZ, 0x1f, R221 ;  /* 0x0000001fff067819 */ /* 0x000fe200000114dd */
[C---:B------:R-:W-:Y:S01]  /*ced0*/  @!P4 IMAD.SHL.U32 R24, R224.reuse, 0x2, RZ ;  /* 0x00000002e018c824 */ /* 0x040fe200078e00ff */
[----:B------:R-:W-:Y:S01]  /*cee0*/  @!P4 SHF.L.U64.HI R5, R224, 0x1, R5 ;  /* 0x00000001e005c819 */ /* 0x000fe20000010205 */
[C---:B------:R-:W-:Y:S01]  /*cef0*/  @!P3 IMAD.SHL.U32 R14, R222.reuse, 0x2, RZ ;  /* 0x00000002de0eb824 */ /* 0x040fe200078e00ff */
[----:B------:R-:W-:-:S02]  /*cf00*/  @!P3 SHF.L.U64.HI R7, R222, 0x1, R7 ;  /* 0x00000001de07b819 */ /* 0x000fc40000010207 */
[-C--:B-1----:R-:W-:Y:S02]  /*cf10*/  @!P4 IADD3 R26, P5, R63, R24.reuse, RZ ;  /* 0x000000183f1ac210 */ /* 0x082fe40007fbe0ff */
[----:B0-----:R-:W-:Y:S02]  /*cf20*/  @!P4 IADD3 R24, P6, R65, R24, RZ ;  /* 0x000000184118c210 */ /* 0x001fe40007fde0ff */
[----:B------:R-:W-:Y:S01]  /*cf30*/  @!P2 SHF.L.U32 R10, R223, 0x1, RZ ;  /* 0x00000001df0aa819 */ /* 0x000fe200000006ff */
[--C-:B------:R-:W-:Y:S01]  /*cf40*/  @!P4 IMAD.X R27, R62, 0x1, R5.reuse, P5 ;  /* 0x000000013e1bc824 */ /* 0x100fe200028e0605 */
[-C--:B------:R-:W-:Y:S01]  /*cf50*/  @!P3 IADD3 R20, P5, R63, R14.reuse, RZ ;  /* 0x0000000e3f14b210 */ /* 0x080fe20007fbe0ff */
[----:B--2---:R-:W-:Y:S01]  /*cf60*/  @!P4 IMAD.X R25, R0, 0x1, R5, P6 ;  /* 0x000000010019c824 */ /* 0x004fe200030e0605 */
[----:B------:R-:W-:Y:S02]  /*cf70*/  @!P3 IADD3 R14, P6, R65, R14, RZ ;  /* 0x0000000e410eb210 */ /* 0x000fe40007fde0ff */
[----:B------:R-:W-:Y:S01]  /*cf80*/  @!P2 SHF.L.U64.HI R9, R223, 0x1, R4 ;  /* 0x00000001df09a819 */ /* 0x000fe20000010204 */
[--C-:B------:R-:W-:Y:S01]  /*cf90*/  @!P3 IMAD.X R21, R62, 0x1, R7.reuse, P5 ;  /* 0x000000013e15b824 */ /* 0x100fe200028e0607 */
[-C--:B------:R-:W-:Y:S01]  /*cfa0*/  @!P2 IADD3 R12, P5, R63, R10.reuse, RZ ;  /* 0x0000000a3f0ca210 */ /* 0x080fe20007fbe0ff */
[C---:B------:R-:W-:Y:S01]  /*cfb0*/  @!P1 IMAD.SHL.U32 R4, R221.reuse, 0x2, RZ ;  /* 0x00000002dd049824 */ /* 0x040fe200078e00ff */
[----:B------:R-:W-:Y:S01]  /*cfc0*/  @!P1 SHF.L.U64.HI R29, R221, 0x1, R6 ;  /* 0x00000001dd1d9819 */ /* 0x000fe20000010206 */
[----:B------:R-:W-:Y:S01]  /*cfd0*/  @!P3 IMAD.X R15, R0, 0x1, R7, P6 ;  /* 0x00000001000fb824 */ /* 0x000fe200030e0607 */
[----:B------:R-:W-:Y:S01]  /*cfe0*/  @!P2 IADD3 R10, P6, R65, R10, RZ ;  /* 0x0000000a410aa210 */ /* 0x000fe20007fde0ff */
[----:B------:R-:W-:Y:S01]  /*cff0*/  @!P2 IMAD.X R13, R62, 0x1, R9, P5 ;  /* 0x000000013e0da824 */ /* 0x000fe200028e0609 */
[----:B------:R-:W-:-:S02]  /*d000*/  @!P1 IADD3 R8, P5, R63, R4, RZ ;  /* 0x000000043f089210 */ /* 0x000fc40007fbe0ff */
[----:B------:R-:W-:Y:S01]  /*d010*/  SHF.R.S32.HI R34, RZ, 0x1f, R225 ;  /* 0x0000001fff227819 */ /* 0x000fe200000114e1 */
[----:B------:R-:W-:Y:S01]  /*d020*/  @!P2 IMAD.X R11, R0, 0x1, R9, P6 ;  /* 0x00000001000ba824 */ /* 0x000fe200030e0609 */
[----:B------:R-:W-:Y:S01]  /*d030*/  ISETP.GE.AND P6, PT, R198, UR4, PT ;  /* 0x00000004c6007c0c */ /* 0x000fe2000bfc6270 */
[----:B------:R-:W-:Y:S01]  /*d040*/  @!P1 IMAD.X R9, R62, 0x1, R29, P5 ;  /* 0x000000013e099824 */ /* 0x000fe200028e061d */
[----:B------:R-:W-:-:S05]  /*d050*/  @!P1 IADD3 R4, P5, R65, R4, RZ ;  /* 0x0000000441049210 */ /* 0x000fca0007fbe0ff */
[----:B------:R-:W-:Y:S01]  /*d060*/  @!P1 IMAD.X R5, R0, 0x1, R29, P5 ;  /* 0x0000000100059824 */ /* 0x000fe200028e061d */
[----:B------:R-:W-:-:S05]  /*d070*/  ISETP.GE.AND P5, PT, R225, UR4, PT ;  /* 0x00000004e1007c0c */ /* 0x000fca000bfa6270 */
[----:B------:R-:W-:Y:S01]  /*d080*/  @!P6 MOV R28, R63 ;  /* 0x0000003f001ce202 */ /* 0x000fe20000000f00 */
[----:B------:R-:W-:Y:S02]  /*d090*/  @!P6 IMAD.MOV.U32 R29, RZ, RZ, R62 ;  /* 0x000000ffff1de224 */ /* 0x000fe400078e003e */
[----:B------:R-:W-:Y:S02]  /*d0a0*/  @!P6 IMAD.MOV.U32 R6, RZ, RZ, R65 ;  /* 0x000000ffff06e224 */ /* 0x000fe400078e0041 */
[----:B------:R-:W-:Y:S02]  /*d0b0*/  @!P6 IMAD.MOV.U32 R7, RZ, RZ, R0 ;  /* 0x000000ffff07e224 */ /* 0x000fe400078e0000 */
[----:B------:R-:W-:-:S04]  /*d0c0*/  @!P6 IMAD.WIDE R28, R198, 0x2, R28 ;  /* 0x00000002c61ce825 */ /* 0x000fc800078e021c */
[----:B------:R-:W-:Y:S01]  /*d0d0*/  @!P6 IMAD.WIDE R6, R198, 0x2, R6 ;  /* 0x00000002c606e825 */ /* 0x000fe200078e0206 */
[----:B------:R0:W5:Y:S03]  /*d0e0*/  @!P6 LD.E.64 R40, desc[UR60][R28.64] ;  /* 0x0000003c1c28e980 */ /* 0x000166000c101b00 */
[C---:B------:R-:W-:Y:S01]  /*d0f0*/  @!P5 IMAD.SHL.U32 R32, R225.reuse, 0x2, RZ ;  /* 0x00000002e120d824 */ /* 0x040fe200078e00ff */
[----:B------:R1:W5:Y:S01]  /*d100*/  @!P6 LD.E.64 R30, desc[UR60][R6.64] ;  /* 0x0000003c061ee980 */ /* 0x000362000c101b00 */
[----:B------:R-:W-:Y:S02]  /*d110*/  @!P5 SHF.L.U64.HI R33, R225, 0x1, R34 ;  /* 0x00000001e121d819 */ /* 0x000fe40000010222 */
[----:B------:R-:W-:Y:S02]  /*d120*/  CS2R R34, SRZ ;  /* 0x0000000000227805 */ /* 0x000fe4000001ff00 */
[----:B0-----:R-:W-:-:S04]  /*d130*/  CS2R R28, SRZ ;  /* 0x00000000001c7805 */ /* 0x001fc8000001ff00 */
[----:B------:R0:W5:Y:S01]  /*d140*/  @!P4 LD.E.64 R34, desc[UR60][R26.64] ;  /* 0x0000003c1a22c980 */ /* 0x000162000c101b00 */
[----:B-1----:R-:W-:-:S03]  /*d150*/  @!P5 IADD3 R6, P6, R63, R32, RZ ;  /* 0x000000203f06d210 */ /* 0x002fc60007fde0ff */
[----:B------:R1:W5:Y:S02]  /*d160*/  @!P3 LD.E.64 R28, desc[UR60][R20.64] ;  /* 0x0000003c141cb980 */ /* 0x000364000c101b00 */
[----:B------:R-:W-:Y:S01]  /*d170*/  @!P5 IMAD.X R7, R62, 0x1, R33, P6 ;  /* 0x000000013e07d824 */ /* 0x000fe200030e0621 */
[----:B------:R-:W-:Y:S02]  /*d180*/  @!P5 IADD3 R62, P6, R65, R32, RZ ;  /* 0x00000020413ed210 */ /* 0x000fe40007fde0ff */
[----:B0-----:R-:W-:-:S03]  /*d190*/  CS2R R26, SRZ ;  /* 0x00000000001a7805 */ /* 0x001fc6000001ff00 */
[----:B------:R-:W-:Y:S01]  /*d1a0*/  @!P5 IMAD.X R63, R0, 0x1, R33, P6 ;  /* 0x00000001003fd824 */ /* 0x000fe200030e0621 */
[----:B------:R-:W-:Y:S02]  /*d1b0*/  CS2R R32, SRZ ;  /* 0x0000000000207805 */ /* 0x000fe4000001ff00 */
[----:B-1----:R-:W-:Y:S01]  /*d1c0*/  CS2R R20, SRZ ;  /* 0x0000000000147805 */ /* 0x002fe2000001ff00 */
[----:B------:R0:W5:Y:S04]  /*d1d0*/  @!P3 LD.E.64 R26, desc[UR60][R14.64] ;  /* 0x0000003c0e1ab980 */ /* 0x000168000c101b00 */
[----:B------:R1:W5:Y:S04]  /*d1e0*/  @!P4 LD.E.64 R32, desc[UR60][R24.64] ;  /* 0x0000003c1820c980 */ /* 0x000368000c101b00 */
[----:B------:R2:W5:Y:S01]  /*d1f0*/  @!P2 LD.E.64 R20, desc[UR60][R10.64] ;  /* 0x0000003c0a14a980 */ /* 0x000562000c101b00 */
[----:B0-----:R-:W-:-:S02]  /*d200*/  CS2R R14, SRZ ;  /* 0x00000000000e7805 */ /* 0x001fc4000001ff00 */
[----:B-1----:R-:W-:-:S04]  /*d210*/  CS2R R24, SRZ ;  /* 0x0000000000187805 */ /* 0x002fc8000001ff00 */
[----:B------:R0:W5:Y:S01]  /*d220*/  @!P1 LD.E.64 R14, desc[UR60][R8.64] ;  /* 0x0000003c080e9980 */ /* 0x000162000c101b00 */
[----:B--2---:R-:W-:-:S03]  /*d230*/  CS2R R10, SRZ ;  /* 0x00000000000a7805 */ /* 0x004fc6000001ff00 */
[----:B------:R1:W5:Y:S04]  /*d240*/  @!P2 LD.E.64 R24, desc[UR60][R12.64] ;  /* 0x0000003c0c18a980 */ /* 0x000368000c101b00 */
[----:B------:R3:W5:Y:S01]  /*d250*/  @!P5 LD.E.64 R10, desc[UR60][R6.64] ;  /* 0x0000003c060ad980 */ /* 0x000762000c101b00 */
[----:B0-----:R-:W-:Y:S02]  /*d260*/  CS2R R8, SRZ ;  /* 0x0000000000087805 */ /* 0x001fe4000001ff00 */
[----:B-1----:R-:W-:-:S04]  /*d270*/  CS2R R12, SRZ ;  /* 0x00000000000c7805 */ /* 0x002fc8000001ff00 */
[----:B------:R3:W5:Y:S04]  /*d280*/  @!P5 LD.E.64 R8, desc[UR60][R62.64] ;  /* 0x0000003c3e08d980 */ /* 0x000768000c101b00 */
[----:B------:R3:W5:Y:S02]  /*d290*/  @!P1 LD.E.64 R12, desc[UR60][R4.64] ;  /* 0x0000003c040c9980 */ /* 0x000764000c101b00 */
.L_x_1700:
[----:B------:R-:W-:Y:S05]  /*d2a0*/  BSYNC B1 ;  /* 0x0000000000017941 */ /* 0x000fea0003800000 */
.L_x_1699:
[----:B0--3--:R-:W3:Y:S01]  /*d2b0*/  LDL R62, [R1+0x50] ;  /* 0x00005000013e7983 */ /* 0x009ee20000100800 */
[C---:B------:R-:W-:Y:S01]  /*d2c0*/  VIADD R6, R3.reuse, 0x12400 ;  /* 0x0001240003067836 */ /* 0x040fe20000000000 */
[----:B-----5:R-:W-:Y:S01]  /*d2d0*/  MOV R5, R30 ;  /* 0x0000001e00057202 */ /* 0x020fe20000000f00 */
[----:B--2---:R-:W-:Y:S01]  /*d2e0*/  VIADD R0, R3, 0x12440 ;  /* 0x0001244003007836 */ /* 0x004fe20000000000 */
[----:B------:R-:W-:Y:S01]  /*d2f0*/  VIADDMNMX R64, R64, -R81, 0x80, PT ;  /* 0x0000008040407446 */ /* 0x000fe20003800951 */
[----:B------:R-:W-:Y:S01]  /*d300*/  @P0 VIADD R0, R6, 0xffffffc0 ;  /* 0xffffffc006000836 */ /* 0x000fe20000000000 */
[----:B------:R-:W-:Y:S01]  /*d310*/  PRMT R86, R5, 0x7610, R86 ;  /* 0x0000761005567816 */ /* 0x000fe20000000056 */
[----:B------:R-:W-:Y:S01]  /*d320*/  IMAD.MOV.U32 R5, RZ, RZ, R31 ;  /* 0x000000ffff057224 */ /* 0x000fe200078e001f */
[----:B------:R-:W-:Y:S01]  /*d330*/  BSSY B1, `(.L_x_1701) ;  /* 0x000002b000017945 */ /* 0x000fe20003800000 */
[----:B------:R-:W-:Y:S01]  /*d340*/  IMAD.MOV.U32 R6, RZ, RZ, R32 ;  /* 0x000000ffff067224 */ /* 0x000fe200078e0020 */
[----:B------:R-:W-:Y:S01]  /*d350*/  ISETP.GE.AND P1, PT, R219, R64, PT ;  /* 0x00000040db00720c */ /* 0x000fe20003f26270 */
[----:B------:R-:W-:Y:S01]  /*d360*/  IMAD.MOV.U32 R7, RZ, RZ, R33 ;  /* 0x000000ffff077224 */ /* 0x000fe200078e0021 */
[----:B------:R-:W-:Y:S01]  /*d370*/  PRMT R86, R86, 0x5410, R5 ;  /* 0x0000541056567816 */ /* 0x000fe20000000005 */
[----:B------:R-:W-:-:S02]  /*d380*/  IMAD.MOV.U32 R5, RZ, RZ, R26 ;  /* 0x000000ffff057224 */ /* 0x000fc400078e001a */
[----:B-1----:R-:W-:Y:S01]  /*d390*/  IMAD.MOV.U32 R63, RZ, RZ, R34 ;  /* 0x000000ffff3f7224 */ /* 0x002fe200078e0022 */
[----:B------:R-:W-:Y:S01]  /*d3a0*/  PRMT R83, R6, 0x5410, R7 ;  /* 0x0000541006537816 */ /* 0x000fe20000000007 */
[----:B------:R-:W-:Y:S02]  /*d3b0*/  IMAD.MOV.U32 R6, RZ, RZ, R27 ;  /* 0x000000ffff067224 */ /* 0x000fe400078e001b */
        /* <DEDUP_REMOVED lines=20> */
[----:B---3--:R-:W-:-:S04]  /*d500*/  LEA.HI R4, R62, R62, RZ, 0x1 ;  /* 0x0000003e3e047211 */ /* 0x008fc800078f08ff */
[----:B------:R-:W-:-:S05]  /*d510*/  LOP3.LUT R4, R4, 0xfffffffe, RZ, 0xc0, !PT ;  /* 0xfffffffe04047812 */ /* 0x000fca00078ec0ff */
[----:B------:R-:W-:Y:S02]  /*d520*/  IMAD.IADD R4, R62, 0x1, -R4 ;  /* 0x000000013e047824 */ /* 0x000fe400078e0a04 */
[----:B------:R-:W-:-:S03]  /*d530*/  IMAD.MOV.U32 R62, RZ, RZ, R8 ;  /* 0x000000ffff3e7224 */ /* 0x000fc600078e0008 */
[----:B------:R-:W-:Y:S02]  /*d540*/  SHF.L.U32 R4, R4, 0x1f, RZ ;  /* 0x0000001f04047819 */ /* 0x000fe400000006ff */
[----:B------:R-:W-:Y:S01]  /*d550*/  PRMT R62, R62, 0x5410, R5 ;  /* 0x000054103e3e7816 */ /* 0x000fe20000000005 */
[----:B------:R-:W-:Y:S01]  /*d560*/  IMAD.MOV.U32 R5, RZ, RZ, R35 ;  /* 0x000000ffff057224 */ /* 0x000fe200078e0023 */
[----:B------:R-:W0:Y:S04]  /*d570*/  SYNCS.PHASECHK.TRANS64.TRYWAIT P0, [R17+URZ+0x30800], R4 ;  /* 0x03080004110075a7 */ /* 0x000e28000800017f */
[----:B------:R-:W-:Y:S01]  /*d580*/  PRMT R84, R84, 0x5410, R5 ;  /* 0x0000541054547816 */ /* 0x000fe20000000005 */
[----:B------:R-:W-:-:S05]  /*d590*/  IMAD.MOV.U32 R5, RZ, RZ, R24 ;  /* 0x000000ffff057224 */ /* 0x000fca00078e0018 */
[----:B------:R-:W-:Y:S01]  /*d5a0*/  PRMT R73, R5, 0x5410, R6 ;  /* 0x0000541005497816 */ /* 0x000fe20000000006 */
[----:B------:R-:W-:Y:S02]  /*d5b0*/  IMAD.MOV.U32 R5, RZ, RZ, R10 ;  /* 0x000000ffff057224 */ /* 0x000fe400078e000a */
[----:B------:R-:W-:Y:S01]  /*d5c0*/  IMAD.MOV.U32 R6, RZ, RZ, R11 ;  /* 0x000000ffff067224 */ /* 0x000fe200078e000b */
[----:B0-----:R-:W-:Y:S06]  /*d5d0*/  @!P0 BRA `(.L_x_1702) ;  /* 0x000001fc00b48947 */ /* 0x001fec0003800000 */
.L_x_2040:
[----:B------:R-:W-:Y:S05]  /*d5e0*/  BSYNC B1 ;  /* 0x0000000000017941 */ /* 0x000fea0003800000 */
.L_x_1701:
        /* <DEDUP_REMOVED lines=13> */
[--C-:B------:R-:W-:Y:S01]  /*d6c0*/  SHF.R.U32.HI R93, RZ, 0x10, R59.reuse ;  /* 0x00000010ff5d7819 */ /* 0x100fe2000001163b */
[----:B------:R-:W-:Y:S01]  /*d6d0*/  HADD2.F32 R89, -RZ, R89.H0_H0 ;  /* 0x20000059ff597230 */ /* 0x000fe20000004100 */
[----:B------:R-:W-:Y:S01]  /*d6e0*/  SHF.R.U64 R58, R58, 0x10, R59 ;  /* 0x000000103a3a7819 */ /* 0x000fe2000000123b */
[----:B------:R-:W-:Y:S01]  /*d6f0*/  HADD2.F32 R59, -RZ, R80.H0_H0 ;  /* 0x20000050ff3b7230 */ /* 0x000fe20000004100 */
[--C-:B------:R-:W-:Y:S01]  /*d700*/  SHF.R.U32.HI R91, RZ, 0x10, R61.reuse ;  /* 0x00000010ff5b7819 */ /* 0x100fe2000001163d */
[----:B------:R-:W-:Y:S01]  /*d710*/  HADD2.F32 R93, -RZ, R93.H0_H0 ;  /* 0x2000005dff5d7230 */ /* 0x000fe20000004100 */
[----:B------:R-:W-:Y:S01]  /*d720*/  SHF.R.U64 R60, R60, 0x10, R61 ;  /* 0x000000103c3c7819 */ /* 0x000fe2000000123d */
[----:B------:R-:W-:Y:S02]  /*d730*/  HADD2.F32 R58, -RZ, R58.H0_H0 ;  /* 0x2000003aff3a7230 */ /* 0x000fe40000004100 */
[----:B------:R-:W-:-:S02]  /*d740*/  HADD2.F32 R91, -RZ, R91.H0_H0 ;  /* 0x2000005bff5b7230 */ /* 0x000fc40000004100 */
[----:B------:R-:W-:Y:S02]  /*d750*/  HADD2.F32 R60, -RZ, R60.H0_H0 ;  /* 0x2000003cff3c7230 */ /* 0x000fe40000004100 */
[--C-:B0-----:R-:W-:Y:S02]  /*d760*/  HADD2.F32 R80, -RZ, R7.reuse.H0_H0 ;  /* 0x20000007ff507230 */ /* 0x101fe40000004100 */
[----:B------:R-:W-:Y:S02]  /*d770*/  HADD2.F32 R7, -RZ, R7.H1_H1 ;  /* 0x30000007ff077230 */ /* 0x000fe40000004100 */
[--C-:B------:R-:W-:Y:S02]  /*d780*/  HADD2.F32 R92, -RZ, R4.reuse.H1_H1 ;  /* 0x30000004ff5c7230 */ /* 0x100fe40000004100 */
[----:B------:R-:W-:Y:S02]  /*d790*/  HADD2.F32 R82, -RZ, R4.H0_H0 ;  /* 0x20000004ff527230 */ /* 0x000fe40000004100 */
[----:B------:R-:W-:Y:S01]  /*d7a0*/  FMUL.FTZ R95, R7, R93 ;  /* 0x0000005d075f7220 */ /* 0x000fe20000410000 */
[----:B------:R-:W-:-:S02]  /*d7b0*/  HADD2.F32 R4, -RZ, R6.H0_H0 ;  /* 0x20000006ff047230 */ /* 0x000fc40000004100 */
[-C--:B------:R-:W-:Y:S01]  /*d7c0*/  FMUL.FTZ R94, R7, R91.reuse ;  /* 0x0000005b075e7220 */ /* 0x080fe20000410000 */
[----:B------:R-:W-:Y:S02]  /*d7d0*/  HADD2.F32 R61, -RZ, R6.H1_H1 ;  /* 0x30000006ff3d7230 */ /* 0x000fe40000004100 */
[----:B------:R-:W-:Y:S01]  /*d7e0*/  FFMA.FTZ R7, R80, R91, -R95 ;  /* 0x0000005b50077223 */ /* 0x000fe2000001085f */
[--C-:B------:R-:W-:Y:S02]  /*d7f0*/  HADD2.F32 R6, -RZ, R5.reuse.H0_H0 ;  /* 0x20000005ff067230 */ /* 0x100fe40000004100 */
[C---:B------:R-:W-:Y:S01]  /*d800*/  FMUL.FTZ R91, R92.reuse, R89 ;  /* 0x000000595c5b7220 */ /* 0x040fe20000410000 */
[----:B------:R-:W-:Y:S02]  /*d810*/  HADD2.F32 R81, -RZ, R5.H1_H1 ;  /* 0x30000005ff517230 */ /* 0x000fe40000004100 */
[----:B------:R-:W-:Y:S01]  /*d820*/  FMUL.FTZ R5, R92, R59 ;  /* 0x0000003b5c057220 */ /* 0x000fe20000410000 */
[----:B------:R-:W-:-:S03]  /*d830*/  FFMA.FTZ R80, R80, R93, R94 ;  /* 0x0000005d50507223 */ /* 0x000fc6000001005e */
[C---:B------:R-:W-:Y:S01]  /*d840*/  FFMA.FTZ R5, R82.reuse, R89, -R5 ;  /* 0x0000005952057223 */ /* 0x040fe20000010805 */
[--C-:B------:R-:W-:Y:S02]  /*d850*/  HADD2.F32 R89, -RZ, R90.reuse.H1_H1 ;  /* 0x3000005aff597230 */ /* 0x100fe40000004100 */
[----:B------:R-:W-:Y:S01]  /*d860*/  FFMA.FTZ R82, R82, R59, R91 ;  /* 0x0000003b52527223 */ /* 0x000fe2000001005b */
[----:B------:R-:W-:Y:S02]  /*d870*/  HADD2.F32 R90, -RZ, R90.H0_H0 ;  /* 0x2000005aff5a7230 */ /* 0x000fe40000004100 */
[C---:B------:R-:W-:Y:S01]  /*d880*/  FMUL.FTZ R59, R81.reuse, R58 ;  /* 0x0000003a513b7220 */ /* 0x040fe20000410000 */
[----:B------:R-:W-:Y:S01]  /*d890*/  FMUL.FTZ R81, R81, R60 ;  /* 0x0000003c51517220 */ /* 0x000fe20000410000 */
[C---:B------:R-:W-:Y:S01]  /*d8a0*/  FMUL.FTZ R91, R61.reuse, R89 ;  /* 0x000000593d5b7220 */ /* 0x040fe20000410000 */
[----:B------:R-:W-:Y:S01]  /*d8b0*/  F2FP.F16.F32.PACK_AB R7, R80, R7 ;  /* 0x000000075007723e */ /* 0x000fe200000000ff */
[----:B------:R-:W-:Y:S01]  /*d8c0*/  FMUL.FTZ R92, R61, R90 ;  /* 0x0000005a3d5c7220 */ /* 0x000fe20000410000 */
[----:B------:R-:W-:Y:S01]  /*d8d0*/  FFMA.FTZ R59, R6, R60, -R59 ;  /* 0x0000003c063b7223 */ /* 0x000fe2000001083b */
[----:B------:R-:W-:Y:S01]  /*d8e0*/  FFMA.FTZ R91, R4, R90, -R91 ;  /* 0x0000005a045b7223 */ /* 0x000fe2000001085b */
[----:B------:R-:W-:Y:S01]  /*d8f0*/  FFMA.FTZ R58, R6, R58, R81 ;  /* 0x0000003a063a7223 */ /* 0x000fe20000010051 */
[----:B------:R-:W-:Y:S01]  /*d900*/  FFMA.FTZ R92, R4, R89, R92 ;  /* 0x00000059045c7223 */ /* 0x000fe2000001005c */
[----:B------:R-:W-:-:S03]  /*d910*/  F2FP.F16.F32.PACK_AB R4, R82, R5 ;  /* 0x000000055204723e */ /* 0x000fc600000000ff */
[----:B------:R-:W-:Y:S02]  /*d920*/  F2FP.F16.F32.PACK_AB R5, R58, R59 ;  /* 0x0000003b3a05723e */ /* 0x000fe400000000ff */
[----:B------:R-:W-:-:S05]  /*d930*/  F2FP.F16.F32.PACK_AB R6, R92, R91 ;  /* 0x0000005b5c06723e */ /* 0x000fca00000000ff */
[----:B------:R0:W-:Y:S02]  /*d940*/  STS.128 [R3+0x12400], R4 ;  /* 0x0124000403007388 */ /* 0x0001e40000000c00 */
.L_x_1706:
[----:B------:R-:W-:Y:S05]  /*d950*/  BSYNC B2 ;  /* 0x0000000000027941 */ /* 0x000fea0003800000 */
.L_x_1705:
[----:B------:R-:W-:Y:S04]  /*d960*/  BSSY B2, `(.L_x_1707) ;  /* 0x000002c000027945 */ /* 0x000fe80003800000 */
[----:B------:R-:W-:Y:S05]  /*d970*/  @P1 BRA `(.L_x_1708) ;  /* 0x0000000000a81947 */ /* 0x000fea0003800000 */
[----:B0-----:R-:W0:Y:S01]  /*d980*/  LDS.128 R4, [R0] ;  /* 0x0000000000047984 */ /* 0x001e220000000c00 */
[----:B------:R-:W-:Y:S01]  /*d990*/  SHF.R.U32.HI R60, RZ, 0x10, R57 ;  /* 0x00000010ff3c7819 */ /* 0x000fe20000011639 */
[--C-:B------:R-:W-:Y:S01]  /*d9a0*/  HADD2.F32 R59, -RZ, R88.reuse.H1_H1 ;  /* 0x30000058ff3b7230 */ /* 0x100fe20000004100 */
[----:B------:R-:W-:Y:S01]  /*d9b0*/  SHF.R.U32.HI R61, RZ, 0x10, R55 ;  /* 0x00000010ff3d7819 */ /* 0x000fe20000011637 */
[----:B------:R-:W-:Y:S01]  /*d9c0*/  HADD2.F32 R88, -RZ, R88.H0_H0 ;  /* 0x20000058ff587230 */ /* 0x000fe20000004100 */
[----:B------:R-:W-:Y:S01]  /*d9d0*/  SHF.R.U64 R56, R56, 0x10, R57 ;  /* 0x0000001038387819 */ /* 0x000fe20000001239 */
[----:B------:R-:W-:Y:S01]  /*d9e0*/  HADD2.F32 R60, -RZ, R60.H0_H0 ;  /* 0x2000003cff3c7230 */ /* 0x000fe20000004100 */
[----:B------:R-:W-:Y:S01]  /*d9f0*/  SHF.R.U64 R89, R54, 0x10, R55 ;  /* 0x0000001036597819 */ /* 0x000fe20000001237 */
[----:B------:R-:W-:Y:S02]  /*da00*/  HADD2.F32 R61, -RZ, R61.H0_H0 ;  /* 0x2000003dff3d7230 */ /* 0x000fe40000004100 */
[----:B------:R-:W-:-:S02]  /*da10*/  HADD2.F32 R56, -RZ, R56.H0_H0 ;  /* 0x20000038ff387230 */ /* 0x000fc40000004100 */
[--C-:B0-----:R-:W-:Y:S02]  /*da20*/  HADD2.F32 R58, -RZ, R7.reuse.H1_H1 ;  /* 0x30000007ff3a7230 */ /* 0x101fe40000004100 */
[----:B------:R-:W-:Y:S02]  /*da30*/  HADD2.F32 R57, -RZ, R7.H0_H0 ;  /* 0x20000007ff397230 */ /* 0x000fe40000004100 */
[--C-:B------:R-:W-:Y:S02]  /*da40*/  HADD2.F32 R7, -RZ, R4.reuse.H0_H0 ;  /* 0x20000004ff077230 */ /* 0x100fe40000004100 */
[C---:B------:R-:W-:Y:S01]  /*da50*/  FMUL.FTZ R80, R58.reuse, R61 ;  /* 0x0000003d3a507220 */ /* 0x040fe20000410000 */
[----:B------:R-:W-:Y:S02]  /*da60*/  HADD2.F32 R4, -RZ, R4.H1_H1 ;  /* 0x30000004ff047230 */ /* 0x000fe40000004100 */
[----:B------:R-:W-:Y:S01]  /*da70*/  FMUL.FTZ R82, R58, R60 ;  /* 0x0000003c3a527220 */ /* 0x000fe20000410000 */
[----:B------:R-:W-:-:S02]  /*da80*/  HADD2.F32 R54, -RZ, R6.H0_H0 ;  /* 0x20000006ff367230 */ /* 0x000fc40000004100 */
[C---:B------:R-:W-:Y:S01]  /*da90*/  FFMA.FTZ R80, R57.reuse, R60, -R80 ;  /* 0x0000003c39507223 */ /* 0x040fe20000010850 */
[----:B------:R-:W-:Y:S02]  /*daa0*/  HADD2.F32 R55, -RZ, R6.H1_H1 ;  /* 0x30000006ff377230 */ /* 0x000fe40000004100 */
[----:B------:R-:W-:Y:S01]  /*dab0*/  FFMA.FTZ R81, R57, R61, R82 ;  /* 0x0000003d39517223 */ /* 0x000fe20000010052 */
[C---:B------:R-:W-:Y:S01]  /*dac0*/  FMUL.FTZ R58, R4.reuse, R88 ;  /* 0x00000058043a7220 */ /* 0x040fe20000410000 */
[----:B------:R-:W-:Y:S02]  /*dad0*/  HADD2.F32 R57, -RZ, R85.H1_H1 ;  /* 0x30000055ff397230 */ /* 0x000fe40000004100 */
[-C--:B------:R-:W-:Y:S01]  /*dae0*/  FMUL.FTZ R60, R4, R59.reuse ;  /* 0x0000003b043c7220 */ /* 0x080fe20000410000 */
[----:B------:R-:W-:Y:S02]  /*daf0*/  HADD2.F32 R6, -RZ, R5.H0_H0 ;  /* 0x20000005ff067230 */ /* 0x000fe40000004100 */
[----:B------:R-:W-:Y:S01]  /*db00*/  FFMA.FTZ R58, R7, R59, -R58 ;  /* 0x0000003b073a7223 */ /* 0x000fe2000001083a */
[----:B------:R-:W-:-:S02]  /*db10*/  HADD2.F32 R85, -RZ, R85.H0_H0 ;  /* 0x20000055ff557230 */ /* 0x000fc40000004100 */
[----:B------:R-:W-:Y:S01]  /*db20*/  FFMA.FTZ R59, R7, R88, R60 ;  /* 0x00000058073b7223 */ /* 0x000fe2000001003c */
[----:B------:R-:W-:Y:S02]  /*db30*/  HADD2.F32 R5, -RZ, R5.H1_H1 ;  /* 0x30000005ff057230 */ /* 0x000fe40000004100 */
[C---:B------:R-:W-:Y:S01]  /*db40*/  FMUL.FTZ R61, R55.reuse, R57 ;  /* 0x00000039373d7220 */ /* 0x040fe20000410000 */
[----:B------:R-:W-:Y:S02]  /*db50*/  HADD2.F32 R4, -RZ, R89.H0_H0 ;  /* 0x20000059ff047230 */ /* 0x000fe40000004100 */
[-C--:B------:R-:W-:Y:S01]  /*db60*/  FMUL.FTZ R60, R55, R85.reuse ;  /* 0x00000055373c7220 */ /* 0x080fe20000410000 */
[C---:B------:R-:W-:Y:S01]  /*db70*/  FMUL.FTZ R55, R5.reuse, R56 ;  /* 0x0000003805377220 */ /* 0x040fe20000410000 */
[C---:B------:R-:W-:Y:S01]  /*db80*/  FFMA.FTZ R61, R54.reuse, R85, -R61 ;  /* 0x00000055363d7223 */ /* 0x040fe2000001083d */
[-C--:B------:R-:W-:Y:S01]  /*db90*/  FMUL.FTZ R7, R5, R4.reuse ;  /* 0x0000000405077220 */ /* 0x080fe20000410000 */
[----:B------:R-:W-:Y:S01]  /*dba0*/  FFMA.FTZ R60, R54, R57, R60 ;  /* 0x00000039363c7223 */ /* 0x000fe2000001003c */
[C---:B------:R-:W-:Y:S01]  /*dbb0*/  FFMA.FTZ R54, R6.reuse, R4, R55 ;  /* 0x0000000406367223 */ /* 0x040fe20000010037 */
[----:B------:R-:W-:Y:S01]  /*dbc0*/  F2FP.F16.F32.PACK_AB R4, R59, R58 ;  /* 0x0000003a3b04723e */ /* 0x000fe200000000ff */
[----:B------:R-:W-:Y:S01]  /*dbd0*/  FFMA.FTZ R5, R6, R56, -R7 ;  /* 0x0000003806057223 */ /* 0x000fe20000010807 */
[----:B------:R-:W-:-:S02]  /*dbe0*/  F2FP.F16.F32.PACK_AB R7, R81, R80 ;  /* 0x000000505107723e */ /* 0x000fc400000000ff */
[----:B------:R-:W-:Y:S02]  /*dbf0*/  F2FP.F16.F32.PACK_AB R6, R60, R61 ;  /* 0x0000003d3c06723e */ /* 0x000fe400000000ff */
[----:B------:R-:W-:-:S05]  /*dc00*/  F2FP.F16.F32.PACK_AB R5, R54, R5 ;  /* 0x000000053605723e */ /* 0x000fca00000000ff */
[----:B------:R1:W-:Y:S02]  /*dc10*/  STS.128 [R0], R4 ;  /* 0x0000000400007388 */ /* 0x0003e40000000c00 */
.L_x_1708:
[----:B------:R-:W-:Y:S05]  /*dc20*/  BSYNC B2 ;  /* 0x0000000000027941 */ /* 0x000fea0003800000 */
.L_x_1707:
[----:B------:R-:W-:Y:S04]  /*dc30*/  BSSY B2, `(.L_x_1709) ;  /* 0x000002c000027945 */ /* 0x000fe80003800000 */
[----:B------:R-:W-:Y:S05]  /*dc40*/  @P2 BRA `(.L_x_1710) ;  /* 0x0000000000a82947 */ /* 0x000fea0003800000 */
[----:B01----:R-:W0:Y:S01]  /*dc50*/  LDS.128 R4, [R3+0x16400] ;  /* 0x0164000003047984 */ /* 0x003e220000000c00 */
[----:B------:R-:W-:Y:S01]  /*dc60*/  SHF.R.U32.HI R55, RZ, 0x10, R53 ;  /* 0x00000010ff377819 */ /* 0x000fe20000011635 */
[----:B------:R-:W-:Y:S01]  /*dc70*/  HADD2.F32 R54, -RZ, R79.H0_H0 ;  /* 0x2000004fff367230 */ /* 0x000fe20000004100 */
[----:B------:R-:W-:Y:S01]  /*dc80*/  SHF.R.U32.HI R57, RZ, 0x10, R51 ;  /* 0x00000010ff397819 */ /* 0x000fe20000011633 */
[--C-:B------:R-:W-:Y:S01]  /*dc90*/  HADD2.F32 R56, -RZ, R78.reuse.H0_H0 ;  /* 0x2000004eff387230 */ /* 0x100fe20000004100 */
[----:B------:R-:W-:Y:S01]  /*dca0*/  SHF.R.U64 R81, R52, 0x10, R53 ;  /* 0x0000001034517819 */ /* 0x000fe20000001235 */
[----:B------:R-:W-:Y:S01]  /*dcb0*/  HADD2.F32 R55, -RZ, R55.H0_H0 ;  /* 0x20000037ff377230 */ /* 0x000fe20000004100 */
[----:B------:R-:W-:Y:S01]  /*dcc0*/  SHF.R.U64 R61, R50, 0x10, R51 ;  /* 0x00000010323d7819 */ /* 0x000fe20000001233 */
[----:B------:R-:W-:Y:S02]  /*dcd0*/  HADD2.F32 R57, -RZ, R57.H0_H0 ;  /* 0x20000039ff397230 */ /* 0x000fe40000004100 */
[----:B------:R-:W-:-:S02]  /*dce0*/  HADD2.F32 R78, -RZ, R78.H1_H1 ;  /* 0x3000004eff4e7230 */ /* 0x000fc40000004100 */
[----:B------:R-:W-:Y:S02]  /*dcf0*/  HADD2.F32 R79, -RZ, R79.H1_H1 ;  /* 0x3000004fff4f7230 */ /* 0x000fe40000004100 */
[--C-:B0-----:R-:W-:Y:S02]  /*dd00*/  HADD2.F32 R53, -RZ, R7.reuse.H1_H1 ;  /* 0x30000007ff357230 */ /* 0x101fe40000004100 */
[----:B------:R-:W-:Y:S02]  /*dd10*/  HADD2.F32 R52, -RZ, R7.H0_H0 ;  /* 0x20000007ff347230 */ /* 0x000fe40000004100 */
[--C-:B------:R-:W-:Y:S02]  /*dd20*/  HADD2.F32 R7, -RZ, R4.reuse.H0_H0 ;  /* 0x20000004ff077230 */ /* 0x100fe40000004100 */
[C---:B------:R-:W-:Y:S01]  /*dd30*/  FMUL.FTZ R60, R53.reuse, R55 ;  /* 0x00000037353c7220 */ /* 0x040fe20000410000 */
[----:B------:R-:W-:Y:S02]  /*dd40*/  HADD2.F32 R4, -RZ, R4.H1_H1 ;  /* 0x30000004ff047230 */ /* 0x000fe40000004100 */
[----:B------:R-:W-:Y:S01]  /*dd50*/  FMUL.FTZ R59, R53, R57 ;  /* 0x00000039353b7220 */ /* 0x000fe20000410000 */
[----:B------:R-:W-:-:S02]  /*dd60*/  HADD2.F32 R50, -RZ, R6.H0_H0 ;  /* 0x20000006ff327230 */ /* 0x000fc40000004100 */
[----:B------:R-:W-:Y:S01]  /*dd70*/  FFMA.FTZ R80, R52, R57, R60 ;  /* 0x0000003934507223 */ /* 0x000fe2000001003c */
[----:B------:R-:W-:Y:S02]  /*dd80*/  HADD2.F32 R51, -RZ, R6.H1_H1 ;  /* 0x30000006ff337230 */ /* 0x000fe40000004100 */
[----:B------:R-:W-:Y:S01]  /*dd90*/  FMUL.FTZ R58, R4, R56 ;  /* 0x00000038043a7220 */ /* 0x000fe20000410000 */
[--C-:B------:R-:W-:Y:S02]  /*dda0*/  HADD2.F32 R6, -RZ, R5.reuse.H0_H0 ;  /* 0x20000005ff067230 */ /* 0x100fe40000004100 */
[----:B------:R-:W-:Y:S01]  /*ddb0*/  FFMA.FTZ R59, R52, R55, -R59 ;  /* 0x00000037343b7223 */ /* 0x000fe2000001083b */
[-C--:B------:R-:W-:Y:S01]  /*ddc0*/  FMUL.FTZ R60, R4, R54.reuse ;  /* 0x00000036043c7220 */ /* 0x080fe20000410000 */
[----:B------:R-:W-:Y:S02]  /*ddd0*/  HADD2.F32 R5, -RZ, R5.H1_H1 ;  /* 0x30000005ff057230 */ /* 0x000fe40000004100 */
[----:B------:R-:W-:Y:S01]  /*dde0*/  FFMA.FTZ R58, R7, R54, -R58 ;  /* 0x00000036073a7223 */ /* 0x000fe2000001083a */
[----:B------:R-:W-:-:S02]  /*ddf0*/  HADD2.F32 R52, -RZ, R61.H0_H0 ;  /* 0x2000003dff347230 */ /* 0x000fc40000004100 */
[----:B------:R-:W-:Y:S01]  /*de00*/  FFMA.FTZ R53, R7, R56, R60 ;  /* 0x0000003807357223 */ /* 0x000fe2000001003c */
[----:B------:R-:W-:Y:S02]  /*de10*/  HADD2.F32 R4, -RZ, R81.H0_H0 ;  /* 0x20000051ff047230 */ /* 0x000fe40000004100 */
[C---:B------:R-:W-:Y:S01]  /*de20*/  FMUL.FTZ R55, R51.reuse, R78 ;  /* 0x0000004e33377220 */ /* 0x040fe20000410000 */
[-C--:B------:R-:W-:Y:S01]  /*de30*/  FMUL.FTZ R57, R51, R79.reuse ;  /* 0x0000004f33397220 */ /* 0x080fe20000410000 */
[C---:B------:R-:W-:Y:S01]  /*de40*/  FMUL.FTZ R7, R5.reuse, R52 ;  /* 0x0000003405077220 */ /* 0x040fe20000410000 */
[----:B------:R-:W-:Y:S01]  /*de50*/  FMUL.FTZ R51, R5, R4 ;  /* 0x0000000405337220 */ /* 0x000fe20000410000 */
[C---:B------:R-:W-:Y:S01]  /*de60*/  FFMA.FTZ R55, R50.reuse, R79, -R55 ;  /* 0x0000004f32377223 */ /* 0x040fe20000010837 */
[----:B------:R-:W-:Y:S01]  /*de70*/  FFMA.FTZ R50, R50, R78, R57 ;  /* 0x0000004e32327223 */ /* 0x000fe20000010039 */
[C---:B------:R-:W-:Y:S01]  /*de80*/  FFMA.FTZ R5, R6.reuse, R4, -R7 ;  /* 0x0000000406057223 */ /* 0x040fe20000010807 */
[----:B------:R-:W-:Y:S01]  /*de90*/  FFMA.FTZ R52, R6, R52, R51 ;  /* 0x0000003406347223 */ /* 0x000fe20000010033 */
[----:B------:R-:W-:-:S02]  /*dea0*/  F2FP.F16.F32.PACK_AB R7, R80, R59 ;  /* 0x0000003b5007723e */ /* 0x000fc400000000ff */
[----:B------:R-:W-:Y:S02]  /*deb0*/  F2FP.F16.F32.PACK_AB R6, R50, R55 ;  /* 0x000000373206723e */ /* 0x000fe400000000ff */
[----:B------:R-:W-:Y:S02]  /*dec0*/  F2FP.F16.F32.PACK_AB R4, R53, R58 ;  /* 0x0000003a3504723e */ /* 0x000fe400000000ff */
[----:B------:R-:W-:-:S05]  /*ded0*/  F2FP.F16.F32.PACK_AB R5, R52, R5 ;  /* 0x000000053405723e */ /* 0x000fca00000000ff */
[----:B------:R2:W-:Y:S02]  /*dee0*/  STS.128 [R3+0x16400], R4 ;  /* 0x0164000403007388 */ /* 0x0005e40000000c00 */
.L_x_1710:
[----:B------:R-:W-:Y:S05]  /*def0*/  BSYNC B2 ;  /* 0x0000000000027941 */ /* 0x000fea0003800000 */
.L_x_1709:
[----:B------:R-:W-:Y:S04]  /*df00*/  BSSY B2, `(.L_x_1711) ;  /* 0x000002c000027945 */ /* 0x000fe80003800000 */
[----:B------:R-:W-:Y:S05]  /*df10*/  @P3 BRA `(.L_x_1712) ;  /* 0x0000000000a83947 */ /* 0x000fea0003800000 */
[----:B012---:R-:W0:Y:S01]  /*df20*/  LDS.128 R4, [R0+0x4000] ;  /* 0x0040000000047984 */ /* 0x007e220000000c00 */
        /* <DEDUP_REMOVED lines=41> */
.L_x_1712:
[----:B------:R-:W-:Y:S05]  /*e1c0*/  BSYNC B2 ;  /* 0x0000000000027941 */ /* 0x000fea0003800000 */
.L_x_1711:
[----:B------:R-:W-:Y:S04]  /*e1d0*/  BSSY B2, `(.L_x_1713) ;  /* 0x000002c000027945 */ /* 0x000fe80003800000 */
[----:B------:R-:W-:Y:S05]  /*e1e0*/  @P4 BRA `(.L_x_1714) ;  /* 0x0000000000a84947 */ /* 0x000fea0003800000 */
[----:B0123--:R-:W0:Y:S01]  /*e1f0*/  LDS.128 R4, [R3+0x1a400] ;  /* 0x01a4000003047984 */ /* 0x00fe220000000c00 */
        /* <DEDUP_REMOVED lines=41> */
.L_x_1714:
[----:B------:R-:W-:Y:S05]  /*e490*/  BSYNC B2 ;  /* 0x0000000000027941 */ /* 0x000fea0003800000 */
.L_x_1713:
[----:B------:R-:W-:Y:S05]  /*e4a0*/  @P5 BRA `(.L_x_1704) ;  /* 0x0000000000a85947 */ /* 0x000fea0003800000 */
[----:B01234-:R-:W0:Y:S01]  /*e4b0*/  LDS.128 R4, [R0+0x8000] ;  /* 0x0080000000047984 */ /* 0x01fe220000000c00 */
[----:B------:R-:W-:Y:S01]  /*e4c0*/  SHF.R.U32.HI R43, RZ, 0x10, R37 ;  /* 0x00000010ff2b7819 */ /* 0x000fe20000011625 */
[----:B------:R-:W-:Y:S01]  /*e4d0*/  HADD2.F32 R42, -RZ, R69.H0_H0 ;  /* 0x20000045ff2a7230 */ /* 0x000fe20000004100 */
[--C-:B------:R-:W-:Y:S01]  /*e4e0*/  SHF.R.U32.HI R45, RZ, 0x10, R39.reuse ;  /* 0x00000010ff2d7819 */ /* 0x100fe20000011627 */
        /* <DEDUP_REMOVED lines=38> */
.L_x_1704:
[----:B------:R-:W-:Y:S05]  /*e750*/  BSYNC B1 ;  /* 0x0000000000017941 */ /* 0x000fea0003800000 */
.L_x_1703:
        /* <DEDUP_REMOVED lines=13> */
[--C-:B------:R-:W-:Y:S01]  /*e830*/  SHF.R.U64 R47, R40, 0x10, R41.reuse ;  /* 0x00000010282f7819 */ /* 0x100fe20000001229 */
[----:B------:R-:W-:Y:S01]  /*e840*/  HADD2.F32 R38, -RZ, R87.H0_H0 ;  /* 0x20000057ff267230 */ /* 0x000fe20000004100 */
[----:B------:R-:W-:Y:S01]  /*e850*/  SHF.R.U32.HI R39, RZ, 0x10, R41 ;  /* 0x00000010ff277819 */ /* 0x000fe20000011629 */
[--C-:B------:R-:W-:Y:S01]  /*e860*/  HADD2.F32 R40, -RZ, R86.reuse.H0_H0 ;  /* 0x20000056ff287230 */ /* 0x100fe20000004100 */
[--C-:B------:R-:W-:Y:S01]  /*e870*/  SHF.R.U32.HI R41, RZ, 0x10, R31.reuse ;  /* 0x00000010ff297819 */ /* 0x100fe2000001161f */
[----:B------:R-:W-:Y:S01]  /*e880*/  HADD2.F32 R86, -RZ, R86.H1_H1 ;  /* 0x30000056ff567230 */ /* 0x000fe20000004100 */
[----:B------:R-:W-:Y:S01]  /*e890*/  SHF.R.U64 R45, R30, 0x10, R31 ;  /* 0x000000101e2d7819 */ /* 0x000fe2000000121f */
[----:B------:R-:W-:Y:S02]  /*e8a0*/  HADD2.F32 R39, -RZ, R39.H0_H0 ;  /* 0x20000027ff277230 */ /* 0x000fe40000004100 */
[----:B------:R-:W-:-:S02]  /*e8b0*/  HADD2.F32 R41, -RZ, R41.H0_H0 ;  /* 0x20000029ff297230 */ /* 0x000fc40000004100 */
        /* <DEDUP_REMOVED lines=32> */
.L_x_1717:
[----:B------:R-:W-:Y:S05]  /*eac0*/  BSYNC B1 ;  /* 0x0000000000017941 */ /* 0x000fea0003800000 */
.L_x_1716:
[----:B------:R-:W-:Y:S04]  /*ead0*/  BSSY B1, `(.L_x_1718) ;  /* 0x000002c000017945 */ /* 0x000fe80003800000 */
[----:B------:R-:W-:Y:S05]  /*eae0*/  @P1 BRA `(.L_x_1719) ;  /* 0x0000000000a81947 */ /* 0x000fea0003800000 */
[----:B0-----:R-:W0:Y:S01]  /*eaf0*/  LDS.128 R4, [R0+0x2000] ;  /* 0x0020000000047984 */ /* 0x001e220000000c00 */
        /* <DEDUP_REMOVED lines=28> */
[CC--:B------:R-:W-:Y:S01]  /*ecc0*/  FMUL.FTZ R35, R31.reuse, R83.reuse ;  /* 0x000000531f237220 */ /* 0x0c0fe20000410000 */
[----:B------:R-:W-:Y:S01]  /*ecd0*/  FMUL.FTZ R34, R31, R84 ;  /* 0x000000541f227220 */ /* 0x000fe20000410000 */
        /* <DEDUP_REMOVED lines=11> */
.L_x_1719:
[----:B------:R-:W-:Y:S05]  /*ed90*/  BSYNC B1 ;  /* 0x0000000000017941 */ /* 0x000fea0003800000 */
.L_x_1718:
        /* <DEDUP_REMOVED lines=44> */
.L_x_1721:
[----:B------:R-:W-:Y:S05]  /*f060*/  BSYNC B1 ;  /* 0x0000000000017941 */ /* 0x000fea0003800000 */
.L_x_1720:
        /* <DEDUP_REMOVED lines=44> */
.L_x_1723:
[----:B------:R-:W-:Y:S05]  /*f330*/  BSYNC B1 ;  /* 0x0000000000017941 */ /* 0x000fea0003800000 */
.L_x_1722:
[----:B------:R-:W-:Y:S04]  /*f340*/  BSSY B1, `(.L_x_1724) ;  /* 0x000002c000017945 */ /* 0x000fe80003800000 */
[----:B------:R-:W-:Y:S05]  /*f350*/  @P4 BRA `(.L_x_1725) ;  /* 0x0000000000a84947 */ /* 0x000fea0003800000 */
[----:B0123--:R-:W0:Y:S01]  /*f360*/  LDS.128 R4, [R3+0x1c400] ;  /* 0x01c4000003047984 */ /* 0x00fe220000000c00 */
[----:B------:R-:W-:Y:S01]  /*f370*/  SHF.R.U32.HI R21, RZ, 0x10, R15 ;  /* 0x00000010ff157819 */ /* 0x000fe2000001160f */
[----:B------:R-:W-:Y:S01]  /*f380*/  HADD2.F32 R20, -RZ, R67.H0_H0 ;  /* 0x20000043ff147230 */ /* 0x000fe20000004100 */
[----:B------:R-:W-:Y:S01]  /*f390*/  SHF.R.U32.HI R25, RZ, 0x10, R13 ;  /* 0x00000010ff197819 */ /* 0x000fe2000001160d */
[----:B------:R-:W-:Y:S01]  /*f3a0*/  HADD2.F32 R24, -RZ, R65.H0_H0 ;  /* 0x20000041ff187230 */ /* 0x000fe20000004100 */
        /* <DEDUP_REMOVED lines=27> */
[-C--:B------:R-:W-:Y:S01]  /*f560*/  FMUL.FTZ R13, R5, R4.reuse ;  /* 0x00000004050d7220 */ /* 0x080fe20000410000 */
        /* <DEDUP_REMOVED lines=9> */
.L_x_1725:
[----:B------:R-:W-:Y:S05]  /*f600*/  BSYNC B1 ;  /* 0x0000000000017941 */ /* 0x000fea0003800000 */
.L_x_1724:
[----:B------:R-:W-:Y:S05]  /*f610*/  @P5 BRA `(.L_x_1715) ;  /* 0x0000003800945947 */ /* 0x000fea0003800000 */
[----:B01234-:R-:W0:Y:S01]  /*f620*/  LDS.128 R4, [R0+0xa000] ;  /* 0x00a0000000047984 */ /* 0x01fe220000000c00 */
[----:B------:R-:W-:Y:S01]  /*f630*/  SHF.R.U32.HI R14, RZ, 0x10, R9 ;  /* 0x00000010ff0e7819 */ /* 0x000fe20000011609 */
[--C-:B------:R-:W-:Y:S01]  /*f640*/  HADD2.F32 R13, -RZ, R62.reuse.H0_H0 ;  /* 0x2000003eff0d7230 */ /* 0x100fe20000004100 */
[--C-:B------:R-:W-:Y:S01]  /*f650*/  SHF.R.U32.HI R12, RZ, 0x10, R11.reuse ;  /* 0x00000010ff0c7819 */ /* 0x100fe2000001160b */
[----:B------:R-:W-:Y:S01]  /*f660*/  HADD2.F32 R62, -RZ, R62.H1_H1 ;  /* 0x3000003eff3e7230 */ /* 0x000fe20000004100 */
[----:B------:R-:W-:Y:S01]  /*f670*/  SHF.R.U64 R24, R10, 0x10, R11 ;  /* 0x000000100a187819 */ /* 0x000fe2000000120b */
[----:B------:R-:W-:Y:S01]  /*f680*/  HADD2.F32 R14, -RZ, R14.H0_H0 ;  /* 0x2000000eff0e7230 */ /* 0x000fe20000004100 */
[----:B------:R-:W-:Y:S01]  /*f690*/  SHF.R.U64 R21, R8, 0x10, R9 ;  /* 0x0000001008157819 */ /* 0x000fe20000001209 */
[----:B------:R-:W-:Y:S02]  /*f6a0*/  HADD2.F32 R12, -RZ, R12.H0_H0 ;  /* 0x2000000cff0c7230 */ /* 0x000fe40000004100 */
[----:B------:R-:W-:-:S02]  /*f6b0*/  HADD2.F32 R11, -RZ, R63.H0_H0 ;  /* 0x2000003fff0b7230 */ /* 0x000fc40000004100 */
[----:B------:R-:W-:Y:S02]  /*f6c0*/  HADD2.F32 R63, -RZ, R63.H1_H1 ;  /* 0x3000003fff3f7230 */ /* 0x000fe40000004100 */
[--C-:B0-----:R-:W-:Y:S02]  /*f6d0*/  HADD2.F32 R10, -RZ, R7.reuse.H1_H1 ;  /* 0x30000007ff0a7230 */ /* 0x101fe40000004100 */
[--C-:B------:R-:W-:Y:S02]  /*f6e0*/  HADD2.F32 R3, -RZ, R4.reuse.H0_H0 ;  /* 0x20000004ff037230 */ /* 0x100fe40000004100 */
[----:B------:R-:W-:Y:S02]  /*f6f0*/  HADD2.F32 R9, -RZ, R7.H0_H0 ;  /* 0x20000007ff097230 */ /* 0x000fe40000004100 */
[C---:B------:R-:W-:Y:S01]  /*f700*/  FMUL.FTZ R20, R10.reuse, R14 ;  /* 0x0000000e0a147220 */ /* 0x040fe20000410000 */
[----:B------:R-:W-:Y:S02]  /*f710*/  HADD2.F32 R4, -RZ, R4.H1_H1 ;  /* 0x30000004ff047230 */ /* 0x000fe40000004100 */
[----:B------:R-:W-:Y:S01]  /*f720*/  FMUL.FTZ R15, R10, R12 ;  /* 0x0000000c0a0f7220 */ /* 0x000fe20000410000 */
[----:B------:R-:W-:-:S02]  /*f730*/  HADD2.F32 R7, -RZ, R6.H0_H0 ;  /* 0x20000006ff077230 */ /* 0x000fc40000004100 */
[C---:B------:R-:W-:Y:S01]  /*f740*/  FFMA.FTZ R20, R9.reuse, R12, -R20 ;  /* 0x0000000c09147223 */ /* 0x040fe20000010814 */
[----:B------:R-:W-:Y:S02]  /*f750*/  HADD2.F32 R8, -RZ, R6.H1_H1 ;  /* 0x30000006ff087230 */ /* 0x000fe40000004100 */
[C---:B------:R-:W-:Y:S01]  /*f760*/  FMUL.FTZ R10, R4.reuse, R13 ;  /* 0x0000000d040a7220 */ /* 0x040fe20000410000 */
[--C-:B------:R-:W-:Y:S02]  /*f770*/  HADD2.F32 R6, -RZ, R5.reuse.H0_H0 ;  /* 0x20000005ff067230 */ /* 0x100fe40000004100 */
[----:B------:R-:W-:Y:S01]  /*f780*/  FFMA.FTZ R15, R9, R14, R15 ;  /* 0x0000000e090f7223 */ /* 0x000fe2000001000f */
[-C--:B------:R-:W-:Y:S01]  /*f790*/  FMUL.FTZ R12, R4, R11.reuse ;  /* 0x0000000b040c7220 */ /* 0x080fe20000410000 */
[----:B------:R-:W-:Y:S02]  /*f7a0*/  HADD2.F32 R5, -RZ, R5.H1_H1 ;  /* 0x30000005ff057230 */ /* 0x000fe40000004100 */
[----:B------:R-:W-:Y:S01]  /*f7b0*/  FFMA.FTZ R10, R3, R11, -R10 ;  /* 0x0000000b030a7223 */ /* 0x000fe2000001080a */
[----:B------:R-:W-:-:S02]  /*f7c0*/  HADD2.F32 R9, -RZ, R21.H0_H0 ;  /* 0x20000015ff097230 */ /* 0x000fc40000004100 */
[----:B------:R-:W-:Y:S01]  /*f7d0*/  FFMA.FTZ R3, R3, R13, R12 ;  /* 0x0000000d03037223 */ /* 0x000fe2000001000c */
[----:B------:R-:W-:Y:S02]  /*f7e0*/  HADD2.F32 R4, -RZ, R24.H0_H0 ;  /* 0x20000018ff047230 */ /* 0x000fe40000004100 */
[C---:B------:R-:W-:Y:S01]  /*f7f0*/  FMUL.FTZ R12, R8.reuse, R62 ;  /* 0x0000003e080c7220 */ /* 0x040fe20000410000 */
        /* <DEDUP_REMOVED lines=11> */
[----:B------:R0:W-:Y:S01]  /*f8b0*/  STS.128 [R0+0xa000], R4 ;  /* 0x00a0000400007388 */ /* 0x0001e20000000c00 */
[----:B------:R-:W-:Y:S05]  /*f8c0*/  BRA `(.L_x_1715) ;  /* 0x0000003400e87947 */ /* 0x000fea0003800000 */
.L_x_1694:
[----:B------:R-:W0:Y:S01]  /*f8d0*/  LDC R9, c[0x0][0x448] ;  /* 0x00011200ff097b82 */ /* 0x000e220000000800 */
[----:B------:R-:W-:Y:S01]  /*f8e0*/  LEA.HI R31, R31, R26, RZ, 0x2 ;  /* 0x0000001a1f1f7211 */ /* 0x000fe200078f10ff */
[----:B------:R-:W-:Y:S01]  /*f8f0*/  ULDC.64 UR4, c[0x0][0x3f8] ;  /* 0x0000fe0000047ab9 */ /* 0x000fe20000000a00 */
[----:B------:R-:W-:Y:S01]  /*f900*/  ULDC.64 UR6, c[0x0][0x408] ;  /* 0x0001020000067ab9 */ /* 0x000fe20000000a00 */
[----:B------:R-:W-:Y:S01]  /*f910*/  IMAD.MOV.U32 R6, RZ, RZ, R134 ;  /* 0x000000ffff067224 */ /* 0x000fe200078e0086 */
[----:B------:R-:W-:Y:S01]  /*f920*/  LOP3.LUT R31, R31, 0xfffffffc, RZ, 0xc0, !PT ;  /* 0xfffffffc1f1f7812 */ /* 0x000fe200078ec0ff */
[----:B------:R-:W-:-:S03]  /*f930*/  IMAD.MOV.U32 R7, RZ, RZ, R29 ;  /* 0x000000ffff077224 */ /* 0x000fc600078e001d */
[----:B------:R-:W-:-:S05]  /*f940*/  IADD3 R0, R26, -R31, RZ ;  /* 0x8000001f1a007210 */ /* 0x000fca0007ffe0ff */
[----:B------:R-:W-:Y:S01]  /*f950*/  IMAD R3, R0, 0x40, R67 ;  /* 0x0000004000037824 */ /* 0x000fe200078e0243 */
[----:B0-----:R-:W-:-:S13]  /*f960*/  ISETP.NE.AND P0, PT, R9, 0x1, PT ;  /* 0x000000010900780c */ /* 0x001fda0003f05270 */
[----:B------:R-:W0:Y:S08]  /*f970*/  @P0 LDC R4, c[0x0][0x44c] ;  /* 0x00011300ff040b82 */ /* 0x000e300000000800 */
[----:B------:R-:W1:Y:S01]  /*f980*/  @P0 LDC R5, c[0x0][0x450] ;  /* 0x00011400ff050b82 */ /* 0x000e620000000800 */
[----:B0-----:R-:W-:-:S05]  /*f990*/  @P0 IMAD.HI.U32 R4, R3, R4, RZ ;  /* 0x0000000403040227 */ /* 0x001fca00078e00ff */
[----:B-1----:R-:W-:Y:S01]  /*f9a0*/  @P0 SHF.R.U32.HI R3, RZ, R5, R4 ;  /* 0x00000005ff030219 */ /* 0x002fe20000011604 */
[----:B------:R-:W-:Y:S02]  /*f9b0*/  IMAD.MOV.U32 R4, RZ, RZ, R24 ;  /* 0x000000ffff047224 */ /* 0x000fe400078e0018 */
[----:B------:R-:W-:Y:S01]  /*f9c0*/  IMAD.MOV.U32 R5, RZ, RZ, R27 ;  /* 0x000000ffff057224 */ /* 0x000fe200078e001b */
        /* <DEDUP_REMOVED lines=21> */
.L_x_2046:
        /* <DEDUP_REMOVED lines=17> */
[----:B--2---:R-:W-:Y:S01]  /*fc30*/  MOV R12, R4 ;  /* 0x00000004000c7202 */ /* 0x004fe20000000f00 */
[----:B-1----:R-:W-:Y:S01]  /*fc40*/  IMAD.MOV.U32 R13, RZ, RZ, R5 ;  /* 0x000000ffff0d7224 */ /* 0x002fe200078e0005 */
[----:B------:R-:W-:Y:S02]  /*fc50*/  ISETP.GE.AND P2, PT, R18, UR4, PT ;  /* 0x0000000412007c0c */ /* 0x000fe4000bf46270 */
[----:B------:R-:W-:Y:S02]  /*fc60*/  CS2R R28, SRZ ;  /* 0x00000000001c7805 */ /* 0x000fe4000001ff00 */
[----:B------:R-:W-:Y:S02]  /*fc70*/  ISETP.GE.AND P3, PT, R196, UR4, PT ;  /* 0x00000004c4007c0c */ /* 0x000fe4000bf66270 */
[----:B------:R-:W-:Y:S02]  /*fc80*/  CS2R R30, SRZ ;  /* 0x00000000001e7805 */ /* 0x000fe4000001ff00 */
[----:B------:R-:W-:-:S02]  /*fc90*/  ISETP.GE.AND P4, PT, R195, UR4, PT ;  /* 0x00000004c3007c0c */ /* 0x000fc4000bf86270 */
[----:B------:R-:W-:Y:S02]  /*fca0*/  CS2R R40, SRZ ;  /* 0x0000000000287805 */ /* 0x000fe4000001ff00 */
[----:B------:R-:W-:Y:S02]  /*fcb0*/  CS2R R42, SRZ ;  /* 0x00000000002a7805 */ /* 0x000fe4000001ff00 */
[----:B------:R-:W-:Y:S01]  /*fcc0*/  CS2R R26, SRZ ;  /* 0x00000000001a7805 */ /* 0x000fe2000001ff00 */
[C---:B------:R-:W-:Y:S01]  /*fcd0*/  @!P2 IMAD.SHL.U32 R9, R18.reuse, 0x2, RZ ;  /* 0x000000021209a824 */ /* 0x040fe200078e00ff */
[----:B------:R-:W-:Y:S01]  /*fce0*/  @!P2 SHF.L.U64.HI R32, R18, 0x1, R19 ;  /* 0x000000011220a819 */ /* 0x000fe20000010213 */
[----:B------:R-:W-:-:S04]  /*fcf0*/  @!P3 IMAD.SHL.U32 R15, R203, 0x8, RZ ;  /* 0x00000008cb0fb824 */ /* 0x000fc800078e00ff */
[----:B------:R-:W-:Y:S01]  /*fd00*/  @!P4 IMAD.SHL.U32 R25, R204, 0x8, RZ ;  /* 0x00000008cc19c824 */ /* 0x000fe200078e00ff */
[-C--:B------:R-:W-:Y:S01]  /*fd10*/  @!P2 IADD3 R4, P0, R4, R9.reuse, RZ ;  /* 0x000000090404a210 */ /* 0x080fe20007f1e0ff */
[----:B------:R-:W-:Y:S01]  /*fd20*/  @!P3 IMAD.WIDE R10, R15, 0x2, R12 ;  /* 0x000000020f0ab825 */ /* 0x000fe200078e020c */
[----:B----4-:R-:W-:-:S03]  /*fd30*/  @!P2 IADD3 R6, P1, R8, R9, RZ ;  /* 0x000000090806a210 */ /* 0x010fc60007f3e0ff */
[----:B---3--:R-:W-:Y:S01]  /*fd40*/  IMAD.MOV.U32 R9, RZ, RZ, R7 ;  /* 0x000000ffff097224 */ /* 0x008fe200078e0007 */
[----:B------:R-:W-:Y:S01]  /*fd50*/  CS2R R36, SRZ ;  /* 0x0000000000247805 */ /* 0x000fe2000001ff00 */
[----:B------:R-:W-:Y:S01]  /*fd60*/  @!P4 IMAD.WIDE R12, R25, 0x2, R12 ;  /* 0x00000002190cc825 */ /* 0x000fe200078e020c */
[----:B------:R-:W-:Y:S02]  /*fd70*/  CS2R R38, SRZ ;  /* 0x0000000000267805 */ /* 0x000fe4000001ff00 */
[----:B------:R-:W-:Y:S02]  /*fd80*/  CS2R R34, SRZ ;  /* 0x0000000000227805 */ /* 0x000fe4000001ff00 */
[----:B------:R-:W-:Y:S01]  /*fd90*/  CS2R R44, SRZ ;  /* 0x00000000002c7805 */ /* 0x000fe2000001ff00 */
[--C-:B------:R-:W-:Y:S01]  /*fda0*/  @!P3 IMAD.WIDE R14, R15, 0x2, R8.reuse ;  /* 0x000000020f0eb825 */ /* 0x100fe200078e0208 */
[----:B------:R-:W-:Y:S01]  /*fdb0*/  CS2R R46, SRZ ;  /* 0x00000000002e7805 */ /* 0x000fe2000001ff00 */
[----:B------:R1:W5:Y:S02]  /*fdc0*/  @!P3 LD.E.128 R28, desc[UR60][R10.64] ;  /* 0x0000003c0a1cb980 */ /* 0x000364000c101d00 */
[----:B------:R-:W-:Y:S01]  /*fdd0*/  @!P4 IMAD.WIDE R8, R25, 0x2, R8 ;  /* 0x000000021908c825 */ /* 0x000fe200078e0208 */
[----:B------:R-:W-:Y:S01]  /*fde0*/  CS2R R24, SRZ ;  /* 0x0000000000187805 */ /* 0x000fe2000001ff00 */
[----:B------:R1:W5:Y:S02]  /*fdf0*/  @!P3 LD.E.128 R40, desc[UR60][R14.64] ;  /* 0x0000003c0e28b980 */ /* 0x000364000c101d00 */
[----:B------:R-:W-:-:S02]  /*fe00*/  @!P2 IMAD.X R5, R5, 0x1, R32, P0 ;  /* 0x000000010505a824 */ /* 0x000fc400000e0620 */
[----:B------:R-:W-:Y:S01]  /*fe10*/  @!P2 IMAD.X R7, R7, 0x1, R32, P1 ;  /* 0x000000010707a824 */ /* 0x000fe200008e0620 */
[----:B------:R-:W-:Y:S01]  /*fe20*/  CS2R R32, SRZ ;  /* 0x0000000000207805 */ /* 0x000fe2000001ff00 */
[----:B------:R1:W5:Y:S04]  /*fe30*/  @!P4 LD.E.128 R24, desc[UR60][R12.64] ;  /* 0x0000003c0c18c980 */ /* 0x000368000c101d00 */
[----:B------:R1:W5:Y:S04]  /*fe40*/  @!P4 LD.E.128 R36, desc[UR60][R8.64] ;  /* 0x0000003c0824c980 */ /* 0x000368000c101d00 */
[----:B------:R1:W5:Y:S04]  /*fe50*/  @!P2 LD.E.128 R32, desc[UR60][R4.64] ;  /* 0x0000003c0420a980 */ /* 0x000368000c101d00 */
[----:B------:R1:W5:Y:S02]  /*fe60*/  @!P2 LD.E.128 R44, desc[UR60][R6.64] ;  /* 0x0000003c062ca980 */ /* 0x000364000c101d00 */
.L_x_1728:
[----:B------:R-:W-:Y:S05]  /*fe70*/  BSYNC B1 ;  /* 0x0000000000017941 */ /* 0x000fea0003800000 */
.L_x_1727:
[----:B-12--5:R-:W-:Y:S01]  /*fe80*/  IMAD.MOV.U32 R4, RZ, RZ, R44 ;  /* 0x000000ffff047224 */ /* 0x026fe200078e002c */
[----:B------:R-:W-:Y:S01]  /*fe90*/  MOV R6, R46 ;  /* 0x0000002e00067202 */ /* 0x000fe20000000f00 */
[----:B------:R-:W-:Y:S01]  /*fea0*/  IMAD.MOV.U32 R5, RZ, RZ, R45 ;  /* 0x000000ffff057224 */ /* 0x000fe200078e002d */
[----:B------:R-:W-:Y:S01]  /*feb0*/  UMOV UR4, 0xffffffff ;  /* 0xffffffff00047882 */ /* 0x000fe20000000000 */
[----:B---3--:R-:W-:Y:S01]  /*fec0*/  IMAD.MOV.U32 R7, RZ, RZ, R47 ;  /* 0x000000ffff077224 */ /* 0x008fe200078e002f */
        /* <DEDUP_REMOVED lines=9> */
[----:B------:R-:W-:-:S02]  /*ff60*/  IMAD.MOV.U32 R4, RZ, RZ, R36 ;  /* 0x000000ffff047224 */ /* 0x000fc400078e0024 */
[----:B------:R-:W-:Y:S01]  /*ff70*/  IMAD.MOV.U32 R5, RZ, RZ, R37 ;  /* 0x000000ffff057224 */ /* 0x000fe200078e0025 */
[----:B------:R-:W-:Y:S01]  /*ff80*/  PRMT R97, R6, 0x5410, R7 ;  /* 0x0000541006617816 */ /* 0x000fe20000000007 */
[----:B------:R-:W-:Y:S01]  /*ff90*/  IMAD.MOV.U32 R6, RZ, RZ, R38 ;  /* 0x000000ffff067224 */ /* 0x000fe200078e0026 */
[----:B------:R-:W-:Y:S02]  /*ffa0*/  MOV R7, R39 ;  /* 0x0000002700077202 */ /* 0x000fe40000000f00 */
[----:B------:R-:W-:Y:S01]  /*ffb0*/  PRMT R82, R4, 0x5410, R5 ;  /* 0x0000541004527816 */ /* 0x000fe20000000005 */
[----:B------:R-:W-:Y:S01]  /*ffc0*/  IMAD.MOV.U32 R4, RZ, RZ, R32 ;  /* 0x000000ffff047224 */ /* 0x000fe200078e0020 */
        /* <DEDUP_REMOVED lines=18> */
[----:B------:R-:W-:Y:S01]  /*100f0*/  IMAD.MOV.U32 R7, RZ, RZ, R27 ;  /* 0x000000ffff077224 */ /* 0x000fe200078e001b */
[----:B------:R-:W-:-:S04]  /*10100*/  CS2R R4, SRZ ;  /* 0x0000000000047805 */ /* 0x000fc8000001ff00 */
[----:B------:R-:W-:Y:S01]  /*10110*/  PRMT R85, R6, 0x5410, R7 ;  /* 0x0000541006557816 */ /* 0x000fe20000000007 */
[----:B------:R-:W-:Y:S06]  /*10120*/  BRA.DIV UR4, `(.L_x_1729) ;  /* 0x000001d604687947 */ /* 0x000fec000b800000 */
[----:B0-----:R-:W0:Y:S04]  /*10130*/  SHFL.IDX PT, R21, R21, 0x1, 0x1c1f ;  /* 0x003c1f0015157f89 */ /* 0x001e2800000e0000 */
[----:B------:R-:W1:Y:S04]  /*10140*/  SHFL.IDX PT, R20, R20, 0x1, 0x1c1f ;  /* 0x003c1f0014147f89 */ /* 0x000e6800000e0000 */
[----:B------:R-:W2:Y:S04]  /*10150*/  SHFL.IDX PT, R61, R61, 0x1, 0x1c1f ;  /* 0x003c1f003d3d7f89 */ /* 0x000ea800000e0000 */
[----:B------:R3:W0:Y:S02]  /*10160*/  SHFL.IDX PT, R62, R3, 0x1, 0x1c1f ;  /* 0x003c1f00033e7f89 */ /* 0x00062400000e0000 */
.L_x_2052:
[----:B------:R-:W-:Y:S01]  /*10170*/  VIADD R67, R67, 0x40 ;  /* 0x0000004043437836 */ /* 0x000fe20000000000 */
[----:B------:R-:W-:Y:S01]  /*10180*/  BSSY B1, `(.L_x_1730) ;  /* 0x0000034000017945 */ /* 0x000fe20003800000 */
[----:B------:R-:W-:Y:S02]  /*10190*/  CS2R R6, SRZ ;  /* 0x0000000000067805 */ /* 0x000fe4000001ff00 */
[----:B----4-:R-:W-:Y:S02]  /*101a0*/  CS2R R8, SRZ ;  /* 0x0000000000087805 */ /* 0x010fe4000001ff00 */
        /* <DEDUP_REMOVED lines=11> */
[----:B------:R-:W-:Y:S01]  /*10260*/  ULDC UR4, c[0x0][0x3f4] ;  /* 0x0000fd0000047ab9 */ /* 0x000fe20000000800 */
[----:B-1----:R-:W-:Y:S01]  /*10270*/  IMAD.MOV.U32 R6, RZ, RZ, R20 ;  /* 0x000000ffff067224 */ /* 0x002fe200078e0014 */
[----:B------:R-:W-:Y:S01]  /*10280*/  ISETP.GE.AND P2, PT, R18, UR4, PT ;  /* 0x0000000412007c0c */ /* 0x000fe2000bf46270 */
[----:B0-----:R-:W-:Y:S01]  /*10290*/  IMAD.MOV.U32 R7, RZ, RZ, R21 ;  /* 0x000000ffff077224 */ /* 0x001fe200078e0015 */
[----:B------:R-:W-:Y:S01]  /*102a0*/  ISETP.GE.AND P3, PT, R196, UR4, PT ;  /* 0x00000004c4007c0c */ /* 0x000fe2000bf66270 */
[----:B------:R-:W-:Y:S01]  /*102b0*/  IMAD.MOV.U32 R8, RZ, RZ, R62 ;  /* 0x000000ffff087224 */ /* 0x000fe200078e003e */
[----:B------:R-:W-:Y:S01]  /*102c0*/  ISETP.GE.AND P4, PT, R195, UR4, PT ;  /* 0x00000004c3007c0c */ /* 0x000fe2000bf86270 */
[----:B--2---:R-:W-:Y:S01]  /*102d0*/  IMAD.MOV.U32 R9, RZ, RZ, R61 ;  /* 0x000000ffff097224 */ /* 0x004fe200078e003d */
[----:B------:R-:W-:Y:S02]  /*102e0*/  CS2R R52, SRZ ;  /* 0x0000000000347805 */ /* 0x000fe4000001ff00 */
[----:B------:R-:W-:-:S02]  /*102f0*/  CS2R R54, SRZ ;  /* 0x0000000000367805 */ /* 0x000fc4000001ff00 */
[----:B------:R-:W-:Y:S02]  /*10300*/  CS2R R10, SRZ ;  /* 0x00000000000a7805 */ /* 0x000fe4000001ff00 */
[----:B------:R-:W-:Y:S02]  /*10310*/  CS2R R56, SRZ ;  /* 0x0000000000387805 */ /* 0x000fe4000001ff00 */
[----:B------:R-:W-:Y:S01]  /*10320*/  CS2R R58, SRZ ;  /* 0x00000000003a7805 */ /* 0x000fe2000001ff00 */
[C---:B---3--:R-:W-:Y:S01]  /*10330*/  @!P2 IMAD.SHL.U32 R3, R18.reuse, 0x2, RZ ;  /* 0x000000021203a824 */ /* 0x048fe200078e00ff */
[----:B------:R-:W-:Y:S01]  /*10340*/  @!P2 SHF.L.U64.HI R14, R18, 0x1, R19 ;  /* 0x00000001120ea819 */ /* 0x000fe20000010213 */
[----:B------:R-:W-:Y:S01]  /*10350*/  @!P3 IMAD.SHL.U32 R13, R203, 0x8, RZ ;  /* 0x00000008cb0db824 */ /* 0x000fe200078e00ff */
[----:B------:R-:W-:-:S03]  /*10360*/  @!P4 SHF.L.U32 R63, R204, 0x3, RZ ;  /* 0x00000003cc3fc819 */ /* 0x000fc600000006ff */
[--C-:B------:R-:W-:Y:S01]  /*10370*/  @!P3 IMAD.WIDE R4, R13, 0x2, R6.reuse ;  /* 0x000000020d04b825 */ /* 0x100fe200078e0206 */
[-C--:B------:R-:W-:Y:S02]  /*10380*/  @!P2 IADD3 R60, P1, R62, R3.reuse, RZ ;  /* 0x000000033e3ca210 */ /* 0x080fe40007f3e0ff */
[----:B------:R-:W-:Y:S01]  /*10390*/  @!P2 IADD3 R20, P0, R20, R3, RZ ;  /* 0x000000031414a210 */ /* 0x000fe20007f1e0ff */
[----:B------:R-:W-:Y:S01]  /*103a0*/  @!P4 IMAD.WIDE R6, R63, 0x2, R6 ;  /* 0x000000023f06c825 */ /* 0x000fe200078e0206 */
[----:B------:R0:W5:Y:S03]  /*103b0*/  @!P3 LD.E.128 R52, desc[UR60][R4.64] ;  /* 0x0000003c0434b980 */ /* 0x000166000c101d00 */
[--C-:B------:R-:W-:Y:S01]  /*103c0*/  @!P3 IMAD.WIDE R12, R13, 0x2, R8.reuse ;  /* 0x000000020d0cb825 */ /* 0x100fe200078e0208 */
[----:B------:R1:W5:Y:S03]  /*103d0*/  @!P4 LD.E.128 R56, desc[UR60][R6.64] ;  /* 0x0000003c0638c980 */ /* 0x000366000c101d00 */
[----:B------:R-:W-:Y:S01]  /*103e0*/  @!P4 IMAD.WIDE R62, R63, 0x2, R8 ;  /* 0x000000023f3ec825 */ /* 0x000fe200078e0208 */
[----:B------:R-:W-:-:S02]  /*103f0*/  CS2R R8, SRZ ;  /* 0x0000000000087805 */ /* 0x000fc4000001ff00 */
[----:B------:R-:W-:Y:S02]  /*10400*/  CS2R R48, SRZ ;  /* 0x0000000000307805 */ /* 0x000fe4000001ff00 */
[----:B------:R-:W-:Y:S01]  /*10410*/  CS2R R50, SRZ ;  /* 0x0000000000327805 */ /* 0x000fe2000001ff00 */
[--C-:B------:R-:W-:Y:S01]  /*10420*/  @!P2 IMAD.X R21, R21, 0x1, R14.reuse, P0 ;  /* 0x000000011515a824 */ /* 0x100fe200000e060e */
[----:B0-----:R-:W-:Y:S01]  /*10430*/  CS2R R4, SRZ ;  /* 0x0000000000047805 */ /* 0x001fe2000001ff00 */
[----:B------:R-:W-:Y:S01]  /*10440*/  @!P2 IMAD.X R61, R61, 0x1, R14, P1 ;  /* 0x000000013d3da824 */ /* 0x000fe200008e060e */
[----:B------:R0:W5:Y:S01]  /*10450*/  @!P3 LD.E.128 R8, desc[UR60][R12.64] ;  /* 0x0000003c0c08b980 */ /* 0x000162000c101d00 */
[----:B------:R-:W-:Y:S02]  /*10460*/  CS2R R14, SRZ ;  /* 0x00000000000e7805 */ /* 0x000fe4000001ff00 */
[----:B-1----:R-:W-:Y:S01]  /*10470*/  CS2R R6, SRZ ;  /* 0x0000000000067805 */ /* 0x002fe2000001ff00 */
[----:B------:R4:W5:Y:S05]  /*10480*/  @!P2 LD.E.128 R48, desc[UR60][R20.64] ;  /* 0x0000003c1430a980 */ /* 0x00096a000c101d00 */
[----:B------:R4:W5:Y:S01]  /*10490*/  @!P2 LD.E.128 R4, desc[UR60][R60.64] ;  /* 0x0000003c3c04a980 */ /* 0x000962000c101d00 */
[----:B0-----:R-:W-:-:S06]  /*104a0*/  CS2R R12, SRZ ;  /* 0x00000000000c7805 */ /* 0x001fcc000001ff00 */
[----:B------:R4:W5:Y:S02]  /*104b0*/  @!P4 LD.E.128 R12, desc[UR60][R62.64] ;  /* 0x0000003c3e0cc980 */ /* 0x000964000c101d00 */
.L_x_1731:
[----:B------:R-:W-:Y:S05]  /*104c0*/  BSYNC B1 ;  /* 0x0000000000017941 */ /* 0x000fea0003800000 */
.L_x_1730:
[----:B--2-4-:R-:W3:Y:S04]  /*104d0*/  LDL R61, [R1+0x50] ;  /* 0x00005000013d7983 */ /* 0x014ee80000100800 */
[----:B0-----:R-:W2:Y:S01]  /*104e0*/  LDL R62, [R1+0x38] ;  /* 0x00003800013e7983 */ /* 0x001ea20000100800 */
[----:B-1---5:R-:W-:Y:S01]  /*104f0*/  IMAD.MOV.U32 R20, RZ, RZ, R4 ;  /* 0x000000ffff147224 */ /* 0x022fe200078e0004 */
[----:B------:R-:W-:Y:S01]  /*10500*/  BSSY B1, `(.L_x_1732) ;  /* 0x000002e000017945 */ /* 0x000fe20003800000 */
[----:B------:R-:W-:Y:S02]  /*10510*/  IMAD.MOV.U32 R21, RZ, RZ, R5 ;  /* 0x000000ffff157224 */ /* 0x000fe400078e0005 */
[----:B------:R-:W-:-:S03]  /*10520*/  IMAD.MOV.U32 R60, RZ, RZ, R7 ;  /* 0x000000ffff3c7224 */ /* 0x000fc600078e0007 */
[----:B------:R-:W-:Y:S01]  /*10530*/  PRMT R91, R20, 0x5410, R21 ;  /* 0x00005410145b7816 */ /* 0x000fe20000000015 */
[----:B------:R-:W-:Y:S02]  /*10540*/  IMAD.MOV.U32 R20, RZ, RZ, R6 ;  /* 0x000000ffff147224 */ /* 0x000fe400078e0006 */
[----:B------:R-:W-:-:S03]  /*10550*/  IMAD.MOV.U32 R21, RZ, RZ, R9 ;  /* 0x000000ffff157224 */ /* 0x000fc600078e0009 */
        /* <DEDUP_REMOVED lines=10> */
[----:B---3--:R-:W-:-:S04]  /*10600*/  LEA.HI R3, R61, R61, RZ, 0x1 ;  /* 0x0000003d3d037211 */ /* 0x008fc800078f08ff */
[----:B------:R-:W-:Y:S02]  /*10610*/  LOP3.LUT R3, R3, 0xfffffffe, RZ, 0xc0, !PT ;  /* 0xfffffffe03037812 */ /* 0x000fe400078ec0ff */
[----:B--2---:R-:W-:Y:S02]  /*10620*/  VIADDMNMX R20, R64, -R62, 0x80, PT ;  /* 0x0000008040147446 */ /* 0x004fe4000380093e */
[----:B------:R-:W-:Y:S01]  /*10630*/  IADD3 R3, R61, -R3, RZ ;  /* 0x800000033d037210 */ /* 0x000fe20007ffe0ff */
[----:B------:R-:W-:Y:S01]  /*10640*/  IMAD.MOV.U32 R61, RZ, RZ, R10 ;  /* 0x000000ffff3d7224 */ /* 0x000fe200078e000a */
[----:B------:R-:W-:Y:S02]  /*10650*/  MOV R62, R57 ;  /* 0x00000039003e7202 */ /* 0x000fe40000000f00 */
[----:B------:R-:W-:Y:S01]  /*10660*/  SHF.L.U32 R60, R3, 0x1f, RZ ;  /* 0x0000001f033c7819 */ /* 0x000fe200000006ff */
[----:B------:R-:W-:Y:S01]  /*10670*/  IMAD.MOV.U32 R3, RZ, RZ, R11 ;  /* 0x000000ffff037224 */ /* 0x000fe200078e000b */
[----:B------:R-:W-:Y:S01]  /*10680*/  PRMT R77, R61, 0x7610, R77 ;  /* 0x000076103d4d7816 */ /* 0x000fe2000000004d */
[----:B------:R-:W-:Y:S01]  /*10690*/  IMAD.MOV.U32 R61, RZ, RZ, R14 ;  /* 0x000000ffff3d7224 */ /* 0x000fe200078e000e */
[----:B------:R-:W0:Y:S01]  /*106a0*/  SYNCS.PHASECHK.TRANS64.TRYWAIT P0, [R17+URZ+0x30800], R60 ;  /* 0x0308003c110075a7 */ /* 0x000e22000800017f */
[----:B------:R-:W-:-:S02]  /*106b0*/  ISETP.GE.AND P1, PT, R219, R20, PT ;  /* 0x00000014db00720c */ /* 0x000fc40003f26270 */
        /* <DEDUP_REMOVED lines=9> */
[----:B------:R-:W-:Y:S01]  /*10750*/  IMAD.MOV.U32 R3, RZ, RZ, R54 ;  /* 0x000000ffff037224 */ /* 0x000fe200078e0036 */
[----:B------:R-:W-:Y:S01]  /*10760*/  PRMT R79, R21, 0x5410, R61 ;  /* 0x00005410154f7816 */ /* 0x000fe2000000003d */
[----:B------:R-:W-:Y:S02]  /*10770*/  IMAD.MOV.U32 R21, RZ, RZ, R55 ;  /* 0x000000ffff157224 */ /* 0x000fe400078e0037 */
[----:B------:R-:W-:-:S03]  /*10780*/  IMAD.MOV.U32 R61, RZ, RZ, R56 ;  /* 0x000000ffff3d7224 */ /* 0x000fc600078e0038 */
[----:B------:R-:W-:Y:S01]  /*10790*/  PRMT R80, R3, 0x5410, R21 ;  /* 0x0000541003507816 */ /* 0x000fe20000000015 */
[----:B------:R-:W-:Y:S01]  /*107a0*/  IMAD.MOV.U32 R3, RZ, RZ, R58 ;  /* 0x000000ffff037224 */ /* 0x000fe200078e003a */
[----:B------:R-:W-:Y:S01]  /*107b0*/  PRMT R72, R61, 0x5410, R62 ;  /* 0x000054103d487816 */ /* 0x000fe2000000003e */
[----:B------:R-:W-:Y:S01]  /*107c0*/  IMAD.MOV.U32 R21, RZ, RZ, R59 ;  /* 0x000000ffff157224 */ /* 0x000fe200078e003b */
[----:B0-----:R-:W-:Y:S06]  /*107d0*/  @!P0 BRA `(.L_x_1733) ;  /* 0x000001d000308947 */ /* 0x001fec0003800000 */
.L_x_2053:
[----:B------:R-:W-:Y:S05]  /*107e0*/  BSYNC B1 ;  /* 0x0000000000017941 */ /* 0x000fea0003800000 */
.L_x_1732:
[----:B------:R-:W-:Y:S01]  /*107f0*/  BSSY B1, `(.L_x_1734) ;  /* 0x0000144000017945 */ /* 0x000fe20003800000 */
[----:B------:R-:W-:-:S03]  /*10800*/  PRMT R73, R3, 0x5410, R21 ;  /* 0x0000541003497816 */ /* 0x000fc60000000015 */
[----:B------:R-:W-:Y:S05]  /*10810*/  @P1 BRA `(.L_x_1735) ;  /* 0x0000001400041947 */ /* 0x000fea0003800000 */
[----:B------:R1:W5:Y:S01]  /*10820*/  LDL R106, [R1+0x30] ;  /* 0x00003000016a7983 */ /* 0x0003620000100800 */
[----:B------:R-:W2:Y:S01]  /*10830*/  LDC R3, c[0x0][0x3f4] ;  /* 0x0000fd00ff037b82 */ /* 0x000ea20000000800 */
[----:B------:R-:W-:Y:S01]  /*10840*/  BSSY B2, `(.L_x_1736) ;  /* 0x0000068000027945 */ /* 0x000fe20003800000 */
[----:B------:R-:W-:Y:S02]  /*10850*/  SHF.R.U32.HI R107, RZ, 0x3, R229 ;  /* 0x00000003ff6b7819 */ /* 0x000fe400000116e5 */
[-C--:B--2---:R-:W-:Y:S02]  /*10860*/  ISETP.GE.AND P0, PT, R18, R3.reuse, PT ;  /* 0x000000031200720c */ /* 0x084fe40003f06270 */
[-C--:B------:R-:W-:Y:S02]  /*10870*/  ISETP.GE.AND P1, PT, R196, R3.reuse, PT ;  /* 0x00000003c400720c */ /* 0x080fe40003f26270 */
[----:B------:R-:W-:-:S09]  /*10880*/  ISETP.GE.AND P2, PT, R195, R3, PT ;  /* 0x00000003c300720c */ /* 0x000fd20003f46270 */
[----:B-1----:R-:W-:Y:S05]  /*10890*/  @P0 BRA `(.L_x_1737) ;  /* 0x0000000400880947 */ /* 0x002fea0003800000 */
[----:B0-----:R-:W-:Y:S01]  /*108a0*/  LEA.HI R60, R3, R0, RZ, 0x1d ;  /* 0x00000000033c7211 */ /* 0x001fe200078fe8ff */
[----:B------:R-:W-:Y:S01]  /*108b0*/  HADD2.F32 R88, -RZ, R88.H0_H0 ;  /* 0x20000058ff587230 */ /* 0x000fe20000004100 */
[----:B------:R-:W-:Y:S01]  /*108c0*/  LOP3.LUT R21, R229, 0x38, R18, 0xf8, !PT ;  /* 0x00000038e5157812 */ /* 0x000fe200078ef812 */
[----:B------:R-:W-:Y:S01]  /*108d0*/  HADD2.F32 R96, -RZ, R96.H0_H0 ;  /* 0x20000060ff607230 */ /* 0x000fe20000004100 */
[----:B------:R-:W-:Y:S01]  /*108e0*/  SHF.R.S32.HI R61, RZ, 0x1f, R60 ;  /* 0x0000001fff3d7819 */ /* 0x000fe2000001143c */
[----:B------:R-:W-:Y:S01]  /*108f0*/  IMAD.SHL.U32 R62, R60, 0x8, RZ ;  /* 0x000000083c3e7824 */ /* 0x000fe200078e00ff */
[-C--:B------:R-:W-:Y:S02]  /*10900*/  LOP3.LUT R21, R21, R107.reuse, RZ, 0x3c, !PT ;  /* 0x0000006b15157212 */ /* 0x080fe400078e3cff */
[----:B------:R-:W-:Y:S02]  /*10910*/  LEA.HI R61, R61, R60, RZ, 0x3 ;  /* 0x0000003c3d3d7211 */ /* 0x000fe400078f18ff */
[----:B------:R-:W-:Y:S01]  /*10920*/  LOP3.LUT R62, R229, 0x38, R62, 0xf8, !PT ;  /* 0x00000038e53e7812 */ /* 0x000fe200078ef83e */
[----:B-----5:R-:W-:Y:S01]  /*10930*/  IMAD.IADD R60, R106, 0x1, R21 ;  /* 0x000000016a3c7824 */ /* 0x020fe200078e0215 */
[----:B------:R-:W-:Y:S01]  /*10940*/  SHF.R.U64 R32, R32, 0x10, R33 ;  /* 0x0000001020207819 */ /* 0x000fe20000001221 */
[----:B------:R-:W-:Y:S01]  /*10950*/  IMAD.SHL.U32 R61, R61, 0x400, RZ ;  /* 0x000004003d3d7824 */ /* 0x000fe200078e00ff */
[----:B------:R-:W-:Y:S01]  /*10960*/  LOP3.LUT R65, R62, R107, RZ, 0x3c, !PT ;  /* 0x0000006b3e417212 */ /* 0x000fe200078e3cff */
[----:B------:R-:W-:Y:S01]  /*10970*/  IMAD R21, R60, 0x2, R17 ;  /* 0x000000023c157824 */ /* 0x000fe200078e0211 */
[----:B------:R-:W-:-:S02]  /*10980*/  SHF.R.U32.HI R74, RZ, 0x10, R33 ;  /* 0x00000010ff4a7819 */ /* 0x000fc40000011621 */
[----:B------:R-:W-:Y:S02]  /*10990*/  LOP3.LUT R64, R61, 0x7fffe000, RZ, 0xc0, !PT ;  /* 0x7fffe0003d407812 */ /* 0x000fe400078ec0ff */
[----:B------:R-:W0:Y:S01]  /*109a0*/  LDS.128 R60, [R21+0x12400] ;  /* 0x01240000153c7984 */ /* 0x000e220000000c00 */
[--C-:B------:R-:W-:Y:S02]  /*109b0*/  SHF.R.U64 R33, R44, 0x10, R45.reuse ;  /* 0x000000102c217819 */ /* 0x100fe4000000122d */
[----:B------:R-:W-:Y:S02]  /*109c0*/  IADD3 R64, R65, R64, R106 ;  /* 0x0000004041407210 */ /* 0x000fe40007ffe06a */
[----:B------:R-:W-:Y:S02]  /*109d0*/  SHF.R.U32.HI R45, RZ, 0x10, R45 ;  /* 0x00000010ff2d7819 */ /* 0x000fe4000001162d */
[----:B------:R-:W-:Y:S01]  /*109e0*/  SHF.R.U64 R44, R46, 0x10, R47 ;  /* 0x000000102e2c7819 */ /* 0x000fe2000000122f */
[----:B------:R-:W-:Y:S01]  /*109f0*/  IMAD R69, R64, 0x2, R17 ;  /* 0x0000000240457824 */ /* 0x000fe200078e0211 */
[----:B------:R-:W-:Y:S01]  /*10a00*/  SHF.R.U32.HI R46, RZ, 0x10, R47 ;  /* 0x00000010ff2e7819 */ /* 0x000fe2000001162f */
[----:B------:R-:W-:Y:S01]  /*10a10*/  HADD2.F32 R90, -RZ, R45.H0_H0 ;  /* 0x2000002dff5a7230 */ /* 0x000fe20000004100 */
[----:B------:R-:W-:-:S02]  /*10a20*/  SHF.R.U64 R34, R34, 0x10, R35 ;  /* 0x0000001022227819 */ /* 0x000fc40000001223 */
[----:B------:R-:W1:Y:S01]  /*10a30*/  LDS.128 R64, [R69+0x12400] ;  /* 0x0124000045407984 */ /* 0x000e620000000c00 */
[----:B------:R-:W-:Y:S01]  /*10a40*/  SHF.R.U32.HI R35, RZ, 0x10, R35 ;  /* 0x00000010ff237819 */ /* 0x000fe20000011623 */
[--C-:B0-----:R-:W-:Y:S02]  /*10a50*/  HADD2.F32 R47, -RZ, R61.reuse.H0_H0 ;  /* 0x2000003dff2f7230 */ /* 0x101fe40000004100 */
[----:B------:R-:W-:Y:S02]  /*10a60*/  HADD2.F32 R61, -RZ, R61.H1_H1 ;  /* 0x3000003dff3d7230 */ /* 0x000fe40000004100 */
[----:B------:R-:W-:Y:S02]  /*10a70*/  HADD2.F32 R75, -RZ, R60.H0_H0 ;  /* 0x2000003cff4b7230 */ /* 0x000fe40000004100 */
[----:B------:R-:W-:Y:S02]  /*10a80*/  HADD2.F32 R78, -RZ, R62.H0_H0 ;  /* 0x2000003eff4e7230 */ /* 0x000fe40000004100 */
[----:B------:R-:W-:-:S02]  /*10a90*/  HADD2.F32 R81, -RZ, R63.H0_H0 ;  /* 0x2000003fff517230 */ /* 0x000fc40000004100 */
[----:B------:R-:W-:Y:S02]  /*10aa0*/  HADD2.F32 R63, -RZ, R63.H1_H1 ;  /* 0x3000003fff3f7230 */ /* 0x000fe40000004100 */
[----:B------:R-:W-:Y:S02]  /*10ab0*/  HADD2.F32 R60, -RZ, R60.H1_H1 ;  /* 0x3000003cff3c7230 */ /* 0x000fe40000004100 */
[--C-:B-1----:R-:W-:Y:S02]  /*10ac0*/  HADD2.F32 R101, -RZ, R65.reuse.H0_H0 ;  /* 0x20000041ff657230 */ /* 0x102fe40000004100 */
[----:B------:R-:W-:Y:S02]  /*10ad0*/  HADD2.F32 R89, -RZ, R65.H1_H1 ;  /* 0x30000041ff597230 */ /* 0x000fe40000004100 */
[----:B------:R-:W-:Y:S02]  /*10ae0*/  HADD2.F32 R87, -RZ, R64.H0_H0 ;  /* 0x20000040ff577230 */ /* 0x000fe40000004100 */
[C---:B------:R-:W-:Y:S01]  /*10af0*/  FMUL.FTZ R102, R101.reuse, R88 ;  /* 0x0000005865667220 */ /* 0x040fe20000410000 */
[----:B------:R-:W-:Y:S01]  /*10b00*/  FMUL.FTZ R100, R101, R96 ;  /* 0x0000006065647220 */ /* 0x000fe20000410000 */
[----:B------:R-:W-:-:S02]  /*10b10*/  HADD2.F32 R65, -RZ, R66.H0_H0 ;  /* 0x20000042ff417230 */ /* 0x000fc40000004100 */
[C---:B------:R-:W-:Y:S01]  /*10b20*/  FFMA.FTZ R45, R47.reuse, R96, -R102 ;  /* 0x000000602f2d7223 */ /* 0x040fe20000010866 */
[----:B------:R-:W-:Y:S02]  /*10b30*/  HADD2.F32 R96, -RZ, R74.H0_H0 ;  /* 0x2000004aff607230 */ /* 0x000fe40000004100 */
[----:B------:R-:W-:Y:S01]  /*10b40*/  FFMA.FTZ R88, R47, R88, R100 ;  /* 0x000000582f587223 */ /* 0x000fe20000010064 */
[--C-:B------:R-:W-:Y:S02]  /*10b50*/  HADD2.F32 R74, -RZ, R104.reuse.H1_H1 ;  /* 0x30000068ff4a7230 */ /* 0x100fe40000004100 */
[C---:B------:R-:W-:Y:S01]  /*10b60*/  FMUL.FTZ R102, R89.reuse, R90 ;  /* 0x0000005a59667220 */ /* 0x040fe20000410000 */
[----:B------:R-:W-:Y:S02]  /*10b70*/  HADD2.F32 R100, -RZ, R104.H0_H0 ;  /* 0x20000068ff647230 */ /* 0x000fe40000004100 */
[----:B------:R-:W-:Y:S01]  /*10b80*/  FMUL.FTZ R104, R89, R96 ;  /* 0x0000006059687220 */ /* 0x000fe20000410000 */
[----:B------:R-:W-:-:S02]  /*10b90*/  HADD2.F32 R47, -RZ, R105.H1_H1 ;  /* 0x30000069ff2f7230 */ /* 0x000fc40000004100 */
[----:B------:R-:W-:Y:S01]  /*10ba0*/  FFMA.FTZ R96, R61, R96, -R102 ;  /* 0x000000603d607223 */ /* 0x000fe20000010866 */
[C---:B------:R-:W-:Y:S01]  /*10bb0*/  FMUL.FTZ R102, R87.reuse, R74 ;  /* 0x0000004a57667220 */ /* 0x040fe20000410000 */
[----:B------:R-:W-:Y:S01]  /*10bc0*/  FMUL.FTZ R89, R87, R100 ;  /* 0x0000006457597220 */ /* 0x000fe20000410000 */
[----:B------:R-:W-:Y:S02]  /*10bd0*/  HADD2.F32 R86, -RZ, R67.H0_H0 ;  /* 0x20000043ff567230 */ /* 0x000fe40000004100 */
[----:B------:R-:W-:Y:S01]  /*10be0*/  FFMA.FTZ R61, R61, R90, R104 ;  /* 0x0000005a3d3d7223 */ /* 0x000fe20000010068 */
[C---:B------:R-:W-:Y:S01]  /*10bf0*/  FFMA.FTZ R87, R75.reuse, R100, -R102 ;  /* 0x000000644b577223 */ /* 0x040fe20000010866 */
[----:B------:R-:W-:Y:S01]  /*10c00*/  FFMA.FTZ R74, R75, R74, R89 ;  /* 0x0000004a4b4a7223 */ /* 0x000fe20000010059 */
[----:B------:R-:W-:Y:S02]  /*10c10*/  HADD2.F32 R75, -RZ, R103.H1_H1 ;  /* 0x30000067ff4b7230 */ /* 0x000fe40000004100 */
[----:B------:R-:W-:Y:S01]  /*10c20*/  FMUL.FTZ R89, R65, R47 ;  /* 0x0000002f41597220 */ /* 0x000fe20000410000 */
[----:B------:R-:W-:-:S02]  /*10c30*/  HADD2.F32 R105, -RZ, R105.H0_H0 ;  /* 0x20000069ff697230 */ /* 0x000fc40000004100 */
[----:B------:R-:W-:Y:S02]  /*10c40*/  HADD2.F32 R103, -RZ, R103.H0_H0 ;  /* 0x20000067ff677230 */ /* 0x000fe40000004100 */
[----:B------:R-:W-:Y:S02]  /*10c50*/  HADD2.F32 R67, -RZ, R67.H1_H1 ;  /* 0x30000043ff437230 */ /* 0x000fe40000004100 */
[----:B------:R-:W-:Y:S01]  /*10c60*/  FMUL.FTZ R101, R65, R105 ;  /* 0x0000006941657220 */ /* 0x000fe20000410000 */
[----:B------:R-:W-:Y:S02]  /*10c70*/  HADD2.F32 R90, -RZ, R46.H0_H0 ;  /* 0x2000002eff5a7230 */ /* 0x000fe40000004100 */
[C---:B------:R-:W-:Y:S01]  /*10c80*/  FMUL.FTZ R102, R86.reuse, R103 ;  /* 0x0000006756667220 */ /* 0x040fe20000410000 */
[----:B------:R-:W-:Y:S02]  /*10c90*/  HADD2.F32 R100, -RZ, R35.H0_H0 ;  /* 0x20000023ff647230 */ /* 0x000fe40000004100 */
[----:B------:R-:W-:Y:S01]  /*10ca0*/  FMUL.FTZ R86, R86, R75 ;  /* 0x0000004b56567220 */ /* 0x000fe20000410000 */
[C---:B------:R-:W-:Y:S01]  /*10cb0*/  FFMA.FTZ R46, R78.reuse, R47, R101 ;  /* 0x0000002f4e2e7223 */ /* 0x040fe20000010065 */
[----:B------:R-:W-:Y:S01]  /*10cc0*/  FFMA.FTZ R65, R78, R105, -R89 ;  /* 0x000000694e417223 */ /* 0x000fe20000010859 */
[C---:B------:R-:W-:Y:S01]  /*10cd0*/  FFMA.FTZ R35, R81.reuse, R75, -R102 ;  /* 0x0000004b51237223 */ /* 0x040fe20000010866 */
[----:B------:R-:W-:Y:S01]  /*10ce0*/  FFMA.FTZ R47, R81, R103, R86 ;  /* 0x00000067512f7223 */ /* 0x000fe20000010056 */
[----:B------:R-:W-:-:S02]  /*10cf0*/  HADD2.F32 R64, -RZ, R64.H1_H1 ;  /* 0x30000040ff407230 */ /* 0x000fc40000004100 */
[C---:B------:R-:W-:Y:S01]  /*10d00*/  FMUL.FTZ R78, R67.reuse, R90 ;  /* 0x0000005a434e7220 */ /* 0x040fe20000410000 */
[----:B------:R-:W-:Y:S02]  /*10d10*/  HADD2.F32 R66, -RZ, R66.H1_H1 ;  /* 0x30000042ff427230 */ /* 0x000fe40000004100 */
[-C--:B------:R-:W-:Y:S01]  /*10d20*/  FMUL.FTZ R86, R67, R100.reuse ;  /* 0x0000006443567220 */ /* 0x080fe20000410000 */
[----:B------:R-:W-:Y:S02]  /*10d30*/  HADD2.F32 R75, -RZ, R33.H0_H0 ;  /* 0x20000021ff4b7230 */ /* 0x000fe40000004100 */
[C---:B------:R-:W-:Y:S01]  /*10d40*/  FFMA.FTZ R78, R63.reuse, R100, -R78 ;  /* 0x000000643f4e7223 */ /* 0x040fe2000001084e */
[----:B------:R-:W-:Y:S02]  /*10d50*/  HADD2.F32 R81, -RZ, R44.H0_H0 ;  /* 0x2000002cff517230 */ /* 0x000fe40000004100 */
[----:B------:R-:W-:Y:S01]  /*10d60*/  FFMA.FTZ R86, R63, R90, R86 ;  /* 0x0000005a3f567223 */ /* 0x000fe20000010056 */
[----:B------:R-:W-:-:S02]  /*10d70*/  HADD2.F32 R33, -RZ, R32.H0_H0 ;  /* 0x20000020ff217230 */ /* 0x000fc40000004100 */
[----:B------:R-:W-:Y:S01]  /*10d80*/  FMUL.FTZ R63, R64, R75 ;  /* 0x0000004b403f7220 */ /* 0x000fe20000410000 */
[----:B------:R-:W-:Y:S02]  /*10d90*/  HADD2.F32 R67, -RZ, R34.H0_H0 ;  /* 0x20000022ff437230 */ /* 0x000fe40000004100 */
[----:B------:R-:W-:Y:S01]  /*10da0*/  FMUL.FTZ R89, R66, R81 ;  /* 0x0000005142597220 */ /* 0x000fe20000410000 */
[----:B------:R-:W-:Y:S02]  /*10db0*/  HADD2.F32 R62, -RZ, R62.H1_H1 ;  /* 0x3000003eff3e7230 */ /* 0x000fe40000004100 */
[-C--:B------:R-:W-:Y:S01]  /*10dc0*/  FMUL.FTZ R64, R64, R33.reuse ;  /* 0x0000002140407220 */ /* 0x080fe20000410000 */
[----:B------:R-:W-:Y:S01]  /*10dd0*/  FFMA.FTZ R32, R60, R33, -R63 ;  /* 0x000000213c207223 */ /* 0x000fe2000001083f */
[----:B------:R-:W-:Y:S01]  /*10de0*/  FMUL.FTZ R66, R66, R67 ;  /* 0x0000004342427220 */ /* 0x000fe20000410000 */
[----:B------:R-:W-:Y:S01]  /*10df0*/  F2FP.F16.F32.PACK_AB R35, R78, R35 ;  /* 0x000000234e23723e */ /* 0x000fe200000000ff */
[----:B------:R-:W-:Y:S01]  /*10e00*/  FFMA.FTZ R34, R62, R67, -R89 ;  /* 0x000000433e227223 */ /* 0x000fe20000010859 */
[----:B------:R-:W-:Y:S01]  /*10e10*/  FFMA.FTZ R75, R60, R75, R64 ;  /* 0x0000004b3c4b7223 */ /* 0x000fe20000010040 */
[----:B------:R-:W-:Y:S01]  /*10e20*/  FFMA.FTZ R81, R62, R81, R66 ;  /* 0x000000513e517223 */ /* 0x000fe20000010042 */
        /* <DEDUP_REMOVED lines=9> */
.L_x_1737:
[----:B------:R-:W-:Y:S05]  /*10ec0*/  BSYNC B2 ;  /* 0x0000000000027941 */ /* 0x000fea0003800000 */
.L_x_1736:
[----:B------:R-:W-:Y:S04]  /*10ed0*/  BSSY B2, `(.L_x_1738) ;  /* 0x000006b000027945 */ /* 0x000fe80003800000 */
[----:B------:R-:W-:Y:S05]  /*10ee0*/  @P1 BRA `(.L_x_1739) ;  /* 0x0000000400a41947 */ /* 0x000fea0003800000 */
[----:B-1----:R-:W2:Y:S01]  /*10ef0*/  LDL R21, [R1+0x58] ;  /* 0x0000580001157983 */ /* 0x002ea20000100800 */
[--C-:B------:R-:W-:Y:S01]  /*10f00*/  HADD2.F32 R75, -RZ, R98.reuse.H1_H1 ;  /* 0x30000062ff4b7230 */ /* 0x100fe20000004100 */
[----:B------:R-:W-:Y:S01]  /*10f10*/  SHF.R.U32.HI R64, RZ, 0x10, R29 ;  /* 0x00000010ff407819 */ /* 0x000fe2000001161d */
[--C-:B------:R-:W-:Y:S01]  /*10f20*/  HADD2.F32 R81, -RZ, R95.reuse.H1_H1 ;  /* 0x3000005fff517230 */ /* 0x100fe20000004100 */
[----:B------:R-:W-:Y:S01]  /*10f30*/  SHF.R.U32.HI R87, RZ, 0x10, R41 ;  /* 0x00000010ff577819 */ /* 0x000fe20000011629 */
[----:B------:R-:W-:Y:S01]  /*10f40*/  HADD2.F32 R78, -RZ, R95.H0_H0 ;  /* 0x2000005fff4e7230 */ /* 0x000fe20000004100 */
[----:B------:R-:W-:Y:S01]  /*10f50*/  SHF.R.U64 R28, R28, 0x10, R29 ;  /* 0x000000101c1c7819 */ /* 0x000fe2000000121d */
[----:B------:R-:W-:Y:S01]  /*10f60*/  HADD2.F32 R98, -RZ, R98.H0_H0 ;  /* 0x20000062ff627230 */ /* 0x000fe20000004100 */
[----:B------:R-:W-:Y:S01]  /*10f70*/  SHF.R.U64 R29, R40, 0x10, R41 ;  /* 0x00000010281d7819 */ /* 0x000fe20000001229 */
[----:B------:R-:W-:Y:S01]  /*10f80*/  HADD2.F32 R87, -RZ, R87.H0_H0 ;  /* 0x20000057ff577230 */ /* 0x000fe20000004100 */
[--C-:B------:R-:W-:Y:S01]  /*10f90*/  SHF.R.U64 R30, R30, 0x10, R31.reuse ;  /* 0x000000101e1e7819 */ /* 0x100fe2000000121f */
[--C-:B------:R-:W-:Y:S01]  /*10fa0*/  HADD2.F32 R86, -RZ, R97.reuse.H0_H0 ;  /* 0x20000061ff567230 */ /* 0x100fe20000004100 */
[----:B------:R-:W-:Y:S01]  /*10fb0*/  SHF.R.U32.HI R40, RZ, 0x10, R31 ;  /* 0x00000010ff287819 */ /* 0x000fe2000001161f */
[----:B------:R-:W-:Y:S01]  /*10fc0*/  HADD2.F32 R88, -RZ, R97.H1_H1 ;  /* 0x30000061ff587230 */ /* 0x000fe20000004100 */
[----:B------:R-:W-:-:S02]  /*10fd0*/  SHF.R.U64 R31, R42, 0x10, R43 ;  /* 0x000000102a1f7819 */ /* 0x000fc4000000122b */
[----:B------:R-:W-:Y:S01]  /*10fe0*/  SHF.R.U32.HI R42, RZ, 0x10, R43 ;  /* 0x00000010ff2a7819 */ /* 0x000fe2000001162b */
[----:B------:R-:W-:-:S04]  /*10ff0*/  HADD2.F32 R40, -RZ, R40.H0_H0 ;  /* 0x20000028ff287230 */ /* 0x000fc80000004100 */
[----:B------:R-:W-:Y:S01]  /*11000*/  HADD2.F32 R42, -RZ, R42.H0_H0 ;  /* 0x2000002aff2a7230 */ /* 0x000fe20000004100 */
[----:B--2---:R-:W-:Y:S02]  /*11010*/  R2UR UR4, R21 ;  /* 0x00000000150472ca */ /* 0x004fe400000e0000 */
[----:B------:R-:W-:-:S04]  /*11020*/  SHF.R.S32.HI R21, RZ, 0x1f, R196 ;  /* 0x0000001fff157819 */ /* 0x000fc800000114c4 */
[CC--:B------:R-:W-:Y:S02]  /*11030*/  LEA.HI R33, R21.reuse, R196.reuse, RZ, 0x6 ;  /* 0x000000c415217211 */ /* 0x0c0fe400078f30ff */
[----:B------:R-:W-:Y:S02]  /*11040*/  LEA.HI R32, R21, R196, RZ, 0x3 ;  /* 0x000000c415207211 */ /* 0x000fe400078f18ff */
[----:B------:R-:W-:Y:S01]  /*11050*/  LEA.HI R21, R3, R203, RZ, 0x1d ;  /* 0x000000cb03157211 */ /* 0x000fe200078fe8ff */
[----:B------:R-:W-:Y:S01]  /*11060*/  IMAD.SHL.U32 R33, R33, 0x80, RZ ;  /* 0x0000008021217824 */ /* 0x000fe200078e00ff */
[----:B------:R-:W-:Y:S02]  /*11070*/  LOP3.LUT R32, R229, 0x38, R32, 0xf8, !PT ;  /* 0x00000038e5207812 */ /* 0x000fe400078ef820 */
[----:B------:R-:W-:Y:S02]  /*11080*/  SHF.R.S32.HI R34, RZ, 0x1f, R21 ;  /* 0x0000001fff227819 */ /* 0x000fe40000011415 */
[----:B------:R-:W-:-:S02]  /*11090*/  LOP3.LUT R44, R32, R107, RZ, 0x3c, !PT ;  /* 0x0000006b202c7212 */ /* 0x000fc400078e3cff */
[----:B------:R-:W-:Y:S02]  /*110a0*/  LEA.HI R34, R34, R21, RZ, 0x3 ;  /* 0x0000001522227211 */ /* 0x000fe400078f18ff */
[----:B------:R-:W-:Y:S02]  /*110b0*/  SHF.L.U32 R32, R21, 0x3, RZ ;  /* 0x0000000315207819 */ /* 0x000fe400000006ff */
[----:B------:R-:W-:Y:S01]  /*110c0*/  LOP3.LUT R33, R33, 0xffffe000, RZ, 0xc0, !PT ;  /* 0xffffe00021217812 */ /* 0x000fe200078ec0ff */
[----:B------:R-:W-:Y:S01]  /*110d0*/  IMAD.SHL.U32 R34, R34, 0x400, RZ ;  /* 0x0000040022227824 */ /* 0x000fe200078e00ff */
[----:B------:R-:W-:Y:S02]  /*110e0*/  LOP3.LUT R32, R229, 0x38, R32, 0xf8, !PT ;  /* 0x00000038e5207812 */ /* 0x000fe400078ef820 */
[----:B-----5:R-:W-:Y:S02]  /*110f0*/  IADD3 R21, R44, R33, R106 ;  /* 0x000000212c157210 */ /* 0x020fe40007ffe06a */
[----:B------:R-:W-:-:S02]  /*11100*/  LOP3.LUT R45, R32, R107, RZ, 0x3c, !PT ;  /* 0x0000006b202d7212 */ /* 0x000fc400078e3cff */
[----:B------:R-:W-:Y:S02]  /*11110*/  LOP3.LUT R44, R34, 0x7fffe000, RZ, 0xc0, !PT ;  /* 0x7fffe000222c7812 */ /* 0x000fe400078ec0ff */
[----:B------:R-:W-:Y:S02]  /*11120*/  LEA R21, R21, UR4, 0x1 ;  /* 0x0000000415157c11 */ /* 0x000fe4000f8e08ff */
[----:B------:R-:W-:-:S03]  /*11130*/  IADD3 R44, R45, R44, R106 ;  /* 0x0000002c2d2c7210 */ /* 0x000fc60007ffe06a */
[----:B------:R-:W1:Y:S02]  /*11140*/  LDS.128 R32, [R21] ;  /* 0x0000000015207984 */ /* 0x000e640000000c00 */
[----:B0-----:R-:W-:-:S05]  /*11150*/  IMAD R60, R44, 0x2, R17 ;  /* 0x000000022c3c7824 */ /* 0x001fca00078e0211 */
[----:B------:R-:W0:Y:S01]  /*11160*/  LDS.128 R44, [R60+0x12400] ;  /* 0x012400003c2c7984 */ /* 0x000e220000000c00 */
[--C-:B-1----:R-:W-:Y:S02]  /*11170*/  HADD2.F32 R66, -RZ, R33.reuse.H0_H0 ;  /* 0x20000021ff427230 */ /* 0x102fe40000004100 */
[----:B------:R-:W-:Y:S02]  /*11180*/  HADD2.F32 R43, -RZ, R32.H0_H0 ;  /* 0x20000020ff2b7230 */ /* 0x000fe40000004100 */
[----:B------:R-:W-:Y:S02]  /*11190*/  HADD2.F32 R62, -RZ, R33.H1_H1 ;  /* 0x30000021ff3e7230 */ /* 0x000fe40000004100 */
[----:B------:R-:W-:Y:S02]  /*111a0*/  HADD2.F32 R33, -RZ, R34.H0_H0 ;  /* 0x20000022ff217230 */ /* 0x000fe40000004100 */
[--C-:B0-----:R-:W-:Y:S02]  /*111b0*/  HADD2.F32 R69, -RZ, R45.reuse.H0_H0 ;  /* 0x2000002dff457230 */ /* 0x101fe40000004100 */
[----:B------:R-:W-:-:S02]  /*111c0*/  HADD2.F32 R74, -RZ, R45.H1_H1 ;  /* 0x3000002dff4a7230 */ /* 0x000fc40000004100 */
[--C-:B------:R-:W-:Y:S02]  /*111d0*/  HADD2.F32 R61, -RZ, R47.reuse.H0_H0 ;  /* 0x2000002fff3d7230 */ /* 0x100fe40000004100 */
        /* <DEDUP_REMOVED lines=8> */
[C---:B------:R-:W-:Y:S01]  /*11260*/  FMUL.FTZ R66, R67.reuse, R78 ;  /* 0x0000004e43427220 */ /* 0x040fe20000410000 */
[-C--:B------:R-:W-:Y:S01]  /*11270*/  FMUL.FTZ R67, R67, R98.reuse ;  /* 0x0000006243437220 */ /* 0x080fe20000410000 */
[C---:B------:R-:W-:Y:S01]  /*11280*/  FMUL.FTZ R75, R74.reuse, R87 ;  /* 0x000000574a4b7220 */ /* 0x040fe20000410000 */
[----:B------:R-:W-:Y:S01]  /*11290*/  FMUL.FTZ R81, R74, R69 ;  /* 0x000000454a517220 */ /* 0x000fe20000410000 */
[--C-:B------:R-:W-:Y:S02]  /*112a0*/  HADD2.F32 R74, -RZ, R99.reuse.H0_H0 ;  /* 0x20000063ff4a7230 */ /* 0x100fe40000004100 */
[C---:B------:R-:W-:Y:S01]  /*112b0*/  FFMA.FTZ R66, R43.reuse, R98, -R66 ;  /* 0x000000622b427223 */ /* 0x040fe20000010842 */
[----:B------:R-:W-:Y:S01]  /*112c0*/  FFMA.FTZ R43, R43, R78, R67 ;  /* 0x0000004e2b2b7223 */ /* 0x000fe20000010043 */
[C---:B------:R-:W-:Y:S01]  /*112d0*/  FMUL.FTZ R90, R65.reuse, R86 ;  /* 0x00000056415a7220 */ /* 0x040fe20000410000 */
[----:B------:R-:W-:Y:S02]  /*112e0*/  HADD2.F32 R78, -RZ, R99.H1_H1 ;  /* 0x30000063ff4e7230 */ /* 0x000fe40000004100 */
[----:B------:R-:W-:Y:S01]  /*112f0*/  FMUL.FTZ R96, R65, R74 ;  /* 0x0000004a41607220 */ /* 0x000fe20000410000 */
[----:B------:R-:W-:-:S02]  /*11300*/  HADD2.F32 R41, -RZ, R35.H0_H0 ;  /* 0x20000023ff297230 */ /* 0x000fc40000004100 */
[----:B------:R-:W-:Y:S01]  /*11310*/  FFMA.FTZ R65, R33, R74, -R90 ;  /* 0x0000004a21417223 */ /* 0x000fe2000001085a */
[C---:B------:R-:W-:Y:S01]  /*11320*/  FMUL.FTZ R74, R61.reuse, R88 ;  /* 0x000000583d4a7220 */ /* 0x040fe20000410000 */
[----:B------:R-:W-:Y:S01]  /*11330*/  FMUL.FTZ R61, R61, R78 ;  /* 0x0000004e3d3d7220 */ /* 0x000fe20000410000 */
[----:B------:R-:W-:Y:S02]  /*11340*/  HADD2.F32 R35, -RZ, R35.H1_H1 ;  /* 0x30000023ff237230 */ /* 0x000fe40000004100 */
[----:B------:R-:W-:Y:S01]  /*11350*/  FFMA.FTZ R96, R33, R86, R96 ;  /* 0x0000005621607223 */ /* 0x000fe20000010060 */
[C---:B------:R-:W-:Y:S01]  /*11360*/  FFMA.FTZ R74, R41.reuse, R78, -R74 ;  /* 0x0000004e294a7223 */ /* 0x040fe2000001084a */
[----:B------:R-:W-:Y:S01]  /*11370*/  FFMA.FTZ R88, R41, R88, R61 ;  /* 0x0000005829587223 */ /* 0x000fe2000001003d */
[----:B------:R-:W-:Y:S02]  /*11380*/  HADD2.F32 R44, -RZ, R44.H1_H1 ;  /* 0x3000002cff2c7230 */ /* 0x000fe40000004100 */
[----:B------:R-:W-:Y:S01]  /*11390*/  FMUL.FTZ R86, R63, R42 ;  /* 0x0000002a3f567220 */ /* 0x000fe20000410000 */
[----:B------:R-:W-:-:S02]  /*113a0*/  HADD2.F32 R46, -RZ, R46.H1_H1 ;  /* 0x3000002eff2e7230 */ /* 0x000fc40000004100 */
[-C--:B------:R-:W-:Y:S01]  /*113b0*/  FMUL.FTZ R78, R63, R40.reuse ;  /* 0x000000283f4e7220 */ /* 0x080fe20000410000 */
[----:B------:R-:W-:Y:S02]  /*113c0*/  HADD2.F32 R33, -RZ, R29.H0_H0 ;  /* 0x2000001dff217230 */ /* 0x000fe40000004100 */
[----:B------:R-:W-:Y:S01]  /*113d0*/  FFMA.FTZ R64, R62, R69, -R75 ;  /* 0x000000453e407223 */ /* 0x000fe2000001084b */
[----:B------:R-:W-:Y:S02]  /*113e0*/  HADD2.F32 R41, -RZ, R31.H0_H0 ;  /* 0x2000001fff297230 */ /* 0x000fe40000004100 */
[C---:B------:R-:W-:Y:S01]  /*113f0*/  FFMA.FTZ R67, R35.reuse, R40, -R86 ;  /* 0x0000002823437223 */ /* 0x040fe20000010856 */
[----:B------:R-:W-:Y:S02]  /*11400*/  HADD2.F32 R29, -RZ, R28.H0_H0 ;  /* 0x2000001cff1d7230 */ /* 0x000fe40000004100 */
[----:B------:R-:W-:Y:S01]  /*11410*/  FFMA.FTZ R69, R35, R42, R78 ;  /* 0x0000002a23457223 */ /* 0x000fe2000001004e */
[----:B------:R-:W-:-:S02]  /*11420*/  HADD2.F32 R31, -RZ, R30.H0_H0 ;  /* 0x2000001eff1f7230 */ /* 0x000fc40000004100 */
[----:B------:R-:W-:Y:S01]  /*11430*/  FMUL.FTZ R35, R44, R33 ;  /* 0x000000212c237220 */ /* 0x000fe20000410000 */
[----:B------:R-:W-:Y:S02]  /*11440*/  HADD2.F32 R32, -RZ, R32.H1_H1 ;  /* 0x30000020ff207230 */ /* 0x000fe40000004100 */
[----:B------:R-:W-:Y:S01]  /*11450*/  FMUL.FTZ R63, R46, R41 ;  /* 0x000000292e3f7220 */ /* 0x000fe20000410000 */
[----:B------:R-:W-:Y:S02]  /*11460*/  HADD2.F32 R34, -RZ, R34.H1_H1 ;  /* 0x30000022ff227230 */ /* 0x000fe40000004100 */
[----:B------:R-:W-:Y:S01]  /*11470*/  FMUL.FTZ R44, R44, R29 ;  /* 0x0000001d2c2c7220 */ /* 0x000fe20000410000 */
[----:B------:R-:W-:Y:S01]  /*11480*/  FMUL.FTZ R46, R46, R31 ;  /* 0x0000001f2e2e7220 */ /* 0x000fe20000410000 */
[----:B------:R-:W-:Y:S01]  /*11490*/  FFMA.FTZ R61, R32, R29, -R35 ;  /* 0x0000001d203d7223 */ /* 0x000fe20000010823 */
[----:B------:R-:W-:Y:S01]  /*114a0*/  FFMA.FTZ R62, R62, R87, R81 ;  /* 0x000000573e3e7223 */ /* 0x000fe20000010051 */
[----:B------:R-:W-:Y:S01]  /*114b0*/  FFMA.FTZ R30, R34, R31, -R63 ;  /* 0x0000001f221e7223 */ /* 0x000fe2000001083f */
        /* <DEDUP_REMOVED lines=12> */
.L_x_1739:
[----:B------:R-:W-:Y:S05]  /*11580*/  BSYNC B2 ;  /* 0x0000000000027941 */ /* 0x000fea0003800000 */
.L_x_1738:
[----:B------:R-:W-:Y:S05]  /*11590*/  @P2 BRA `(.L_x_1735) ;  /* 0x0000000400a42947 */ /* 0x000fea0003800000 */
[----:B-12---:R-:W2:Y:S01]  /*115a0*/  LDL R21, [R1+0x58] ;  /* 0x0000580001157983 */ /* 0x006ea20000100800 */
[----:B------:R-:W-:Y:S01]  /*115b0*/  SHF.R.S32.HI R28, RZ, 0x1f, R195 ;  /* 0x0000001fff1c7819 */ /* 0x000fe200000114c3 */
[----:B0-----:R-:W-:Y:S01]  /*115c0*/  HADD2.F32 R60, -RZ, R82.H1_H1 ;  /* 0x30000052ff3c7230 */ /* 0x001fe20000004100 */
[----:B------:R-:W-:Y:S01]  /*115d0*/  LEA.HI R3, R3, R204, RZ, 0x1d ;  /* 0x000000cc03037211 */ /* 0x000fe200078fe8ff */
[----:B------:R-:W-:Y:S01]  /*115e0*/  HADD2.F32 R46, -RZ, R84.H1_H1 ;  /* 0x30000054ff2e7230 */ /* 0x000fe20000004100 */
[----:B------:R-:W-:Y:S01]  /*115f0*/  SHF.R.U64 R24, R24, 0x10, R25 ;  /* 0x0000001018187819 */ /* 0x000fe20000001219 */
[----:B------:R-:W-:Y:S01]  /*11600*/  HADD2.F32 R82, -RZ, R82.H0_H0 ;  /* 0x20000052ff527230 */ /* 0x000fe20000004100 */
[----:B------:R-:W-:Y:S01]  /*11610*/  SHF.R.S32.HI R30, RZ, 0x1f, R3 ;  /* 0x0000001fff1e7819 */ /* 0x000fe20000011403 */
[----:B------:R-:W-:Y:S01]  /*11620*/  HADD2.F32 R84, -RZ, R84.H0_H0 ;  /* 0x20000054ff547230 */ /* 0x000fe20000004100 */
[----:B------:R-:W-:Y:S01]  /*11630*/  SHF.R.U32.HI R47, RZ, 0x10, R25 ;  /* 0x00000010ff2f7819 */ /* 0x000fe20000011619 */
[----:B------:R-:W-:Y:S01]  /*11640*/  HADD2.F32 R24, -RZ, R24.H0_H0 ;  /* 0x20000018ff187230 */ /* 0x000fe20000004100 */
[----:B------:R-:W-:-:S02]  /*11650*/  LEA.HI R30, R30, R3, RZ, 0x3 ;  /* 0x000000031e1e7211 */ /* 0x000fc400078f18ff */
[----:B------:R-:W-:Y:S02]  /*11660*/  SHF.R.U64 R25, R26, 0x10, R27 ;  /* 0x000000101a197819 */ /* 0x000fe4000000121b */
[--C-:B------:R-:W-:Y:S01]  /*11670*/  SHF.R.U64 R26, R38, 0x10, R39.reuse ;  /* 0x00000010261a7819 */ /* 0x100fe20000001227 */
[----:B------:R-:W-:Y:S01]  /*11680*/  IMAD.SHL.U32 R30, R30, 0x400, RZ ;  /* 0x000004001e1e7824 */ /* 0x000fe200078e00ff */
[----:B------:R-:W-:Y:S01]  /*11690*/  SHF.R.U32.HI R65, RZ, 0x10, R39 ;  /* 0x00000010ff417819 */ /* 0x000fe20000011627 */
[----:B------:R-:W-:Y:S01]  /*116a0*/  HADD2.F32 R25, -RZ, R25.H0_H0 ;  /* 0x20000019ff197230 */ /* 0x000fe20000004100 */
[----:B------:R-:W-:Y:S02]  /*116b0*/  SHF.R.U32.HI R62, RZ, 0x10, R37 ;  /* 0x00000010ff3e7819 */ /* 0x000fe40000011625 */
[----:B------:R-:W-:Y:S02]  /*116c0*/  SHF.R.U32.HI R40, RZ, 0x10, R27 ;  /* 0x00000010ff287819 */ /* 0x000fe4000001161b */
[----:B------:R-:W-:Y:S01]  /*116d0*/  SHF.R.U64 R36, R36, 0x10, R37 ;  /* 0x0000001024247819 */ /* 0x000fe20000001225 */
[----:B------:R-:W-:-:S02]  /*116e0*/  HADD2.F32 R62, -RZ, R62.H0_H0 ;  /* 0x2000003eff3e7230 */ /* 0x000fc40000004100 */
[----:B------:R-:W-:Y:S02]  /*116f0*/  HADD2.F32 R40, -RZ, R40.H0_H0 ;  /* 0x20000028ff287230 */ /* 0x000fe40000004100 */
[----:B------:R-:W-:Y:S01]  /*11700*/  HADD2.F32 R36, -RZ, R36.H0_H0 ;  /* 0x20000024ff247230 */ /* 0x000fe20000004100 */
[----:B--2---:R-:W-:Y:S02]  /*11710*/  R2UR UR4, R21 ;  /* 0x00000000150472ca */ /* 0x004fe400000e0000 */
[CC--:B------:R-:W-:Y:S02]  /*11720*/  LEA.HI R21, R28.reuse, R195.reuse, RZ, 0x6 ;  /* 0x000000c31c157211 */ /* 0x0c0fe400078f30ff */
[----:B------:R-:W-:-:S03]  /*11730*/  LEA.HI R28, R28, R195, RZ, 0x3 ;  /* 0x000000c31c1c7211 */ /* 0x000fc600078f18ff */
[----:B------:R-:W-:Y:S01]  /*11740*/  IMAD.SHL.U32 R21, R21, 0x80, RZ ;  /* 0x0000008015157824 */ /* 0x000fe200078e00ff */
[----:B------:R-:W-:-:S04]  /*11750*/  LOP3.LUT R28, R229, 0x38, R28, 0xf8, !PT ;  /* 0x00000038e51c7812 */ /* 0x000fc800078ef81c */
[----:B------:R-:W-:Y:S01]  /*11760*/  LOP3.LUT R32, R28, R107, RZ, 0x3c, !PT ;  /* 0x0000006b1c207212 */ /* 0x000fe200078e3cff */
[----:B------:R-:W-:Y:S01]  /*11770*/  IMAD.SHL.U32 R28, R3, 0x8, RZ ;  /* 0x00000008031c7824 */ /* 0x000fe200078e00ff */
[----:B------:R-:W-:-:S04]  /*11780*/  LOP3.LUT R21, R21, 0xffffe000, RZ, 0xc0, !PT ;  /* 0xffffe00015157812 */ /* 0x000fc800078ec0ff */
[----:B------:R-:W-:Y:S02]  /*11790*/  LOP3.LUT R28, R229, 0x38, R28, 0xf8, !PT ;  /* 0x00000038e51c7812 */ /* 0x000fe400078ef81c */
[--C-:B-----5:R-:W-:Y:S02]  /*117a0*/  IADD3 R3, R32, R21, R106.reuse ;  /* 0x0000001520037210 */ /* 0x120fe40007ffe06a */
[----:B------:R-:W-:Y:S02]  /*117b0*/  LOP3.LUT R32, R28, R107, RZ, 0x3c, !PT ;  /* 0x0000006b1c207212 */ /* 0x000fe400078e3cff */
[----:B------:R-:W-:Y:S02]  /*117c0*/  LOP3.LUT R21, R30, 0x7fffe000, RZ, 0xc0, !PT ;  /* 0x7fffe0001e157812 */ /* 0x000fe400078ec0ff */
[----:B------:R-:W-:Y:S02]  /*117d0*/  LEA R3, R3, UR4, 0x1 ;  /* 0x0000000403037c11 */ /* 0x000fe4000f8e08ff */
[----:B------:R-:W-:-:S03]  /*117e0*/  IADD3 R32, R32, R21, R106 ;  /* 0x0000001520207210 */ /* 0x000fc60007ffe06a */
[----:B------:R-:W0:Y:S02]  /*117f0*/  LDS.128 R28, [R3] ;  /* 0x00000000031c7984 */ /* 0x000e240000000c00 */
[----:B------:R-:W-:-:S05]  /*11800*/  IMAD R21, R32, 0x2, R17 ;  /* 0x0000000220157824 */ /* 0x000fca00078e0211 */
[----:B------:R-:W1:Y:S01]  /*11810*/  LDS.128 R32, [R21+0x12400] ;  /* 0x0124000015207984 */ /* 0x000e620000000c00 */
[--C-:B0-----:R-:W-:Y:S02]  /*11820*/  HADD2.F32 R39, -RZ, R29.reuse.H0_H0 ;  /* 0x2000001dff277230 */ /* 0x101fe40000004100 */
[----:B------:R-:W-:Y:S02]  /*11830*/  HADD2.F32 R41, -RZ, R29.H1_H1 ;  /* 0x3000001dff297230 */ /* 0x000fe40000004100 */
[----:B------:R-:W-:Y:S02]  /*11840*/  HADD2.F32 R38, -RZ, R28.H0_H0 ;  /* 0x2000001cff267230 */ /* 0x000fe40000004100 */
[----:B------:R-:W-:Y:S02]  /*11850*/  HADD2.F32 R42, -RZ, R30.H0_H0 ;  /* 0x2000001eff2a7230 */ /* 0x000fe40000004100 */
[--C-:B-1----:R-:W-:Y:S02]  /*11860*/  HADD2.F32 R29, -RZ, R33.reuse.H0_H0 ;  /* 0x20000021ff1d7230 */ /* 0x102fe40000004100 */
[----:B------:R-:W-:-:S02]  /*11870*/  HADD2.F32 R43, -RZ, R33.H1_H1 ;  /* 0x30000021ff2b7230 */ /* 0x000fc40000004100 */
[--C-:B------:R-:W-:Y:S02]  /*11880*/  HADD2.F32 R33, -RZ, R32.reuse.H0_H0 ;  /* 0x20000020ff217230 */ /* 0x100fe40000004100 */
[C---:B------:R-:W-:Y:S01]  /*11890*/  FMUL.FTZ R64, R29.reuse, R46 ;  /* 0x0000002e1d407220 */ /* 0x040fe20000410000 */
[----:B------:R-:W-:Y:S02]  /*118a0*/  HADD2.F32 R27, -RZ, R32.H1_H1 ;  /* 0x30000020ff1b7230 */ /* 0x000fe40000004100 */
[----:B------:R-:W-:Y:S01]  /*118b0*/  FMUL.FTZ R32, R29, R60 ;  /* 0x0000003c1d207220 */ /* 0x000fe20000410000 */
[----:B------:R-:W-:Y:S01]  /*118c0*/  FMUL.FTZ R66, R43, R62 ;  /* 0x0000003e2b427220 */ /* 0x000fe20000410000 */
[----:B------:R-:W-:Y:S02]  /*118d0*/  HADD2.F32 R44, -RZ, R34.H0_H0 ;  /* 0x20000022ff2c7230 */ /* 0x000fe40000004100 */
[----:B------:R-:W-:Y:S01]  /*118e0*/  FFMA.FTZ R29, R39, R46, -R32 ;  /* 0x0000002e271d7223 */ /* 0x000fe20000010820 */
[----:B------:R-:W-:-:S02]  /*118f0*/  HADD2.F32 R46, -RZ, R47.H0_H0 ;  /* 0x2000002fff2e7230 */ /* 0x000fc40000004100 */
[----:B------:R-:W-:Y:S01]  /*11900*/  FFMA.FTZ R32, R39, R60, R64 ;  /* 0x0000003c27207223 */ /* 0x000fe20000010040 */
[----:B------:R-:W-:Y:S01]  /*11910*/  FMUL.FTZ R47, R33, R84 ;  /* 0x00000054212f7220 */ /* 0x000fe20000410000 */
[----:B------:R-:W-:Y:S02]  /*11920*/  HADD2.F32 R39, -RZ, R83.H0_H0 ;  /* 0x20000053ff277230 */ /* 0x000fe40000004100 */
[----:B------:R-:W-:Y:S01]  /*11930*/  FMUL.FTZ R60, R43, R46 ;  /* 0x0000002e2b3c7220 */ /* 0x000fe20000410000 */
[----:B------:R-:W-:Y:S01]  /*11940*/  FMUL.FTZ R43, R33, R82 ;  /* 0x00000052212b7220 */ /* 0x000fe20000410000 */
[----:B------:R-:W-:Y:S01]  /*11950*/  FFMA.FTZ R66, R41, R46, -R66 ;  /* 0x0000002e29427223 */ /* 0x000fe20000010842 */
[----:B------:R-:W-:Y:S02]  /*11960*/  HADD2.F32 R33, -RZ, R85.H0_H0 ;  /* 0x20000055ff217230 */ /* 0x000fe40000004100 */
[----:B------:R-:W-:Y:S01]  /*11970*/  FFMA.FTZ R47, R38, R82, R47 ;  /* 0x00000052262f7223 */ /* 0x000fe2000001002f */
[----:B------:R-:W-:-:S02]  /*11980*/  HADD2.F32 R45, -RZ, R35.H0_H0 ;  /* 0x20000023ff2d7230 */ /* 0x000fc40000004100 */
[----:B------:R-:W-:Y:S01]  /*11990*/  FFMA.FTZ R43, R38, R84, -R43 ;  /* 0x00000054262b7223 */ /* 0x000fe2000001082b */
[----:B------:R-:W-:Y:S02]  /*119a0*/  HADD2.F32 R46, -RZ, R83.H1_H1 ;  /* 0x30000053ff2e7230 */ /* 0x000fe40000004100 */
[----:B------:R-:W-:Y:S01]  /*119b0*/  FFMA.FTZ R41, R41, R62, R60 ;  /* 0x0000003e29297223 */ /* 0x000fe2000001003c */
[----:B------:R-:W-:Y:S02]  /*119c0*/  HADD2.F32 R37, -RZ, R31.H0_H0 ;  /* 0x2000001fff257230 */ /* 0x000fe40000004100 */
[C---:B------:R-:W-:Y:S01]  /*119d0*/  FMUL.FTZ R61, R44.reuse, R39 ;  /* 0x000000272c3d7220 */ /* 0x040fe20000410000 */
[----:B------:R-:W-:Y:S02]  /*119e0*/  HADD2.F32 R38, -RZ, R85.H1_H1 ;  /* 0x30000055ff267230 */ /* 0x000fe40000004100 */
[----:B------:R-:W-:Y:S01]  /*119f0*/  FMUL.FTZ R63, R44, R33 ;  /* 0x000000212c3f7220 */ /* 0x000fe20000410000 */
[----:B------:R-:W-:-:S02]  /*11a00*/  HADD2.F32 R35, -RZ, R35.H1_H1 ;  /* 0x30000023ff237230 */ /* 0x000fc40000004100 */
[C---:B------:R-:W-:Y:S01]  /*11a10*/  FMUL.FTZ R60, R45.reuse, R46 ;  /* 0x0000002e2d3c7220 */ /* 0x040fe20000410000 */
[----:B------:R-:W-:Y:S02]  /*11a20*/  HADD2.F32 R44, -RZ, R65.H0_H0 ;  /* 0x20000041ff2c7230 */ /* 0x000fe40000004100 */
[C---:B------:R-:W-:Y:S01]  /*11a30*/  FFMA.FTZ R61, R42.reuse, R33, -R61 ;  /* 0x000000212a3d7223 */ /* 0x040fe2000001083d */
[----:B------:R-:W-:Y:S02]  /*11a40*/  HADD2.F32 R31, -RZ, R31.H1_H1 ;  /* 0x3000001fff1f7230 */ /* 0x000fe40000004100 */
[-C--:B------:R-:W-:Y:S01]  /*11a50*/  FMUL.FTZ R45, R45, R38.reuse ;  /* 0x000000262d2d7220 */ /* 0x080fe20000410000 */
[----:B------:R-:W-:Y:S01]  /*11a60*/  FFMA.FTZ R63, R42, R39, R63 ;  /* 0x000000272a3f7223 */ /* 0x000fe2000001003f */
[----:B------:R-:W-:Y:S01]  /*11a70*/  FFMA.FTZ R60, R37, R38, -R60 ;  /* 0x00000026253c7223 */ /* 0x000fe2000001083c */
[----:B------:R-:W-:Y:S02]  /*11a80*/  HADD2.F32 R34, -RZ, R34.H1_H1 ;  /* 0x30000022ff227230 */ /* 0x000fe40000004100 */
[C---:B------:R-:W-:Y:S01]  /*11a90*/  FMUL.FTZ R42, R35.reuse, R44 ;  /* 0x0000002c232a7220 */ /* 0x040fe20000410000 */
[----:B------:R-:W-:Y:S01]  /*11aa0*/  FMUL.FTZ R38, R35, R40 ;  /* 0x0000002823267220 */ /* 0x000fe20000410000 */
[----:B------:R-:W-:-:S02]  /*11ab0*/  HADD2.F32 R33, -RZ, R26.H0_H0 ;  /* 0x2000001aff217230 */ /* 0x000fc40000004100 */
[----:B------:R-:W-:Y:S01]  /*11ac0*/  FFMA.FTZ R45, R37, R46, R45 ;  /* 0x0000002e252d7223 */ /* 0x000fe2000001002d */
[----:B------:R-:W-:Y:S02]  /*11ad0*/  HADD2.F32 R28, -RZ, R28.H1_H1 ;  /* 0x3000001cff1c7230 */ /* 0x000fe40000004100 */
[C---:B------:R-:W-:Y:S01]  /*11ae0*/  FFMA.FTZ R37, R31.reuse, R40, -R42 ;  /* 0x000000281f257223 */ /* 0x040fe2000001082a */
[----:B------:R-:W-:Y:S02]  /*11af0*/  HADD2.F32 R30, -RZ, R30.H1_H1 ;  /* 0x3000001eff1e7230 */ /* 0x000fe40000004100 */
[----:B------:R-:W-:Y:S01]  /*11b00*/  FFMA.FTZ R38, R31, R44, R38 ;  /* 0x0000002c1f267223 */ /* 0x000fe20000010026 */
[C---:B------:R-:W-:Y:S01]  /*11b10*/  FMUL.FTZ R31, R27.reuse, R36 ;  /* 0x000000241b1f7220 */ /* 0x040fe20000410000 */
[C---:B------:R-:W-:Y:S01]  /*11b20*/  FMUL.FTZ R35, R34.reuse, R33 ;  /* 0x0000002122237220 */ /* 0x040fe20000410000 */
[-C--:B------:R-:W-:Y:S01]  /*11b30*/  FMUL.FTZ R27, R27, R24.reuse ;  /* 0x000000181b1b7220 */ /* 0x080fe20000410000 */
[-C--:B------:R-:W-:Y:S01]  /*11b40*/  FMUL.FTZ R34, R34, R25.reuse ;  /* 0x0000001922227220 */ /* 0x080fe20000410000 */
[----:B------:R-:W-:Y:S01]  /*11b50*/  FFMA.FTZ R24, R28, R24, -R31 ;  /* 0x000000181c187223 */ /* 0x000fe2000001081f */
        /* <DEDUP_REMOVED lines=13> */
.L_x_1735:
[----:B------:R-:W-:Y:S05]  /*11c30*/  BSYNC B1 ;  /* 0x0000000000017941 */ /* 0x000fea0003800000 */
.L_x_1734:
[----:B---3--:R-:W-:-:S05]  /*11c40*/  VIADD R3, R219, 0x40 ;  /* 0x00000040db037836 */ /* 0x008fca0000000000 */
[----:B------:R-:W-:-:S13]  /*11c50*/  ISETP.GE.AND P0, PT, R3, R20, PT ;  /* 0x000000140300720c */ /* 0x000fda0003f06270 */
[----:B------:R-:W-:Y:S05]  /*11c60*/  @P0 BRA `(.L_x_1715) ;  /* 0x0000001400000947 */ /* 0x000fea0003800000 */
[----:B------:R3:W5:Y:S01]  /*11c70*/  LDL R61, [R1+0x58] ;  /* 0x00005800013d7983 */ /* 0x0007620000100800 */
[----:B------:R-:W4:Y:S03]  /*11c80*/  LDC R3, c[0x0][0x3f4] ;  /* 0x0000fd00ff037b82 */ /* 0x000f260000000800 */
[----:B-1----:R3:W5:Y:S01]  /*11c90*/  LDL R47, [R1+0x34] ;  /* 0x00003400012f7983 */ /* 0x0027620000100800 */
[----:B------:R-:W-:Y:S01]  /*11ca0*/  BSSY B1, `(.L_x_1740) ;  /* 0x0000068000017945 */ /* 0x000fe20003800000 */
[----:B0-2---:R-:W-:Y:S02]  /*11cb0*/  SHF.R.U32.HI R60, RZ, 0x3, R226 ;  /* 0x00000003ff3c7819 */ /* 0x005fe400000116e2 */
[-C--:B----4-:R-:W-:Y:S02]  /*11cc0*/  ISETP.GE.AND P0, PT, R18, R3.reuse, PT ;  /* 0x000000031200720c */ /* 0x090fe40003f06270 */
[----:B------:R-:W-:-:S02]  /*11cd0*/  ISETP.GE.AND P1, PT, R196, R3, PT ;  /* 0x00000003c400720c */ /* 0x000fc40003f26270 */
[----:B------:R-:W-:-:S09]  /*11ce0*/  ISETP.GE.AND P2, PT, R195, R3, PT ;  /* 0x00000003c300720c */ /* 0x000fd20003f46270 */
[----:B---3--:R-:W-:Y:S05]  /*11cf0*/  @P0 BRA `(.L_x_1741) ;  /* 0x0000000400880947 */ /* 0x008fea0003800000 */
[----:B------:R-:W-:Y:S01]  /*11d00*/  LEA.HI R0, R3, R0, RZ, 0x1d ;  /* 0x0000000003007211 */ /* 0x000fe200078fe8ff */
[----:B------:R-:W-:Y:S01]  /*11d10*/  HADD2.F32 R35, -RZ, R93.H1_H1 ;  /* 0x3000005dff237230 */ /* 0x000fe20000004100 */
[----:B------:R-:W-:Y:S01]  /*11d20*/  LOP3.LUT R20, R226, 0x38, R18, 0xf8, !PT ;  /* 0x00000038e2147812 */ /* 0x000fe200078ef812 */
[--C-:B------:R-:W-:Y:S01]  /*11d30*/  HADD2.F32 R36, -RZ, R91.reuse.H1_H1 ;  /* 0x3000005bff247230 */ /* 0x100fe20000004100 */
[----:B------:R-:W-:Y:S01]  /*11d40*/  SHF.R.S32.HI R25, RZ, 0x1f, R0 ;  /* 0x0000001fff197819 */ /* 0x000fe20000011400 */
[----:B------:R-:W-:Y:S01]  /*11d50*/  IMAD.SHL.U32 R21, R0, 0x8, RZ ;  /* 0x0000000800157824 */ /* 0x000fe200078e00ff */
[----:B-----5:R-:W-:Y:S01]  /*11d60*/  R2UR UR4, R61 ;  /* 0x000000003d0472ca */ /* 0x020fe200000e0000 */
[----:B------:R-:W-:Y:S01]  /*11d70*/  HADD2.F32 R91, -RZ, R91.H0_H0 ;  /* 0x2000005bff5b7230 */ /* 0x000fe20000004100 */
[----:B------:R-:W-:Y:S01]  /*11d80*/  LEA.HI R25, R25, R0, RZ, 0x3 ;  /* 0x0000000019197211 */ /* 0x000fe200078f18ff */
[----:B------:R-:W-:Y:S01]  /*11d90*/  HADD2.F32 R93, -RZ, R93.H0_H0 ;  /* 0x2000005dff5d7230 */ /* 0x000fe20000004100 */
[----:B------:R-:W-:-:S02]  /*11da0*/  LOP3.LUT R0, R47, R20, R60, 0xf6, !PT ;  /* 0x000000142f007212 */ /* 0x000fc400078ef63c */
[----:B------:R-:W-:Y:S02]  /*11db0*/  LOP3.LUT R20, R226, 0x38, R21, 0xf8, !PT ;  /* 0x00000038e2147812 */ /* 0x000fe400078ef815 */
[----:B------:R-:W-:Y:S02]  /*11dc0*/  SHF.L.U32 R25, R25, 0xa, RZ ;  /* 0x0000000a19197819 */ /* 0x000fe400000006ff */
[----:B------:R-:W-:Y:S02]  /*11dd0*/  LOP3.LUT R20, R20, R60, RZ, 0x3c, !PT ;  /* 0x0000003c14147212 */ /* 0x000fe400078e3cff */
[----:B------:R-:W-:Y:S02]  /*11de0*/  LOP3.LUT R21, R25, 0x7fffe000, RZ, 0xc0, !PT ;  /* 0x7fffe00019157812 */ /* 0x000fe400078ec0ff */
[----:B------:R-:W-:Y:S02]  /*11df0*/  LEA R0, R0, UR4, 0x1 ;  /* 0x0000000400007c11 */ /* 0x000fe4000f8e08ff */
[----:B------:R-:W-:-:S02]  /*11e00*/  IADD3 R20, R20, R21, R47 ;  /* 0x0000001514147210 */ /* 0x000fc40007ffe02f */
[----:B------:R-:W-:Y:S01]  /*11e10*/  SHF.R.U32.HI R38, RZ, 0x10, R5 ;  /* 0x00000010ff267819 */ /* 0x000fe20000011605 */
[----:B------:R-:W0:Y:S01]  /*11e20*/  LDS.128 R24, [R0] ;  /* 0x0000000000187984 */ /* 0x000e220000000c00 */
[----:B------:R-:W-:Y:S01]  /*11e30*/  SHF.R.U64 R46, R48, 0x10, R49 ;  /* 0x00000010302e7819 */ /* 0x000fe20000001231 */
[----:B------:R-:W-:Y:S01]  /*11e40*/  IMAD R20, R20, 0x2, R17 ;  /* 0x0000000214147824 */ /* 0x000fe200078e0211 */
[----:B------:R-:W-:Y:S01]  /*11e50*/  SHF.R.U32.HI R48, RZ, 0x10, R49 ;  /* 0x00000010ff307819 */ /* 0x000fe20000011631 */
[----:B------:R-:W-:Y:S01]  /*11e60*/  HADD2.F32 R38, -RZ, R38.H0_H0 ;  /* 0x20000026ff267230 */ /* 0x000fe20000004100 */
[----:B------:R-:W-:Y:S02]  /*11e70*/  SHF.R.U64 R43, R4, 0x10, R5 ;  /* 0x00000010042b7819 */ /* 0x000fe40000001205 */
[----:B------:R-:W1:Y:S01]  /*11e80*/  LDS.128 R28, [R20+0x12400] ;  /* 0x01240000141c7984 */ /* 0x000e620000000c00 */
[----:B------:R-:W-:Y:S02]  /*11e90*/  SHF.R.U64 R45, R50, 0x10, R51 ;  /* 0x00000010322d7819 */ /* 0x000fe40000001233 */
[----:B------:R-:W-:-:S02]  /*11ea0*/  SHF.R.U64 R41, R6, 0x10, R7 ;  /* 0x0000001006297819 */ /* 0x000fc40000001207 */
[----:B------:R-:W-:Y:S02]  /*11eb0*/  SHF.R.U32.HI R50, RZ, 0x10, R51 ;  /* 0x00000010ff327819 */ /* 0x000fe40000011633 */
[----:B------:R-:W-:Y:S01]  /*11ec0*/  SHF.R.U32.HI R39, RZ, 0x10, R7 ;  /* 0x00000010ff277819 */ /* 0x000fe20000011607 */
[--C-:B0-----:R-:W-:Y:S02]  /*11ed0*/  HADD2.F32 R5, -RZ, R25.reuse.H0_H0 ;  /* 0x20000019ff057230 */ /* 0x101fe40000004100 */
[----:B------:R-:W-:Y:S02]  /*11ee0*/  HADD2.F32 R25, -RZ, R25.H1_H1 ;  /* 0x30000019ff197230 */ /* 0x000fe40000004100 */
[----:B------:R-:W-:Y:S02]  /*11ef0*/  HADD2.F32 R4, -RZ, R24.H0_H0 ;  /* 0x20000018ff047230 */ /* 0x000fe40000004100 */
[----:B------:R-:W-:Y:S02]  /*11f00*/  HADD2.F32 R6, -RZ, R26.H0_H0 ;  /* 0x2000001aff067230 */ /* 0x000fe40000004100 */
[----:B-1----:R-:W-:-:S02]  /*11f10*/  HADD2.F32 R32, -RZ, R29.H0_H0 ;  /* 0x2000001dff207230 */ /* 0x002fc40000004100 */
[----:B------:R-:W-:Y:S02]  /*11f20*/  HADD2.F32 R29, -RZ, R29.H1_H1 ;  /* 0x3000001dff1d7230 */ /* 0x000fe40000004100 */
[----:B------:R-:W-:Y:S02]  /*11f30*/  HADD2.F32 R21, -RZ, R28.H0_H0 ;  /* 0x2000001cff157230 */ /* 0x000fe40000004100 */
[C---:B------:R-:W-:Y:S01]  /*11f40*/  FMUL.FTZ R40, R32.reuse, R36 ;  /* 0x0000002420287220 */ /* 0x040fe20000410000 */
[-C--:B------:R-:W-:Y:S01]  /*11f50*/  FMUL.FTZ R42, R32, R35.reuse ;  /* 0x00000023202a7220 */ /* 0x080fe20000410000 */
[----:B------:R-:W-:Y:S02]  /*11f60*/  HADD2.F32 R32, -RZ, R48.H0_H0 ;  /* 0x20000030ff207230 */ /* 0x000fe40000004100 */
[----:B------:R-:W-:Y:S01]  /*11f70*/  FMUL.FTZ R44, R29, R38 ;  /* 0x000000261d2c7220 */ /* 0x000fe20000410000 */
[C---:B------:R-:W-:Y:S01]  /*11f80*/  FFMA.FTZ R40, R5.reuse, R35, -R40 ;  /* 0x0000002305287223 */ /* 0x040fe20000010828 */
[----:B------:R-:W-:Y:S01]  /*11f90*/  FFMA.FTZ R42, R5, R36, R42 ;  /* 0x00000024052a7223 */ /* 0x000fe2000001002a */
[----:B------:R-:W-:Y:S01]  /*11fa0*/  FMUL.FTZ R5, R21, R91 ;  /* 0x0000005b15057220 */ /* 0x000fe20000410000 */
[----:B------:R-:W-:Y:S01]  /*11fb0*/  FMUL.FTZ R36, R29, R32 ;  /* 0x000000201d247220 */ /* 0x000fe20000410000 */
[----:B------:R-:W-:-:S02]  /*11fc0*/  HADD2.F32 R33, -RZ, R30.H0_H0 ;  /* 0x2000001eff217230 */ /* 0x000fc40000004100 */
[----:B------:R-:W-:Y:S01]  /*11fd0*/  FFMA.FTZ R35, R25, R32, -R44 ;  /* 0x0000002019237223 */ /* 0x000fe2000001082c */
[----:B------:R-:W-:Y:S02]  /*11fe0*/  HADD2.F32 R29, -RZ, R92.H0_H0 ;  /* 0x2000005cff1d7230 */ /* 0x000fe40000004100 */
[-C--:B------:R-:W-:Y:S01]  /*11ff0*/  FMUL.FTZ R32, R21, R93.reuse ;  /* 0x0000005d15207220 */ /* 0x080fe20000410000 */
[----:B------:R-:W-:Y:S01]  /*12000*/  FFMA.FTZ R93, R4, R93, -R5 ;  /* 0x0000005d045d7223 */ /* 0x000fe20000010805 */
[--C-:B------:R-:W-:Y:S02]  /*12010*/  HADD2.F32 R5, -RZ, R94.reuse.H0_H0 ;  /* 0x2000005eff057230 */ /* 0x100fe40000004100 */
[----:B------:R-:W-:Y:S01]  /*12020*/  FFMA.FTZ R37, R25, R38, R36 ;  /* 0x0000002619257223 */ /* 0x000fe20000010024 */
[----:B------:R-:W-:Y:S02]  /*12030*/  HADD2.F32 R34, -RZ, R31.H0_H0 ;  /* 0x2000001fff227230 */ /* 0x000fe40000004100 */
[----:B------:R-:W-:Y:S01]  /*12040*/  FMUL.FTZ R21, R33, R29 ;  /* 0x0000001d21157220 */ /* 0x000fe20000410000 */
[----:B------:R-:W-:-:S02]  /*12050*/  HADD2.F32 R94, -RZ, R94.H1_H1 ;  /* 0x3000005eff5e7230 */ /* 0x000fc40000004100 */
[----:B------:R-:W-:Y:S01]  /*12060*/  FFMA.FTZ R91, R4, R91, R32 ;  /* 0x0000005b045b7223 */ /* 0x000fe20000010020 */
[----:B------:R-:W-:Y:S02]  /*12070*/  HADD2.F32 R92, -RZ, R92.H1_H1 ;  /* 0x3000005cff5c7230 */ /* 0x000fe40000004100 */
[-C--:B------:R-:W-:Y:S01]  /*12080*/  FMUL.FTZ R25, R33, R5.reuse ;  /* 0x0000000521197220 */ /* 0x080fe20000410000 */
[----:B------:R-:W-:Y:S02]  /*12090*/  HADD2.F32 R7, -RZ, R27.H0_H0 ;  /* 0x2000001bff077230 */ /* 0x000fe40000004100 */
[----:B------:R-:W-:Y:S01]  /*120a0*/  FFMA.FTZ R33, R6, R5, -R21 ;  /* 0x0000000506217223 */ /* 0x000fe20000010815 */
[----:B------:R-:W-:Y:S02]  /*120b0*/  HADD2.F32 R31, -RZ, R31.H1_H1 ;  /* 0x3000001fff1f7230 */ /* 0x000fe40000004100 */
[----:B------:R-:W-:Y:S01]  /*120c0*/  FMUL.FTZ R36, R34, R92 ;  /* 0x0000005c22247220 */ /* 0x000fe20000410000 */
[----:B------:R-:W-:-:S02]  /*120d0*/  HADD2.F32 R32, -RZ, R39.H0_H0 ;  /* 0x20000027ff207230 */ /* 0x000fc40000004100 */
[----:B------:R-:W-:Y:S01]  /*120e0*/  FMUL.FTZ R5, R34, R94 ;  /* 0x0000005e22057220 */ /* 0x000fe20000410000 */
[----:B------:R-:W-:Y:S02]  /*120f0*/  HADD2.F32 R4, -RZ, R50.H0_H0 ;  /* 0x20000032ff047230 */ /* 0x000fe40000004100 */
[----:B------:R-:W-:Y:S01]  /*12100*/  FFMA.FTZ R29, R6, R29, R25 ;  /* 0x0000001d061d7223 */ /* 0x000fe20000010019 */
[----:B------:R-:W-:Y:S02]  /*12110*/  HADD2.F32 R27, -RZ, R27.H1_H1 ;  /* 0x3000001bff1b7230 */ /* 0x000fe40000004100 */
[----:B------:R-:W-:Y:S01]  /*12120*/  FMUL.FTZ R6, R31, R32 ;  /* 0x000000201f067220 */ /* 0x000fe20000410000 */
[----:B------:R-:W-:Y:S02]  /*12130*/  HADD2.F32 R28, -RZ, R28.H1_H1 ;  /* 0x3000001cff1c7230 */ /* 0x000fe40000004100 */
[----:B------:R-:W-:Y:S01]  /*12140*/  FFMA.FTZ R36, R7, R94, -R36 ;  /* 0x0000005e07247223 */ /* 0x000fe20000010824 */
[----:B------:R-:W-:-:S02]  /*12150*/  HADD2.F32 R30, -RZ, R30.H1_H1 ;  /* 0x3000001eff1e7230 */ /* 0x000fc40000004100 */
[----:B------:R-:W-:Y:S01]  /*12160*/  FFMA.FTZ R92, R7, R92, R5 ;  /* 0x0000005c075c7223 */ /* 0x000fe20000010005 */
[-C--:B------:R-:W-:Y:S01]  /*12170*/  FMUL.FTZ R34, R31, R4.reuse ;  /* 0x000000041f227220 */ /* 0x080fe20000410000 */
[----:B------:R-:W-:Y:S02]  /*12180*/  HADD2.F32 R21, -RZ, R43.H0_H0 ;  /* 0x2000002bff157230 */ /* 0x000fe40000004100 */
[C---:B------:R-:W-:Y:S01]  /*12190*/  FFMA.FTZ R39, R27.reuse, R4, -R6 ;  /* 0x000000041b277223 */ /* 0x040fe20000010806 */
[----:B------:R-:W-:Y:S02]  /*121a0*/  HADD2.F32 R25, -RZ, R41.H0_H0 ;  /* 0x20000029ff197230 */ /* 0x000fe40000004100 */
[----:B------:R-:W-:Y:S01]  /*121b0*/  FFMA.FTZ R41, R27, R32, R34 ;  /* 0x000000201b297223 */ /* 0x000fe20000010022 */
[----:B------:R-:W-:Y:S02]  /*121c0*/  HADD2.F32 R5, -RZ, R46.H0_H0 ;  /* 0x2000002eff057230 */ /* 0x000fe40000004100 */
[----:B------:R-:W-:Y:S01]  /*121d0*/  FMUL.FTZ R27, R28, R21 ;  /* 0x000000151c1b7220 */ /* 0x000fe20000410000 */
[----:B------:R-:W-:-:S02]  /*121e0*/  HADD2.F32 R7, -RZ, R45.H0_H0 ;  /* 0x2000002dff077230 */ /* 0x000fc40000004100 */
[----:B------:R-:W-:Y:S01]  /*121f0*/  FMUL.FTZ R31, R30, R25 ;  /* 0x000000191e1f7220 */ /* 0x000fe20000410000 */
[----:B------:R-:W-:Y:S02]  /*12200*/  HADD2.F32 R24, -RZ, R24.H1_H1 ;  /* 0x30000018ff187230 */ /* 0x000fe40000004100 */
[----:B------:R-:W-:Y:S01]  /*12210*/  FMUL.FTZ R28, R28, R5 ;  /* 0x000000051c1c7220 */ /* 0x000fe20000410000 */
[----:B------:R-:W-:Y:S02]  /*12220*/  HADD2.F32 R26, -RZ, R26.H1_H1 ;  /* 0x3000001aff1a7230 */ /* 0x000fe40000004100 */
        /* <DEDUP_REMOVED lines=15> */
.L_x_1741:
[----:B------:R-:W-:Y:S05]  /*12320*/  BSYNC B1 ;  /* 0x0000000000017941 */ /* 0x000fea0003800000 */
.L_x_1740:
[----:B------:R-:W-:Y:S04]  /*12330*/  BSSY B1, `(.L_x_1742) ;  /* 0x000006a000017945 */ /* 0x000fe80003800000 */
[----:B------:R-:W-:Y:S05]  /*12340*/  @P1 BRA `(.L_x_1743) ;  /* 0x0000000400a01947 */ /* 0x000fea0003800000 */
[----:B0-----:R-:W-:Y:S01]  /*12350*/  SHF.R.S32.HI R5, RZ, 0x1f, R196 ;  /* 0x0000001fff057819 */ /* 0x001fe200000114c4 */
[----:B------:R-:W-:Y:S01]  /*12360*/  HADD2.F32 R31, -RZ, R79.H1_H1 ;  /* 0x3000004fff1f7230 */ /* 0x000fe20000004100 */
[----:B------:R-:W-:Y:S01]  /*12370*/  LEA.HI R0, R3, R203, RZ, 0x1d ;  /* 0x000000cb03007211 */ /* 0x000fe200078fe8ff */
[--C-:B------:R-:W-:Y:S01]  /*12380*/  HADD2.F32 R33, -RZ, R76.reuse.H1_H1 ;  /* 0x3000004cff217230 */ /* 0x100fe20000004100 */
[CC--:B------:R-:W-:Y:S01]  /*12390*/  LEA.HI R4, R5.reuse, R196.reuse, RZ, 0x6 ;  /* 0x000000c405047211 */ /* 0x0c0fe200078f30ff */
[----:B------:R-:W-:Y:S01]  /*123a0*/  HADD2.F32 R76, -RZ, R76.H0_H0 ;  /* 0x2000004cff4c7230 */ /* 0x000fe20000004100 */
[----:B------:R-:W-:Y:S02]  /*123b0*/  LEA.HI R5, R5, R196, RZ, 0x3 ;  /* 0x000000c405057211 */ /* 0x000fe400078f18ff */
[----:B------:R-:W-:Y:S01]  /*123c0*/  SHF.R.S32.HI R7, RZ, 0x1f, R0 ;  /* 0x0000001fff077819 */ /* 0x000fe20000011400 */
[----:B------:R-:W-:Y:S01]  /*123d0*/  IMAD.SHL.U32 R4, R4, 0x80, RZ ;  /* 0x0000008004047824 */ /* 0x000fe200078e00ff */
[----:B------:R-:W-:-:S02]  /*123e0*/  LOP3.LUT R5, R226, 0x38, R5, 0xf8, !PT ;  /* 0x00000038e2057812 */ /* 0x000fc400078ef805 */
[----:B------:R-:W-:Y:S02]  /*123f0*/  LEA.HI R7, R7, R0, RZ, 0x3 ;  /* 0x0000000007077211 */ /* 0x000fe400078f18ff */
[----:B------:R-:W-:Y:S01]  /*12400*/  LOP3.LUT R21, R5, R60, RZ, 0x3c, !PT ;  /* 0x0000003c05157212 */ /* 0x000fe200078e3cff */
[----:B------:R-:W-:Y:S01]  /*12410*/  IMAD.SHL.U32 R5, R0, 0x8, RZ ;  /* 0x0000000800057824 */ /* 0x000fe200078e00ff */
[----:B------:R-:W-:Y:S01]  /*12420*/  LOP3.LUT R4, R4, 0xffffe000, RZ, 0xc0, !PT ;  /* 0xffffe00004047812 */ /* 0x000fe200078ec0ff */
[----:B------:R-:W-:Y:S01]  /*12430*/  IMAD.SHL.U32 R7, R7, 0x400, RZ ;  /* 0x0000040007077824 */ /* 0x000fe200078e00ff */
[----:B-----5:R-:W-:Y:S02]  /*12440*/  R2UR UR4, R61 ;  /* 0x000000003d0472ca */ /* 0x020fe400000e0000 */
[----:B------:R-:W-:Y:S02]  /*12450*/  IADD3 R0, R21, R4, R47 ;  /* 0x0000000415007210 */ /* 0x000fe40007ffe02f */
[----:B------:R-:W-:-:S02]  /*12460*/  LOP3.LUT R4, R226, 0x38, R5, 0xf8, !PT ;  /* 0x00000038e2047812 */ /* 0x000fc400078ef805 */
[----:B------:R-:W-:Y:S02]  /*12470*/  LOP3.LUT R21, R7, 0x7fffe000, RZ, 0xc0, !PT ;  /* 0x7fffe00007157812 */ /* 0x000fe400078ec0ff */
[----:B------:R-:W-:Y:S02]  /*12480*/  LOP3.LUT R20, R4, R60, RZ, 0x3c, !PT ;  /* 0x0000003c04147212 */ /* 0x000fe400078e3cff */
[----:B------:R-:W-:Y:S02]  /*12490*/  SHF.R.U32.HI R32, RZ, 0x10, R9 ;  /* 0x00000010ff207819 */ /* 0x000fe40000011609 */
[----:B------:R-:W-:Y:S02]  /*124a0*/  IADD3 R20, R20, R21, R47 ;  /* 0x0000001514147210 */ /* 0x000fe40007ffe02f */
[----:B------:R-:W-:Y:S01]  /*124b0*/  LEA R0, R0, UR4, 0x1 ;  /* 0x0000000400007c11 */ /* 0x000fe2000f8e08ff */
[----:B------:R-:W-:Y:S01]  /*124c0*/  HADD2.F32 R32, -RZ, R32.H0_H0 ;  /* 0x20000020ff207230 */ /* 0x000fe20000004100 */
[----:B------:R-:W-:Y:S01]  /*124d0*/  SHF.R.U64 R43, R52, 0x10, R53 ;  /* 0x00000010342b7819 */ /* 0x000fe20000001235 */
[----:B------:R-:W-:Y:S01]  /*124e0*/  IMAD R20, R20, 0x2, R17 ;  /* 0x0000000214147824 */ /* 0x000fe200078e0211 */
[----:B------:R-:W-:Y:S01]  /*124f0*/  SHF.R.U32.HI R52, RZ, 0x10, R53 ;  /* 0x00000010ff347819 */ /* 0x000fe20000011635 */
[----:B------:R-:W0:Y:S01]  /*12500*/  LDS.128 R4, [R0] ;  /* 0x0000000000047984 */ /* 0x000e220000000c00 */
[----:B------:R-:W-:-:S02]  /*12510*/  SHF.R.U64 R41, R8, 0x10, R9 ;  /* 0x0000001008297819 */ /* 0x000fc40000001209 */
[----:B------:R-:W-:Y:S01]  /*12520*/  SHF.R.U64 R39, R10, 0x10, R11 ;  /* 0x000000100a277819 */ /* 0x000fe2000000120b */
[----:B------:R-:W1:Y:S01]  /*12530*/  LDS.128 R24, [R20+0x12400] ;  /* 0x0124000014187984 */ /* 0x000e620000000c00 */
[--C-:B------:R-:W-:Y:S02]  /*12540*/  SHF.R.U64 R42, R54, 0x10, R55.reuse ;  /* 0x00000010362a7819 */ /* 0x100fe40000001237 */
[----:B------:R-:W-:Y:S02]  /*12550*/  SHF.R.U32.HI R54, RZ, 0x10, R55 ;  /* 0x00000010ff367819 */ /* 0x000fe40000011637 */
[----:B------:R-:W-:Y:S01]  /*12560*/  SHF.R.U32.HI R38, RZ, 0x10, R11 ;  /* 0x00000010ff267819 */ /* 0x000fe2000001160b */
[--C-:B0-----:R-:W-:Y:S02]  /*12570*/  HADD2.F32 R8, -RZ, R5.reuse.H0_H0 ;  /* 0x20000005ff087230 */ /* 0x101fe40000004100 */
[----:B------:R-:W-:Y:S02]  /*12580*/  HADD2.F32 R9, -RZ, R5.H1_H1 ;  /* 0x30000005ff097230 */ /* 0x000fe40000004100 */
        /* <DEDUP_REMOVED lines=9> */
[----:B------:R-:W-:-:S02]  /*12620*/  HADD2.F32 R8, -RZ, R79.H0_H0 ;  /* 0x2000004fff087230 */ /* 0x000fc40000004100 */
[-C--:B------:R-:W-:Y:S01]  /*12630*/  FMUL.FTZ R36, R25, R28.reuse ;  /* 0x0000001c19247220 */ /* 0x080fe20000410000 */
[----:B------:R-:W-:Y:S02]  /*12640*/  HADD2.F32 R5, -RZ, R4.H0_H0 ;  /* 0x20000004ff057230 */ /* 0x000fe40000004100 */
[----:B------:R-:W-:Y:S01]  /*12650*/  FFMA.FTZ R34, R9, R28, -R34 ;  /* 0x0000001c09227223 */ /* 0x000fe20000010822 */
[C---:B------:R-:W-:Y:S01]  /*12660*/  FMUL.FTZ R28, R21.reuse, R76 ;  /* 0x0000004c151c7220 */ /* 0x040fe20000410000 */
[----:B------:R-:W-:Y:S02]  /*12670*/  HADD2.F32 R29, -RZ, R26.H0_H0 ;  /* 0x2000001aff1d7230 */ /* 0x000fe40000004100 */
[-C--:B------:R-:W-:Y:S01]  /*12680*/  FMUL.FTZ R21, R21, R8.reuse ;  /* 0x0000000815157220 */ /* 0x080fe20000410000 */
[----:B------:R-:W-:Y:S02]  /*12690*/  HADD2.F32 R25, -RZ, R77.H0_H0 ;  /* 0x2000004dff197230 */ /* 0x000fe40000004100 */
[----:B------:R-:W-:Y:S01]  /*126a0*/  FFMA.FTZ R31, R5, R8, -R28 ;  /* 0x00000008051f7223 */ /* 0x000fe2000001081c */
[----:B------:R-:W-:-:S02]  /*126b0*/  HADD2.F32 R8, -RZ, R80.H0_H0 ;  /* 0x20000050ff087230 */ /* 0x000fc40000004100 */
[----:B------:R-:W-:Y:S01]  /*126c0*/  FFMA.FTZ R76, R5, R76, R21 ;  /* 0x0000004c054c7223 */ /* 0x000fe20000010015 */
[----:B------:R-:W-:Y:S02]  /*126d0*/  HADD2.F32 R10, -RZ, R6.H0_H0 ;  /* 0x20000006ff0a7230 */ /* 0x000fe40000004100 */
[----:B------:R-:W-:Y:S01]  /*126e0*/  FMUL.FTZ R5, R29, R25 ;  /* 0x000000191d057220 */ /* 0x000fe20000410000 */
[----:B------:R-:W-:Y:S02]  /*126f0*/  HADD2.F32 R30, -RZ, R27.H0_H0 ;  /* 0x2000001bff1e7230 */ /* 0x000fe40000004100 */
[----:B------:R-:W-:Y:S01]  /*12700*/  FFMA.FTZ R36, R9, R32, R36 ;  /* 0x0000002009247223 */ /* 0x000fe20000010024 */
[----:B------:R-:W-:Y:S02]  /*12710*/  HADD2.F32 R77, -RZ, R77.H1_H1 ;  /* 0x3000004dff4d7230 */ /* 0x000fe40000004100 */
[----:B------:R-:W-:Y:S01]  /*12720*/  FMUL.FTZ R9, R29, R8 ;  /* 0x000000081d097220 */ /* 0x000fe20000410000 */
[----:B------:R-:W-:-:S02]  /*12730*/  HADD2.F32 R80, -RZ, R80.H1_H1 ;  /* 0x30000050ff507230 */ /* 0x000fc40000004100 */
[----:B------:R-:W-:Y:S01]  /*12740*/  FFMA.FTZ R29, R10, R8, -R5 ;  /* 0x000000080a1d7223 */ /* 0x000fe20000010805 */
[----:B------:R-:W-:Y:S02]  /*12750*/  HADD2.F32 R11, -RZ, R7.H0_H0 ;  /* 0x20000007ff0b7230 */ /* 0x000fe40000004100 */
        /* <DEDUP_REMOVED lines=9> */
[----:B------:R-:W-:Y:S02]  /*127f0*/  HADD2.F32 R24, -RZ, R24.H1_H1 ;  /* 0x30000018ff187230 */ /* 0x000fe40000004100 */
[----:B------:R-:W-:Y:S01]  /*12800*/  FMUL.FTZ R40, R27, R8 ;  /* 0x000000081b287220 */ /* 0x000fe20000410000 */
[----:B------:R-:W-:Y:S02]  /*12810*/  HADD2.F32 R11, -RZ, R41.H0_H0 ;  /* 0x20000029ff0b7230 */ /* 0x000fe40000004100 */
[----:B------:R-:W-:Y:S01]  /*12820*/  FFMA.FTZ R10, R10, R25, R9 ;  /* 0x000000190a0a7223 */ /* 0x000fe20000010009 */
[----:B------:R-:W-:-:S02]  /*12830*/  HADD2.F32 R5, -RZ, R43.H0_H0 ;  /* 0x2000002bff057230 */ /* 0x000fc40000004100 */
[C---:B------:R-:W-:Y:S01]  /*12840*/  FFMA.FTZ R33, R7.reuse, R8, -R38 ;  /* 0x0000000807217223 */ /* 0x040fe20000010826 */
[----:B------:R-:W-:Y:S02]  /*12850*/  HADD2.F32 R26, -RZ, R26.H1_H1 ;  /* 0x3000001aff1a7230 */ /* 0x000fe40000004100 */
[----:B------:R-:W-:Y:S02]  /*12860*/  HADD2.F32 R21, -RZ, R39.H0_H0 ;  /* 0x20000027ff157230 */ /* 0x000fe40000004100 */
[----:B------:R-:W-:Y:S01]  /*12870*/  FFMA.FTZ R39, R7, R28, R40 ;  /* 0x0000001c07277223 */ /* 0x000fe20000010028 */
[----:B------:R-:W-:Y:S02]  /*12880*/  HADD2.F32 R9, -RZ, R42.H0_H0 ;  /* 0x2000002aff097230 */ /* 0x000fe40000004100 */
[C---:B------:R-:W-:Y:S01]  /*12890*/  FMUL.FTZ R7, R24.reuse, R11 ;  /* 0x0000000b18077220 */ /* 0x040fe20000410000 */
[----:B------:R-:W-:Y:S02]  /*128a0*/  HADD2.F32 R4, -RZ, R4.H1_H1 ;  /* 0x30000004ff047230 */ /* 0x000fe40000004100 */
[----:B------:R-:W-:Y:S01]  /*128b0*/  FMUL.FTZ R24, R24, R5 ;  /* 0x0000000518187220 */ /* 0x000fe20000410000 */
[----:B------:R-:W-:-:S02]  /*128c0*/  HADD2.F32 R6, -RZ, R6.H1_H1 ;  /* 0x30000006ff067230 */ /* 0x000fc40000004100 */
[C---:B------:R-:W-:Y:S01]  /*128d0*/  FMUL.FTZ R27, R26.reuse, R21 ;  /* 0x000000151a1b7220 */ /* 0x040fe20000410000 */
[----:B------:R-:W-:Y:S01]  /*128e0*/  FMUL.FTZ R26, R26, R9 ;  /* 0x000000091a1a7220 */ /* 0x000fe20000410000 */
[C---:B------:R-:W-:Y:S01]  /*128f0*/  FFMA.FTZ R25, R4.reuse, R11, R24 ;  /* 0x0000000b04197223 */ /* 0x040fe20000010018 */
[----:B------:R-:W-:Y:S01]  /*12900*/  FFMA.FTZ R8, R4, R5, -R7 ;  /* 0x0000000504087223 */ /* 0x000fe20000010807 */
[C---:B------:R-:W-:Y:S01]  /*12910*/  FFMA.FTZ R24, R6.reuse, R9, -R27 ;  /* 0x0000000906187223 */ /* 0x040fe2000001081b */
[----:B------:R-:W-:Y:S01]  /*12920*/  FFMA.FTZ R21, R6, R21, R26 ;  /* 0x0000001506157223 */ /* 0x000fe2000001001a */
[----:B------:R-:W-:Y:S02]  /*12930*/  F2FP.F16.F32.PACK_AB R7, R33, R32 ;  /* 0x000000202107723e */ /* 0x000fe400000000ff */
[----:B------:R-:W-:Y:S02]  /*12940*/  F2FP.F16.F32.PACK_AB R5, R34, R35 ;  /* 0x000000232205723e */ /* 0x000fe400000000ff */
[----:B------:R-:W-:-:S02]  /*12950*/  F2FP.F16.F32.PACK_AB R4, R8, R31 ;  /* 0x0000001f0804723e */ /* 0x000fc400000000ff */
[----:B------:R-:W-:Y:S02]  /*12960*/  F2FP.F16.F32.PACK_AB R6, R24, R29 ;  /* 0x0000001d1806723e */ /* 0x000fe400000000ff */
[----:B------:R-:W-:Y:S02]  /*12970*/  F2FP.F16.F32.PACK_AB R11, R39, R30 ;  /* 0x0000001e270b723e */ /* 0x000fe400000000ff */
[----:B------:R-:W-:Y:S01]  /*12980*/  F2FP.F16.F32.PACK_AB R9, R36, R37 ;  /* 0x000000252409723e */ /* 0x000fe200000000ff */
[----:B------:R1:W-:Y:S01]  /*12990*/  STS.128 [R0], R4 ;  /* 0x0000000400007388 */ /* 0x0003e20000000c00 */
[----:B------:R-:W-:Y:S02]  /*129a0*/  F2FP.F16.F32.PACK_AB R8, R25, R76 ;  /* 0x0000004c1908723e */ /* 0x000fe400000000ff */
[----:B------:R-:W-:-:S05]  /*129b0*/  F2FP.F16.F32.PACK_AB R10, R21, R10 ;  /* 0x0000000a150a723e */ /* 0x000fca00000000ff */
[----:B------:R1:W-:Y:S02]  /*129c0*/  STS.128 [R20+0x12400], R8 ;  /* 0x0124000814007388 */ /* 0x0003e40000000c00 */
.L_x_1743:
[----:B------:R-:W-:Y:S05]  /*129d0*/  BSYNC B1 ;  /* 0x0000000000017941 */ /* 0x000fea0003800000 */
.L_x_1742:
[----:B------:R-:W-:Y:S05]  /*129e0*/  @P2 BRA `(.L_x_1715) ;  /* 0x0000000400a02947 */ /* 0x000fea0003800000 */
[----:B01----:R-:W-:Y:S01]  /*129f0*/  SHF.R.S32.HI R0, RZ, 0x1f, R195 ;  /* 0x0000001fff007819 */ /* 0x003fe200000114c3 */
[----:B------:R-:W-:Y:S01]  /*12a00*/  HADD2.F32 R25, -RZ, R72.H1_H1 ;  /* 0x30000048ff197230 */ /* 0x000fe20000004100 */
[----:B------:R-:W-:Y:S01]  /*12a10*/  LEA.HI R3, R3, R204, RZ, 0x1d ;  /* 0x000000cc03037211 */ /* 0x000fe200078fe8ff */
[--C-:B------:R-:W-:Y:S01]  /*12a20*/  HADD2.F32 R26, -RZ, R70.reuse.H1_H1 ;  /* 0x30000046ff1a7230 */ /* 0x100fe20000004100 */
[CC--:B------:R-:W-:Y:S01]  /*12a30*/  LEA.HI R5, R0.reuse, R195.reuse, RZ, 0x3 ;  /* 0x000000c300057211 */ /* 0x0c0fe200078f18ff */
[----:B------:R-:W-:Y:S01]  /*12a40*/  HADD2.F32 R70, -RZ, R70.H0_H0 ;  /* 0x20000046ff467230 */ /* 0x000fe20000004100 */
[----:B------:R-:W-:Y:S01]  /*12a50*/  LEA.HI R4, R0, R195, RZ, 0x6 ;  /* 0x000000c300047211 */ /* 0x000fe200078f30ff */
[----:B------:R-:W-:Y:S01]  /*12a60*/  HADD2.F32 R72, -RZ, R72.H0_H0 ;  /* 0x20000048ff487230 */ /* 0x000fe20000004100 */
[----:B------:R-:W-:Y:S02]  /*12a70*/  LOP3.LUT R5, R226, 0x38, R5, 0xf8, !PT ;  /* 0x00000038e2057812 */ /* 0x000fe400078ef805 */
[----:B------:R-:W-:Y:S01]  /*12a80*/  SHF.R.S32.HI R0, RZ, 0x1f, R3 ;  /* 0x0000001fff007819 */ /* 0x000fe20000011403 */
[----:B------:R-:W-:Y:S01]  /*12a90*/  IMAD.SHL.U32 R4, R4, 0x80, RZ ;  /* 0x0000008004047824 */ /* 0x000fe200078e00ff */
[----:B------:R-:W-:Y:S01]  /*12aa0*/  LOP3.LUT R7, R5, R60, RZ, 0x3c, !PT ;  /* 0x0000003c05077212 */ /* 0x000fe200078e3cff */
[----:B------:R-:W-:Y:S01]  /*12ab0*/  IMAD.SHL.U32 R5, R3, 0x8, RZ ;  /* 0x0000000803057824 */ /* 0x000fe200078e00ff */
[----:B------:R-:W-:-:S02]  /*12ac0*/  LEA.HI R3, R0, R3, RZ, 0x3 ;  /* 0x0000000300037211 */ /* 0x000fc400078f18ff */
[----:B-----5:R-:W-:Y:S02]  /*12ad0*/  R2UR UR4, R61 ;  /* 0x000000003d0472ca */ /* 0x020fe400000e0000 */
[----:B------:R-:W-:Y:S01]  /*12ae0*/  LOP3.LUT R0, R226, 0x38, R5, 0xf8, !PT ;  /* 0x00000038e2007812 */ /* 0x000fe200078ef805 */
[----:B------:R-:W-:Y:S01]  /*12af0*/  IMAD.SHL.U32 R3, R3, 0x400, RZ ;  /* 0x0000040003037824 */ /* 0x000fe200078e00ff */
[----:B------:R-:W-:Y:S02]  /*12b00*/  LOP3.LUT R4, R4, 0xffffe000, RZ, 0xc0, !PT ;  /* 0xffffe00004047812 */ /* 0x000fe400078ec0ff */
[----:B------:R-:W-:Y:S02]  /*12b10*/  LOP3.LUT R0, R0, R60, RZ, 0x3c, !PT ;  /* 0x0000003c00007212 */ /* 0x000fe400078e3cff */
[----:B------:R-:W-:Y:S02]  /*12b20*/  LOP3.LUT R3, R3, 0x7fffe000, RZ, 0xc0, !PT ;  /* 0x7fffe00003037812 */ /* 0x000fe400078ec0ff */
[----:B------:R-:W-:-:S02]  /*12b30*/  IADD3 R4, R7, R4, R47 ;  /* 0x0000000407047210 */ /* 0x000fc40007ffe02f */
[----:B------:R-:W-:Y:S02]  /*12b40*/  IADD3 R0, R0, R3, R47 ;  /* 0x0000000300007210 */ /* 0x000fe40007ffe02f */
[----:B------:R-:W-:Y:S02]  /*12b50*/  LEA R38, R4, UR4, 0x1 ;  /* 0x0000000404267c11 */ /* 0x000fe4000f8e08ff */
[----:B------:R-:W-:Y:S02]  /*12b60*/  LEA R0, R0, R17, 0x1 ;  /* 0x0000001100007211 */ /* 0x000fe400078e08ff */
[--C-:B------:R-:W-:Y:S01]  /*12b70*/  SHF.R.U64 R34, R14, 0x10, R15.reuse ;  /* 0x000000100e227819 */ /* 0x100fe2000000120f */
[----:B------:R-:W0:Y:S01]  /*12b80*/  LDS.128 R4, [R38] ;  /* 0x0000000026047984 */ /* 0x000e220000000c00 */
[----:B------:R-:W-:Y:S02]  /*12b90*/  SHF.R.U32.HI R33, RZ, 0x10, R15 ;  /* 0x00000010ff217819 */ /* 0x000fe4000001160f */
[--C-:B------:R-:W-:Y:S01]  /*12ba0*/  SHF.R.U64 R37, R56, 0x10, R57.reuse ;  /* 0x0000001038257819 */ /* 0x100fe20000001239 */
[----:B------:R-:W1:Y:S01]  /*12bb0*/  LDS.128 R8, [R0+0x12400] ;  /* 0x0124000000087984 */ /* 0x000e620000000c00 */
[----:B------:R-:W-:-:S02]  /*12bc0*/  SHF.R.U32.HI R56, RZ, 0x10, R57 ;  /* 0x00000010ff387819 */ /* 0x000fc40000011639 */
[--C-:B------:R-:W-:Y:S02]  /*12bd0*/  SHF.R.U32.HI R27, RZ, 0x10, R13.reuse ;  /* 0x00000010ff1b7819 */ /* 0x100fe4000001160d */
[----:B------:R-:W-:Y:S02]  /*12be0*/  SHF.R.U64 R35, R12, 0x10, R13 ;  /* 0x000000100c237819 */ /* 0x000fe4000000120d */
[--C-:B------:R-:W-:Y:S01]  /*12bf0*/  SHF.R.U64 R36, R58, 0x10, R59.reuse ;  /* 0x000000103a247819 */ /* 0x100fe2000000123b */
[----:B------:R-:W-:Y:S01]  /*12c00*/  HADD2.F32 R27, -RZ, R27.H0_H0 ;  /* 0x2000001bff1b7230 */ /* 0x000fe20000004100 */
[----:B------:R-:W-:Y:S01]  /*12c10*/  SHF.R.U32.HI R58, RZ, 0x10, R59 ;  /* 0x00000010ff3a7819 */ /* 0x000fe2000001163b */
[----:B0-----:R-:W-:Y:S02]  /*12c20*/  HADD2.F32 R12, -RZ, R5.H0_H0 ;  /* 0x20000005ff0c7230 */ /* 0x001fe40000004100 */
[----:B------:R-:W-:Y:S02]  /*12c30*/  HADD2.F32 R3, -RZ, R4.H0_H0 ;  /* 0x20000004ff037230 */ /* 0x000fe40000004100 */
[----:B-1----:R-:W-:-:S02]  /*12c40*/  HADD2.F32 R15, -RZ, R9.H0_H0 ;  /* 0x20000009ff0f7230 */ /* 0x002fc40000004100 */
[----:B------:R-:W-:Y:S02]  /*12c50*/  HADD2.F32 R20, -RZ, R9.H1_H1 ;  /* 0x30000009ff147230 */ /* 0x000fe40000004100 */
[----:B------:R-:W-:Y:S02]  /*12c60*/  HADD2.F32 R9, -RZ, R8.H0_H0 ;  /* 0x20000008ff097230 */ /* 0x000fe40000004100 */
[CC--:B------:R-:W-:Y:S01]  /*12c70*/  FMUL.FTZ R29, R15.reuse, R26.reuse ;  /* 0x0000001a0f1d7220 */ /* 0x0c0fe20000410000 */
[----:B------:R-:W-:Y:S01]  /*12c80*/  FMUL.FTZ R31, R15, R25 ;  /* 0x000000190f1f7220 */ /* 0x000fe20000410000 */
[----:B------:R-:W-:Y:S02]  /*12c90*/  HADD2.F32 R15, -RZ, R56.H0_H0 ;  /* 0x20000038ff0f7230 */ /* 0x000fe40000004100 */
[----:B------:R-:W-:Y:S01]  /*12ca0*/  FMUL.FTZ R28, R20, R27 ;  /* 0x0000001b141c7220 */ /* 0x000fe20000410000 */
[C---:B------:R-:W-:Y:S01]  /*12cb0*/  FFMA.FTZ R29, R12.reuse, R25, -R29 ;  /* 0x000000190c1d7223 */ /* 0x040fe2000001081d */
[----:B------:R-:W-:Y:S01]  /*12cc0*/  FFMA.FTZ R31, R12, R26, R31 ;  /* 0x0000001a0c1f7223 */ /* 0x000fe2000001001f */
[----:B------:R-:W-:-:S02]  /*12cd0*/  HADD2.F32 R5, -RZ, R5.H1_H1 ;  /* 0x30000005ff057230 */ /* 0x000fc40000004100 */
[----:B------:R-:W-:Y:S01]  /*12ce0*/  FMUL.FTZ R26, R20, R15 ;  /* 0x0000000f141a7220 */ /* 0x000fe20000410000 */
[C---:B------:R-:W-:Y:S01]  /*12cf0*/  FMUL.FTZ R12, R9.reuse, R70 ;  /* 0x00000046090c7220 */ /* 0x040fe20000410000 */
[----:B------:R-:W-:Y:S02]  /*12d00*/  HADD2.F32 R21, -RZ, R10.H0_H0 ;  /* 0x2000000aff157230 */ /* 0x000fe40000004100 */
[-C--:B------:R-:W-:Y:S01]  /*12d10*/  FMUL.FTZ R9, R9, R72.reuse ;  /* 0x0000004809097220 */ /* 0x080fe20000410000 */
[----:B------:R-:W-:Y:S02]  /*12d20*/  HADD2.F32 R20, -RZ, R71.H0_H0 ;  /* 0x20000047ff147230 */ /* 0x000fe40000004100 */
[----:B------:R-:W-:Y:S01]  /*12d30*/  FFMA.FTZ R72, R3, R72, -R12 ;  /* 0x0000004803487223 */ /* 0x000fe2000001080c */
[----:B------:R-:W-:Y:S02]  /*12d40*/  HADD2.F32 R13, -RZ, R6.H0_H0 ;  /* 0x20000006ff0d7230 */ /* 0x000fe40000004100 */
[----:B------:R-:W-:Y:S01]  /*12d50*/  FFMA.FTZ R30, R5, R27, R26 ;  /* 0x0000001b051e7223 */ /* 0x000fe2000001001a */
[----:B------:R-:W-:-:S02]  /*12d60*/  HADD2.F32 R24, -RZ, R11.H0_H0 ;  /* 0x2000000bff187230 */ /* 0x000fc40000004100 */
[----:B------:R-:W-:Y:S01]  /*12d70*/  FMUL.FTZ R26, R21, R20 ;  /* 0x00000014151a7220 */ /* 0x000fe20000410000 */
[----:B------:R-:W-:Y:S02]  /*12d80*/  HADD2.F32 R12, -RZ, R73.H0_H0 ;  /* 0x20000049ff0c7230 */ /* 0x000fe40000004100 */
[----:B------:R-:W-:Y:S01]  /*12d90*/  FFMA.FTZ R28, R5, R15, -R28 ;  /* 0x0000000f051c7223 */ /* 0x000fe2000001081c */
[----:B------:R-:W-:Y:S02]  /*12da0*/  HADD2.F32 R71, -RZ, R71.H1_H1 ;  /* 0x30000047ff477230 */ /* 0x000fe40000004100 */
[----:B------:R-:W-:Y:S01]  /*12db0*/  FFMA.FTZ R70, R3, R70, R9 ;  /* 0x0000004603467223 */ /* 0x000fe20000010009 */
[----:B------:R-:W-:Y:S02]  /*12dc0*/  HADD2.F32 R73, -RZ, R73.H1_H1 ;  /* 0x30000049ff497230 */ /* 0x000fe40000004100 */
[----:B------:R-:W-:Y:S01]  /*12dd0*/  FMUL.FTZ R32, R21, R12 ;  /* 0x0000000c15207220 */ /* 0x000fe20000410000 */
[----:B------:R-:W-:-:S02]  /*12de0*/  HADD2.F32 R14, -RZ, R7.H0_H0 ;  /* 0x20000007ff0e7230 */ /* 0x000fc40000004100 */
[C---:B------:R-:W-:Y:S01]  /*12df0*/  FFMA.FTZ R15, R13.reuse, R12, -R26 ;  /* 0x0000000c0d0f7223 */ /* 0x040fe2000001081a */
[C---:B------:R-:W-:Y:S01]  /*12e00*/  FMUL.FTZ R3, R24.reuse, R71 ;  /* 0x0000004718037220 */ /* 0x040fe20000410000 */
[----:B------:R-:W-:Y:S02]  /*12e10*/  HADD2.F32 R11, -RZ, R11.H1_H1 ;  /* 0x3000000bff0b7230 */ /* 0x000fe40000004100 */
[-C--:B------:R-:W-:Y:S01]  /*12e20*/  FMUL.FTZ R24, R24, R73.reuse ;  /* 0x0000004918187220 */ /* 0x080fe20000410000 */
[----:B------:R-:W-:Y:S02]  /*12e30*/  HADD2.F32 R26, -RZ, R33.H0_H0 ;  /* 0x20000021ff1a7230 */ /* 0x000fe40000004100 */
[----:B------:R-:W-:Y:S01]  /*12e40*/  FFMA.FTZ R32, R13, R20, R32 ;  /* 0x000000140d207223 */ /* 0x000fe20000010020 */
[----:B------:R-:W-:Y:S02]  /*12e50*/  HADD2.F32 R12, -RZ, R58.H0_H0 ;  /* 0x2000003aff0c7230 */ /* 0x000fe40000004100 */
[C---:B------:R-:W-:Y:S01]  /*12e60*/  FFMA.FTZ R73, R14.reuse, R73, -R3 ;  /* 0x000000490e497223 */ /* 0x040fe20000010803 */
[----:B------:R-:W-:Y:S01]  /*12e70*/  FFMA.FTZ R24, R14, R71, R24 ;  /* 0x000000470e187223 */ /* 0x000fe20000010018 */
[----:B------:R-:W-:-:S02]  /*12e80*/  HADD2.F32 R7, -RZ, R7.H1_H1 ;  /* 0x30000007ff077230 */ /* 0x000fc40000004100 */
[C---:B------:R-:W-:Y:S01]  /*12e90*/  FMUL.FTZ R20, R11.reuse, R26 ;  /* 0x0000001a0b147220 */ /* 0x040fe20000410000 */
[-C--:B------:R-:W-:Y:S01]  /*12ea0*/  FMUL.FTZ R14, R11, R12.reuse ;  /* 0x0000000c0b0e7220 */ /* 0x080fe20000410000 */
[----:B------:R-:W-:Y:S02]  /*12eb0*/  HADD2.F32 R8, -RZ, R8.H1_H1 ;  /* 0x30000008ff087230 */ /* 0x000fe40000004100 */
[----:B------:R-:W-:Y:S02]  /*12ec0*/  HADD2.F32 R10, -RZ, R10.H1_H1 ;  /* 0x3000000aff0a7230 */ /* 0x000fe40000004100 */
[C---:B------:R-:W-:Y:S01]  /*12ed0*/  FFMA.FTZ R20, R7.reuse, R12, -R20 ;  /* 0x0000000c07147223 */ /* 0x040fe20000010814 */
[----:B------:R-:W-:Y:S02]  /*12ee0*/  HADD2.F32 R9, -RZ, R35.H0_H0 ;  /* 0x20000023ff097230 */ /* 0x000fe40000004100 */
[----:B------:R-:W-:Y:S01]  /*12ef0*/  FFMA.FTZ R25, R7, R26, R14 ;  /* 0x0000001a07197223 */ /* 0x000fe2000001000e */
[----:B------:R-:W-:-:S02]  /*12f00*/  HADD2.F32 R11, -RZ, R34.H0_H0 ;  /* 0x20000022ff0b7230 */ /* 0x000fc40000004100 */
[----:B------:R-:W-:Y:S02]  /*12f10*/  HADD2.F32 R3, -RZ, R37.H0_H0 ;  /* 0x20000025ff037230 */ /* 0x000fe40000004100 */
[----:B------:R-:W-:Y:S01]  /*12f20*/  FMUL.FTZ R7, R8, R9 ;  /* 0x0000000908077220 */ /* 0x000fe20000410000 */
[----:B------:R-:W-:Y:S02]  /*12f30*/  HADD2.F32 R5, -RZ, R36.H0_H0 ;  /* 0x20000024ff057230 */ /* 0x000fe40000004100 */
        /* <DEDUP_REMOVED lines=19> */
.L_x_1715:
[----:B------:R-:W-:Y:S05]  /*13070*/  BSYNC B0 ;  /* 0x0000000000007941 */ /* 0x000fea0003800000 */
.L_x_1693:
[----:B------:R-:W-:Y:S01]  /*13080*/  @!PT LDS RZ, [RZ] ;  /* 0x00000000fffff984 */ /* 0x000fe20000000800 */
[----:B------:R-:W-:Y:S01]  /*13090*/  @!PT LDS RZ, [RZ] ;  /* 0x00000000fffff984 */ /* 0x000fe20000000800 */
[----:B------:R-:W-:Y:S01]  /*130a0*/  @!PT LDS RZ, [RZ] ;  /* 0x00000000fffff984 */ /* 0x000fe20000000800 */
[----:B------:R-:W-:Y:S01]  /*130b0*/  @!PT LDS RZ, [RZ] ;  /* 0x00000000fffff984 */ /* 0x000fe20000000800 */
[----:B------:R1:W-:Y:S06]  /*130c0*/  MEMBAR.ALL.CTA ;  /* 0x0000000000007992 */ /* 0x0003ec0000008000 */
[----:B-1----:R-:W1:Y:S01]  /*130d0*/  FENCE.VIEW.ASYNC.S ;  /* 0x00000000000073c6 */ /* 0x002e620000000000 */
[----:B------:R-:W-:Y:S05]  /*130e0*/  WARPSYNC.ALL ;  /* 0x0000000000007948 */ /* 0x000fea0003800000 */
[----:B-1----:R-:W-:Y:S06]  /*130f0*/  BAR.SYNC.DEFER_BLOCKING 0xd, 0x100 ;  /* 0x0344000000007b1d */ /* 0x002fec0000010000 */
.L_x_1691:
[----:B01-3--:R-:W3:Y:S02]  /*13100*/  LDL R0, [R1+0x3c] ;  /* 0x00003c0001007983 */ /* 0x00bee40000100800 */
[----:B---3--:R-:W-:-:S13]  /*13110*/  R2UR UR4, R0 ;  /* 0x00000000000472ca */ /* 0x008fda00000e0000 */
[----:B------:R-:W-:-:S05]  /*13120*/  IMAD.U32 R0, RZ, RZ, UR4 ;  /* 0x00000004ff007e24 */ /* 0x000fca000f8e00ff */
[----:B------:R-:W-:-:S13]  /*13130*/  ISETP.NE.AND P0, PT, R0, 0x3, PT ;  /* 0x000000030000780c */ /* 0x000fda0003f05270 */
[----:B------:R-:W-:Y:S05]  /*13140*/  @!P0 BRA `(.L_x_1744) ;  /* 0x0000000000048947 */ /* 0x000fea0003800000 */
[----:B------:R-:W-:Y:S01]  /*13150*/  BPT.TRAP 0x1 ;  /* 0x000000040000795c */ /* 0x000fe20000300000 */
.L_x_1744:
[----:B--2-4-:R-:W-:Y:S01]  /*13160*/  IMAD R3, R194, 0x8, R17 ;  /* 0x00000008c2037824 */ /* 0x014fe200078e0211 */
[----:B------:R-:W-:-:S04]  /*13170*/  SHF.L.U32 R0, R197, 0x1f, RZ ;  /* 0x0000001fc5007819 */ /* 0x000fc800000006ff */
[----:B------:R0:W1:Y:S01]  /*13180*/  SYNCS.PHASECHK.TRANS64.TRYWAIT P1, [R3+URZ+0x30830], R0 ;  /* 0x03083000030075a7 */ /* 0x000062000802017f */
[----:B------:R-:W-:Y:S05]  /*13190*/  @!P0 BRA `(.L_x_1745) ;  /* 0x0000000000048947 */ /* 0x000fea0003800000 */
[----:B------:R-:W-:Y:S01]  /*131a0*/  BPT.TRAP 0x1 ;  /* 0x000000040000795c */ /* 0x000fe20000300000 */
.L_x_1745:
[----:B-1----:R-:W-:Y:S05]  /*131b0*/  @P1 BRA `(.L_x_1746) ;  /* 0x0000000000081947 */ /* 0x002fea0003800000 */
[----:B------:R-:W1:Y:S02]  /*131c0*/  SYNCS.PHASECHK.TRANS64.TRYWAIT P1, [R3+URZ+0x30830], R0 ;  /* 0x03083000030075a7 */ /* 0x000e64000802017f */
[----:B-1----:R-:W-:Y:S05]  /*131d0*/  @!P1 BRA `(.L_x_1747) ;  /* 0x000001a400c49947 */ /* 0x002fea0003800000 */
.L_x_1746:
[----:B------:R-:W-:Y:S05]  /*131e0*/  WARPSYNC.ALL ;  /* 0x0000000000007948 */ /* 0x000fea0003800000 */
[----:B01----:R-:W-:Y:S01]  /*131f0*/  VIADD R0, R17, 0x1e400 ;  /* 0x0001e40011007836 */ /* 0x003fe20000000000 */
[----:B------:R-:W-:Y:S01]  /*13200*/  R2UR UR4, R68 ;  /* 0x00000000440472ca */ /* 0x000fe200000e0000 */
[----:B------:R-:W-:Y:S01]  /*13210*/  IMAD.MOV.U32 R5, RZ, RZ, 0x40000040 ;  /* 0x40000040ff057424 */ /* 0x000fe200078e00ff */
[----:B-----5:R-:W-:Y:S01]  /*13220*/  WARPGROUP.ARRIVE ;  /* 0x00000000000079c5 */ /* 0x020fe20000000000 */
[----:B------:R-:W-:Y:S01]  /*13230*/  UMOV UR9, 0x40000040 ;  /* 0x4000004000097882 */ /* 0x000fe20000000000 */
[----:B------:R-:W-:Y:S01]  /*13240*/  SHF.R.U32.HI R0, RZ, 0x4, R0 ;  /* 0x00000004ff007819 */ /* 0x000fe20000011600 */
[----:B------:R-:W-:Y:S01]  /*13250*/  IMAD.MOV.U32 R7, RZ, RZ, 0x40000040 ;  /* 0x40000040ff077424 */ /* 0x000fe200078e00ff */
[----:B------:R-:W-:Y:S01]  /*13260*/  R2UR UR11, R5 ;  /* 0x00000000050b72ca */ /* 0x000fe200000e0000 */
[----:B------:R-:W-:Y:S01]  /*13270*/  IMAD.U32 R9, RZ, RZ, UR9 ;  /* 0x00000009ff097e24 */ /* 0x000fe2000f8e00ff */
[----:B------:R-:W-:Y:S01]  /*13280*/  LOP3.LUT R0, R0, 0x3fff, RZ, 0xc0, !PT ;  /* 0x00003fff00007812 */ /* 0x000fe200078ec0ff */
[----:B------:R-:W-:Y:S01]  /*13290*/  UMOV UR57, 0x40000040 ;  /* 0x4000004000397882 */ /* 0x000fe20000000000 */
[----:B------:R-:W-:Y:S01]  /*132a0*/  UMOV UR53, 0x40000040 ;  /* 0x4000004000357882 */ /* 0x000fe20000000000 */
[----:B------:R-:W-:Y:S01]  /*132b0*/  UMOV UR49, 0x40000040 ;  /* 0x4000004000317882 */ /* 0x000fe20000000000 */
[----:B------:R-:W-:Y:S01]  /*132c0*/  LOP3.LUT R218, R0, 0x10000, RZ, 0xfc, !PT ;  /* 0x0001000000da7812 */ /* 0x000fe200078efcff */
[----:B------:R-:W-:Y:S01]  /*132d0*/  ULOP3.LUT UR4, UR4, 0x10000, URZ, 0xfc, !UPT ;  /* 0x0001000004047892 */ /* 0x000fe2000f8efc3f */
[----:B------:R-:W-:Y:S01]  /*132e0*/  IMAD.MOV.U32 R5, RZ, RZ, 0x40000040 ;  /* 0x40000040ff057424 */ /* 0x000fe200078e00ff */
[----:B------:R-:W-:Y:S01]  /*132f0*/  UMOV UR45, 0x40000040 ;  /* 0x40000040002d7882 */ /* 0x000fe20000000000 */
[----:B------:R-:W-:Y:S01]  /*13300*/  UMOV UR41, 0x40000040 ;  /* 0x4000004000297882 */ /* 0x000fe20000000000 */
[----:B------:R-:W-:Y:S01]  /*13310*/  IMAD R4, R194, 0x900, R218 ;  /* 0x00000900c2047824 */ /* 0x000fe200078e02da */
[----:B------:R-:W-:Y:S01]  /*13320*/  UIADD3 UR5, UR4, 0x2, URZ ;  /* 0x0000000204057890 */ /* 0x000fe2000fffe03f */
[----:B------:R-:W-:Y:S01]  /*13330*/  R2UR UR39, R5 ;  /* 0x00000000052772ca */ /* 0x000fe200000e0000 */
[----:B------:R-:W-:Y:S01]  /*13340*/  UMOV UR8, UR4 ;  /* 0x0000000400087c82 */ /* 0x000fe20008000000 */
[C---:B------:R-:W-:Y:S01]  /*13350*/  VIADD R6, R4.reuse, 0x2 ;  /* 0x0000000204067836 */ /* 0x040fe20000000000 */
[----:B------:R-:W-:Y:S01]  /*13360*/  R2UR UR10, R4 ;  /* 0x00000000040a72ca */ /* 0x000fe200000e0000 */
[----:B------:R-:W-:Y:S01]  /*13370*/  IMAD.U32 R8, RZ, RZ, UR8 ;  /* 0x00000008ff087e24 */ /* 0x000fe2000f8e00ff */
[----:B------:R-:W-:-:S02]  /*13380*/  UIADD3 UR56, UR4, 0x404, URZ ;  /* 0x0000040404387890 */ /* 0x000fc4000fffe03f */
[----:B------:R-:W-:Y:S02]  /*13390*/  UIADD3 UR52, UR4, 0x406, URZ ;  /* 0x0000040604347890 */ /* 0x000fe4000fffe03f */
[----:B------:R0:W-:Y:S01]  /*133a0*/  STL.64 [R1+0x28], R8 ;  /* 0x0000280801007387 */ /* 0x0001e20000100a00 */
[----:B------:R-:W-:Y:S02]  /*133b0*/  UIADD3 UR48, UR4, 0x800, URZ ;  /* 0x0000080004307890 */ /* 0x000fe4000fffe03f */
[----:B------:R-:W-:Y:S02]  /*133c0*/  UIADD3 UR44, UR4, 0x802, URZ ;  /* 0x00000802042c7890 */ /* 0x000fe4000fffe03f */
[----:B------:R-:W-:Y:S02]  /*133d0*/  UIADD3 UR40, UR4, 0x804, URZ ;  /* 0x0000080404287890 */ /* 0x000fe4000fffe03f */
[----:B------:R-:W-:Y:S01]  /*133e0*/  HGMMA.64x96x16.F32 R24, gdesc[UR8], RZ, !UPT, gsb0 ;  /* 0x01600000081879f0 */ /* 0x000fe2000c0008ff */
        /* <DEDUP_REMOVED lines=8> */
[----:B------:R-:W-:Y:S01]  /*13470*/  IMAD.U32 R9, RZ, RZ, UR9 ;  /* 0x00000009ff097e24 */ /* 0x000fe2000f8e00ff */
[----:B------:R-:W-:Y:S01]  /*13480*/  UIADD3 UR36, UR4, 0x806, URZ ;  /* 0x0000080604247890 */ /* 0x000fe2000fffe03f */
[----:B------:R-:W-:-:S03]  /*13490*/  UMOV UR37, 0x40000040 ;  /* 0x4000004000257882 */ /* 0x000fc60000000000 */
        /* <DEDUP_REMOVED lines=10> */
[----:B------:R-:W-:Y:S02]  /*13540*/  IMAD.MOV.U32 R7, RZ, RZ, 0x40000040 ;  /* 0x40000040ff077424 */ /* 0x000fe400078e00ff */
        /* <DEDUP_REMOVED lines=38> */
[----:B0-----:R-:W-:Y:S02]  /*137b0*/  IMAD.U32 R8, RZ, RZ, UR8 ;  /* 0x00000008ff087e24 */ /* 0x001fe4000f8e00ff */
[----:B------:R-:W-:Y:S01]  /*137c0*/  IMAD.U32 R9, RZ, RZ, UR9 ;  /* 0x00000009ff097e24 */ /* 0x000fe2000f8e00ff */
[----:B------:R-:W-:Y:S01]  /*137d0*/  R2UR UR58, R6 ;  /* 0x00000000063a72ca */ /* 0x000fe200000e0000 */
[----:B------:R-:W-:Y:S01]  /*137e0*/  VIADD R6, R4, 0x306 ;  /* 0x0000030604067836 */ /* 0x000fe20000000000 */
[----:B------:R-:W-:Y:S01]  /*137f0*/  R2UR UR59, R7 ;  /* 0x00000000073b72ca */ /* 0x000fe200000e0000 */
[----:B------:R-:W-:Y:S01]  /*13800*/  IMAD.MOV.U32 R7, RZ, RZ, 0x40000040 ;  /* 0x40000040ff077424 */ /* 0x000fe200078e00ff */
[----:B------:R0:W-:Y:S02]  /*13810*/  STL.64 [R1], R8 ;  /* 0x0000000801007387 */ /* 0x0001e40000100a00 */
[----:B------:R-:W-:Y:S01]  /*13820*/  R2UR UR54, R6 ;  /* 0x00000000063672ca */ /* 0x000fe200000e0000 */
[----:B------:R-:W-:Y:S01]  /*13830*/  VIADD R6, R4, 0x600 ;  /* 0x0000060004067836 */ /* 0x000fe20000000000 */
[----:B------:R-:W-:Y:S01]  /*13840*/  R2UR UR55, R7 ;  /* 0x00000000073772ca */ /* 0x000fe200000e0000 */
[----:B------:R-:W-:-:S03]  /*13850*/  IMAD.MOV.U32 R7, RZ, RZ, 0x40000040 ;  /* 0x40000040ff077424 */ /* 0x000fc600078e00ff */
[----:B------:R-:W-:Y:S01]  /*13860*/  R2UR UR50, R6 ;  /* 0x00000000063272ca */ /* 0x000fe200000e0000 */
[----:B------:R-:W-:Y:S01]  /*13870*/  VIADD R6, R4, 0x602 ;  /* 0x0000060204067836 */ /* 0x000fe20000000000 */
[----:B------:R-:W-:Y:S01]  /*13880*/  R2UR UR51, R7 ;  /* 0x00000000073372ca */ /* 0x000fe200000e0000 */
[----:B------:R-:W-:-:S03]  /*13890*/  IMAD.MOV.U32 R7, RZ, RZ, 0x40000040 ;  /* 0x40000040ff077424 */ /* 0x000fc600078e00ff */
[----:B------:R-:W-:Y:S01]  /*138a0*/  R2UR UR46, R6 ;  /* 0x00000000062e72ca */ /* 0x000fe200000e0000 */
[C---:B------:R-:W-:Y:S01]  /*138b0*/  VIADD R6, R4.reuse, 0x604 ;  /* 0x0000060404067836 */ /* 0x040fe20000000000 */
[----:B------:R-:W-:Y:S01]  /*138c0*/  R2UR UR47, R7 ;  /* 0x00000000072f72ca */ /* 0x000fe200000e0000 */
[----:B------:R-:W-:Y:S01]  /*138d0*/  VIADD R4, R4, 0x606 ;  /* 0x0000060604047836 */ /* 0x000fe20000000000 */
[----:B------:R-:W-:Y:S02]  /*138e0*/  MOV R7, 0x40000040 ;  /* 0x4000004000077802 */ /* 0x000fe40000000f00 */
        /* <DEDUP_REMOVED lines=27> */
.L_x_1748:
[----:B------:R-:W2:Y:S01]  /*13aa0*/  LDL R0, [R1+0x44] ;  /* 0x0000440001007983 */ /* 0x000ea20000100800 */
[----:B------:R-:W0:Y:S03]  /*13ab0*/  LDC R94, c[0x0][0x448] ;  /* 0x00011200ff5e7b82 */ /* 0x000e260000000800 */
[----:B------:R-:W2:Y:S01]  /*13ac0*/  LDL R92, [R1+0x38] ;  /* 0x00003800015c7983 */ /* 0x000ea20000100800 */
[----:B------:R-:W-:Y:S01]  /*13ad0*/  LOP3.LUT R16, R16, 0xffefffff, RZ, 0xc0, !PT ;  /* 0xffefffff10107812 */ /* 0x000fe200078ec0ff */
[----:B------:R-:W-:Y:S02]  /*13ae0*/  ULDC UR4, c[0x0][0x9dc] ;  /* 0x0002770000047ab9 */ /* 0x000fe40000000800 */
[----:B------:R-:W-:Y:S01]  /*13af0*/  IMAD.U32 R9, RZ, RZ, UR4 ;  /* 0x00000004ff097e24 */ /* 0x000fe2000f8e00ff */
[----:B------:R-:W1:Y:S04]  /*13b00*/  LDC.64 R10, c[0x0][0x9e0] ;  /* 0x00027800ff0a7b82 */ /* 0x000e680000000a00 */
[----:B------:R-:W-:-:S02]  /*13b10*/  LOP3.LUT R6, RZ, R9, RZ, 0x33, !PT ;  /* 0x00000009ff067212 */ /* 0x000fc400078e33ff */
[----:B0-----:R-:W-:-:S13]  /*13b20*/  ISETP.NE.AND P1, PT, R94, 0x1, PT ;  /* 0x000000015e00780c */ /* 0x001fda0003f25270 */
[----:B------:R-:W0:Y:S01]  /*13b30*/  @P1 LDC R5, c[0x0][0x44c] ;  /* 0x00011300ff051b82 */ /* 0x000e220000000800 */
[----:B------:R-:W-:-:S04]  /*13b40*/  @P1 LOP3.LUT R16, R16, 0x100000, RZ, 0xfc, !PT ;  /* 0x0010000010101812 */ /* 0x000fc800078efcff */
[----:B------:R-:W-:-:S03]  /*13b50*/  LOP3.LUT R16, R16, 0xfff7ffff, RZ, 0xc0, !PT ;  /* 0xfff7ffff10107812 */ /* 0x000fc600078ec0ff */
[----:B------:R-:W3:Y:S01]  /*13b60*/  @P1 LDC R7, c[0x0][0x450] ;  /* 0x00011400ff071b82 */ /* 0x000ee20000000800 */
[----:B--2---:R-:W-:-:S04]  /*13b70*/  IMAD.IADD R12, R0, 0x1, R92 ;  /* 0x00000001000c7824 */ /* 0x004fc800078e025c */
[----:B0-----:R-:W-:-:S05]  /*13b80*/  @P1 IMAD.HI.U32 R0, R12, R5, RZ ;  /* 0x000000050c001227 */ /* 0x001fca00078e00ff */
[----:B---3--:R-:W-:Y:S01]  /*13b90*/  @P1 SHF.R.U32.HI R12, RZ, R7, R0 ;  /* 0x00000007ff0c1219 */ /* 0x008fe20000011600 */
[----:B------:R-:W-:Y:S01]  /*13ba0*/  VIADD R0, R3, 0x30840 ;  /* 0x0003084003007836 */ /* 0x000fe20000000000 */
[----:B-1----:R-:W-:Y:S01]  /*13bb0*/  ISETP.GE.AND P1, PT, R11, 0x1, PT ;  /* 0x000000010b00780c */ /* 0x002fe20003f26270 */
[----:B------:R-:W-:Y:S02]  /*13bc0*/  IMAD.MOV.U32 R3, RZ, RZ, -0x60 ;  /* 0xffffffa0ff037424 */ /* 0x000fe400078e00ff */
[----:B------:R-:W0:Y:S01]  /*13bd0*/  SHFL.IDX PT, R5, R12, RZ, 0x1c1f ;  /* 0x001c1fff0c057589 */ /* 0x000e2200000e0000 */
[----:B------:R-:W-:Y:S01]  /*13be0*/  PRMT R0, R205, 0x654, R0 ;  /* 0x00000654cd007816 */ /* 0x000fe20000000000 */
[----:B------:R-:W-:-:S03]  /*13bf0*/  IMAD R4, R2, R3, 0x61 ;  /* 0x0000006102047424 */ /* 0x000fc600078e0203 */
[----:B------:R1:W-:Y:S01]  /*13c00*/  SYNCS.ARRIVE.TRANS64.RED.A1T0 RZ, [R0+URZ], RZ ;  /* 0x000000ff00ff79a7 */ /* 0x0003e2000810043f */
[----:B------:R-:W-:Y:S01]  /*13c10*/  VIADD R74, R4, 0xffffffff ;  /* 0xffffffff044a7836 */ /* 0x000fe20000000000 */
[----:B------:R-:W-:-:S03]  /*13c20*/  IADD3 R3, R201, R4, -R227 ;  /* 0x00000004c9037210 */ /* 0x000fc60007ffe8e3 */
[----:B------:R-:W-:Y:S02]  /*13c30*/  @P1 LOP3.LUT R16, R16, 0x80000, RZ, 0xfc, !PT ;  /* 0x0008000010101812 */ /* 0x000fe400078efcff */
[----:B------:R-:W-:Y:S02]  /*13c40*/  IMAD.IADD R3, R3, 0x1, -R200 ;  /* 0x0000000103037824 */ /* 0x000fe400078e0ac8 */
[----:B-1----:R-:W-:Y:S02]  /*13c50*/  IMAD R0, R2, -0x60, R201 ;  /* 0xffffffa002007824 */ /* 0x002fe400078e02c9 */
[C---:B------:R-:W-:Y:S01]  /*13c60*/  IMAD.IADD R85, R3.reuse, 0x1, R10 ;  /* 0x0000000103557824 */ /* 0x040fe200078e020a */
[----:B------:R-:W-:Y:S02]  /*13c70*/  IADD3 R72, R3, R6, RZ ;  /* 0x0000000603487210 */ /* 0x000fe40007ffe0ff */
[----:B------:R-:W-:Y:S01]  /*13c80*/  IADD3 R14, -R227, 0x60, R0 ;  /* 0x00000060e30e7810 */ /* 0x000fe20007ffe100 */
[----:B------:R-:W-:-:S02]  /*13c90*/  IMAD.IADD R0, R74, 0x1, -R227 ;  /* 0x000000014a007824 */ /* 0x000fc400078e0ae3 */
[----:B0-----:R-:W-:Y:S01]  /*13ca0*/  IMAD.IADD R8, R72, 0x1, R5 ;  /* 0x0000000148087824 */ /* 0x001fe200078e0205 */
[----:B------:R-:W-:Y:S01]  /*13cb0*/  VIADDMNMX R6, R5, R85, R14, PT ;  /* 0x0000005505067246 */ /* 0x000fe2000380010e */
[----:B------:R-:W-:Y:S06]  /*13cc0*/  @!P1 BRA `(.L_x_1749) ;  /* 0x00000000004c9947 */ /* 0x000fec0003800000 */
[----:B------:R-:W-:Y:S01]  /*13cd0*/  IADD3 R3, -R200, R201, R5 ;  /* 0x000000c9c8037210 */ /* 0x000fe20007ffe105 */
[----:B------:R-:W-:Y:S03]  /*13ce0*/  BSSY B0, `(.L_x_1750) ;  /* 0x000000e000007945 */ /* 0x000fe60003800000 */
        /* <DEDUP_REMOVED lines=9> */
.L_x_1751:
[----:B------:R-:W-:-:S13]  /*13d80*/  ISETP.NE.AND P1, PT, R11, 0x1, PT ;  /* 0x000000010b00780c */ /* 0x000fda0003f25270 */
[----:B------:R-:W0:Y:S02]  /*13d90*/  @P1 LDC.64 R4, c[0x0][0x9e8] ;  /* 0x00027a00ff041b82 */ /* 0x000e240000000a00 */
[----:B0-----:R-:W-:-:S05]  /*13da0*/  @P1 IMAD.HI.U32 R4, R3, R4, RZ ;  /* 0x0000000403041227 */ /* 0x001fca00078e00ff */
[----:B------:R-:W-:-:S07]  /*13db0*/  @P1 SHF.R.U32.HI R3, RZ, R5, R4 ;  /* 0x00000005ff031219 */ /* 0x000fce0000011604 */
.L_x_1752:
[----:B------:R-:W-:Y:S05]  /*13dc0*/  BSYNC B0 ;  /* 0x0000000000007941 */ /* 0x000fea0003800000 */
.L_x_1750:
[----:B------:R-:W-:-:S05]  /*13dd0*/  IMAD R3, R3, R11, R0 ;  /* 0x0000000b03037224 */ /* 0x000fca00078e0200 */
[----:B------:R-:W-:Y:S02]  /*13de0*/  VIMNMX R8, R8, R3, !PT ;  /* 0x0000000308087248 */ /* 0x000fe40007fe0100 */
[----:B------:R-:W-:-:S07]  /*13df0*/  VIADDMNMX R6, R3, R11, R6, PT ;  /* 0x0000000b03067246 */ /* 0x000fce0003800106 */
.L_x_1749:
[C---:B------:R-:W-:Y:S01]  /*13e00*/  ISETP.GE.AND P6, PT, R74.reuse, 0x9, PT ;  /* 0x000000094a00780c */ /* 0x040fe20003fc6270 */
[----:B------:R-:W0:Y:S01]  /*13e10*/  SHFL.IDX PT, R5, R12, 0x1, 0x1c1f ;  /* 0x003c1f000c057f89 */ /* 0x000e2200000e0000 */
[----:B------:R-:W-:Y:S02]  /*13e20*/  ISETP.GE.AND P1, PT, R74, 0x2, PT ;  /* 0x000000024a00780c */ /* 0x000fe40003f26270 */
[C---:B------:R-:W-:Y:S02]  /*13e30*/  ISETP.GT.AND P2, PT, R8.reuse, 0x8, !P6 ;  /* 0x000000080800780c */ /* 0x040fe40007744270 */
[----:B------:R-:W-:Y:S02]  /*13e40*/  ISETP.GT.AND P3, PT, R8, 0x1, !P1 ;  /* 0x000000010800780c */ /* 0x000fe40004f64270 */
[----:B------:R-:W-:Y:S02]  /*13e50*/  ISETP.LT.OR P2, PT, R6, 0x9, P2 ;  /* 0x000000090600780c */ /* 0x000fe40001741670 */
[----:B------:R-:W-:-:S02]  /*13e60*/  ISETP.GE.AND P4, PT, R74, 0xa, PT ;  /* 0x0000000a4a00780c */ /* 0x000fc40003f86270 */
[----:B------:R-:W-:Y:S02]  /*13e70*/  FSEL R79, R28, -INF , !P2 ;  /* 0xff8000001c4f7808 */ /* 0x000fe40005000000 */
[----:B------:R-:W-:Y:S02]  /*13e80*/  ISETP.LT.OR P3, PT, R6, 0x2, P3 ;  /* 0x000000020600780c */ /* 0x000fe40001f61670 */
[----:B------:R-:W-:Y:S02]  /*13e90*/  ISETP.GT.AND P2, PT, R8, 0x9, !P4 ;  /* 0x000000090800780c */ /* 0x000fe40006744270 */
[----:B------:R-:W-:Y:S02]  /*13ea0*/  FSEL R83, R25, -INF , !P3 ;  /* 0xff80000019537808 */ /* 0x000fe40005800000 */
        /* <DEDUP_REMOVED lines=97> */
[----:B------:R-:W-:-:S04]  /*144c0*/  ISETP.GT.AND P5, PT, R8, RZ, !P4 ;  /* 0x000000ff0800720c */ /* 0x000fc800067a4270 */
[----:B------:R-:W-:-:S04]  /*144d0*/  ISETP.LT.OR P5, PT, R6, 0x1, P5 ;  /* 0x000000010600780c */ /* 0x000fc80002fa1670 */
[----:B------:R-:W-:Y:S02]  /*144e0*/  FSEL R24, R24, -INF , !P5 ;  /* 0xff80000018187808 */ /* 0x000fe40006800000 */
[----:B------:R-:W-:-:S04]  /*144f0*/  ISETP.GE.AND P5, PT, R74, 0x5a, PT ;  /* 0x0000005a4a00780c */ /* 0x000fc80003fa6270 */
[----:B------:R-:W-:Y:S02]  /*14500*/  P2R R28, PR, RZ, 0x20 ;  /* 0x00000020ff1c7803 */ /* 0x000fe40000000000 */
[----:B------:R-:W-:Y:S01]  /*14510*/  ISETP.GT.AND P5, PT, R8, 0x59, !P5 ;  /* 0x000000590800780c */ /* 0x000fe20006fa4270 */
[----:B0-----:R-:W-:-:S03]  /*14520*/  IMAD.IADD R8, R72, 0x1, R5 ;  /* 0x0000000148087824 */ /* 0x001fc600078e0205 */
[----:B------:R-:W-:Y:S02]  /*14530*/  ISETP.LT.OR P5, PT, R6, 0x5a, P5 ;  /* 0x0000005a0600780c */ /* 0x000fe40002fa1670 */
[----:B------:R-:W-:Y:S02]  /*14540*/  VIADDMNMX R6, R5, R85, R14, PT ;  /* 0x0000005505067246 */ /* 0x000fe4000380010e */
[----:B------:R-:W-:Y:S02]  /*14550*/  FSEL R69, R69, -INF , !P5 ;  /* 0xff80000045457808 */ /* 0x000fe40006800000 */
[----:B------:R-:W-:-:S13]  /*14560*/  ISETP.GE.AND P5, PT, R11, 0x1, PT ;  /* 0x000000010b00780c */ /* 0x000fda0003fa6270 */
[----:B------:R-:W-:Y:S05]  /*14570*/  @!P5 BRA `(.L_x_1753) ;  /* 0x00000000004cd947 */ /* 0x000fea0003800000 */
        /* <DEDUP_REMOVED lines=11> */
.L_x_1755:
[----:B------:R-:W-:-:S13]  /*14630*/  ISETP.NE.AND P5, PT, R11, 0x1, PT ;  /* 0x000000010b00780c */ /* 0x000fda0003fa5270 */
[----:B------:R-:W0:Y:S02]  /*14640*/  @P5 LDC.64 R4, c[0x0][0x9e8] ;  /* 0x00027a00ff045b82 */ /* 0x000e240000000a00 */
[----:B0-----:R-:W-:-:S05]  /*14650*/  @P5 IMAD.HI.U32 R4, R85, R4, RZ ;  /* 0x0000000455045227 */ /* 0x001fca00078e00ff */
[----:B------:R-:W-:-:S07]  /*14660*/  @P5 SHF.R.U32.HI R85, RZ, R5, R4 ;  /* 0x00000005ff555219 */ /* 0x000fce0000011604 */
.L_x_1756:
[----:B------:R-:W-:Y:S05]  /*14670*/  BSYNC B0 ;  /* 0x0000000000007941 */ /* 0x000fea0003800000 */
.L_x_1754:
[----:B------:R-:W-:-:S05]  /*14680*/  IMAD R85, R85, R11, R0 ;  /* 0x0000000b55557224 */ /* 0x000fca00078e0200 */
[----:B------:R-:W-:Y:S02]  /*14690*/  VIMNMX R8, R8, R85, !PT ;  /* 0x0000005508087248 */ /* 0x000fe40007fe0100 */
[----:B------:R-:W-:-:S07]  /*146a0*/  VIADDMNMX R6, R85, R11, R6, PT ;  /* 0x0000000b55067246 */ /* 0x000fce0003800106 */
.L_x_1753:
[----:B------:R-:W-:Y:S01]  /*146b0*/  ISETP.GT.AND P1, PT, R8, 0x1, !P1 ;  /* 0x000000010800780c */ /* 0x000fe20004f24270 */
[----:B------:R-:W-:Y:S01]  /*146c0*/  ULDC UR4, c[0x0][0x988] ;  /* 0x0002620000047ab9 */ /* 0x000fe20000000800 */
[----:B------:R-:W-:Y:S02]  /*146d0*/  FMNMX.FTZ R0, R24, R83, !PT ;  /* 0x0000005318007209 */ /* 0x000fe40007810000 */
[----:B------:R-:W-:Y:S02]  /*146e0*/  ISETP.LT.OR P1, PT, R6, 0x2, P1 ;  /* 0x000000020600780c */ /* 0x000fe40000f21670 */
[----:B------:R-:W-:Y:S02]  /*146f0*/  ISETP.GT.AND P6, PT, R8, 0x8, !P6 ;  /* 0x000000080800780c */ /* 0x000fe400077c4270 */
[----:B------:R-:W-:Y:S02]  /*14700*/  FSEL R97, R27, -INF , !P1 ;  /* 0xff8000001b617808 */ /* 0x000fe40004800000 */
[----:B------:R-:W-:-:S02]  /*14710*/  ISETP.NE.AND P1, PT, R76, RZ, PT ;  /* 0x000000ff4c00720c */ /* 0x000fc40003f25270 */
[----:B------:R-:W-:Y:S02]  /*14720*/  FMNMX.FTZ R0, R79, R0, !PT ;  /* 0x000000004f007209 */ /* 0x000fe40007810000 */
[----:B------:R-:W-:Y:S02]  /*14730*/  ISETP.GT.AND P1, PT, R8, 0x9, !P1 ;  /* 0x000000090800780c */ /* 0x000fe40004f24270 */
[C---:B------:R-:W-:Y:S02]  /*14740*/  ISETP.LT.OR P6, PT, R6.reuse, 0x9, P6 ;  /* 0x000000090600780c */ /* 0x040fe400037c1670 */
[----:B------:R-:W-:Y:S02]  /*14750*/  ISETP.LT.OR P1, PT, R6, 0xa, P1 ;  /* 0x0000000a0600780c */ /* 0x000fe40000f21670 */
[----:B------:R-:W-:Y:S02]  /*14760*/  FMNMX.FTZ R0, R73, R0, !PT ;  /* 0x0000000049007209 */ /* 0x000fe40007810000 */
[----:B------:R-:W-:-:S02]  /*14770*/  FSEL R95, R31, -INF , !P1 ;  /* 0xff8000001f5f7808 */ /* 0x000fc40004800000 */
[----:B------:R-:W-:Y:S02]  /*14780*/  ISETP.NE.AND P1, PT, R78, RZ, PT ;  /* 0x000000ff4e00720c */ /* 0x000fe40003f25270 */
[----:B------:R-:W-:Y:S02]  /*14790*/  FSEL R5, R30, -INF , !P6 ;  /* 0xff8000001e057808 */ /* 0x000fe40007000000 */
[----:B------:R-:W-:Y:S02]  /*147a0*/  ISETP.GT.AND P1, PT, R8, 0x10, !P1 ;  /* 0x000000100800780c */ /* 0x000fe40004f24270 */
[----:B------:R-:W-:Y:S02]  /*147b0*/  ISETP.NE.AND P6, PT, R80, RZ, PT ;  /* 0x000000ff5000720c */ /* 0x000fe40003fc5270 */
[----:B------:R-:W-:Y:S02]  /*147c0*/  ISETP.LT.OR P1, PT, R6, 0x11, P1 ;  /* 0x000000110600780c */ /* 0x000fe40000f21670 */
[----:B------:R-:W-:-:S02]  /*147d0*/  FMNMX.FTZ R0, R77, R0, !PT ;  /* 0x000000004d007209 */ /* 0x000fc40007810000 */
[----:B------:R-:W-:Y:S02]  /*147e0*/  FSEL R27, R34, -INF , !P1 ;  /* 0xff800000221b7808 */ /* 0x000fe40004800000 */
[----:B------:R-:W-:Y:S02]  /*147f0*/  ISETP.NE.AND P1, PT, R32, RZ, PT ;  /* 0x000000ff2000720c */ /* 0x000fe40003f25270 */
[----:B------:R-:W-:Y:S02]  /*14800*/  FMNMX.FTZ R0, R33, R0, !PT ;  /* 0x0000000021007209 */ /* 0x000fe40007810000 */
[----:B------:R-:W-:Y:S02]  /*14810*/  ISETP.GT.AND P1, PT, R8, 0x11, !P1 ;  /* 0x000000110800780c */ /* 0x000fe40004f24270 */
[----:B------:R-:W-:Y:S02]  /*14820*/  ISETP.NE.AND P5, PT, R36, RZ, PT ;  /* 0x000000ff2400720c */ /* 0x000fe40003fa5270 */
        /* <DEDUP_REMOVED lines=39> */
[----:B------:R-:W-:Y:S02]  /*14aa0*/  ISETP.NE.AND P5, PT, R87, RZ, PT ;  /* 0x000000ff5700720c */ /* 0x000fe40003fa5270 */
[----:B------:R-:W-:Y:S02]  /*14ab0*/  FSEL R87, R47, -INF , !P1 ;  /* 0xff8000002f577808 */ /* 0x000fe40004800000 */
[----:B------:R-:W-:Y:S02]  /*14ac0*/  FMNMX.FTZ R0, R7, R0, !PT ;  /* 0x0000000007007209 */ /* 0x000fe40007810000 */
[----:B------:R-:W-:-:S02]  /*14ad0*/  ISETP.NE.AND P1, PT, R86, RZ, PT ;  /* 0x000000ff5600720c */ /* 0x000fc40003f25270 */
[----:B------:R-:W-:Y:S01]  /*14ae0*/  FMNMX.FTZ R14, R69, R0, !PT ;  /* 0x00000000450e7209 */ /* 0x000fe20007810000 */
[----:B------:R-:W-:Y:S01]  /*14af0*/  IMAD.U32 R0, RZ, RZ, UR4 ;  /* 0x00000004ff007e24 */ /* 0x000fe2000f8e00ff */
[C---:B------:R-:W-:Y:S02]  /*14b00*/  ISETP.GT.AND P1, PT, R8.reuse, 0x30, !P1 ;  /* 0x000000300800780c */ /* 0x040fe40004f24270 */
[----:B------:R-:W-:Y:S01]  /*14b10*/  ISETP.GT.AND P4, PT, R8, RZ, !P4 ;  /* 0x000000ff0800720c */ /* 0x000fe20006784270 */
[----:B------:R-:W0:Y:S01]  /*14b20*/  SHFL.BFLY PT, R101, R14, 0x2, 0x1f ;  /* 0x0c401f000e657f89 */ /* 0x000e2200000e0000 */
[C---:B------:R-:W-:Y:S02]  /*14b30*/  ISETP.LT.OR P1, PT, R6.reuse, 0x31, P1 ;  /* 0x000000310600780c */ /* 0x040fe40000f21670 */
[----:B------:R-:W-:Y:S02]  /*14b40*/  ISETP.LT.OR P4, PT, R6, 0x1, P4 ;  /* 0x000000010600780c */ /* 0x000fe40002781670 */
[----:B------:R-:W-:-:S02]  /*14b50*/  FSEL R39, R50, -INF , !P1 ;  /* 0xff80000032277808 */ /* 0x000fc40004800000 */
[----:B------:R-:W-:Y:S02]  /*14b60*/  ISETP.NE.AND P1, PT, R48, RZ, PT ;  /* 0x000000ff3000720c */ /* 0x000fe40003f25270 */
[----:B------:R-:W-:Y:S02]  /*14b70*/  FSEL R26, R26, -INF , !P4 ;  /* 0xff8000001a1a7808 */ /* 0x000fe40006000000 */
[----:B------:R-:W-:Y:S02]  /*14b80*/  ISETP.GT.AND P1, PT, R8, 0x31, !P1 ;  /* 0x000000310800780c */ /* 0x000fe40004f24270 */
[----:B------:R-:W-:Y:S02]  /*14b90*/  ISETP.NE.AND P6, PT, R56, RZ, PT ;  /* 0x000000ff3800720c */ /* 0x000fe40003fc5270 */
[----:B------:R-:W-:Y:S02]  /*14ba0*/  ISETP.LT.OR P1, PT, R6, 0x32, P1 ;  /* 0x000000320600780c */ /* 0x000fe40000f21670 */
[----:B------:R-:W-:-:S02]  /*14bb0*/  ISETP.GT.AND P2, PT, R8, 0x51, !P2 ;  /* 0x000000510800780c */ /* 0x000fc40005744270 */
[----:B------:R-:W-:Y:S02]  /*14bc0*/  FSEL R51, R51, -INF , !P1 ;  /* 0xff80000033337808 */ /* 0x000fe40004800000 */
[----:B------:R-:W-:Y:S02]  /*14bd0*/  ISETP.NE.AND P1, PT, R88, RZ, PT ;  /* 0x000000ff5800720c */ /* 0x000fe40003f25270 */
[C---:B------:R-:W-:Y:S02]  /*14be0*/  ISETP.GT.AND P3, PT, R8.reuse, 0x58, !P3 ;  /* 0x000000580800780c */ /* 0x040fe40005f64270 */
[----:B------:R-:W-:Y:S02]  /*14bf0*/  ISETP.GT.AND P1, PT, R8, 0x38, !P1 ;  /* 0x000000380800780c */ /* 0x000fe40004f24270 */
[----:B0-----:R-:W-:Y:S02]  /*14c00*/  FMNMX.FTZ R101, R14, R101, !PT ;  /* 0x000000650e657209 */ /* 0x001fe40007810000 */
[----:B------:R-:W-:-:S02]  /*14c10*/  FMNMX.FTZ R14, R26, R97, !PT ;  /* 0x000000611a0e7209 */ /* 0x000fc40007810000 */
[----:B------:R-:W-:Y:S01]  /*14c20*/  ISETP.LT.OR P1, PT, R6, 0x39, P1 ;  /* 0x000000390600780c */ /* 0x000fe20000f21670 */
[----:B------:R-:W0:Y:S01]  /*14c30*/  SHFL.BFLY PT, R4, R101, 0x1, 0x1f ;  /* 0x0c201f0065047f89 */ /* 0x000e2200000e0000 */
        /* <DEDUP_REMOVED lines=14> */
[----:B------:R-:W-:Y:S02]  /*14d20*/  FMNMX.FTZ R14, R31, R14, !PT ;  /* 0x0000000e1f0e7209 */ /* 0x000fe40007810000 */
[----:B------:R-:W-:Y:S02]  /*14d30*/  FSEL R47, R58, -INF , !P1 ;  /* 0xff8000003a2f7808 */ /* 0x000fe40004800000 */
[----:B------:R-:W-:-:S02]  /*14d40*/  ISETP.GT.AND P1, PT, R8, 0x41, !P6 ;  /* 0x000000410800780c */ /* 0x000fc40007724270 */
[----:B------:R-:W-:Y:S02]  /*14d50*/  FMNMX.FTZ R14, R89, R14, !PT ;  /* 0x0000000e590e7209 */ /* 0x000fe40007810000 */
[----:B------:R-:W-:Y:S02]  /*14d60*/  ISETP.LT.OR P1, PT, R6, 0x42, P1 ;  /* 0x000000420600780c */ /* 0x000fe40000f21670 */
[----:B------:R-:W-:Y:S02]  /*14d70*/  FMNMX.FTZ R14, R35, R14, !PT ;  /* 0x0000000e230e7209 */ /* 0x000fe40007810000 */
[----:B------:R-:W-:Y:S02]  /*14d80*/  FSEL R59, R59, -INF , !P1 ;  /* 0xff8000003b3b7808 */ /* 0x000fe40004800000 */
[----:B------:R-:W-:Y:S02]  /*14d90*/  FMNMX.FTZ R14, R87, R14, !PT ;  /* 0x0000000e570e7209 */ /* 0x000fe40007810000 */
[----:B------:R-:W-:-:S02]  /*14da0*/  ISETP.GT.AND P1, PT, R8, 0x48, !P5 ;  /* 0x000000480800780c */ /* 0x000fc40006f24270 */
[----:B0-----:R-:W-:Y:S02]  /*14db0*/  FMNMX.FTZ R4, R101, R4, !PT ;  /* 0x0000000465047209 */ /* 0x001fe40007810000 */
[----:B------:R-:W-:Y:S02]  /*14dc0*/  FMNMX.FTZ R14, R39, R14, !PT ;  /* 0x0000000e270e7209 */ /* 0x000fe40007810000 */
[----:B------:R-:W-:Y:S01]  /*14dd0*/  ISETP.LT.OR P1, PT, R6, 0x49, P1 ;  /* 0x000000490600780c */ /* 0x000fe20000f21670 */
[----:B------:R-:W-:Y:S01]  /*14de0*/  FMUL.FTZ R12, R4, R0 ;  /* 0x00000000040c7220 */ /* 0x000fe20000410000 */
[----:B------:R-:W-:Y:S02]  /*14df0*/  FMNMX.FTZ R14, R51, R14, !PT ;  /* 0x0000000e330e7209 */ /* 0x000fe40007810000 */
[----:B------:R-:W-:Y:S02]  /*14e00*/  FSEL R99, R62, -INF , !P1 ;  /* 0xff8000003e637808 */ /* 0x000fe40004800000 */
[----:B------:R-:W-:-:S02]  /*14e10*/  FSETP.NEU.FTZ.AND P1, PT, R4, -INF , PT ;  /* 0xff8000000400780b */ /* 0x000fc40003f3d000 */
[----:B------:R-:W-:Y:S02]  /*14e20*/  ISETP.NE.AND P5, PT, R60, RZ, PT ;  /* 0x000000ff3c00720c */ /* 0x000fe40003fa5270 */
[----:B------:R-:W-:Y:S02]  /*14e30*/  FMNMX.FTZ R14, R43, R14, !PT ;  /* 0x0000000e2b0e7209 */ /* 0x000fe40007810000 */
[----:B------:R-:W-:Y:S02]  /*14e40*/  FSEL R12, R12, RZ, P1 ;  /* 0x000000ff0c0c7208 */ /* 0x000fe40000800000 */
[----:B------:R-:W-:Y:S02]  /*14e50*/  ISETP.GT.AND P1, PT, R8, 0x49, !P5 ;  /* 0x000000490800780c */ /* 0x000fe40006f24270 */
[----:B------:R-:W-:Y:S01]  /*14e60*/  FMNMX.FTZ R14, R55, R14, !PT ;  /* 0x0000000e370e7209 */ /* 0x000fe20007810000 */
[-CC-:B------:R-:W-:Y:S01]  /*14e70*/  FFMA.FTZ R186, R75, R0.reuse, -R12.reuse ;  /* 0x000000004bba7223 */ /* 0x180fe2000001080c */
[----:B------:R-:W-:Y:S01]  /*14e80*/  ISETP.LT.OR P1, PT, R6, 0x4a, P1 ;  /* 0x0000004a0600780c */ /* 0x000fe20000f21670 */
[-CC-:B------:R-:W-:Y:S01]  /*14e90*/  FFMA.FTZ R184, R77, R0.reuse, -R12.reuse ;  /* 0x000000004db87223 */ /* 0x180fe2000001080c */
[----:B------:R-:W-:Y:S01]  /*14ea0*/  ISETP.NE.AND P6, PT, R20, RZ, PT ;  /* 0x000000ff1400720c */ /* 0x000fe20003fc5270 */
[--C-:B------:R-:W-:Y:S01]  /*14eb0*/  FFMA.FTZ R182, R3, R0, -R12.reuse ;  /* 0x0000000003b67223 */ /* 0x100fe2000001080c */
[----:B------:R-:W-:Y:S01]  /*14ec0*/  FMNMX.FTZ R14, R47, R14, !PT ;  /* 0x0000000e2f0e7209 */ /* 0x000fe20007810000 */
[-CC-:B------:R-:W-:Y:S01]  /*14ed0*/  FFMA.FTZ R188, R24, R0.reuse, -R12.reuse ;  /* 0x0000000018bc7223 */ /* 0x180fe2000001080c */
[----:B------:R-:W-:Y:S01]  /*14ee0*/  FSEL R63, R63, -INF , !P1 ;  /* 0xff8000003f3f7808 */ /* 0x000fe20004800000 */
[-CC-:B------:R-:W-:Y:S01]  /*14ef0*/  FFMA.FTZ R83, R83, R0.reuse, -R12.reuse ;  /* 0x0000000053537223 */ /* 0x180fe2000001080c */
[----:B------:R-:W-:Y:S01]  /*14f00*/  ISETP.GT.AND P1, PT, R8, 0x50, !P6 ;  /* 0x000000500800780c */ /* 0x000fe20007724270 */
[--C-:B------:R-:W-:Y:S01]  /*14f10*/  FFMA.FTZ R190, R79, R0, -R12.reuse ;  /* 0x000000004fbe7223 */ /* 0x100fe2000001080c */
[----:B------:R-:W-:Y:S01]  /*14f20*/  FMNMX.FTZ R14, R59, R14, !PT ;  /* 0x0000000e3b0e7209 */ /* 0x000fe20007810000 */
[----:B------:R-:W-:Y:S01]  /*14f30*/  MUFU.EX2 R188, R188 ;  /* 0x000000bc00bc7308 */ /* 0x000fe20000000800 */
[----:B------:R-:W-:Y:S01]  /*14f40*/  ISETP.LT.OR P1, PT, R6, 0x51, P1 ;  /* 0x000000510600780c */ /* 0x000fe20000f21670 */
[--C-:B------:R-:W-:Y:S01]  /*14f50*/  FFMA.FTZ R73, R73, R0, -R12.reuse ;  /* 0x0000000049497223 */ /* 0x100fe2000001080c */
[----:B------:R-:W-:Y:S01]  /*14f60*/  FMNMX.FTZ R14, R99, R14, !PT ;  /* 0x0000000e630e7209 */ /* 0x000fe20007810000 */
[-CC-:B------:R-:W-:Y:S01]  /*14f70*/  FFMA.FTZ R33, R33, R0.reuse, -R12.reuse ;  /* 0x0000000021217223 */ /* 0x180fe2000001080c */
[----:B------:R-:W-:Y:S01]  /*14f80*/  ISETP.NE.AND P5, PT, R28, RZ, PT ;  /* 0x000000ff1c00720c */ /* 0x000fe20003fa5270 */
[-CC-:B------:R-:W-:Y:S01]  /*14f90*/  FFMA.FTZ R176, R25, R0.reuse, -R12.reuse ;  /* 0x0000000019b07223 */ /* 0x180fe2000001080c */
[----:B------:R-:W-:Y:S01]  /*14fa0*/  ISETP.LT.OR P2, PT, R6, 0x52, P2 ;  /* 0x000000520600780c */ /* 0x000fe20001741670 */
[----:B------:R-:W0:Y:S01]  /*14fb0*/  MUFU.EX2 R83, R83 ;  /* 0x0000005300537308 */ /* 0x000e220000000800 */
[----:B------:R-:W-:Y:S01]  /*14fc0*/  FSEL R75, R66, -INF , !P1 ;  /* 0xff800000424b7808 */ /* 0x000fe20004800000 */
[--C-:B------:R-:W-:Y:S01]  /*14fd0*/  FFMA.FTZ R178, R13, R0, -R12.reuse ;  /* 0x000000000db27223 */ /* 0x100fe2000001080c */
[----:B------:R-:W-:Y:S01]  /*14fe0*/  FMNMX.FTZ R14, R63, R14, !PT ;  /* 0x0000000e3f0e7209 */ /* 0x000fe20007810000 */
[-CC-:B------:R-:W-:Y:S01]  /*14ff0*/  FFMA.FTZ R172, R21, R0.reuse, -R12.reuse ;  /* 0x0000000015ac7223 */ /* 0x180fe2000001080c */
[----:B------:R-:W-:Y:S01]  /*15000*/  ISETP.GT.AND P4, PT, R8, 0x59, !P5 ;  /* 0x000000590800780c */ /* 0x000fe20006f84270 */
[-CC-:B------:R-:W-:Y:S01]  /*15010*/  FFMA.FTZ R174, R29, R0.reuse, -R12.reuse ;  /* 0x000000001dae7223 */ /* 0x180fe2000001080c */
[C---:B------:R-:W-:Y:S01]  /*15020*/  ISETP.LT.OR P3, PT, R6.reuse, 0x59, P3 ;  /* 0x000000590600780c */ /* 0x040fe20001f61670 */
[----:B------:R-:W1:Y:S01]  /*15030*/  MUFU.EX2 R190, R190 ;  /* 0x000000be00be7308 */ /* 0x000e620000000800 */
[----:B------:R-:W-:Y:S01]  /*15040*/  FSEL R67, R67, -INF , !P2 ;  /* 0xff80000043437808 */ /* 0x000fe20005000000 */
[--C-:B------:R-:W-:Y:S01]  /*15050*/  FFMA.FTZ R168, R15, R0, -R12.reuse ;  /* 0x000000000fa87223 */ /* 0x100fe2000001080c */
[----:B------:R-:W-:Y:S01]  /*15060*/  FMNMX.FTZ R14, R75, R14, !PT ;  /* 0x0000000e4b0e7209 */ /* 0x000fe20007810000 */
[-CC-:B------:R-:W-:Y:S01]  /*15070*/  FFMA.FTZ R170, R7, R0.reuse, -R12.reuse ;  /* 0x0000000007aa7223 */ /* 0x180fe2000001080c */
[----:B------:R-:W-:Y:S01]  /*15080*/  ISETP.LT.OR P4, PT, R6, 0x5a, P4 ;  /* 0x0000005a0600780c */ /* 0x000fe20002781670 */
[--C-:B------:R-:W-:Y:S01]  /*15090*/  FFMA.FTZ R37, R37, R0, -R12.reuse ;  /* 0x0000000025257223 */ /* 0x100fe2000001080c */
[----:B------:R-:W-:Y:S01]  /*150a0*/  FSEL R77, R70, -INF , !P3 ;  /* 0xff800000464d7808 */ /* 0x000fe20005800000 */
[----:B------:R-:W2:Y:S01]  /*150b0*/  MUFU.EX2 R73, R73 ;  /* 0x0000004900497308 */ /* 0x000ea20000000800 */
[----:B------:R-:W-:Y:S01]  /*150c0*/  FMNMX.FTZ R14, R67, R14, !PT ;  /* 0x0000000e430e7209 */ /* 0x000fe20007810000 */
[-CC-:B------:R-:W-:Y:S01]  /*150d0*/  FFMA.FTZ R180, R81, R0.reuse, -R12.reuse ;  /* 0x0000000051b47223 */ /* 0x180fe2000001080c */
[----:B------:R-:W-:Y:S01]  /*150e0*/  FSEL R71, R71, -INF , !P4 ;  /* 0xff80000047477808 */ /* 0x000fe20006000000 */
[--C-:B------:R-:W-:Y:S01]  /*150f0*/  FFMA.FTZ R41, R41, R0, -R12.reuse ;  /* 0x0000000029297223 */ /* 0x100fe2000001080c */
[----:B------:R-:W-:Y:S01]  /*15100*/  FMNMX.FTZ R14, R77, R14, !PT ;  /* 0x0000000e4d0e7209 */ /* 0x000fe20007810000 */
[-CC-:B------:R-:W-:Y:S01]  /*15110*/  FFMA.FTZ R45, R45, R0.reuse, -R12.reuse ;  /* 0x000000002d2d7223 */ /* 0x180fe2000001080c */
[--C-:B------:R-:W-:Y:S01]  /*15120*/  FFMA.FTZ R25, R49, R0, -R12.reuse ;  /* 0x0000000031197223 */ /* 0x100fe2000001080c */
[----:B------:R-:W3:Y:S01]  /*15130*/  MUFU.EX2 R184, R184 ;  /* 0x000000b800b87308 */ /* 0x000ee20000000800 */
[----:B------:R-:W-:Y:S01]  /*15140*/  FMNMX.FTZ R14, R71, R14, !PT ;  /* 0x0000000e470e7209 */ /* 0x000fe20007810000 */
[-CC-:B------:R-:W-:Y:S01]  /*15150*/  FFMA.FTZ R13, R53, R0.reuse, -R12.reuse ;  /* 0x00000000350d7223 */ /* 0x180fe2000001080c */
[-CC-:B------:R-:W-:Y:S01]  /*15160*/  FFMA.FTZ R21, R57, R0.reuse, -R12.reuse ;  /* 0x0000000039157223 */ /* 0x180fe2000001080c */
[-CC-:B------:R-:W-:Y:S01]  /*15170*/  FFMA.FTZ R29, R61, R0.reuse, -R12.reuse ;  /* 0x000000003d1d7223 */ /* 0x180fe2000001080c */
[-CC-:B------:R-:W-:Y:S01]  /*15180*/  FFMA.FTZ R15, R65, R0.reuse, -R12.reuse ;  /* 0x00000000410f7223 */ /* 0x180fe2000001080c */
[----:B------:R-:W4:Y:S01]  /*15190*/  SHFL.BFLY PT, R3, R14, 0x2, 0x1f ;  /* 0x0c401f000e037f89 */ /* 0x000f2200000e0000 */
[----:B------:R-:W-:Y:S01]  /*151a0*/  FFMA.FTZ R7, R69, R0, -R12 ;  /* 0x0000000045077223 */ /* 0x000fe2000001080c */
[----:B------:R-:W5:Y:S01]  /*151b0*/  MUFU.EX2 R33, R33 ;  /* 0x0000002100217308 */ /* 0x000f620000000800 */
[----:B------:R-:W-:-:S07]  /*151c0*/  ISETP.NE.AND P5, PT, R94, 0x1, PT ;  /* 0x000000015e00780c */ /* 0x000fce0003fa5270 */
[----:B------:R-:W5:Y:S06]  /*151d0*/  MUFU.EX2 R186, R186 ;  /* 0x000000ba00ba7308 */ /* 0x000f6c0000000800 */
[----:B------:R-:W5:Y:S02]  /*151e0*/  @P5 LDC R38, c[0x0][0x450] ;  /* 0x00011400ff265b82 */ /* 0x000f640000000800 */
        /* <DEDUP_REMOVED lines=17> */
[-CC-:B------:R-:W-:Y:S01]  /*15300*/  FFMA.FTZ R185, R27, R0.reuse, -R8.reuse ;  /* 0x000000001bb97223 */ /* 0x180fe20000010808 */
[----:B0-----:R-:W-:Y:S01]  /*15310*/  FADD.FTZ R5, R188, R83 ;  /* 0x00000053bc057221 */ /* 0x001fe20000010000 */
[-CC-:B------:R-:W-:Y:S01]  /*15320*/  FFMA.FTZ R14, R93, R0.reuse, -R8.reuse ;  /* 0x000000005d0e7223 */ /* 0x180fe20000010808 */
[----:B------:R-:W-:Y:S01]  /*15330*/  MUFU.EX2 R189, R189 ;  /* 0x000000bd00bd7308 */ /* 0x000fe20000000800 */
[-CC-:B------:R-:W-:Y:S01]  /*15340*/  FFMA.FTZ R187, R85, R0.reuse, -R8.reuse ;  /* 0x0000000055bb7223 */ /* 0x180fe20000010808 */
[----:B-1----:R-:W-:Y:S01]  /*15350*/  FADD.FTZ R30, R190, R5 ;  /* 0x00000005be1e7221 */ /* 0x002fe20000010000 */
[-CC-:B------:R-:W-:Y:S01]  /*15360*/  FFMA.FTZ R20, R91, R0.reuse, -R8.reuse ;  /* 0x000000005b147223 */ /* 0x180fe20000010808 */
[-CC-:B------:R-:W-:Y:S01]  /*15370*/  FFMA.FTZ R181, R31, R0.reuse, -R8.reuse ;  /* 0x000000001fb57223 */ /* 0x180fe20000010808 */
[-C--:B------:R-:W-:Y:S01]  /*15380*/  FFMA.FTZ R24, R89, R0.reuse, -R8 ;  /* 0x0000000059187223 */ /* 0x080fe20000010808 */
[----:B--2---:R-:W-:Y:S01]  /*15390*/  FADD.FTZ R5, R73, R30 ;  /* 0x0000001e49057221 */ /* 0x004fe20000010000 */
[-CC-:B------:R-:W-:Y:S01]  /*153a0*/  FFMA.FTZ R183, R35, R0.reuse, -R8.reuse ;  /* 0x0000000023b77223 */ /* 0x180fe20000010808 */
[----:B------:R-:W0:Y:S01]  /*153b0*/  MUFU.EX2 R6, R6 ;  /* 0x0000000600067308 */ /* 0x000e220000000800 */
[-CC-:B------:R-:W-:Y:S01]  /*153c0*/  FFMA.FTZ R26, R87, R0.reuse, -R8.reuse ;  /* 0x00000000571a7223 */ /* 0x180fe20000010808 */
[----:B---3--:R-:W-:Y:S01]  /*153d0*/  FADD.FTZ R30, R184, R5 ;  /* 0x00000005b81e7221 */ /* 0x008fe20000010000 */
[-CC-:B------:R-:W-:Y:S01]  /*153e0*/  FFMA.FTZ R177, R39, R0.reuse, -R8.reuse ;  /* 0x0000000027b17223 */ /* 0x180fe20000010808 */
[-C--:B------:R-:W-:Y:S01]  /*153f0*/  FFMA.FTZ R28, R51, R0.reuse, -R8 ;  /* 0x00000000331c7223 */ /* 0x080fe20000010808 */
[----:B------:R-:W1:Y:S01]  /*15400*/  @P5 LDC R35, c[0x0][0x44c] ;  /* 0x00011300ff235b82 */ /* 0x000e620000000800 */
[----:B-----5:R-:W-:Y:S01]  /*15410*/  FADD.FTZ R27, R33, R30 ;  /* 0x0000001e211b7221 */ /* 0x020fe20000010000 */
[-CC-:B------:R-:W-:Y:S01]  /*15420*/  FFMA.FTZ R179, R43, R0.reuse, -R8.reuse ;  /* 0x000000002bb37223 */ /* 0x180fe20000010808 */
[----:B------:R-:W2:Y:S01]  /*15430*/  MUFU.EX2 R191, R191 ;  /* 0x000000bf00bf7308 */ /* 0x000ea20000000800 */
[-CC-:B------:R-:W-:Y:S01]  /*15440*/  FFMA.FTZ R30, R55, R0.reuse, -R8.reuse ;  /* 0x00000000371e7223 */ /* 0x180fe20000010808 */
[----:B------:R-:W-:Y:S01]  /*15450*/  FADD.FTZ R34, R186, R27 ;  /* 0x0000001bba227221 */ /* 0x000fe20000010000 */
[-CC-:B------:R-:W-:Y:S01]  /*15460*/  FFMA.FTZ R173, R47, R0.reuse, -R8.reuse ;  /* 0x000000002fad7223 */ /* 0x180fe20000010808 */
[-CC-:B------:R-:W-:Y:S01]  /*15470*/  FFMA.FTZ R99, R99, R0.reuse, -R8.reuse ;  /* 0x0000000063637223 */ /* 0x180fe20000010808 */
[-C--:B------:R-:W-:Y:S01]  /*15480*/  FFMA.FTZ R63, R63, R0.reuse, -R8 ;  /* 0x000000003f3f7223 */ /* 0x080fe20000010808 */
[----:B------:R-:W-:Y:S01]  /*15490*/  FADD.FTZ R27, R37, R34 ;  /* 0x00000022251b7221 */ /* 0x000fe20000010000 */
[-C--:B------:R-:W-:Y:S01]  /*154a0*/  FFMA.FTZ R75, R75, R0.reuse, -R8 ;  /* 0x000000004b4b7223 */ /* 0x080fe20000010808 */
[----:B------:R-:W3:Y:S01]  /*154b0*/  MUFU.EX2 R12, R12 ;  /* 0x0000000c000c7308 */ /* 0x000ee20000000800 */
[----:B0-----:R-:W-:Y:S01]  /*154c0*/  FADD.FTZ R32, R189, R6 ;  /* 0x00000006bd207221 */ /* 0x001fe20000010000 */
[-CC-:B------:R-:W-:Y:S01]  /*154d0*/  FFMA.FTZ R67, R67, R0.reuse, -R8.reuse ;  /* 0x0000000043437223 */ /* 0x180fe20000010808 */
[-CC-:B------:R-:W-:Y:S01]  /*154e0*/  FFMA.FTZ R77, R77, R0.reuse, -R8.reuse ;  /* 0x000000004d4d7223 */ /* 0x180fe20000010808 */
[----:B------:R-:W-:Y:S01]  /*154f0*/  FFMA.FTZ R71, R71, R0, -R8 ;  /* 0x0000000047477223 */ /* 0x000fe20000010808 */
[----:B------:R-:W-:Y:S01]  /*15500*/  IMAD.MOV.U32 R31, RZ, RZ, R92 ;  /* 0x000000ffff1f7224 */ /* 0x000fe200078e005c */
[----:B------:R-:W-:-:S02]  /*15510*/  F2FP.F16.F32.PACK_AB R189, R6, R189 ;  /* 0x000000bd06bd723e */ /* 0x000fc400000000ff */
[----:B------:R-:W0:Y:S01]  /*15520*/  MUFU.EX2 R185, R185 ;  /* 0x000000b900b97308 */ /* 0x000e220000000800 */
[----:B--2---:R-:W-:Y:S01]  /*15530*/  FADD.FTZ R5, R191, R32 ;  /* 0x00000020bf057221 */ /* 0x004fe20000010000 */
[----:B------:R-:W-:Y:S02]  /*15540*/  F2FP.F16.F32.PACK_AB R188, R83, R188 ;  /* 0x000000bc53bc723e */ /* 0x000fe400000000ff */
[----:B------:R-:W-:Y:S01]  /*15550*/  F2FP.F16.F32.PACK_AB R190, R73, R190 ;  /* 0x000000be49be723e */ /* 0x000fe200000000ff */
[----:B-1----:R-:W-:Y:S01]  /*15560*/  @P5 IMAD.HI.U32 R35, R92, R35, RZ ;  /* 0x000000235c235227 */ /* 0x002fe200078e00ff */
[----:B------:R-:W-:Y:S02]  /*15570*/  F2FP.F16.F32.PACK_AB R184, R33, R184 ;  /* 0x000000b821b8723e */ /* 0x000fe400000000ff */
[----:B------:R-:W1:Y:S01]  /*15580*/  MUFU.EX2 R14, R14 ;  /* 0x0000000e000e7308 */ /* 0x000e620000000800 */
[----:B---3--:R-:W-:Y:S01]  /*15590*/  FADD.FTZ R32, R12, R5 ;  /* 0x000000050c207221 */ /* 0x008fe20000010000 */
[----:B------:R-:W-:-:S02]  /*155a0*/  @P5 SHF.R.U32.HI R31, RZ, R38, R35 ;  /* 0x00000026ff1f5219 */ /* 0x000fc40000011623 */
[----:B------:R-:W-:Y:S02]  /*155b0*/  ISETP.GE.AND P5, PT, R11, 0x1, PT ;  /* 0x000000010b00780c */ /* 0x000fe40003fa6270 */
[----:B------:R-:W-:Y:S01]  /*155c0*/  F2FP.F16.F32.PACK_AB R186, R37, R186 ;  /* 0x000000ba25ba723e */ /* 0x000fe200000000ff */
[----:B------:R-:W-:Y:S01]  /*155d0*/  IMAD.IADD R31, R136, 0x1, R31 ;  /* 0x00000001881f7824 */ /* 0x000fe200078e021f */
[----:B------:R-:W2:Y:S01]  /*155e0*/  MUFU.EX2 R187, R187 ;  /* 0x000000bb00bb7308 */ /* 0x000ea20000000800 */
[----:B0-----:R-:W-:Y:S01]  /*155f0*/  FADD.FTZ R5, R185, R32 ;  /* 0x00000020b9057221 */ /* 0x001fe20000010000 */
[----:B------:R-:W-:Y:S01]  /*15600*/  FADD.FTZ R32, R180, R27 ;  /* 0x0000001bb4207221 */ /* 0x000fe20000010000 */
[C---:B------:R-:W-:Y:S02]  /*15610*/  F2FP.F16.F32.PACK_AB R180, R41.reuse, R180 ;  /* 0x000000b429b4723e */ /* 0x040fe400000000ff */
[----:B------:R-:W-:Y:S01]  /*15620*/  F2FP.F16.F32.PACK_AB R191, R12, R191 ;  /* 0x000000bf0cbf723e */ /* 0x000fe200000000ff */
[----:B------:R-:W-:Y:S01]  /*15630*/  FADD.FTZ R27, R41, R32 ;  /* 0x00000020291b7221 */ /* 0x000fe20000010000 */
[----:B------:R-:W-:Y:S01]  /*15640*/  FFMA.FTZ R32, R59, R0, -R8 ;  /* 0x000000003b207223 */ /* 0x000fe20000010808 */
[----:B------:R-:W0:Y:S01]  /*15650*/  MUFU.EX2 R20, R20 ;  /* 0x0000001400147308 */ /* 0x000e220000000800 */
[----:B-1----:R-:W-:Y:S01]  /*15660*/  FADD.FTZ R34, R14, R5 ;  /* 0x000000050e227221 */ /* 0x002fe20000010000 */
[----:B------:R-:W-:Y:S01]  /*15670*/  FADD.FTZ R36, R182, R27 ;  /* 0x0000001bb6247221 */ /* 0x000fe20000010000 */
[----:B------:R-:W-:-:S02]  /*15680*/  F2FP.F16.F32.PACK_AB R182, R45, R182 ;  /* 0x000000b62db6723e */ /* 0x000fc400000000ff */
[----:B------:R-:W-:Y:S01]  /*15690*/  F2FP.F16.F32.PACK_AB R185, R14, R185 ;  /* 0x000000b90eb9723e */ /* 0x000fe200000000ff */
[----:B------:R-:W-:Y:S01]  /*156a0*/  FADD.FTZ R27, R45, R36 ;  /* 0x000000242d1b7221 */ /* 0x000fe20000010000 */
[----:B------:R-:W-:Y:S01]  /*156b0*/  IADD3 R10, R31, R10, RZ ;  /* 0x0000000a1f0a7210 */ /* 0x000fe20007ffe0ff */
[----:B------:R-:W1:Y:S01]  /*156c0*/  MUFU.EX2 R181, R181 ;  /* 0x000000b500b57308 */ /* 0x000e620000000800 */
[----:B--2---:R-:W-:Y:S01]  /*156d0*/  FADD.FTZ R5, R187, R34 ;  /* 0x00000022bb057221 */ /* 0x004fe20000010000 */
[----:B------:R-:W-:Y:S01]  /*156e0*/  FADD.FTZ R36, R176, R27 ;  /* 0x0000001bb0247221 */ /* 0x000fe20000010000 */
[----:B------:R-:W-:-:S03]  /*156f0*/  F2FP.F16.F32.PACK_AB R176, R25, R176 ;  /* 0x000000b019b0723e */ /* 0x000fc600000000ff */
[----:B------:R-:W-:Y:S02]  /*15700*/  FADD.FTZ R27, R25, R36 ;  /* 0x00000024191b7221 */ /* 0x000fe40000010000 */
        /* <DEDUP_REMOVED lines=23> */
[----:B------:R-:W2:Y:S01]  /*15880*/  MUFU.EX2 R21, R21 ;  /* 0x0000001500157308 */ /* 0x000ea20000000800 */
[----:B0-----:R-:W-:-:S07]  /*15890*/  FADD.FTZ R36, R172, R27 ;  /* 0x0000001bac247221 */ /* 0x001fce0000010000 */
[----:B------:R-:W0:Y:S01]  /*158a0*/  MUFU.EX2 R30, R30 ;  /* 0x0000001e001e7308 */ /* 0x000e220000000800 */
[----:B-1----:R-:W-:-:S07]  /*158b0*/  FADD.FTZ R5, R179, R8 ;  /* 0x00000008b3057221 */ /* 0x002fce0000010000 */
[----:B------:R-:W1:Y:S01]  /*158c0*/  MUFU.EX2 R174, R174 ;  /* 0x000000ae00ae7308 */ /* 0x000e620000000800 */
[C---:B--2---:R-:W-:Y:S01]  /*158d0*/  FADD.FTZ R27, R21.reuse, R36 ;  /* 0x00000024151b7221 */ /* 0x044fe20000010000 */
[----:B------:R-:W-:-:S06]  /*158e0*/  F2FP.F16.F32.PACK_AB R172, R21, R172 ;  /* 0x000000ac15ac723e */ /* 0x000fcc00000000ff */
[----:B------:R-:W2:Y:S01]  /*158f0*/  MUFU.EX2 R173, R173 ;  /* 0x000000ad00ad7308 */ /* 0x000ea20000000800 */
[C---:B0-----:R-:W-:Y:S01]  /*15900*/  FADD.FTZ R8, R30.reuse, R5 ;  /* 0x000000051e087221 */ /* 0x041fe20000010000 */
[----:B------:R-:W-:-:S06]  /*15910*/  F2FP.F16.F32.PACK_AB R179, R30, R179 ;  /* 0x000000b31eb3723e */ /* 0x000fcc00000000ff */
[----:B------:R-:W0:Y:S01]  /*15920*/  MUFU.EX2 R29, R29 ;  /* 0x0000001d001d7308 */ /* 0x000e220000000800 */
[----:B-1----:R-:W-:-:S07]  /*15930*/  FADD.FTZ R38, R174, R27 ;  /* 0x0000001bae267221 */ /* 0x002fce0000010000 */
        /* <DEDUP_REMOVED lines=24> */
[----:B------:R-:W-:Y:S01]  /*15ac0*/  F2FP.F16.F32.PACK_AB R169, R36, R75 ;  /* 0x0000004b24a9723e */ /* 0x000fe200000000ff */
[----:B------:R-:W-:-:S05]  /*15ad0*/  VIADD R5, R2, 0xfffffffe ;  /* 0xfffffffe02057836 */ /* 0x000fca0000000000 */
[----:B------:R-:W2:Y:S01]  /*15ae0*/  MUFU.EX2 R38, R71 ;  /* 0x0000004700267308 */ /* 0x000ea20000000800 */
[C---:B0-----:R-:W-:Y:S01]  /*15af0*/  FADD.FTZ R8, R7.reuse, R8 ;  /* 0x0000000807087221 */ /* 0x041fe20000010000 */
[----:B------:R-:W-:Y:S01]  /*15b00*/  F2FP.F16.F32.PACK_AB R170, R7, R170 ;  /* 0x000000aa07aa723e */ /* 0x000fe200000000ff */
[----:B-1----:R-:W-:-:S04]  /*15b10*/  FADD.FTZ R7, R77, R6 ;  /* 0x000000064d077221 */ /* 0x002fc80000010000 */
[C---:B--2---:R-:W-:Y:S01]  /*15b20*/  FADD.FTZ R7, R38.reuse, R7 ;  /* 0x0000000726077221 */ /* 0x044fe20000010000 */
[----:B------:R-:W-:Y:S01]  /*15b30*/  F2FP.F16.F32.PACK_AB R171, R38, R77 ;  /* 0x0000004d26ab723e */ /* 0x000fe200000000ff */
        /* <DEDUP_REMOVED lines=12> */
.L_x_1759:
[----:B------:R-:W-:-:S13]  /*15c00*/  ISETP.NE.AND P1, PT, R11, 0x1, PT ;  /* 0x000000010b00780c */ /* 0x000fda0003f25270 */
[----:B------:R-:W0:Y:S02]  /*15c10*/  @P1 LDC.64 R12, c[0x0][0x9e8] ;  /* 0x00027a00ff0c1b82 */ /* 0x000e240000000a00 */
[----:B0-----:R-:W-:-:S05]  /*15c20*/  @P1 IMAD.HI.U32 R12, R2, R12, RZ ;  /* 0x0000000c020c1227 */ /* 0x001fca00078e00ff */
[----:B------:R-:W-:-:S07]  /*15c30*/  @P1 SHF.R.U32.HI R2, RZ, R13, R12 ;  /* 0x0000000dff021219 */ /* 0x000fce000001160c */
.L_x_1760:
[----:B------:R-:W-:Y:S05]  /*15c40*/  BSYNC B0 ;  /* 0x0000000000007941 */ /* 0x000fea0003800000 */
.L_x_1758:
[----:B------:R-:W-:-:S05]  /*15c50*/  IMAD R11, R2, R11, R11 ;  /* 0x0000000b020b7224 */ /* 0x000fca00078e020b */
[----:B------:R-:W-:-:S07]  /*15c60*/  VIMNMX R10, R10, R11, PT ;  /* 0x0000000b0a0a7248 */ /* 0x000fce0003fe0100 */
.L_x_1757:
[----:B------:R-:W2:Y:S01]  /*15c70*/  LDL R12, [R1+0x40] ;  /* 0x00004000010c7983 */ /* 0x000ea20000100800 */
[----:B------:R-:W-:Y:S01]  /*15c80*/  IMAD.HI R10, R10, 0x2aaaaaab, RZ ;  /* 0x2aaaaaab0a0a7827 */ /* 0x000fe200078e02ff */
[----:B------:R-:W-:Y:S01]  /*15c90*/  ULDC UR39, c[0x0][0x9e4] ;  /* 0x0002790000277ab9 */ /* 0x000fe20000000800 */
[----:B------:R-:W-:Y:S01]  /*15ca0*/  ULDC UR38, c[0x0][0x9e4] ;  /* 0x0002790000267ab9 */ /* 0x000fe20000000800 */
[----:B------:R-:W-:Y:S01]  /*15cb0*/  ULDC UR50, c[0x0][0x9dc] ;  /* 0x0002770000327ab9 */ /* 0x000fe20000000800 */
[----:B------:R-:W-:Y:S01]  /*15cc0*/  ULDC UR42, c[0x0][0x9dc] ;  /* 0x00027700002a7ab9 */ /* 0x000fe20000000800 */
[----:B------:R-:W-:Y:S01]  /*15cd0*/  SHF.R.U32.HI R11, RZ, 0x1f, R10 ;  /* 0x0000001fff0b7819 */ /* 0x000fe2000001160a */
[----:B------:R-:W-:Y:S01]  /*15ce0*/  ULDC UR43, c[0x0][0x988] ;  /* 0x00026200002b7ab9 */ /* 0x000fe20000000800 */
[----:B------:R-:W-:Y:S01]  /*15cf0*/  ULDC UR47, c[0x0][0x988] ;  /* 0x00026200002f7ab9 */ /* 0x000fe20000000800 */
[----:B------:R-:W-:Y:S01]  /*15d00*/  ULDC UR46, c[0x0][0x988] ;  /* 0x00026200002e7ab9 */ /* 0x000fe20000000800 */
[----:B------:R-:W-:Y:S01]  /*15d10*/  LEA.HI.SX32 R11, R10, R11, 0x1c ;  /* 0x0000000b0a0b7211 */ /* 0x000fe200078fe2ff */
[----:B------:R-:W-:Y:S01]  /*15d20*/  ULDC UR54, c[0x0][0x9e0] ;  /* 0x0002780000367ab9 */ /* 0x000fe20000000800 */
[----:B------:R-:W-:Y:S01]  /*15d30*/  ULDC UR51, c[0x0][0x9e0] ;  /* 0x0002780000337ab9 */ /* 0x000fe20000000800 */
[----:B------:R-:W-:Y:S01]  /*15d40*/  BSSY B1, `(.L_x_1761) ;  /* 0x00003ab000017945 */ /* 0x000fe20003800000 */
[----:B------:R-:W-:Y:S01]  /*15d50*/  IMAD.MOV.U32 R2, RZ, RZ, 0x3f800000 ;  /* 0x3f800000ff027424 */ /* 0x000fe200078e00ff */
[----:B------:R-:W-:Y:S01]  /*15d60*/  CS2R R118, SRZ ;  /* 0x0000000000767805 */ /* 0x000fe2000001ff00 */
[----:B------:R-:W-:Y:S01]  /*15d70*/  IMAD.MOV.U32 R6, RZ, RZ, 0x3f800000 ;  /* 0x3f800000ff067424 */ /* 0x000fe200078e00ff */
        /* <DEDUP_REMOVED lines=47> */
[----:B--2---:R-:W-:-:S04]  /*16070*/  VIMNMX R228, R12, R11, !PT ;  /* 0x0000000b0ce47248 */ /* 0x004fc80007fe0100 */
[----:B------:R-:W-:-:S13]  /*16080*/  ISETP.GE.AND P1, PT, R5, R228, PT ;  /* 0x000000e40500720c */ /* 0x000fda0003f26270 */
[----:B------:R-:W-:Y:S05]  /*16090*/  @!P1 BRA `(.L_x_1762) ;  /* 0x0000003400d49947 */ /* 0x000fea0003800000 */
[----:B------:R-:W-:Y:S01]  /*160a0*/  BSSY B0, `(.L_x_1763) ;  /* 0x0000370000007945 */ /* 0x000fe20003800000 */
[----:B------:R-:W-:Y:S02]  /*160b0*/  IMAD.MOV.U32 R2, RZ, RZ, 0x3f800000 ;  /* 0x3f800000ff027424 */ /* 0x000fe400078e00ff */
[----:B------:R-:W-:-:S07]  /*160c0*/  IMAD.MOV.U32 R119, RZ, RZ, RZ ;  /* 0x000000ffff777224 */ /* 0x000fce00078e00ff */
.L_x_1784:
[----:B------:R-:W-:-:S05]  /*160d0*/  VIADD R10, R194, 0x1 ;  /* 0x00000001c20a7836 */ /* 0x000fca0000000000 */
[----:B------:R-:W-:-:S04]  /*160e0*/  ISETP.NE.AND P1, PT, R10, 0x2, PT ;  /* 0x000000020a00780c */ /* 0x000fc80003f25270 */
[----:B------:R-:W-:Y:S02]  /*160f0*/  SEL R11, RZ, 0x1, P1 ;  /* 0x00000001ff0b7807 */ /* 0x000fe40000800000 */
[----:B------:R-:W-:Y:S02]  /*16100*/  SEL R10, R10, RZ, P1 ;  /* 0x000000ff0a0a7207 */ /* 0x000fe40000800000 */
[----:B------:R-:W-:Y:S01]  /*16110*/  LOP3.LUT R11, R197, R11, RZ, 0x3c, !PT ;  /* 0x0000000bc50b7212 */ /* 0x000fe200078e3cff */
[----:B------:R-:W-:Y:S06]  /*16120*/  @!P0 BRA `(.L_x_1764) ;  /* 0x0000000000048947 */ /* 0x000fec0003800000 */
[----:B------:R-:W-:Y:S01]  /*16130*/  BPT.TRAP 0x1 ;  /* 0x000000040000795c */ /* 0x000fe20000300000 */
.L_x_1764:
[----:B------:R-:W-:Y:S01]  /*16140*/  IMAD R0, R10, 0x8, R17 ;  /* 0x000000080a007824 */ /* 0x000fe200078e0211 */
[----:B------:R-:W-:-:S04]  /*16150*/  SHF.L.U32 R9, R11, 0x1f, RZ ;  /* 0x0000001f0b097819 */ /* 0x000fc800000006ff */
[----:B------:R0:W1:Y:S01]  /*16160*/  SYNCS.PHASECHK.TRANS64.TRYWAIT P1, [R0+URZ+0x30830], R9 ;  /* 0x03083009000075a7 */ /* 0x000062000802017f */
[----:B------:R-:W-:Y:S05]  /*16170*/  @!P0 BRA `(.L_x_1765) ;  /* 0x0000000000048947 */ /* 0x000fea0003800000 */
[----:B------:R-:W-:Y:S01]  /*16180*/  BPT.TRAP 0x1 ;  /* 0x000000040000795c */ /* 0x000fe20000300000 */
.L_x_1765:
[----:B------:R-:W-:Y:S01]  /*16190*/  IMAD R126, R10, 0x900, R218 ;  /* 0x000009000a7e7824 */ /* 0x000fe200078e02da */
[----:B------:R-:W-:Y:S03]  /*161a0*/  BSSY B2, `(.L_x_1766) ;  /* 0x0000006000027945 */ /* 0x000fe60003800000 */
[C---:B------:R-:W-:Y:S01]  /*161b0*/  VIADD R124, R126.reuse, 0x4 ;  /* 0x000000047e7c7836 */ /* 0x040fe20000000000 */
[----:B------:R-:W-:Y:S01]  /*161c0*/  IADD3 R122, R126, 0x2, RZ ;  /* 0x000000027e7a7810 */ /* 0x000fe20007ffe0ff */
[----:B-1----:R-:W-:Y:S06]  /*161d0*/  @P1 BRA `(.L_x_1767) ;  /* 0x0000000000081947 */ /* 0x002fec0003800000 */
[----:B------:R-:W1:Y:S02]  /*161e0*/  SYNCS.PHASECHK.TRANS64.TRYWAIT P1, [R0+URZ+0x30830], R9 ;  /* 0x03083009000075a7 */ /* 0x000e64000802017f */
[----:B-1----:R-:W-:Y:S05]  /*161f0*/  @!P1 BRA `(.L_x_1768) ;  /* 0x0000017400d09947 */ /* 0x002fea0003800000 */
.L_x_1767:
[----:B------:R-:W-:Y:S05]  /*16200*/  BSYNC B2 ;  /* 0x0000000000027941 */ /* 0x000fea0003800000 */
.L_x_1766:
[----:B------:R-:W2:Y:S01]  /*16210*/  LDL.64 R128, [R1+0x28] ;  /* 0x0000280001807983 */ /* 0x000ea20000100a00 */
[----:B------:R-:W-:Y:S01]  /*16220*/  IMAD.MOV.U32 R120, RZ, RZ, R126 ;  /* 0x000000ffff787224 */ /* 0x000fe200078e007e */
[----:B------:R-:W-:Y:S01]  /*16230*/  MOV R213, UR50 ;  /* 0x0000003200d57c02 */ /* 0x000fe20008000f00 */
[----:B------:R-:W-:Y:S01]  /*16240*/  IMAD.MOV.U32 R121, RZ, RZ, 0x40000040 ;  /* 0x40000040ff797424 */ /* 0x000fe200078e00ff */
[----:B------:R-:W-:Y:S01]  /*16250*/  MOV R209, UR46 ;  /* 0x0000002e00d17c02 */ /* 0x000fe20008000f00 */
[----:B------:R-:W-:Y:S01]  /*16260*/  IMAD.MOV.U32 R123, RZ, RZ, 0x40000040 ;  /* 0x40000040ff7b7424 */ /* 0x000fe200078e00ff */
[----:B------:R-:W-:Y:S01]  /*16270*/  R2UR UR50, R120 ;  /* 0x00000000783272ca */ /* 0x000fe200000e0000 */
[----:B------:R-:W-:Y:S01]  /*16280*/  VIADD R120, R126, 0x6 ;  /* 0x000000067e787836 */ /* 0x000fe20000000000 */
[----:B------:R-:W-:Y:S01]  /*16290*/  MOV R12, UR38 ;  /* 0x00000026000c7c02 */ /* 0x000fe20008000f00 */
[----:B------:R-:W-:Y:S01]  /*162a0*/  IMAD.MOV.U32 R125, RZ, RZ, 0x40000040 ;  /* 0x40000040ff7d7424 */ /* 0x000fe200078e00ff */
[----:B------:R-:W-:Y:S01]  /*162b0*/  R2UR UR46, R122 ;  /* 0x000000007a2e72ca */ /* 0x000fe200000e0000 */
[----:B------:R-:W-:Y:S01]  /*162c0*/  VIADD R122, R126, 0x300 ;  /* 0x000003007e7a7836 */ /* 0x000fe20000000000 */
[----:B------:R-:W-:Y:S01]  /*162d0*/  R2UR UR38, R120 ;  /* 0x00000000782672ca */ /* 0x000fe200000e0000 */
[----:B------:R-:W-:Y:S01]  /*162e0*/  VIADD R120, R126, 0x302 ;  /* 0x000003027e787836 */ /* 0x000fe20000000000 */
[----:B------:R-:W-:Y:S01]  /*162f0*/  MOV R20, UR42 ;  /* 0x0000002a00147c02 */ /* 0x000fe20008000f00 */
[-C--:B------:R-:W-:Y:S01]  /*16300*/  FMUL.FTZ R24, R24, R6.reuse ;  /* 0x0000000618187220 */ /* 0x080fe20000410000 */
[----:B------:R-:W-:Y:S01]  /*16310*/  R2UR UR34, R122 ;  /* 0x000000007a2272ca */ /* 0x000fe200000e0000 */
[----:B------:R-:W-:Y:S01]  /*16320*/  VIADD R122, R126, 0x306 ;  /* 0x000003067e7a7836 */ /* 0x000fe20000000000 */
[----:B------:R-:W-:Y:S01]  /*16330*/  R2UR UR30, R120 ;  /* 0x00000000781e72ca */ /* 0x000fe200000e0000 */
[----:B------:R-:W-:Y:S01]  /*16340*/  VIADD R120, R126, 0x600 ;  /* 0x000006007e787836 */ /* 0x000fe20000000000 */
[----:B------:R-:W-:Y:S01]  /*16350*/  R2UR UR42, R124 ;  /* 0x000000007c2a72ca */ /* 0x000fe200000e0000 */
[-C--:B------:R-:W-:Y:S01]  /*16360*/  FMUL.FTZ R25, R25, R6.reuse ;  /* 0x0000000619197220 */ /* 0x080fe20000410000 */
[----:B------:R-:W-:Y:S01]  /*16370*/  IADD3 R124, R126, 0x304, RZ ;  /* 0x000003047e7c7810 */ /* 0x000fe20007ffe0ff */
[-C--:B------:R-:W-:Y:S01]  /*16380*/  FMUL.FTZ R28, R28, R6.reuse ;  /* 0x000000061c1c7220 */ /* 0x080fe20000410000 */
[----:B------:R-:W-:Y:S01]  /*16390*/  MOV R212, UR51 ;  /* 0x0000003300d47c02 */ /* 0x000fe20008000f00 */
[-C--:B------:R-:W-:Y:S01]  /*163a0*/  FMUL.FTZ R29, R29, R6.reuse ;  /* 0x000000061d1d7220 */ /* 0x080fe20000410000 */
[----:B------:R-:W-:Y:S01]  /*163b0*/  MOV R214, UR49 ;  /* 0x0000003100d67c02 */ /* 0x000fe20008000f00 */
[-C--:B------:R-:W-:Y:S01]  /*163c0*/  FMUL.FTZ R32, R32, R6.reuse ;  /* 0x0000000620207220 */ /* 0x080fe20000410000 */
[----:B------:R-:W-:Y:S01]  /*163d0*/  MOV R215, UR48 ;  /* 0x0000003000d77c02 */ /* 0x000fe20008000f00 */
[-C--:B------:R-:W-:Y:S01]  /*163e0*/  FMUL.FTZ R33, R33, R6.reuse ;  /* 0x0000000621217220 */ /* 0x080fe20000410000 */
[----:B------:R-:W-:Y:S01]  /*163f0*/  R2UR UR51, R121 ;  /* 0x00000000793372ca */ /* 0x000fe200000e0000 */
[-C--:B------:R-:W-:Y:S01]  /*16400*/  FMUL.FTZ R36, R36, R6.reuse ;  /* 0x0000000624247220 */ /* 0x080fe20000410000 */
[----:B------:R-:W-:Y:S01]  /*16410*/  R2UR UR26, R124 ;  /* 0x000000007c1a72ca */ /* 0x000fe200000e0000 */
[----:B------:R-:W-:Y:S01]  /*16420*/  VIADD R124, R126, 0x606 ;  /* 0x000006067e7c7836 */ /* 0x000fe20000000000 */
[----:B------:R-:W-:Y:S01]  /*16430*/  R2UR UR22, R122 ;  /* 0x000000007a1672ca */ /* 0x000fe200000e0000 */
[----:B------:R-:W-:Y:S01]  /*16440*/  VIADD R122, R126, 0x604 ;  /* 0x000006047e7a7836 */ /* 0x000fe20000000000 */
[----:B------:R-:W-:Y:S01]  /*16450*/  R2UR UR18, R120 ;  /* 0x00000000781272ca */ /* 0x000fe200000e0000 */
[----:B------:R-:W-:Y:S01]  /*16460*/  VIADD R120, R126, 0x602 ;  /* 0x000006027e787836 */ /* 0x000fe20000000000 */
[----:B------:R-:W-:Y:S01]  /*16470*/  MOV R208, UR47 ;  /* 0x0000002f00d07c02 */ /* 0x000fe20008000f00 */
[-C--:B------:R-:W-:Y:S01]  /*16480*/  FMUL.FTZ R37, R37, R6.reuse ;  /* 0x0000000625257220 */ /* 0x080fe20000410000 */
[----:B------:R-:W-:Y:S01]  /*16490*/  MOV R15, UR43 ;  /* 0x0000002b000f7c02 */ /* 0x000fe20008000f00 */
[-C--:B------:R-:W-:Y:S01]  /*164a0*/  FMUL.FTZ R40, R40, R6.reuse ;  /* 0x0000000628287220 */ /* 0x080fe20000410000 */
[----:B01----:R-:W-:Y:S01]  /*164b0*/  MOV R9, UR39 ;  /* 0x0000002700097c02 */ /* 0x003fe20008000f00 */
[-C--:B------:R-:W-:Y:S01]  /*164c0*/  FMUL.FTZ R41, R41, R6.reuse ;  /* 0x0000000629297220 */ /* 0x080fe20000410000 */
[----:B------:R-:W-:Y:S01]  /*164d0*/  R2UR UR47, R123 ;  /* 0x000000007b2f72ca */ /* 0x000fe200000e0000 */
        /* <DEDUP_REMOVED lines=27> */
[----:B------:R-:W-:Y:S01]  /*16690*/  MOV R210, UR45 ;  /* 0x0000002d00d27c02 */ /* 0x000fe20008000f00 */
        /* <DEDUP_REMOVED lines=77> */
[----:B--2---:R-:W-:-:S02]  /*16b70*/  R2UR UR48, R128 ;  /* 0x00000000803072ca */ /* 0x004fc400000e0000 */
[----:B------:R-:W-:Y:S02]  /*16b80*/  R2UR UR49, R129 ;  /* 0x00000000813172ca */ /* 0x000fe400000e0000 */
[----:B------:R-:W-:-:S11]  /*16b90*/  WARPGROUP.ARRIVE ;  /* 0x00000000000079c5 */ /* 0x000fd60000000000 */
[----:B------:R-:W-:Y:S01]  /*16ba0*/  HGMMA.64x96x16.F32 R120, gdesc[UR48], RZ, !UPT, gsb0 ;  /* 0x01600000307879f0 */ /* 0x000fe2000c0008ff */
[----:B------:R-:W-:Y:S02]  /*16bb0*/  R2UR UR51, R212 ;  /* 0x00000000d43372ca */ /* 0x000fe400000e0000 */
[----:B------:R-:W-:Y:S02]  /*16bc0*/  R2UR UR50, R213 ;  /* 0x00000000d53272ca */ /* 0x000fe400000e0000 */
[----:B------:R-:W2:Y:S01]  /*16bd0*/  LDL.64 R212, [R1+0x20] ;  /* 0x0000200001d47983 */ /* 0x000ea20000100a00 */
[----:B------:R-:W-:Y:S02]  /*16be0*/  WARPGROUP.DEPBAR.LE gsb0, 0x0 ;  /* 0x00008000000079c5 */ /* 0x000fe40000010000 */
[----:B------:R-:W-:Y:S01]  /*16bf0*/  WARPGROUP.ARRIVE ;  /* 0x00000000000079c5 */ /* 0x000fe20000000000 */
[----:B--2---:R-:W-:Y:S02]  /*16c00*/  R2UR UR44, R212 ;  /* 0x00000000d42c72ca */ /* 0x004fe400000e0000 */
[----:B------:R-:W-:-:S02]  /*16c10*/  R2UR UR45, R213 ;  /* 0x00000000d52d72ca */ /* 0x000fc400000e0000 */
[----:B------:R-:W-:Y:S01]  /*16c20*/  R2UR UR49, R214 ;  /* 0x00000000d63172ca */ /* 0x000fe200000e0000 */
[----:B------:R-:W2:Y:S10]  /*16c30*/  LDL.64 R212, [R1] ;  /* 0x0000000001d47983 */ /* 0x000eb40000100a00 */
[----:B------:R-:W-:Y:S01]  /*16c40*/  HGMMA.64x96x16.F32 R120, gdesc[UR44], R120, gsb0 ;  /* 0x016000002c7879f0 */ /* 0x000fe20008000878 */
[----:B------:R-:W-:-:S02]  /*16c50*/  R2UR UR45, R210 ;  /* 0x00000000d22d72ca */ /* 0x000fc400000e0000 */
[----:B------:R-:W-:Y:S02]  /*16c60*/  R2UR UR44, R211 ;  /* 0x00000000d32c72ca */ /* 0x000fe400000e0000 */
[----:B------:R-:W3:Y:S01]  /*16c70*/  LDL.64 R210, [R1+0x18] ;  /* 0x0000180001d27983 */ /* 0x000ee20000100a00 */
[----:B------:R-:W-:Y:S02]  /*16c80*/  R2UR UR47, R208 ;  /* 0x00000000d02f72ca */ /* 0x000fe400000e0000 */
[----:B------:R-:W-:Y:S02]  /*16c90*/  R2UR UR46, R209 ;  /* 0x00000000d12e72ca */ /* 0x000fe400000e0000 */
[----:B------:R-:W4:Y:S01]  /*16ca0*/  LDL.64 R208, [R1+0x10] ;  /* 0x0000100001d07983 */ /* 0x000f220000100a00 */
[----:B------:R-:W-:-:S03]  /*16cb0*/  R2UR UR48, R215 ;  /* 0x00000000d73072ca */ /* 0x000fc600000e0000 */
[----:B------:R-:W5:Y:S01]  /*16cc0*/  LDL.64 R214, [R1+0x8] ;  /* 0x0000080001d67983 */ /* 0x000f620000100a00 */
[----:B------:R-:W-:Y:S02]  /*16cd0*/  WARPGROUP.DEPBAR.LE gsb0, 0x0 ;  /* 0x00008000000079c5 */ /* 0x000fe40000010000 */
[----:B------:R-:W-:Y:S01]  /*16ce0*/  WARPGROUP.ARRIVE ;  /* 0x00000000000079c5 */ /* 0x000fe20000000000 */
[----:B---3--:R-:W-:Y:S02]  /*16cf0*/  R2UR UR40, R210 ;  /* 0x00000000d22872ca */ /* 0x008fe400000e0000 */
[----:B------:R-:W-:-:S13]  /*16d00*/  R2UR UR41, R211 ;  /* 0x00000000d32972ca */ /* 0x000fda00000e0000 */
[----:B------:R-:W-:Y:S01]  /*16d10*/  HGMMA.64x96x16.F32 R120, gdesc[UR40], R120, gsb0 ;  /* 0x01600000287879f0 */ /* 0x000fe20008000878 */
[----:B----4-:R-:W-:Y:S02]  /*16d20*/  R2UR UR36, R208 ;  /* 0x00000000d02472ca */ /* 0x010fe400000e0000 */
[----:B------:R-:W-:Y:S02]  /*16d30*/  R2UR UR37, R209 ;  /* 0x00000000d12572ca */ /* 0x000fe400000e0000 */
[----:B-----5:R-:W-:Y:S02]  /*16d40*/  R2UR UR32, R214 ;  /* 0x00000000d62072ca */ /* 0x020fe400000e0000 */
[----:B------:R-:W-:Y:S01]  /*16d50*/  R2UR UR33, R215 ;  /* 0x00000000d72172ca */ /* 0x000fe200000e0000 */
[----:B------:R-:W-:Y:S02]  /*16d60*/  WARPGROUP.DEPBAR.LE gsb0, 0x0 ;  /* 0x00008000000079c5 */ /* 0x000fe40000010000 */
[----:B------:R-:W-:-:S06]  /*16d70*/  WARPGROUP.ARRIVE ;  /* 0x00000000000079c5 */ /* 0x000fcc0000000000 */
[----:B------:R-:W-:Y:S01]  /*16d80*/  HGMMA.64x96x16.F32 R120, gdesc[UR36], R120, gsb0 ;  /* 0x01600000247879f0 */ /* 0x000fe20008000878 */
[----:B--2---:R-:W-:Y:S02]  /*16d90*/  R2UR UR28, R212 ;  /* 0x00000000d41c72ca */ /* 0x004fe400000e0000 */
        /* <DEDUP_REMOVED lines=24> */
[----:B------:R-:W-:Y:S02]  /*16f20*/  R2UR UR41, R21 ;  /* 0x00000000152972ca */ /* 0x000fe400000e0000 */
[----:B------:R-:W-:Y:S01]  /*16f30*/  R2UR UR40, R207 ;  /* 0x00000000cf2872ca */ /* 0x000fe200000e0000 */
[----:B------:R-:W-:Y:S02]  /*16f40*/  WARPGROUP.DEPBAR.LE gsb0, 0x0 ;  /* 0x00008000000079c5 */ /* 0x000fe40000010000 */
[----:B------:R-:W-:-:S06]  /*16f50*/  WARPGROUP.ARRIVE ;  /* 0x00000000000079c5 */ /* 0x000fcc0000000000 */
[----:B------:R-:W-:Y:S04]  /*16f60*/  HGMMA.64x96x16.F32 R120, gdesc[UR12], R120, gsb0 ;  /* 0x016000000c7879f0 */ /* 0x000fe80008000878 */
        /* <DEDUP_REMOVED lines=17> */
[----:B------:R-:W-:-:S12]  /*17080*/  @!P0 BRA `(.L_x_1769) ;  /* 0x0000000000048947 */ /* 0x000fd80003800000 */
[----:B------:R-:W-:Y:S01]  /*17090*/  BPT.TRAP 0x1 ;  /* 0x000000040000795c */ /* 0x000fe20000300000 */
.L_x_1769:
[----:B------:R-:W-:Y:S01]  /*170a0*/  SHF.L.U32 R2, R197, 0x1f, RZ ;  /* 0x0000001fc5027819 */ /* 0x000fe200000006ff */
[----:B------:R-:W-:-:S04]  /*170b0*/  IMAD R20, R194, 0x8, R17 ;  /* 0x00000008c2147824 */ /* 0x000fc800078e0211 */
[----:B------:R0:W1:Y:S01]  /*170c0*/  SYNCS.PHASECHK.TRANS64.TRYWAIT P1, [R20+URZ+0x30850], R2 ;  /* 0x03085002140075a7 */ /* 0x000062000802017f */
[----:B------:R-:W-:Y:S05]  /*170d0*/  @!P0 BRA `(.L_x_1770) ;  /* 0x0000000000048947 */ /* 0x000fea0003800000 */
[----:B------:R-:W-:Y:S01]  /*170e0*/  BPT.TRAP 0x1 ;  /* 0x000000040000795c */ /* 0x000fe20000300000 */
.L_x_1770:
[----:B------:R-:W-:Y:S04]  /*170f0*/  BSSY B2, `(.L_x_1771) ;  /* 0x0000004000027945 */ /* 0x000fe80003800000 */
[----:B-1----:R-:W-:Y:S05]  /*17100*/  @P1 BRA `(.L_x_1772) ;  /* 0x0000000000081947 */ /* 0x002fea0003800000 */
[----:B------:R-:W1:Y:S02]  /*17110*/  SYNCS.PHASECHK.TRANS64.TRYWAIT P1, [R20+URZ+0x30850], R2 ;  /* 0x03085002140075a7 */ /* 0x000e64000802017f */
[----:B-1----:R-:W-:Y:S05]  /*17120*/  @!P1 BRA `(.L_x_1773) ;  /* 0x0000016800189947 */ /* 0x002fea0003800000 */
.L_x_1772:
[----:B------:R-:W-:Y:S05]  /*17130*/  BSYNC B2 ;  /* 0x0000000000027941 */ /* 0x000fea0003800000 */
.L_x_1771:
        /* <DEDUP_REMOVED lines=48> */
.L_x_1774:
[----:B------:R-:W2:Y:S01]  /*17440*/  LDL R12, [R1+0x38] ;  /* 0x00003800010c7983 */ /* 0x000ea20000100800 */
[----:B------:R-:W0:Y:S03]  /*17450*/  LDC R6, c[0x0][0x448] ;  /* 0x00011200ff067b82 */ /* 0x000e260000000800 */
[----:B------:R-:W2:Y:S01]  /*17460*/  LDL R2, [R1+0x44] ;  /* 0x0000440001027983 */ /* 0x000ea20000100800 */
[----:B0-----:R-:W-:-:S13]  /*17470*/  ISETP.NE.AND P2, PT, R6, 0x1, PT ;  /* 0x000000010600780c */ /* 0x001fda0003f45270 */
[----:B------:R-:W0:Y:S08]  /*17480*/  @P2 LDC R9, c[0x0][0x44c] ;  /* 0x00011300ff092b82 */ /* 0x000e300000000800 */
[----:B------:R-:W1:Y:S01]  /*17490*/  @P2 LDC R6, c[0x0][0x450] ;  /* 0x00011400ff062b82 */ /* 0x000e620000000800 */
[----:B------:R-:W-:Y:S01]  /*174a0*/  IMAD R168, R5, -0x60, RZ ;  /* 0xffffffa005a87824 */ /* 0x000fe200078e02ff */
[----:B------:R-:W-:Y:S01]  /*174b0*/  LOP3.LUT P1, RZ, R16, 0x80000, RZ, 0xc0, !PT ;  /* 0x0008000010ff7812 */ /* 0x000fe2000782c0ff */
[----:B------:R-:W-:-:S03]  /*174c0*/  VIADD R0, R0, 0x30840 ;  /* 0x0003084000007836 */ /* 0x000fc60000000000 */
[----:B------:R-:W-:-:S04]  /*174d0*/  IADD3 R15, -R227, 0x1, R168 ;  /* 0x00000001e30f7810 */ /* 0x000fc80007ffe1a8 */
[----:B------:R-:W-:Y:S02]  /*174e0*/  IADD3 R15, -R200, R15, R201 ;  /* 0x0000000fc80f7210 */ /* 0x000fe40007ffe1c9 */
[----:B------:R-:W-:-:S04]  /*174f0*/  PRMT R0, R205, 0x654, R0 ;  /* 0x00000654cd007816 */ /* 0x000fc80000000000 */
[----:B------:R3:W-:Y:S02]  /*17500*/  SYNCS.ARRIVE.TRANS64.RED.A1T0 RZ, [R0+URZ], RZ ;  /* 0x000000ff00ff79a7 */ /* 0x0007e4000810043f */
[----:B---3--:R-:W-:Y:S02]  /*17510*/  IMAD.IADD R0, R168, 0x1, -R227 ;  /* 0x00000001a8007824 */ /* 0x008fe400078e0ae3 */
[----:B--2---:R-:W-:-:S04]  /*17520*/  IMAD.IADD R2, R2, 0x1, R12 ;  /* 0x0000000102027824 */ /* 0x004fc800078e020c */
[----:B0-----:R-:W-:-:S05]  /*17530*/  @P2 IMAD.HI.U32 R9, R2, R9, RZ ;  /* 0x0000000902092227 */ /* 0x001fca00078e00ff */
[----:B-1----:R-:W-:-:S05]  /*17540*/  @P2 SHF.R.U32.HI R2, RZ, R6, R9 ;  /* 0x00000006ff022219 */ /* 0x002fca0000011609 */
[----:B------:R-:W0:Y:S01]  /*17550*/  SHFL.IDX PT, R169, R2, RZ, 0x1c1f ;  /* 0x001c1fff02a97589 */ /* 0x000e2200000e0000 */
[----:B------:R-:W-:-:S05]  /*17560*/  IMAD.U32 R9, RZ, RZ, UR50 ;  /* 0x00000032ff097e24 */ /* 0x000fca000f8e00ff */
[----:B------:R-:W-:-:S05]  /*17570*/  LOP3.LUT R21, RZ, R9, RZ, 0x33, !PT ;  /* 0x00000009ff157212 */ /* 0x000fca00078e33ff */
[----:B------:R-:W-:Y:S02]  /*17580*/  IMAD.IADD R21, R21, 0x1, R15 ;  /* 0x0000000115157824 */ /* 0x000fe400078e020f */
[----:B------:R-:W-:-:S04]  /*17590*/  VIADD R15, R15, UR54 ;  /* 0x000000360f0f7c36 */ /* 0x000fc80008000000 */
[--C-:B0-----:R-:W-:Y:S02]  /*175a0*/  IMAD.IADD R14, R15, 0x1, R169.reuse ;  /* 0x000000010f0e7824 */ /* 0x101fe400078e02a9 */
[----:B------:R-:W-:Y:S01]  /*175b0*/  IMAD.IADD R6, R21, 0x1, R169 ;  /* 0x0000000115067824 */ /* 0x000fe200078e02a9 */
[----:B------:R-:W-:Y:S06]  /*175c0*/  @!P1 BRA `(.L_x_1775) ;  /* 0x0000000000549947 */ /* 0x000fec0003800000 */
[----:B------:R-:W-:Y:S01]  /*175d0*/  IADD3 R169, -R200, R201, R169 ;  /* 0x000000c9c8a97210 */ /* 0x000fe20007ffe1a9 */
[----:B------:R-:W-:Y:S03]  /*175e0*/  BSSY B2, `(.L_x_1776) ;  /* 0x0000010000027945 */ /* 0x000fe60003800000 */
[----:B------:R-:W-:-:S13]  /*175f0*/  ISETP.GT.AND P1, PT, R169, -0x1, PT ;  /* 0xffffffffa900780c */ /* 0x000fda0003f24270 */
[----:B------:R-:W-:Y:S05]  /*17600*/  @P1 BRA `(.L_x_1777) ;  /* 0x0000000000201947 */ /* 0x000fea0003800000 */
[----:B------:R-:W-:Y:S02]  /*17610*/  MOV R170, UR39 ;  /* 0x0000002700aa7c02 */ /* 0x000fe40008000f00 */
[----:B------:R-:W-:Y:S02]  /*17620*/  LOP3.LUT R169, RZ, R169, RZ, 0x33, !PT ;  /* 0x000000a9ffa97212 */ /* 0x000fe400078e33ff */
[----:B------:R-:W-:-:S13]  /*17630*/  ISETP.NE.AND P1, PT, R170, 0x1, PT ;  /* 0x00000001aa00780c */ /* 0x000fda0003f25270 */
[----:B------:R-:W0:Y:S02]  /*17640*/  @P1 LDC.64 R12, c[0x0][0x9e8] ;  /* 0x00027a00ff0c1b82 */ /* 0x000e240000000a00 */
[----:B0-----:R-:W-:-:S05]  /*17650*/  @P1 IMAD.HI.U32 R12, R169, R12, RZ ;  /* 0x0000000ca90c1227 */ /* 0x001fca00078e00ff */
[----:B------:R-:W-:-:S04]  /*17660*/  @P1 SHF.R.U32.HI R169, RZ, R13, R12 ;  /* 0x0000000dffa91219 */ /* 0x000fc8000001160c */
[----:B------:R-:W-:Y:S01]  /*17670*/  LOP3.LUT R169, RZ, R169, RZ, 0x33, !PT ;  /* 0x000000a9ffa97212 */ /* 0x000fe200078e33ff */
[----:B------:R-:W-:Y:S06]  /*17680*/  BRA `(.L_x_1778) ;  /* 0x0000000000147947 */ /* 0x000fec0003800000 */
.L_x_1777:
[----:B------:R-:W-:-:S05]  /*17690*/  IMAD.U32 R170, RZ, RZ, UR39 ;  /* 0x00000027ffaa7e24 */ /* 0x000fca000f8e00ff */
[----:B------:R-:W-:-:S13]  /*176a0*/  ISETP.NE.AND P1, PT, R170, 0x1, PT ;  /* 0x00000001aa00780c */ /* 0x000fda0003f25270 */
[----:B------:R-:W0:Y:S02]  /*176b0*/  @P1 LDC.64 R12, c[0x0][0x9e8] ;  /* 0x00027a00ff0c1b82 */ /* 0x000e240000000a00 */
[----:B0-----:R-:W-:-:S05]  /*176c0*/  @P1 IMAD.HI.U32 R12, R169, R12, RZ ;  /* 0x0000000ca90c1227 */ /* 0x001fca00078e00ff */
[----:B------:R-:W-:-:S07]  /*176d0*/  @P1 SHF.R.U32.HI R169, RZ, R13, R12 ;  /* 0x0000000dffa91219 */ /* 0x000fce000001160c */
.L_x_1778:
[----:B------:R-:W-:Y:S05]  /*176e0*/  BSYNC B2 ;  /* 0x0000000000027941 */ /* 0x000fea0003800000 */
.L_x_1776:
[----:B------:R-:W-:-:S05]  /*176f0*/  IMAD R169, R169, R170, R0 ;  /* 0x000000aaa9a97224 */ /* 0x000fca00078e0200 */
[----:B------:R-:W-:Y:S02]  /*17700*/  VIMNMX R6, R6, R169, !PT ;  /* 0x000000a906067248 */ /* 0x000fe40007fe0100 */
[----:B------:R-:W-:-:S07]  /*17710*/  VIADDMNMX R14, R169, R170, R14, PT ;  /* 0x000000aaa90e7246 */ /* 0x000fce000380010e */
.L_x_1775:
[C---:B------:R-:W-:Y:S01]  /*17720*/  ISETP.GE.AND P1, PT, R168.reuse, 0x2, PT ;  /* 0x00000002a800780c */ /* 0x040fe20003f26270 */
[----:B------:R-:W0:Y:S01]  /*17730*/  SHFL.IDX PT, R2, R2, 0x1, 0x1c1f ;  /* 0x003c1f0002027f89 */ /* 0x000e2200000e0000 */
[----:B------:R-:W-:Y:S02]  /*17740*/  ISETP.GE.AND P2, PT, R168, 0x9, PT ;  /* 0x00000009a800780c */ /* 0x000fe40003f46270 */
[C---:B------:R-:W-:Y:S02]  /*17750*/  ISETP.GT.AND P3, PT, R6.reuse, 0x1, !P1 ;  /* 0x000000010600780c */ /* 0x040fe40004f64270 */
[----:B------:R-:W-:Y:S02]  /*17760*/  ISETP.GT.AND P4, PT, R6, 0x8, !P2 ;  /* 0x000000080600780c */ /* 0x000fe40005784270 */
[C---:B------:R-:W-:Y:S02]  /*17770*/  ISETP.LT.OR P3, PT, R14.reuse, 0x2, P3 ;  /* 0x000000020e00780c */ /* 0x040fe40001f61670 */
[----:B------:R-:W-:-:S02]  /*17780*/  ISETP.LT.OR P4, PT, R14, 0x9, P4 ;  /* 0x000000090e00780c */ /* 0x000fc40002781670 */
[----:B------:R-:W-:Y:S02]  /*17790*/  FSEL R121, R121, -INF , !P3 ;  /* 0xff80000079797808 */ /* 0x000fe40005800000 */
[----:B------:R-:W-:Y:S02]  /*177a0*/  ISETP.GE.AND P3, PT, R168, 0xa, PT ;  /* 0x0000000aa800780c */ /* 0x000fe40003f66270 */
[----:B------:R-:W-:Y:S02]  /*177b0*/  FSEL R124, R124, -INF , !P4 ;  /* 0xff8000007c7c7808 */ /* 0x000fe40006000000 */
[----:B------:R-:W-:Y:S02]  /*177c0*/  ISETP.GT.AND P4, PT, R6, 0x9, !P3 ;  /* 0x000000090600780c */ /* 0x000fe40005f84270 */
[----:B------:R-:W-:Y:S02]  /*177d0*/  LOP3.LUT R16, R16, 0xfffdffff, RZ, 0xc0, !PT ;  /* 0xfffdffff10107812 */ /* 0x000fe400078ec0ff */
[----:B------:R-:W-:Y:S01]  /*177e0*/  ISETP.LT.OR P4, PT, R14, 0xa, P4 ;  /* 0x0000000a0e00780c */ /* 0x000fe20002781670 */
[----:B0-----:R-:W-:-:S03]  /*177f0*/  IMAD.IADD R15, R15, 0x1, R2 ;  /* 0x000000010f0f7824 */ /* 0x001fc600078e0202 */
[----:B------:R-:W-:Y:S01]  /*17800*/  FSEL R125, R125, -INF , !P4 ;  /* 0xff8000007d7d7808 */ /* 0x000fe20006000000 */
[----:B------:R-:W-:Y:S01]  /*17810*/  IMAD.IADD R21, R21, 0x1, R2 ;  /* 0x0000000115157824 */ /* 0x000fe200078e0202 */
        /* <DEDUP_REMOVED lines=10> */
[----:B------:R-:W-:Y:S02]  /*178c0*/  ISETP.GT.AND P6, PT, R6, 0x18, !P6 ;  /* 0x000000180600780c */ /* 0x000fe400077c4270 */
[----:B------:R-:W-:Y:S02]  /*178d0*/  LOP3.LUT R16, R16, 0xfffeffff, RZ, 0xc0, !PT ;  /* 0xfffeffff10107812 */ /* 0x000fe400078ec0ff */
        /* <DEDUP_REMOVED lines=107> */
[----:B------:R-:W-:-:S04]  /*17f90*/  ISETP.LT.OR P6, PT, R14, 0x5a, P6 ;  /* 0x0000005a0e00780c */ /* 0x000fc800037c1670 */
[----:B------:R-:W-:Y:S02]  /*17fa0*/  FSEL R165, R165, -INF , !P6 ;  /* 0xff800000a5a57808 */ /* 0x000fe40007000000 */
[----:B------:R-:W-:-:S13]  /*17fb0*/  LOP3.LUT P6, RZ, R16, 0x80000, RZ, 0xc0, !PT ;  /* 0x0008000010ff7812 */ /* 0x000fda00078cc0ff */
[----:B------:R-:W-:Y:S05]  /*17fc0*/  @!P6 BRA `(.L_x_1779) ;  /* 0x000000000054e947 */ /* 0x000fea0003800000 */
[----:B------:R-:W-:Y:S01]  /*17fd0*/  IADD3 R2, -R200, R201, R2 ;  /* 0x000000c9c8027210 */ /* 0x000fe20007ffe102 */
[----:B------:R-:W-:Y:S03]  /*17fe0*/  BSSY B2, `(.L_x_1780) ;  /* 0x0000010000027945 */ /* 0x000fe60003800000 */
[----:B------:R-:W-:-:S13]  /*17ff0*/  ISETP.GT.AND P6, PT, R2, -0x1, PT ;  /* 0xffffffff0200780c */ /* 0x000fda0003fc4270 */
[----:B------:R-:W-:Y:S05]  /*18000*/  @P6 BRA `(.L_x_1781) ;  /* 0x0000000000206947 */ /* 0x000fea0003800000 */
[----:B------:R-:W-:Y:S01]  /*18010*/  IMAD.U32 R6, RZ, RZ, UR39 ;  /* 0x00000027ff067e24 */ /* 0x000fe2000f8e00ff */
[----:B------:R-:W-:-:S04]  /*18020*/  LOP3.LUT R2, RZ, R2, RZ, 0x33, !PT ;  /* 0x00000002ff027212 */ /* 0x000fc800078e33ff */
[----:B------:R-:W-:-:S13]  /*18030*/  ISETP.NE.AND P6, PT, R6, 0x1, PT ;  /* 0x000000010600780c */ /* 0x000fda0003fc5270 */
[----:B------:R-:W0:Y:S02]  /*18040*/  @P6 LDC.64 R12, c[0x0][0x9e8] ;  /* 0x00027a00ff0c6b82 */ /* 0x000e240000000a00 */
[----:B0-----:R-:W-:-:S05]  /*18050*/  @P6 IMAD.HI.U32 R12, R2, R12, RZ ;  /* 0x0000000c020c6227 */ /* 0x001fca00078e00ff */
[----:B------:R-:W-:-:S04]  /*18060*/  @P6 SHF.R.U32.HI R2, RZ, R13, R12 ;  /* 0x0000000dff026219 */ /* 0x000fc8000001160c */
[----:B------:R-:W-:Y:S01]  /*18070*/  LOP3.LUT R2, RZ, R2, RZ, 0x33, !PT ;  /* 0x00000002ff027212 */ /* 0x000fe200078e33ff */
[----:B------:R-:W-:Y:S06]  /*18080*/  BRA `(.L_x_1782) ;  /* 0x0000000000147947 */ /* 0x000fec0003800000 */
.L_x_1781:
[----:B------:R-:W-:-:S05]  /*18090*/  IMAD.U32 R6, RZ, RZ, UR39 ;  /* 0x00000027ff067e24 */ /* 0x000fca000f8e00ff */
[----:B------:R-:W-:-:S13]  /*180a0*/  ISETP.NE.AND P6, PT, R6, 0x1, PT ;  /* 0x000000010600780c */ /* 0x000fda0003fc5270 */
[----:B------:R-:W0:Y:S02]  /*180b0*/  @P6 LDC.64 R12, c[0x0][0x9e8] ;  /* 0x00027a00ff0c6b82 */ /* 0x000e240000000a00 */
[----:B0-----:R-:W-:-:S05]  /*180c0*/  @P6 IMAD.HI.U32 R12, R2, R12, RZ ;  /* 0x0000000c020c6227 */ /* 0x001fca00078e00ff */
[----:B------:R-:W-:-:S07]  /*180d0*/  @P6 SHF.R.U32.HI R2, RZ, R13, R12 ;  /* 0x0000000dff026219 */ /* 0x000fce000001160c */
.L_x_1782:
[----:B------:R-:W-:Y:S05]  /*180e0*/  BSYNC B2 ;  /* 0x0000000000027941 */ /* 0x000fea0003800000 */
.L_x_1780:
[----:B------:R-:W-:-:S05]  /*180f0*/  IMAD R0, R2, R6, R0 ;  /* 0x0000000602007224 */ /* 0x000fca00078e0200 */
[----:B------:R-:W-:Y:S02]  /*18100*/  VIMNMX R21, R21, R0, !PT ;  /* 0x0000000015157248 */ /* 0x000fe40007fe0100 */
[----:B------:R-:W-:-:S07]  /*18110*/  VIADDMNMX R15, R0, R6, R15, PT ;  /* 0x00000006000f7246 */ /* 0x000fce000380010f */
.L_x_1779:
[C---:B------:R-:W-:Y:S02]  /*18120*/  LOP3.LUT P6, RZ, R16.reuse, 0x4000, RZ, 0xc0, !PT ;  /* 0x0000400010ff7812 */ /* 0x040fe400078cc0ff */
[----:B------:R-:W-:Y:S02]  /*18130*/  ISETP.GT.AND P1, PT, R21, 0x1, !P1 ;  /* 0x000000011500780c */ /* 0x000fe40004f24270 */
[----:B------:R-:W-:Y:S02]  /*18140*/  LOP3.LUT R16, R16, 0xffdfffff, RZ, 0xc0, !PT ;  /* 0xffdfffff10107812 */ /* 0x000fe400078ec0ff */
[----:B------:R-:W-:Y:S02]  /*18150*/  ISETP.LT.OR P1, PT, R15, 0x2, P1 ;  /* 0x000000020f00780c */ /* 0x000fe40000f21670 */
[----:B------:R-:W-:Y:S02]  /*18160*/  @P0 LOP3.LUT R16, R16, 0x200000, RZ, 0xfc, !PT ;  /* 0x0020000010100812 */ /* 0x000fe400078efcff */
[----:B------:R-:W-:-:S02]  /*18170*/  FSEL R123, R123, -INF , !P1 ;  /* 0xff8000007b7b7808 */ /* 0x000fc40004800000 */
[----:B------:R-:W-:Y:S02]  /*18180*/  LOP3.LUT P1, RZ, R16, 0x20000, RZ, 0xc0, !PT ;  /* 0x0002000010ff7812 */ /* 0x000fe4000782c0ff */
[C---:B------:R-:W-:Y:S02]  /*18190*/  ISETP.GT.AND P2, PT, R21.reuse, 0x8, !P2 ;  /* 0x000000081500780c */ /* 0x040fe40005744270 */
[----:B------:R-:W-:Y:S02]  /*181a0*/  ISETP.GT.AND P1, PT, R21, 0x18, !P1 ;  /* 0x000000181500780c */ /* 0x000fe40004f24270 */
[C---:B------:R-:W-:Y:S02]  /*181b0*/  ISETP.LT.OR P2, PT, R15.reuse, 0x9, P2 ;  /* 0x000000090f00780c */ /* 0x040fe40001741670 */
[----:B------:R-:W-:Y:S02]  /*181c0*/  ISETP.LT.OR P1, PT, R15, 0x19, P1 ;  /* 0x000000190f00780c */ /* 0x000fe40000f21670 */
[----:B------:R-:W-:-:S02]  /*181d0*/  FSEL R126, R126, -INF , !P2 ;  /* 0xff8000007e7e7808 */ /* 0x000fc40005000000 */
[----:B------:R-:W-:Y:S02]  /*181e0*/  LOP3.LUT P2, RZ, R16, 0x10000, RZ, 0xc0, !PT ;  /* 0x0001000010ff7812 */ /* 0x000fe4000784c0ff */
[----:B------:R-:W-:Y:S02]  /*181f0*/  FSEL R134, R134, -INF , !P1 ;  /* 0xff80000086867808 */ /* 0x000fe40004800000 */
[----:B------:R-:W-:Y:S02]  /*18200*/  ISETP.GT.AND P1, PT, R21, 0x19, !P2 ;  /* 0x000000191500780c */ /* 0x000fe40005724270 */
[----:B------:R-:W-:Y:S02]  /*18210*/  LOP3.LUT P0, RZ, R16, 0x8000, RZ, 0xc0, !PT ;  /* 0x0000800010ff7812 */ /* 0x000fe4000780c0ff */
        /* <DEDUP_REMOVED lines=13> */
[----:B------:R-:W-:-:S02]  /*182f0*/  LOP3.LUT P1, RZ, R16, 0x2000, RZ, 0xc0, !PT ;  /* 0x0000200010ff7812 */ /* 0x000fc4000782c0ff */
[----:B------:R-:W-:Y:S02]  /*18300*/  FMNMX.FTZ R0, R129, R0, !PT ;  /* 0x0000000081007209 */ /* 0x000fe40007810000 */
        /* <DEDUP_REMOVED lines=31> */
[----:B------:R-:W-:Y:S02]  /*18500*/  ISETP.GT.AND P5, PT, R21, 0x11, !P5 ;  /* 0x000000111500780c */ /* 0x000fe40006fa4270 */
[----:B------:R-:W-:Y:S02]  /*18510*/  FSEL R150, R150, -INF , !P1 ;  /* 0xff80000096967808 */ /* 0x000fe40004800000 */
[----:B------:R-:W-:Y:S02]  /*18520*/  LOP3.LUT P1, RZ, R16, 0x100, RZ, 0xc0, !PT ;  /* 0x0000010010ff7812 */ /* 0x000fe4000782c0ff */
[----:B------:R-:W-:-:S02]  /*18530*/  FMNMX.FTZ R0, R157, R0, !PT ;  /* 0x000000009d007209 */ /* 0x000fc40007810000 */
[----:B------:R-:W-:Y:S02]  /*18540*/  ISETP.GT.AND P1, PT, R21, 0x39, !P1 ;  /* 0x000000391500780c */ /* 0x000fe40004f24270 */
[C---:B------:R-:W-:Y:S02]  /*18550*/  ISETP.LT.OR P5, PT, R15.reuse, 0x12, P5 ;  /* 0x000000120f00780c */ /* 0x040fe40002fa1670 */
[----:B------:R-:W-:Y:S02]  /*18560*/  ISETP.LT.OR P1, PT, R15, 0x3a, P1 ;  /* 0x0000003a0f00780c */ /* 0x000fe40000f21670 */
[----:B------:R-:W-:Y:S02]  /*18570*/  FMNMX.FTZ R0, R160, R0, !PT ;  /* 0x00000000a0007209 */ /* 0x000fe40007810000 */
[----:B------:R-:W-:Y:S02]  /*18580*/  FSEL R151, R151, -INF , !P1 ;  /* 0xff80000097977808 */ /* 0x000fe40004800000 */
[----:B------:R-:W-:-:S02]  /*18590*/  FSEL R131, R131, -INF , !P5 ;  /* 0xff80000083837808 */ /* 0x000fc40006800000 */
[C---:B------:R-:W-:Y:S02]  /*185a0*/  LOP3.LUT P1, RZ, R16.reuse, 0x80, RZ, 0xc0, !PT ;  /* 0x0000008010ff7812 */ /* 0x040fe4000782c0ff */
[----:B------:R-:W-:Y:S02]  /*185b0*/  LOP3.LUT P5, RZ, R16, 0x40, RZ, 0xc0, !PT ;  /* 0x0000004010ff7812 */ /* 0x000fe400078ac0ff */
[----:B------:R-:W-:Y:S02]  /*185c0*/  FMNMX.FTZ R0, R161, R0, !PT ;  /* 0x00000000a1007209 */ /* 0x000fe40007810000 */
[C---:B------:R-:W-:Y:S02]  /*185d0*/  ISETP.GT.AND P3, PT, R21.reuse, 0x9, !P3 ;  /* 0x000000091500780c */ /* 0x040fe40005f64270 */
[C---:B------:R-:W-:Y:S02]  /*185e0*/  ISETP.GT.AND P4, PT, R21.reuse, 0x10, !P4 ;  /* 0x000000101500780c */ /* 0x040fe40006784270 */
[----:B------:R-:W-:-:S02]  /*185f0*/  ISETP.GT.AND P1, PT, R21, 0x40, !P1 ;  /* 0x000000401500780c */ /* 0x000fc40004f24270 */
[----:B------:R-:W-:Y:S02]  /*18600*/  ISETP.GT.AND P5, PT, R21, 0x41, !P5 ;  /* 0x000000411500780c */ /* 0x000fe40006fa4270 */
[----:B------:R-:W-:Y:S02]  /*18610*/  FMNMX.FTZ R0, R164, R0, !PT ;  /* 0x00000000a4007209 */ /* 0x000fe40007810000 */
[C---:B------:R-:W-:Y:S02]  /*18620*/  ISETP.LT.OR P3, PT, R15.reuse, 0xa, P3 ;  /* 0x0000000a0f00780c */ /* 0x040fe40001f61670 */
[C---:B------:R-:W-:Y:S02]  /*18630*/  ISETP.LT.OR P4, PT, R15.reuse, 0x11, P4 ;  /* 0x000000110f00780c */ /* 0x040fe40002781670 */
[----:B------:R-:W-:Y:S02]  /*18640*/  ISETP.LT.OR P1, PT, R15, 0x41, P1 ;  /* 0x000000410f00780c */ /* 0x000fe40000f21670 */
[----:B------:R-:W-:-:S02]  /*18650*/  FMNMX.FTZ R0, R165, R0, !PT ;  /* 0x00000000a5007209 */ /* 0x000fc40007810000 */
[----:B------:R-:W-:Y:S02]  /*18660*/  FSEL R127, R127, -INF , !P3 ;  /* 0xff8000007f7f7808 */ /* 0x000fe40005800000 */
[----:B------:R-:W-:Y:S01]  /*18670*/  FSEL R130, R130, -INF , !P4 ;  /* 0xff80000082827808 */ /* 0x000fe20006000000 */
[----:B------:R-:W0:Y:S01]  /*18680*/  SHFL.BFLY PT, R2, R0, 0x2, 0x1f ;  /* 0x0c401f0000027f89 */ /* 0x000e2200000e0000 */
[----:B------:R-:W-:Y:S02]  /*18690*/  FSEL R154, R154, -INF , !P1 ;  /* 0xff8000009a9a7808 */ /* 0x000fe40004800000 */
[C---:B------:R-:W-:Y:S02]  /*186a0*/  LOP3.LUT P4, RZ, R16.reuse, 0x20, RZ, 0xc0, !PT ;  /* 0x0000002010ff7812 */ /* 0x040fe4000788c0ff */
[C---:B------:R-:W-:Y:S02]  /*186b0*/  LOP3.LUT P6, RZ, R16.reuse, 0x10, RZ, 0xc0, !PT ;  /* 0x0000001010ff7812 */ /* 0x040fe400078cc0ff */
[----:B------:R-:W-:-:S02]  /*186c0*/  LOP3.LUT P3, RZ, R16, 0x8, RZ, 0xc0, !PT ;  /* 0x0000000810ff7812 */ /* 0x000fc4000786c0ff */
[C---:B------:R-:W-:Y:S02]  /*186d0*/  LOP3.LUT P2, RZ, R16.reuse, 0x4, RZ, 0xc0, !PT ;  /* 0x0000000410ff7812 */ /* 0x040fe4000784c0ff */
[C---:B------:R-:W-:Y:S02]  /*186e0*/  LOP3.LUT P0, RZ, R16.reuse, 0x1, RZ, 0xc0, !PT ;  /* 0x0000000110ff7812 */ /* 0x040fe4000780c0ff */
[C---:B------:R-:W-:Y:S02]  /*186f0*/  LOP3.LUT P1, RZ, R16.reuse, 0x2, RZ, 0xc0, !PT ;  /* 0x0000000210ff7812 */ /* 0x040fe4000782c0ff */
[----:B------:R-:W-:Y:S02]  /*18700*/  LOP3.LUT R16, R16, 0xff7fffff, RZ, 0xc0, !PT ;  /* 0xff7fffff10107812 */ /* 0x000fe400078ec0ff */
[----:B------:R-:W-:Y:S02]  /*18710*/  ISETP.GT.AND P4, PT, R21, 0x48, !P4 ;  /* 0x000000481500780c */ /* 0x000fe40006784270 */
[----:B------:R-:W-:-:S02]  /*18720*/  @P5 LOP3.LUT R16, R16, 0x800000, RZ, 0xfc, !PT ;  /* 0x0080000010105812 */ /* 0x000fc400078efcff */
[----:B------:R-:W-:Y:S02]  /*18730*/  ISETP.LT.OR P4, PT, R15, 0x49, P4 ;  /* 0x000000490f00780c */ /* 0x000fe40002781670 */
[C---:B------:R-:W-:Y:S02]  /*18740*/  LOP3.LUT P5, RZ, R16.reuse, 0x40000, RZ, 0xc0, !PT ;  /* 0x0004000010ff7812 */ /* 0x040fe400078ac0ff */
[----:B------:R-:W-:Y:S02]  /*18750*/  LOP3.LUT R16, R16, 0xfffffffd, RZ, 0xc0, !PT ;  /* 0xfffffffd10107812 */ /* 0x000fe400078ec0ff */
[C---:B------:R-:W-:Y:S02]  /*18760*/  ISETP.GT.AND P5, PT, R21.reuse, 0x59, !P5 ;  /* 0x000000591500780c */ /* 0x040fe40006fa4270 */
[----:B0-----:R-:W-:Y:S01]  /*18770*/  FMNMX.FTZ R2, R0, R2, !PT ;  /* 0x0000000200027209 */ /* 0x001fe20007810000 */
[----:B------:R-:W-:Y:S01]  /*18780*/  IMAD.U32 R0, RZ, RZ, UR47 ;  /* 0x0000002fff007e24 */ /* 0x000fe2000f8e00ff */
[----:B------:R-:W-:-:S02]  /*18790*/  ISETP.GT.AND P6, PT, R21, 0x49, !P6 ;  /* 0x000000491500780c */ /* 0x000fc400077c4270 */
[C---:B------:R-:W-:Y:S01]  /*187a0*/  ISETP.GT.AND P0, PT, R21.reuse, RZ, !P0 ;  /* 0x000000ff1500720c */ /* 0x040fe20004704270 */
[----:B------:R-:W0:Y:S01]  /*187b0*/  SHFL.BFLY PT, R12, R2, 0x1, 0x1f ;  /* 0x0c201f00020c7f89 */ /* 0x000e2200000e0000 */
[----:B------:R-:W-:Y:S02]  /*187c0*/  ISETP.GT.AND P3, PT, R21, 0x50, !P3 ;  /* 0x000000501500780c */ /* 0x000fe40005f64270 */
[----:B------:R-:W-:Y:S02]  /*187d0*/  ISETP.LT.OR P0, PT, R15, 0x1, P0 ;  /* 0x000000010f00780c */ /* 0x000fe40000701670 */
[----:B------:R-:W-:Y:S02]  /*187e0*/  ISETP.GT.AND P2, PT, R21, 0x51, !P2 ;  /* 0x000000511500780c */ /* 0x000fe40005744270 */
[----:B------:R-:W-:Y:S02]  /*187f0*/  @P5 LOP3.LUT R16, R16, 0x2, RZ, 0xfc, !PT ;  /* 0x0000000210105812 */ /* 0x000fe400078efcff */
[----:B------:R-:W-:-:S02]  /*18800*/  FSEL R122, R122, -INF , !P0 ;  /* 0xff8000007a7a7808 */ /* 0x000fc40004000000 */
[C---:B------:R-:W-:Y:S02]  /*18810*/  LOP3.LUT P5, RZ, R16.reuse, 0x800000, RZ, 0xc0, !PT ;  /* 0x0080000010ff7812 */ /* 0x040fe400078ac0ff */
[----:B------:R-:W-:Y:S02]  /*18820*/  LOP3.LUT R16, R16, 0xfffffff7, RZ, 0xc0, !PT ;  /* 0xfffffff710107812 */ /* 0x000fe400078ec0ff */
[C---:B------:R-:W-:Y:S02]  /*18830*/  ISETP.LT.OR P5, PT, R15.reuse, 0x42, P5 ;  /* 0x000000420f00780c */ /* 0x040fe40002fa1670 */
[----:B------:R-:W-:Y:S02]  /*18840*/  ISETP.LT.OR P3, PT, R15, 0x51, P3 ;  /* 0x000000510f00780c */ /* 0x000fe40001f61670 */
[----:B------:R-:W-:Y:S02]  /*18850*/  ISETP.GT.AND P1, PT, R21, 0x58, !P1 ;  /* 0x000000581500780c */ /* 0x000fe40004f24270 */
[----:B------:R-:W-:-:S02]  /*18860*/  ISETP.LT.OR P2, PT, R15, 0x52, P2 ;  /* 0x000000520f00780c */ /* 0x000fc40001741670 */
[----:B------:R-:W-:Y:S02]  /*18870*/  FSEL R162, R162, -INF , !P3 ;  /* 0xff800000a2a27808 */ /* 0x000fe40005800000 */
[----:B0-----:R-:W-:Y:S02]  /*18880*/  FMNMX.FTZ R12, R2, R12, !PT ;  /* 0x0000000c020c7209 */ /* 0x001fe40007810000 */
[----:B------:R-:W-:Y:S02]  /*18890*/  ISETP.LT.OR P1, PT, R15, 0x59, P1 ;  /* 0x000000590f00780c */ /* 0x000fe40000f21670 */
[----:B------:R-:W-:Y:S01]  /*188a0*/  @P5 LOP3.LUT R16, R16, 0x8, RZ, 0xfc, !PT ;  /* 0x0000000810105812 */ /* 0x000fe200078efcff */
[----:B------:R-:W-:Y:S01]  /*188b0*/  FMUL.FTZ R13, R12, R0 ;  /* 0x000000000c0d7220 */ /* 0x000fe20000410000 */
[----:B------:R-:W-:Y:S02]  /*188c0*/  FSEL R163, R163, -INF , !P2 ;  /* 0xff800000a3a37808 */ /* 0x000fe40005000000 */
[----:B------:R-:W-:-:S02]  /*188d0*/  LOP3.LUT P5, RZ, R16, 0x2, RZ, 0xc0, !PT ;  /* 0x0000000210ff7812 */ /* 0x000fc400078ac0ff */
[----:B------:R-:W-:Y:S02]  /*188e0*/  LOP3.LUT R16, R16, 0xfffffffb, RZ, 0xc0, !PT ;  /* 0xfffffffb10107812 */ /* 0x000fe400078ec0ff */
[C---:B------:R-:W-:Y:S02]  /*188f0*/  ISETP.LT.OR P5, PT, R15.reuse, 0x5a, P5 ;  /* 0x0000005a0f00780c */ /* 0x040fe40002fa1670 */
[----:B------:R-:W-:Y:S02]  /*18900*/  @P4 LOP3.LUT R16, R16, 0x4, RZ, 0xfc, !PT ;  /* 0x0000000410104812 */ /* 0x000fe400078efcff */
[----:B------:R-:W-:Y:S02]  /*18910*/  ISETP.LT.OR P4, PT, R15, 0x4a, P6 ;  /* 0x0000004a0f00780c */ /* 0x000fe40003781670 */
[----:B------:R-:W-:Y:S02]  /*18920*/  FSETP.NEU.FTZ.AND P6, PT, R12, -INF , PT ;  /* 0xff8000000c00780b */ /* 0x000fe40003fdd000 */
[----:B------:R-:W-:-:S02]  /*18930*/  LOP3.LUT R16, R16, 0xffbfffff, RZ, 0xc0, !PT ;  /* 0xffbfffff10107812 */ /* 0x000fc400078ec0ff */
[----:B------:R-:W-:Y:S02]  /*18940*/  FSEL R2, R12, RZ, P6 ;  /* 0x000000ff0c027208 */ /* 0x000fe40003000000 */
[----:B------:R-:W-:Y:S02]  /*18950*/  FSEL R13, R13, RZ, P6 ;  /* 0x000000ff0d0d7208 */ /* 0x000fe40003000000 */
[----:B------:R-:W-:Y:S01]  /*18960*/  FSEL R166, R166, -INF , !P1 ;  /* 0xff800000a6a67808 */ /* 0x000fe20004800000 */
[----:B------:R-:W-:Y:S01]  /*18970*/  FADD.FTZ R2, -R2, R4 ;  /* 0x0000000402027221 */ /* 0x000fe20000010100 */
[----:B------:R-:W-:Y:S01]  /*18980*/  FMNMX.FTZ R4, R122, R3, !PT ;  /* 0x000000037a047209 */ /* 0x000fe20007810000 */
[-CC-:B------:R-:W-:Y:S01]  /*18990*/  FFMA.FTZ R120, R120, R0.reuse, -R13.reuse ;  /* 0x0000000078787223 */ /* 0x180fe2000001080d */
[----:B------:R-:W-:Y:S01]  /*189a0*/  @P4 LOP3.LUT R16, R16, 0x400000, RZ, 0xfc, !PT ;  /* 0x0040000010104812 */ /* 0x000fe200078efcff */
[--C-:B------:R-:W-:Y:S01]  /*189b0*/  FFMA.FTZ R121, R121, R0, -R13.reuse ;  /* 0x0000000079797223 */ /* 0x100fe2000001080d */
[----:B------:R-:W-:Y:S01]  /*189c0*/  FMNMX.FTZ R4, R123, R4, !PT ;  /* 0x000000047b047209 */ /* 0x000fe20007810000 */
[-CC-:B------:R-:W-:Y:S01]  /*189d0*/  FFMA.FTZ R124, R124, R0.reuse, -R13.reuse ;  /* 0x000000007c7c7223 */ /* 0x180fe2000001080d */
[----:B------:R-:W-:Y:S01]  /*189e0*/  LOP3.LUT P4, RZ, R16, 0x8, RZ, 0xc0, !PT ;  /* 0x0000000810ff7812 */ /* 0x000fe2000788c0ff */
[--C-:B------:R-:W-:Y:S01]  /*189f0*/  FFMA.FTZ R125, R125, R0, -R13.reuse ;  /* 0x000000007d7d7223 */ /* 0x100fe2000001080d */
[----:B------:R-:W-:Y:S01]  /*18a00*/  FMNMX.FTZ R4, R126, R4, !PT ;  /* 0x000000047e047209 */ /* 0x000fe20007810000 */
[-CC-:B------:R-:W-:Y:S01]  /*18a10*/  FFMA.FTZ R128, R128, R0.reuse, -R13.reuse ;  /* 0x0000000080807223 */ /* 0x180fe2000001080d */
[----:B------:R-:W-:Y:S01]  /*18a20*/  LOP3.LUT P6, RZ, R16, 0x4, RZ, 0xc0, !PT ;  /* 0x0000000410ff7812 */ /* 0x000fe200078cc0ff */
[--C-:B------:R-:W-:Y:S01]  /*18a30*/  FFMA.FTZ R129, R129, R0, -R13.reuse ;  /* 0x0000000081817223 */ /* 0x100fe2000001080d */
[----:B------:R-:W-:Y:S01]  /*18a40*/  FMNMX.FTZ R4, R127, R4, !PT ;  /* 0x000000047f047209 */ /* 0x000fe20007810000 */
[-CC-:B------:R-:W-:Y:S01]  /*18a50*/  FFMA.FTZ R132, R132, R0.reuse, -R13.reuse ;  /* 0x0000000084847223 */ /* 0x180fe2000001080d */
[----:B------:R-:W-:Y:S01]  /*18a60*/  FSEL R155, R155, -INF , !P4 ;  /* 0xff8000009b9b7808 */ /* 0x000fe20006000000 */
        /* <DEDUP_REMOVED lines=19> */
[-CC-:B------:R-:W-:Y:S01]  /*18ba0*/  FFMA.FTZ R153, R153, R0.reuse, -R13.reuse ;  /* 0x0000000099997223 */ /* 0x180fe2000001080d */
[--C-:B------:R-:W-:Y:S01]  /*18bb0*/  FFMA.FTZ R156, R156, R0, -R13.reuse ;  /* 0x000000009c9c7223 */ /* 0x100fe2000001080d */
[----:B------:R-:W-:Y:S01]  /*18bc0*/  FMNMX.FTZ R4, R139, R4, !PT ;  /* 0x000000048b047209 */ /* 0x000fe20007810000 */
[-CC-:B------:R-:W-:Y:S01]  /*18bd0*/  FFMA.FTZ R157, R157, R0.reuse, -R13.reuse ;  /* 0x000000009d9d7223 */ /* 0x180fe2000001080d */
[-CC-:B------:R-:W-:Y:S01]  /*18be0*/  FFMA.FTZ R160, R160, R0.reuse, -R13.reuse ;  /* 0x00000000a0a07223 */ /* 0x180fe2000001080d */
[--C-:B------:R-:W-:Y:S01]  /*18bf0*/  FFMA.FTZ R161, R161, R0, -R13.reuse ;  /* 0x00000000a1a17223 */ /* 0x100fe2000001080d */
[----:B------:R-:W-:Y:S01]  /*18c00*/  FMNMX.FTZ R4, R142, R4, !PT ;  /* 0x000000048e047209 */ /* 0x000fe20007810000 */
[-CC-:B------:R-:W-:Y:S01]  /*18c10*/  FFMA.FTZ R164, R164, R0.reuse, -R13.reuse ;  /* 0x00000000a4a47223 */ /* 0x180fe2000001080d */
[-C--:B------:R-:W-:Y:S01]  /*18c20*/  FFMA.FTZ R165, R165, R0.reuse, -R13 ;  /* 0x00000000a5a57223 */ /* 0x080fe2000001080d */
[----:B------:R-:W-:Y:S01]  /*18c30*/  FMUL.FTZ R2, R2, R0 ;  /* 0x0000000002027220 */ /* 0x000fe20000410000 */
[----:B------:R-:W-:Y:S01]  /*18c40*/  FMNMX.FTZ R4, R143, R4, !PT ;  /* 0x000000048f047209 */ /* 0x000fe20007810000 */
[----:B------:R-:W-:Y:S01]  /*18c50*/  MUFU.EX2 R120, R120 ;  /* 0x0000007800787308 */ /* 0x000fe20000000800 */
[----:B------:R-:W-:-:S02]  /*18c60*/  LOP3.LUT P0, RZ, R16, 0x200000, RZ, 0xc0, !PT ;  /* 0x0020000010ff7812 */ /* 0x000fc4000780c0ff */
        /* <DEDUP_REMOVED lines=8> */
[----:B------:R-:W2:Y:S01]  /*18cf0*/  MUFU.EX2 R124, R124 ;  /* 0x0000007c007c7308 */ /* 0x000ea20000000800 */
[----:B0-----:R-:W-:Y:S02]  /*18d00*/  FFMA.FTZ R8, R6, R8, R120 ;  /* 0x0000000806087223 */ /* 0x001fe40000010078 */
[----:B------:R-:W-:-:S04]  /*18d10*/  FMNMX.FTZ R4, R158, R4, !PT ;  /* 0x000000049e047209 */ /* 0x000fc80007810000 */
[----:B------:R-:W-:Y:S01]  /*18d20*/  FMNMX.FTZ R4, R159, R4, !PT ;  /* 0x000000049f047209 */ /* 0x000fe20007810000 */
[----:B------:R-:W-:Y:S03]  /*18d30*/  MUFU.EX2 R125, R125 ;  /* 0x0000007d007d7308 */ /* 0x000fe60000000800 */
[----:B------:R-:W-:-:S04]  /*18d40*/  FMNMX.FTZ R4, R162, R4, !PT ;  /* 0x00000004a2047209 */ /* 0x000fc80007810000 */
[----:B------:R-:W-:Y:S01]  /*18d50*/  FMNMX.FTZ R4, R163, R4, !PT ;  /* 0x00000004a3047209 */ /* 0x000fe20007810000 */
[----:B------:R-:W-:Y:S03]  /*18d60*/  MUFU.EX2 R128, R128 ;  /* 0x0000008000807308 */ /* 0x000fe60000000800 */
[----:B------:R-:W-:-:S04]  /*18d70*/  FMNMX.FTZ R4, R166, R4, !PT ;  /* 0x00000004a6047209 */ /* 0x000fc80007810000 */
[----:B------:R-:W-:Y:S01]  /*18d80*/  FMNMX.FTZ R13, R167, R4, !PT ;  /* 0x00000004a70d7209 */ /* 0x000fe20007810000 */
[----:B------:R-:W-:Y:S04]  /*18d90*/  MUFU.EX2 R129, R129 ;  /* 0x0000008100817308 */ /* 0x000fe80000000800 */
[----:B------:R-:W0:Y:S04]  /*18da0*/  SHFL.BFLY PT, R4, R13, 0x2, 0x1f ;  /* 0x0c401f000d047f89 */ /* 0x000e2800000e0000 */
[----:B------:R-:W-:Y:S08]  /*18db0*/  MUFU.EX2 R132, R132 ;  /* 0x0000008400847308 */ /* 0x000ff00000000800 */
[----:B------:R-:W-:Y:S08]  /*18dc0*/  MUFU.EX2 R133, R133 ;  /* 0x0000008500857308 */ /* 0x000ff00000000800 */
[----:B------:R-:W-:Y:S01]  /*18dd0*/  MUFU.EX2 R136, R136 ;  /* 0x0000008800887308 */ /* 0x000fe20000000800 */
[----:B0-----:R-:W-:-:S07]  /*18de0*/  FMNMX.FTZ R13, R13, R4, !PT ;  /* 0x000000040d0d7209 */ /* 0x001fce0007810000 */
[----:B------:R-:W-:Y:S01]  /*18df0*/  MUFU.EX2 R137, R137 ;  /* 0x0000008900897308 */ /* 0x000fe20000000800 */
[----:B------:R-:W0:Y:S07]  /*18e00*/  SHFL.BFLY PT, R4, R13, 0x1, 0x1f ;  /* 0x0c201f000d047f89 */ /* 0x000e2e00000e0000 */
[----:B------:R-:W-:Y:S08]  /*18e10*/  MUFU.EX2 R140, R140 ;  /* 0x0000008c008c7308 */ /* 0x000ff00000000800 */
[----:B------:R-:W-:Y:S08]  /*18e20*/  MUFU.EX2 R141, R141 ;  /* 0x0000008d008d7308 */ /* 0x000ff00000000800 */
[----:B------:R-:W-:Y:S01]  /*18e30*/  MUFU.EX2 R144, R144 ;  /* 0x0000009000907308 */ /* 0x000fe20000000800 */
[----:B0-----:R-:W-:-:S04]  /*18e40*/  FMNMX.FTZ R13, R13, R4, !PT ;  /* 0x000000040d0d7209 */ /* 0x001fc80007810000 */
[C---:B------:R-:W-:Y:S01]  /*18e50*/  FSETP.NEU.FTZ.AND P1, PT, R13.reuse, -INF , PT ;  /* 0xff8000000d00780b */ /* 0x040fe20003f3d000 */
[C---:B------:R-:W-:Y:S02]  /*18e60*/  FMUL.FTZ R15, R13.reuse, R0 ;  /* 0x000000000d0f7220 */ /* 0x040fe40000410000 */
[----:B------:R-:W-:Y:S01]  /*18e70*/  MUFU.EX2 R145, R145 ;  /* 0x0000009100917308 */ /* 0x000fe20000000800 */
[----:B------:R-:W-:Y:S02]  /*18e80*/  FSEL R4, R13, RZ, P1 ;  /* 0x000000ff0d047208 */ /* 0x000fe40000800000 */
[----:B------:R-:W-:-:S03]  /*18e90*/  FSEL R15, R15, RZ, P1 ;  /* 0x000000ff0f0f7208 */ /* 0x000fc60000800000 */
[----:B------:R-:W-:Y:S02]  /*18ea0*/  FADD.FTZ R3, -R4, R3 ;  /* 0x0000000304037221 */ /* 0x000fe40000010100 */
        /* <DEDUP_REMOVED lines=14> */
[----:B------:R1:W0:Y:S01]  /*18f90*/  MUFU.EX2 R2, R3 ;  /* 0x0000000300027308 */ /* 0x0002220000000800 */
[-CC-:B------:R-:W-:Y:S01]  /*18fa0*/  FFMA.FTZ R146, R146, R0.reuse, -R15.reuse ;  /* 0x0000000092927223 */ /* 0x180fe2000001080f */
[-CC-:B------:R-:W-:Y:S01]  /*18fb0*/  FFMA.FTZ R147, R147, R0.reuse, -R15.reuse ;  /* 0x0000000093937223 */ /* 0x180fe2000001080f */
[-CC-:B------:R-:W-:Y:S01]  /*18fc0*/  FFMA.FTZ R150, R150, R0.reuse, -R15.reuse ;  /* 0x0000000096967223 */ /* 0x180fe2000001080f */
[-CC-:B------:R-:W-:Y:S01]  /*18fd0*/  FFMA.FTZ R151, R151, R0.reuse, -R15.reuse ;  /* 0x0000000097977223 */ /* 0x180fe2000001080f */
[-CC-:B------:R-:W-:Y:S01]  /*18fe0*/  FFMA.FTZ R154, R154, R0.reuse, -R15.reuse ;  /* 0x000000009a9a7223 */ /* 0x180fe2000001080f */
[-CC-:B------:R-:W-:Y:S01]  /*18ff0*/  FFMA.FTZ R155, R155, R0.reuse, -R15.reuse ;  /* 0x000000009b9b7223 */ /* 0x180fe2000001080f */
[-CC-:B------:R-:W-:Y:S01]  /*19000*/  FFMA.FTZ R158, R158, R0.reuse, -R15.reuse ;  /* 0x000000009e9e7223 */ /* 0x180fe2000001080f */
[----:B------:R-:W3:Y:S01]  /*19010*/  MUFU.EX2 R123, R123 ;  /* 0x0000007b007b7308 */ /* 0x000ee20000000800 */
[----:B-1----:R-:W-:Y:S01]  /*19020*/  FADD.FTZ R3, R121, R8 ;  /* 0x0000000879037221 */ /* 0x002fe20000010000 */
[-CC-:B------:R-:W-:Y:S01]  /*19030*/  FFMA.FTZ R159, R159, R0.reuse, -R15.reuse ;  /* 0x000000009f9f7223 */ /* 0x180fe2000001080f */
[-CC-:B------:R-:W-:Y:S01]  /*19040*/  FFMA.FTZ R162, R162, R0.reuse, -R15.reuse ;  /* 0x00000000a2a27223 */ /* 0x180fe2000001080f */
[-C--:B------:R-:W-:Y:S01]  /*19050*/  FFMA.FTZ R163, R163, R0.reuse, -R15 ;  /* 0x00000000a3a37223 */ /* 0x080fe2000001080f */
[----:B--2---:R-:W-:Y:S01]  /*19060*/  FADD.FTZ R3, R124, R3 ;  /* 0x000000037c037221 */ /* 0x004fe20000010000 */
[-CC-:B------:R-:W-:Y:S01]  /*19070*/  FFMA.FTZ R166, R166, R0.reuse, -R15.reuse ;  /* 0x00000000a6a67223 */ /* 0x180fe2000001080f */
[----:B------:R-:W-:Y:S01]  /*19080*/  FFMA.FTZ R15, R167, R0, -R15 ;  /* 0x00000000a70f7223 */ /* 0x000fe2000001080f */
[----:B------:R-:W1:Y:S01]  /*19090*/  MUFU.EX2 R126, R126 ;  /* 0x0000007e007e7308 */ /* 0x000e620000000800 */
[----:B0-----:R-:W-:Y:S01]  /*190a0*/  FFMA.FTZ R7, R2, R7, R122 ;  /* 0x0000000702077223 */ /* 0x001fe2000001007a */
[----:B------:R-:W-:-:S04]  /*190b0*/  FADD.FTZ R3, R125, R3 ;  /* 0x000000037d037221 */ /* 0x000fc80000010000 */
[----:B------:R-:W-:Y:S02]  /*190c0*/  FADD.FTZ R3, R128, R3 ;  /* 0x0000000380037221 */ /* 0x000fe40000010000 */
[----:B------:R-:W0:Y:S01]  /*190d0*/  MUFU.EX2 R127, R127 ;  /* 0x0000007f007f7308 */ /* 0x000e220000000800 */
[----:B---3--:R-:W-:Y:S01]  /*190e0*/  FADD.FTZ R4, R123, R7 ;  /* 0x000000077b047221 */ /* 0x008fe20000010000 */
[----:B------:R-:W-:-:S04]  /*190f0*/  FADD.FTZ R3, R129, R3 ;  /* 0x0000000381037221 */ /* 0x000fc80000010000 */
[----:B------:R-:W-:Y:S02]  /*19100*/  FADD.FTZ R3, R132, R3 ;  /* 0x0000000384037221 */ /* 0x000fe40000010000 */
[----:B------:R-:W2:Y:S01]  /*19110*/  MUFU.EX2 R130, R130 ;  /* 0x0000008200827308 */ /* 0x000ea20000000800 */
[----:B-1----:R-:W-:Y:S01]  /*19120*/  FADD.FTZ R4, R126, R4 ;  /* 0x000000047e047221 */ /* 0x002fe20000010000 */
[----:B------:R-:W-:-:S04]  /*19130*/  FADD.FTZ R3, R133, R3 ;  /* 0x0000000385037221 */ /* 0x000fc80000010000 */
[----:B------:R-:W-:Y:S02]  /*19140*/  FADD.FTZ R3, R136, R3 ;  /* 0x0000000388037221 */ /* 0x000fe40000010000 */
[----:B------:R-:W1:Y:S01]  /*19150*/  MUFU.EX2 R131, R131 ;  /* 0x0000008300837308 */ /* 0x000e620000000800 */
[----:B0-----:R-:W-:Y:S01]  /*19160*/  FADD.FTZ R4, R127, R4 ;  /* 0x000000047f047221 */ /* 0x001fe20000010000 */
[----:B------:R-:W-:-:S04]  /*19170*/  FADD.FTZ R3, R137, R3 ;  /* 0x0000000389037221 */ /* 0x000fc80000010000 */
[----:B------:R-:W-:Y:S02]  /*19180*/  FADD.FTZ R3, R140, R3 ;  /* 0x000000038c037221 */ /* 0x000fe40000010000 */
[----:B------:R-:W0:Y:S01]  /*19190*/  MUFU.EX2 R134, R134 ;  /* 0x0000008600867308 */ /* 0x000e220000000800 */
[----:B--2---:R-:W-:Y:S01]  /*191a0*/  FADD.FTZ R4, R130, R4 ;  /* 0x0000000482047221 */ /* 0x004fe20000010000 */
[----:B------:R-:W-:-:S04]  /*191b0*/  FADD.FTZ R3, R141, R3 ;  /* 0x000000038d037221 */ /* 0x000fc80000010000 */
[----:B------:R-:W-:Y:S02]  /*191c0*/  FADD.FTZ R3, R144, R3 ;  /* 0x0000000390037221 */ /* 0x000fe40000010000 */
[----:B------:R-:W2:Y:S01]  /*191d0*/  MUFU.EX2 R135, R135 ;  /* 0x0000008700877308 */ /* 0x000ea20000000800 */
[----:B-1----:R-:W-:Y:S01]  /*191e0*/  FADD.FTZ R4, R131, R4 ;  /* 0x0000000483047221 */ /* 0x002fe20000010000 */
[----:B------:R-:W-:-:S06]  /*191f0*/  FADD.FTZ R3, R145, R3 ;  /* 0x0000000391037221 */ /* 0x000fcc0000010000 */
        /* <DEDUP_REMOVED lines=56> */
.L_x_1783:
[----:B------:R-:W-:Y:S01]  /*19580*/  ISETP.GT.AND P1, PT, R5, R228, PT ;  /* 0x000000e40500720c */ /* 0x000fe20003f24270 */
[----:B------:R-:W-:Y:S01]  /*19590*/  VIADD R20, R20, 0x30860 ;  /* 0x0003086014147836 */ /* 0x000fe20000000000 */
[----:B------:R-:W-:Y:S01]  /*195a0*/  F2FP.F16.F32.PACK_AB R188, R121, R120 ;  /* 0x0000007879bc723e */ /* 0x000fe200000000ff */
[----:B------:R-:W-:Y:S01]  /*195b0*/  VIADD R5, R5, 0xffffffff ;  /* 0xffffffff05057836 */ /* 0x000fe20000000000 */
[----:B------:R-:W-:Y:S01]  /*195c0*/  F2FP.F16.F32.PACK_AB R189, R123, R122 ;  /* 0x0000007a7bbd723e */ /* 0x000fe200000000ff */
[----:B------:R-:W-:Y:S01]  /*195d0*/  IMAD.MOV.U32 R4, RZ, RZ, R12 ;  /* 0x000000ffff047224 */ /* 0x000fe200078e000c */
[----:B------:R-:W-:Y:S01]  /*195e0*/  PRMT R20, R205, 0x654, R20 ;  /* 0x00000654cd147816 */ /* 0x000fe20000000014 */
[----:B------:R-:W-:Y:S01]  /*195f0*/  IMAD.MOV.U32 R197, RZ, RZ, R11 ;  /* 0x000000ffffc57224 */ /* 0x000fe200078e000b */
[----:B------:R-:W-:Y:S01]  /*19600*/  F2FP.F16.F32.PACK_AB R190, R125, R124 ;  /* 0x0000007c7dbe723e */ /* 0x000fe200000000ff */
[----:B------:R-:W-:Y:S01]  /*19610*/  IMAD.MOV.U32 R194, RZ, RZ, R10 ;  /* 0x000000ffffc27224 */ /* 0x000fe200078e000a */
[----:B------:R0:W-:Y:S01]  /*19620*/  SYNCS.ARRIVE.TRANS64.RED.A1T0 RZ, [R20+URZ], RZ ;  /* 0x000000ff14ff79a7 */ /* 0x0001e2000810043f */
        /* <DEDUP_REMOVED lines=22> */
[----:B0-----:R-:W-:Y:S06]  /*19790*/  @P1 BRA `(.L_x_1784) ;  /* 0xffffffc8004c1947 */ /* 0x001fec000383ffff */
[----:B------:R-:W-:Y:S05]  /*197a0*/  BSYNC B0 ;  /* 0x0000000000007941 */ /* 0x000fea0003800000 */
.L_x_1763:
[----:B------:R-:W-:Y:S02]  /*197b0*/  IMAD.MOV.U32 R3, RZ, RZ, R13 ;  /* 0x000000ffff037224 */ /* 0x000fe400078e000d */
[----:B------:R-:W-:Y:S02]  /*197c0*/  IMAD.MOV.U32 R4, RZ, RZ, R12 ;  /* 0x000000ffff047224 */ /* 0x000fe400078e000c */
[----:B------:R-:W-:Y:S02]  /*197d0*/  IMAD.MOV.U32 R194, RZ, RZ, R10 ;  /* 0x000000ffffc27224 */ /* 0x000fe400078e000a */
[----:B------:R-:W-:-:S07]  /*197e0*/  IMAD.MOV.U32 R197, RZ, RZ, R11 ;  /* 0x000000ffffc57224 */ /* 0x000fce00078e000b */
.L_x_1762:
[----:B------:R-:W-:Y:S05]  /*197f0*/  BSYNC B1 ;  /* 0x0000000000017941 */ /* 0x000fea0003800000 */
.L_x_1761:
[----:B------:R-:W2:Y:S01]  /*19800*/  LDL R11, [R1+0x38] ;  /* 0x00003800010b7983 */ /* 0x000ea20000100800 */
[----:B------:R-:W0:Y:S01]  /*19810*/  LDC R10, c[0x0][0x448] ;  /* 0x00011200ff0a7b82 */ /* 0x000e220000000800 */
[----:B------:R-:W-:-:S07]  /*19820*/  LOP3.LUT R16, R16, 0xfff7ffff, RZ, 0xc0, !PT ;  /* 0xfff7ffff10107812 */ /* 0x000fce00078ec0ff */
[----:B------:R-:W1:Y:S01]  /*19830*/  LDC R13, c[0x0][0x9e4] ;  /* 0x00027900ff0d7b82 */ /* 0x000e620000000800 */
[----:B0-----:R-:W-:-:S13]  /*19840*/  ISETP.NE.AND P1, PT, R10, 0x1, PT ;  /* 0x000000010a00780c */ /* 0x001fda0003f25270 */
[----:B------:R-:W0:Y:S01]  /*19850*/  @P1 LDC R12, c[0x0][0x44c] ;  /* 0x00011300ff0c1b82 */ /* 0x000e220000000800 */
[----:B------:R-:W-:-:S04]  /*19860*/  @P1 LOP3.LUT R16, R16, 0x80000, RZ, 0xfc, !PT ;  /* 0x0008000010101812 */ /* 0x000fc800078efcff */
[----:B------:R-:W-:-:S03]  /*19870*/  LOP3.LUT R16, R16, 0xffefffff, RZ, 0xc0, !PT ;  /* 0xffefffff10107812 */ /* 0x000fc600078ec0ff */
[----:B------:R-:W3:Y:S01]  /*19880*/  @P1 LDC R10, c[0x0][0x450] ;  /* 0x00011400ff0a1b82 */ /* 0x000ee20000000800 */
[----:B--2---:R-:W-:-:S04]  /*19890*/  VIADD R11, R11, 0x7f ;  /* 0x0000007f0b0b7836 */ /* 0x004fc80000000000 */
[----:B0-----:R-:W-:-:S05]  /*198a0*/  @P1 IMAD.HI.U32 R12, R11, R12, RZ ;  /* 0x0000000c0b0c1227 */ /* 0x001fca00078e00ff */
[----:B---3--:R-:W-:Y:S02]  /*198b0*/  @P1 SHF.R.U32.HI R11, RZ, R10, R12 ;  /* 0x0000000aff0b1219 */ /* 0x008fe4000001160c */
[----:B-1----:R-:W-:Y:S02]  /*198c0*/  ISETP.GE.AND P1, PT, R13, 0x1, PT ;  /* 0x000000010d00780c */ /* 0x002fe40003f26270 */
[----:B------:R-:W-:-:S04]  /*198d0*/  IADD3 R10, R201, 0x1, -R200 ;  /* 0x00000001c90a7810 */ /* 0x000fc80007ffe8c8 */
[----:B------:R-:W-:-:S05]  /*198e0*/  IADD3 R11, R10, R11, RZ ;  /* 0x0000000b0a0b7210 */ /* 0x000fca0007ffe0ff */
[----:B------:R-:W-:Y:S02]  /*198f0*/  IMAD.IADD R9, R11, 0x1, -R9 ;  /* 0x000000010b097824 */ /* 0x000fe400078e0a09 */
[----:B------:R-:W-:Y:S01]  /*19900*/  @P1 LOP3.LUT R16, R16, 0x100000, RZ, 0xfc, !PT ;  /* 0x0010000010101812 */ /* 0x000fe200078efcff */
        /* <DEDUP_REMOVED lines=12> */
.L_x_1787:
[----:B------:R-:W-:-:S13]  /*199d0*/  ISETP.NE.AND P1, PT, R13, 0x1, PT ;  /* 0x000000010d00780c */ /* 0x000fda0003f25270 */
[----:B------:R-:W0:Y:S02]  /*199e0*/  @P1 LDC.64 R10, c[0x0][0x9e8] ;  /* 0x00027a00ff0a1b82 */ /* 0x000e240000000a00 */
[----:B0-----:R-:W-:-:S05]  /*199f0*/  @P1 IMAD.HI.U32 R10, R12, R10, RZ ;  /* 0x0000000a0c0a1227 */ /* 0x001fca00078e00ff */
[----:B------:R-:W-:-:S07]  /*19a00*/  @P1 SHF.R.U32.HI R12, RZ, R11, R10 ;  /* 0x0000000bff0c1219 */ /* 0x000fce000001160a */
.L_x_1788:
[----:B------:R-:W-:Y:S05]  /*19a10*/  BSYNC B0 ;  /* 0x0000000000007941 */ /* 0x000fea0003800000 */
.L_x_1786:
[----:B------:R-:W-:-:S05]  /*19a20*/  IMAD R12, R12, R13, RZ ;  /* 0x0000000d0c0c7224 */ /* 0x000fca00078e02ff */
[----:B------:R-:W-:-:S07]  /*19a30*/  VIMNMX R9, R9, R12, !PT ;  /* 0x0000000c09097248 */ /* 0x000fce0007fe0100 */
.L_x_1785:
[----:B------:R-:W2:Y:S01]  /*19a40*/  LDL R11, [R1+0x40] ;  /* 0x00004000010b7983 */ /* 0x000ea20000100800 */
[----:B------:R-:W-:Y:S01]  /*19a50*/  VIADD R9, R9, 0x5f ;  /* 0x0000005f09097836 */ /* 0x000fe20000000000 */
[----:B------:R-:W-:Y:S03]  /*19a60*/  BSSY B0, `(.L_x_1789) ;  /* 0x000023d000007945 */ /* 0x000fe60003800000 */
[----:B------:R-:W-:-:S05]  /*19a70*/  IMAD.HI R9, R9, 0x2aaaaaab, RZ ;  /* 0x2aaaaaab09097827 */ /* 0x000fca00078e02ff */
[----:B------:R-:W-:-:S04]  /*19a80*/  SHF.R.U32.HI R10, RZ, 0x1f, R9 ;  /* 0x0000001fff0a7819 */ /* 0x000fc80000011609 */
[----:B------:R-:W-:-:S04]  /*19a90*/  LEA.HI.SX32 R10, R9, R10, 0x1c ;  /* 0x0000000a090a7211 */ /* 0x000fc800078fe2ff */
[----:B--2---:R-:W-:-:S04]  /*19aa0*/  VIMNMX R228, R11, R10, !PT ;  /* 0x0000000a0be47248 */ /* 0x004fc80007fe0100 */
[----:B------:R-:W-:-:S13]  /*19ab0*/  ISETP.GE.AND P1, PT, R5, R228, PT ;  /* 0x000000e40500720c */ /* 0x000fda0003f26270 */
[----:B------:R-:W-:Y:S05]  /*19ac0*/  @!P1 BRA `(.L_x_1790) ;  /* 0x0000002000d89947 */ /* 0x000fea0003800000 */
[----:B------:R-:W-:Y:S01]  /*19ad0*/  BSSY B1, `(.L_x_1790) ;  /* 0x0000235000017945 */ /* 0x000fe20003800000 */
[----:B------:R-:W-:Y:S02]  /*19ae0*/  IMAD.MOV.U32 R9, RZ, RZ, R3 ;  /* 0x000000ffff097224 */ /* 0x000fe400078e0003 */
[----:B------:R-:W-:Y:S02]  /*19af0*/  IMAD.MOV.U32 R10, RZ, RZ, R4 ;  /* 0x000000ffff0a7224 */ /* 0x000fe400078e0004 */
[----:B------:R-:W-:Y:S02]  /*19b00*/  IMAD.MOV.U32 R11, RZ, RZ, R197 ;  /* 0x000000ffff0b7224 */ /* 0x000fe400078e00c5 */
[----:B------:R-:W-:-:S07]  /*19b10*/  IMAD.MOV.U32 R12, RZ, RZ, R194 ;  /* 0x000000ffff0c7224 */ /* 0x000fce00078e00c2 */
.L_x_1803:
[----:B------:R-:W-:-:S04]  /*19b20*/  ISETP.NE.AND P1, PT, R12, 0x1, PT ;  /* 0x000000010c00780c */ /* 0x000fc80003f25270 */
[----:B------:R-:W-:-:S04]  /*19b30*/  SEL R197, RZ, 0x1, P1 ;  /* 0x00000001ffc57807 */ /* 0x000fc80000800000 */
[----:B------:R-:W-:Y:S01]  /*19b40*/  LOP3.LUT R197, R11, R197, RZ, 0x3c, !PT ;  /* 0x000000c50bc57212 */ /* 0x000fe200078e3cff */
[----:B------:R-:W-:Y:S06]  /*19b50*/  @!P0 BRA `(.L_x_1791) ;  /* 0x0000000000048947 */ /* 0x000fec0003800000 */
[----:B------:R-:W-:Y:S01]  /*19b60*/  BPT.TRAP 0x1 ;  /* 0x000000040000795c */ /* 0x000fe20000300000 */
.L_x_1791:
        /* <DEDUP_REMOVED lines=8> */
.L_x_1792:
[----:B------:R-:W-:Y:S01]  /*19bf0*/  IMAD R126, R194, 0x900, R218 ;  /* 0x00000900c27e7824 */ /* 0x000fe200078e02da */
[----:B------:R-:W-:Y:S03]  /*19c00*/  BSSY B2, `(.L_x_1793) ;  /* 0x0000006000027945 */ /* 0x000fe60003800000 */
[C---:B------:R-:W-:Y:S02]  /*19c10*/  VIADD R122, R126.reuse, 0x2 ;  /* 0x000000027e7a7836 */ /* 0x040fe40000000000 */
[----:B------:R-:W-:Y:S01]  /*19c20*/  VIADD R124, R126, 0x4 ;  /* 0x000000047e7c7836 */ /* 0x000fe20000000000 */
[----:B-1----:R-:W-:Y:S06]  /*19c30*/  @P1 BRA `(.L_x_1794) ;  /* 0x0000000000081947 */ /* 0x002fec0003800000 */
[----:B------:R-:W1:Y:S02]  /*19c40*/  SYNCS.PHASECHK.TRANS64.TRYWAIT P1, [R0+URZ+0x30830], R3 ;  /* 0x03083003000075a7 */ /* 0x000e64000802017f */
[----:B-1----:R-:W-:Y:S05]  /*19c50*/  @!P1 BRA `(.L_x_1795) ;  /* 0x0000013c00609947 */ /* 0x002fea0003800000 */
.L_x_1794:
[----:B------:R-:W-:Y:S05]  /*19c60*/  BSYNC B2 ;  /* 0x0000000000027941 */ /* 0x000fea0003800000 */
.L_x_1793:
        /* <DEDUP_REMOVED lines=233> */
.L_x_1796:
[----:B------:R-:W-:Y:S01]  /*1ab00*/  SHF.L.U32 R2, R11, 0x1f, RZ ;  /* 0x0000001f0b027819 */ /* 0x000fe200000006ff */
[----:B------:R-:W-:-:S04]  /*1ab10*/  IMAD R11, R12, 0x8, R17 ;  /* 0x000000080c0b7824 */ /* 0x000fc800078e0211 */
[----:B------:R0:W1:Y:S01]  /*1ab20*/  SYNCS.PHASECHK.TRANS64.TRYWAIT P1, [R11+URZ+0x30850], R2 ;  /* 0x030850020b0075a7 */ /* 0x000062000802017f */
[----:B------:R-:W-:Y:S05]  /*1ab30*/  @!P0 BRA `(.L_x_1797) ;  /* 0x0000000000048947 */ /* 0x000fea0003800000 */
[----:B------:R-:W-:Y:S01]  /*1ab40*/  BPT.TRAP 0x1 ;  /* 0x000000040000795c */ /* 0x000fe20000300000 */
.L_x_1797:
[----:B------:R-:W-:Y:S04]  /*1ab50*/  BSSY B2, `(.L_x_1798) ;  /* 0x0000004000027945 */ /* 0x000fe80003800000 */
[----:B-1----:R-:W-:Y:S05]  /*1ab60*/  @P1 BRA `(.L_x_1799) ;  /* 0x0000000000081947 */ /* 0x002fea0003800000 */
[----:B------:R-:W1:Y:S02]  /*1ab70*/  SYNCS.PHASECHK.TRANS64.TRYWAIT P1, [R11+URZ+0x30850], R2 ;  /* 0x030850020b0075a7 */ /* 0x000e64000802017f */
[----:B-1----:R-:W-:Y:S05]  /*1ab80*/  @!P1 BRA `(.L_x_1800) ;  /* 0x0000012c00a89947 */ /* 0x002fea0003800000 */
.L_x_1799:
[----:B------:R-:W-:Y:S05]  /*1ab90*/  BSYNC B2 ;  /* 0x0000000000027941 */ /* 0x000fea0003800000 */
.L_x_1798:
[----:B01----:R-:W-:Y:S01]  /*1aba0*/  VIADD R2, R17, 0x400 ;  /* 0x0000040011027836 */ /* 0x003fe20000000000 */
[----:B------:R-:W-:Y:S01]  /*1abb0*/  MOV R3, 0x40000040 ;  /* 0x4000004000037802 */ /* 0x000fe20000000f00 */
[----:B------:R-:W-:Y:S01]  /*1abc0*/  WARPGROUP.ARRIVE ;  /* 0x00000000000079c5 */ /* 0x000fe20000000000 */
[----:B------:R-:W-:Y:S02]  /*1abd0*/  IMAD.MOV.U32 R13, RZ, RZ, 0x40000040 ;  /* 0x40000040ff0d7424 */ /* 0x000fe400078e00ff */
[----:B------:R-:W-:Y:S02]  /*1abe0*/  SHF.R.U32.HI R2, RZ, 0x4, R2 ;  /* 0x00000004ff027819 */ /* 0x000fe40000011602 */
[----:B------:R-:W-:Y:S01]  /*1abf0*/  R2UR UR7, R3 ;  /* 0x00000000030772ca */ /* 0x000fe200000e0000 */
[----:B------:R-:W-:Y:S01]  /*1ac00*/  IMAD.MOV.U32 R3, RZ, RZ, 0x40000040 ;  /* 0x40000040ff037424 */ /* 0x000fe200078e00ff */
[----:B------:R-:W-:-:S04]  /*1ac10*/  LOP3.LUT R2, R2, 0x3fff, RZ, 0xc0, !PT ;  /* 0x00003fff02027812 */ /* 0x000fc800078ec0ff */
[----:B------:R-:W-:-:S05]  /*1ac20*/  LOP3.LUT R2, R2, 0x3000000, RZ, 0xfc, !PT ;  /* 0x0300000002027812 */ /* 0x000fca00078efcff */
[----:B------:R-:W-:-:S04]  /*1ac30*/  IMAD R2, R12, 0x900, R2 ;  /* 0x000009000c027824 */ /* 0x000fc800078e0202 */
[C---:B------:R-:W-:Y:S01]  /*1ac40*/  VIADD R12, R2.reuse, 0x80 ;  /* 0x00000080020c7836 */ /* 0x040fe20000000000 */
[----:B------:R-:W-:-:S13]  /*1ac50*/  R2UR UR6, R2 ;  /* 0x00000000020672ca */ /* 0x000fda00000e0000 */
        /* <DEDUP_REMOVED lines=36> */
.L_x_1801:
[----:B------:R-:W-:-:S05]  /*1aea0*/  VIADD R0, R0, 0x30840 ;  /* 0x0003084000007836 */ /* 0x000fca0000000000 */
[----:B------:R-:W-:-:S04]  /*1aeb0*/  PRMT R0, R205, 0x654, R0 ;  /* 0x00000654cd007816 */ /* 0x000fc80000000000 */
[----:B------:R0:W-:Y:S02]  /*1aec0*/  SYNCS.ARRIVE.TRANS64.RED.A1T0 RZ, [R0+URZ], RZ ;  /* 0x000000ff00ff79a7 */ /* 0x0001e4000810043f */
[----:B0-----:R-:W-:-:S04]  /*1aed0*/  FMNMX.FTZ R0, R120, R10, !PT ;  /* 0x0000000a78007209 */ /* 0x001fc80007810000 */
        /* <DEDUP_REMOVED lines=76> */
[-CC-:B------:R-:W-:Y:S01]  /*1b3a0*/  FFMA.FTZ R152, R152, R0.reuse, -R13.reuse ;  /* 0x0000000098987223 */ /* 0x180fe2000001080d */
        /* <DEDUP_REMOVED lines=14> */
[----:B------:R-:W-:Y:S01]  /*1b490*/  MUFU.EX2 R124, R124 ;  /* 0x0000007c007c7308 */ /* 0x000fe20000000800 */
[-CC-:B------:R-:W-:Y:S01]  /*1b4a0*/  FFMA.FTZ R130, R130, R0.reuse, -R9.reuse ;  /* 0x0000000082827223 */ /* 0x180fe20000010809 */
[--C-:B------:R-:W-:Y:S01]  /*1b4b0*/  FFMA.FTZ R131, R131, R0, -R9.reuse ;  /* 0x0000000083837223 */ /* 0x100fe20000010809 */
        /* <DEDUP_REMOVED lines=21> */
[----:B------:R-:W2:Y:S01]  /*1b610*/  MUFU.EX2 R123, R123 ;  /* 0x0000007b007b7308 */ /* 0x000ea20000000800 */
[----:B0-----:R-:W-:Y:S01]  /*1b620*/  FADD.FTZ R8, R121, R8 ;  /* 0x0000000879087221 */ /* 0x001fe20000010000 */
[-CC-:B------:R-:W-:Y:S01]  /*1b630*/  FFMA.FTZ R164, R164, R0.reuse, -R13.reuse ;  /* 0x00000000a4a47223 */ /* 0x180fe2000001080d */
[----:B------:R-:W-:-:S05]  /*1b640*/  FFMA.FTZ R13, R165, R0, -R13 ;  /* 0x00000000a50d7223 */ /* 0x000fca000001080d */
[----:B------:R-:W0:Y:S01]  /*1b650*/  MUFU.EX2 R126, R126 ;  /* 0x0000007e007e7308 */ /* 0x000e220000000800 */
[----:B-1----:R-:W-:-:S07]  /*1b660*/  FFMA.FTZ R7, R2, R7, R122 ;  /* 0x0000000702077223 */ /* 0x002fce000001007a */
[----:B------:R-:W1:Y:S01]  /*1b670*/  MUFU.EX2 R125, R125 ;  /* 0x0000007d007d7308 */ /* 0x000e620000000800 */
[----:B--2---:R-:W-:Y:S01]  /*1b680*/  FADD.FTZ R9, R123, R7 ;  /* 0x000000077b097221 */ /* 0x004fe20000010000 */
[----:B------:R-:W-:-:S06]  /*1b690*/  FADD.FTZ R7, R124, R8 ;  /* 0x000000087c077221 */ /* 0x000fcc0000010000 */
        /* <DEDUP_REMOVED lines=86> */
.L_x_1802:
        /* <DEDUP_REMOVED lines=34> */
[----:B------:R-:W-:Y:S05]  /*1be20*/  BSYNC B1 ;  /* 0x0000000000017941 */ /* 0x000fea0003800000 */
.L_x_1790:
[----:B------:R-:W-:Y:S05]  /*1be30*/  BSYNC B0 ;  /* 0x0000000000007941 */ /* 0x000fea0003800000 */
.L_x_1789:
[----:B------:R-:W2:Y:S01]  /*1be40*/  LDL R9, [R1+0x40] ;  /* 0x0000400001097983 */ /* 0x000ea20000100800 */
[----:B------:R-:W-:Y:S01]  /*1be50*/  BSSY B0, `(.L_x_1804) ;  /* 0x0000376000007945 */ /* 0x000fe20003800000 */
[----:B--2---:R-:W-:-:S13]  /*1be60*/  ISETP.GE.AND P1, PT, R5, R9, PT ;  /* 0x000000090500720c */ /* 0x004fda0003f26270 */
[----:B------:R-:W-:Y:S05]  /*1be70*/  @!P1 BRA `(.L_x_1805) ;  /* 0x0000003400cc9947 */ /* 0x000fea0003800000 */
[----:B------:R-:W-:Y:S02]  /*1be80*/  IMAD.MOV.U32 R9, RZ, RZ, R3 ;  /* 0x000000ffff097224 */ /* 0x000fe400078e0003 */
[----:B------:R-:W-:Y:S02]  /*1be90*/  IMAD.MOV.U32 R10, RZ, RZ, R4 ;  /* 0x000000ffff0a7224 */ /* 0x000fe400078e0004 */
[----:B------:R-:W-:Y:S02]  /*1bea0*/  IMAD.MOV.U32 R11, RZ, RZ, R197 ;  /* 0x000000ffff0b7224 */ /* 0x000fe400078e00c5 */
[----:B------:R-:W-:-:S07]  /*1beb0*/  IMAD.MOV.U32 R12, RZ, RZ, R194 ;  /* 0x000000ffff0c7224 */ /* 0x000fce00078e00c2 */
.L_x_1826:
[----:B------:R-:W-:-:S04]  /*1bec0*/  ISETP.NE.AND P1, PT, R12, 0x1, PT ;  /* 0x000000010c00780c */ /* 0x000fc80003f25270 */
[----:B------:R-:W-:-:S04]  /*1bed0*/  SEL R197, RZ, 0x1, P1 ;  /* 0x00000001ffc57807 */ /* 0x000fc80000800000 */
[----:B------:R-:W-:Y:S01]  /*1bee0*/  LOP3.LUT R197, R11, R197, RZ, 0x3c, !PT ;  /* 0x000000c50bc57212 */ /* 0x000fe200078e3cff */
[----:B------:R-:W-:Y:S06]  /*1bef0*/  @!P0 BRA `(.L_x_1806) ;  /* 0x0000000000048947 */ /* 0x000fec0003800000 */
[----:B------:R-:W-:Y:S01]  /*1bf00*/  BPT.TRAP 0x1 ;  /* 0x000000040000795c */ /* 0x000fe20000300000 */
.L_x_1806:
[----:B------:R-:W-:Y:S01]  /*1bf10*/  VIADD R194, R12, 0x1 ;  /* 0x000000010cc27836 */ /* 0x000fe20000000000 */
[----:B------:R-:W-:-:S04]  /*1bf20*/  SHF.L.U32 R3, R197, 0x1f, RZ ;  /* 0x0000001fc5037819 */ /* 0x000fc800000006ff */
[----:B------:R-:W-:-:S04]  /*1bf30*/  ISETP.NE.AND P1, PT, R194, 0x2, PT ;  /* 0x00000002c200780c */ /* 0x000fc80003f25270 */
[----:B------:R-:W-:-:S05]  /*1bf40*/  SEL R194, R194, RZ, P1 ;  /* 0x000000ffc2c27207 */ /* 0x000fca0000800000 */
[----:B------:R-:W-:-:S04]  /*1bf50*/  IMAD R0, R194, 0x8, R17 ;  /* 0x00000008c2007824 */ /* 0x000fc800078e0211 */
[----:B------:R0:W1:Y:S01]  /*1bf60*/  SYNCS.PHASECHK.TRANS64.TRYWAIT P1, [R0+URZ+0x30830], R3 ;  /* 0x03083003000075a7 */ /* 0x000062000802017f */
[----:B------:R-:W-:Y:S05]  /*1bf70*/  @!P0 BRA `(.L_x_1807) ;  /* 0x0000000000048947 */ /* 0x000fea0003800000 */
[----:B------:R-:W-:Y:S01]  /*1bf80*/  BPT.TRAP 0x1 ;  /* 0x000000040000795c */ /* 0x000fe20000300000 */
.L_x_1807:
[----:B------:R-:W-:Y:S01]  /*1bf90*/  IMAD R126, R194, 0x900, R218 ;  /* 0x00000900c27e7824 */ /* 0x000fe200078e02da */
[----:B------:R-:W-:Y:S03]  /*1bfa0*/  BSSY B1, `(.L_x_1808) ;  /* 0x0000006000017945 */ /* 0x000fe60003800000 */
[C---:B------:R-:W-:Y:S02]  /*1bfb0*/  VIADD R122, R126.reuse, 0x2 ;  /* 0x000000027e7a7836 */ /* 0x040fe40000000000 */
[----:B------:R-:W-:Y:S01]  /*1bfc0*/  VIADD R124, R126, 0x4 ;  /* 0x000000047e7c7836 */ /* 0x000fe20000000000 */
[----:B-1----:R-:W-:Y:S06]  /*1bfd0*/  @P1 BRA `(.L_x_1809) ;  /* 0x0000000000081947 */ /* 0x002fec0003800000 */
[----:B------:R-:W1:Y:S02]  /*1bfe0*/  SYNCS.PHASECHK.TRANS64.TRYWAIT P1, [R0+URZ+0x30830], R3 ;  /* 0x03083003000075a7 */ /* 0x000e64000802017f */
[----:B-1----:R-:W-:Y:S05]  /*1bff0*/  @!P1 BRA `(.L_x_1810) ;  /* 0x0000011800a09947 */ /* 0x002fea0003800000 */
.L_x_1809:
[----:B------:R-:W-:Y:S05]  /*1c000*/  BSYNC B1 ;  /* 0x0000000000017941 */ /* 0x000fea0003800000 */
.L_x_1808:
[----:B------:R-:W2:Y:S01]  /*1c010*/  LDL.64 R128, [R1+0x28] ;  /* 0x0000280001807983 */ /* 0x000ea20000100a00 */
[----:B------:R-:W-:Y:S01]  /*1c020*/  MOV R120, R126 ;  /* 0x0000007e00787202 */ /* 0x000fe20000000f00 */
[----:B------:R-:W-:Y:S01]  /*1c030*/  IMAD.MOV.U32 R121, RZ, RZ, 0x40000040 ;  /* 0x40000040ff797424 */ /* 0x000fe200078e00ff */
[----:B------:R-:W-:Y:S01]  /*1c040*/  MOV R213, UR50 ;  /* 0x0000003200d57c02 */ /* 0x000fe20008000f00 */
[----:B------:R-:W-:Y:S01]  /*1c050*/  IMAD.MOV.U32 R123, RZ, RZ, 0x40000040 ;  /* 0x40000040ff7b7424 */ /* 0x000fe200078e00ff */
[----:B------:R-:W-:Y:S01]  /*1c060*/  R2UR UR50, R120 ;  /* 0x00000000783272ca */ /* 0x000fe200000e0000 */
[----:B------:R-:W-:Y:S01]  /*1c070*/  VIADD R120, R126, 0x6 ;  /* 0x000000067e787836 */ /* 0x000fe20000000000 */
[----:B------:R-:W-:Y:S01]  /*1c080*/  MOV R209, UR46 ;  /* 0x0000002e00d17c02 */ /* 0x000fe20008000f00 */
[----:B------:R-:W-:Y:S01]  /*1c090*/  IMAD.MOV.U32 R125, RZ, RZ, 0x40000040 ;  /* 0x40000040ff7d7424 */ /* 0x000fe200078e00ff */
[----:B------:R-:W-:Y:S01]  /*1c0a0*/  MOV R4, UR38 ;  /* 0x0000002600047c02 */ /* 0x000fe20008000f00 */
[-C--:B------:R-:W-:Y:S01]  /*1c0b0*/  FMUL.FTZ R24, R24, R6.reuse ;  /* 0x0000000618187220 */ /* 0x080fe20000410000 */
        /* <DEDUP_REMOVED lines=222> */
.L_x_1811:
[----:B------:R-:W-:Y:S01]  /*1cea0*/  SHF.L.U32 R2, R11, 0x1f, RZ ;  /* 0x0000001f0b027819 */ /* 0x000fe200000006ff */
[----:B------:R-:W-:-:S04]  /*1ceb0*/  IMAD R11, R12, 0x8, R17 ;  /* 0x000000080c0b7824 */ /* 0x000fc800078e0211 */
[----:B------:R0:W1:Y:S01]  /*1cec0*/  SYNCS.PHASECHK.TRANS64.TRYWAIT P1, [R11+URZ+0x30850], R2 ;  /* 0x030850020b0075a7 */ /* 0x000062000802017f */
[----:B------:R-:W-:Y:S05]  /*1ced0*/  @!P0 BRA `(.L_x_1812) ;  /* 0x0000000000048947 */ /* 0x000fea0003800000 */
[----:B------:R-:W-:Y:S01]  /*1cee0*/  BPT.TRAP 0x1 ;  /* 0x000000040000795c */ /* 0x000fe20000300000 */
.L_x_1812:
[----:B------:R-:W-:Y:S04]  /*1cef0*/  BSSY B1, `(.L_x_1813) ;  /* 0x0000004000017945 */ /* 0x000fe80003800000 */
[----:B-1----:R-:W-:Y:S05]  /*1cf00*/  @P1 BRA `(.L_x_1814) ;  /* 0x0000000000081947 */ /* 0x002fea0003800000 */
[----:B------:R-:W1:Y:S02]  /*1cf10*/  SYNCS.PHASECHK.TRANS64.TRYWAIT P1, [R11+URZ+0x30850], R2 ;  /* 0x030850020b0075a7 */ /* 0x000e64000802017f */
[----:B-1----:R-:W-:Y:S05]  /*1cf20*/  @!P1 BRA `(.L_x_1815) ;  /* 0x0000010800e89947 */ /* 0x002fea0003800000 */
.L_x_1814:
[----:B------:R-:W-:Y:S05]  /*1cf30*/  BSYNC B1 ;  /* 0x0000000000017941 */ /* 0x000fea0003800000 */
.L_x_1813:
[----:B01----:R-:W-:Y:S01]  /*1cf40*/  VIADD R2, R17, 0x400 ;  /* 0x0000040011027836 */ /* 0x003fe20000000000 */
[----:B------:R-:W-:Y:S01]  /*1cf50*/  WARPGROUP.ARRIVE ;  /* 0x00000000000079c5 */ /* 0x000fe20000000000 */
[----:B------:R-:W-:Y:S02]  /*1cf60*/  IMAD.MOV.U32 R3, RZ, RZ, 0x40000040 ;  /* 0x40000040ff037424 */ /* 0x000fe400078e00ff */
[----:B------:R-:W-:Y:S01]  /*1cf70*/  IMAD.MOV.U32 R13, RZ, RZ, 0x40000040 ;  /* 0x40000040ff0d7424 */ /* 0x000fe200078e00ff */
        /* <DEDUP_REMOVED lines=44> */
.L_x_1816:
[----:B------:R-:W2:Y:S01]  /*1d240*/  LDL R6, [R1+0x38] ;  /* 0x0000380001067983 */ /* 0x000ea20000100800 */
[----:B------:R-:W0:Y:S03]  /*1d250*/  LDC R2, c[0x0][0x448] ;  /* 0x00011200ff027b82 */ /* 0x000e260000000800 */
[----:B------:R-:W2:Y:S05]  /*1d260*/  LDL R4, [R1+0x44] ;  /* 0x0000440001047983 */ /* 0x000eaa0000100800 */
[----:B------:R-:W1:Y:S01]  /*1d270*/  LDC R168, c[0x0][0x9e4] ;  /* 0x00027900ffa87b82 */ /* 0x000e620000000800 */
[----:B0-----:R-:W-:-:S13]  /*1d280*/  ISETP.NE.AND P1, PT, R2, 0x1, PT ;  /* 0x000000010200780c */ /* 0x001fda0003f25270 */
[----:B------:R-:W0:Y:S08]  /*1d290*/  @P1 LDC R3, c[0x0][0x44c] ;  /* 0x00011300ff031b82 */ /* 0x000e300000000800 */
[----:B------:R-:W3:Y:S01]  /*1d2a0*/  @P1 LDC R2, c[0x0][0x450] ;  /* 0x00011400ff021b82 */ /* 0x000ee20000000800 */
[----:B------:R-:W-:Y:S01]  /*1d2b0*/  IMAD R15, R5, -0x60, RZ ;  /* 0xffffffa0050f7824 */ /* 0x000fe200078e02ff */
[----:B------:R-:W-:-:S04]  /*1d2c0*/  IADD3 R0, R0, 0x30840, RZ ;  /* 0x0003084000007810 */ /* 0x000fc80007ffe0ff */
[----:B------:R-:W-:Y:S01]  /*1d2d0*/  IADD3 R13, -R227, 0x1, R15 ;  /* 0x00000001e30d7810 */ /* 0x000fe20007ffe10f */
[----:B------:R-:W-:-:S03]  /*1d2e0*/  ULOP3.LUT UR4, URZ, UR42, URZ, 0x33, !UPT ;  /* 0x0000002a3f047292 */ /* 0x000fc6000f8e333f */
[----:B------:R-:W-:Y:S02]  /*1d2f0*/  IADD3 R13, -R200, R13, R201 ;  /* 0x0000000dc80d7210 */ /* 0x000fe40007ffe1c9 */
[----:B------:R-:W-:-:S03]  /*1d300*/  PRMT R0, R205, 0x654, R0 ;  /* 0x00000654cd007816 */ /* 0x000fc60000000000 */
[C---:B------:R-:W-:Y:S01]  /*1d310*/  VIADD R14, R13.reuse, UR51 ;  /* 0x000000330d0e7c36 */ /* 0x040fe20008000000 */
[----:B------:R4:W-:Y:S01]  /*1d320*/  SYNCS.ARRIVE.TRANS64.RED.A1T0 RZ, [R0+URZ], RZ ;  /* 0x000000ff00ff79a7 */ /* 0x0009e2000810043f */
[----:B------:R-:W-:Y:S02]  /*1d330*/  VIADD R13, R13, UR4 ;  /* 0x000000040d0d7c36 */ /* 0x000fe40008000000 */
[----:B----4-:R-:W-:Y:S02]  /*1d340*/  IMAD.IADD R0, R15, 0x1, -R227 ;  /* 0x000000010f007824 */ /* 0x010fe400078e0ae3 */
[----:B--2---:R-:W-:-:S04]  /*1d350*/  IMAD.IADD R4, R4, 0x1, R6 ;  /* 0x0000000104047824 */ /* 0x004fc800078e0206 */
[----:B0-----:R-:W-:-:S05]  /*1d360*/  @P1 IMAD.HI.U32 R3, R4, R3, RZ ;  /* 0x0000000304031227 */ /* 0x001fca00078e00ff */
[----:B---3--:R-:W-:-:S05]  /*1d370*/  @P1 SHF.R.U32.HI R4, RZ, R2, R3 ;  /* 0x00000002ff041219 */ /* 0x008fca0000011603 */
[----:B------:R-:W0:Y:S01]  /*1d380*/  SHFL.IDX PT, R20, R4, RZ, 0x1c1f ;  /* 0x001c1fff04147589 */ /* 0x000e2200000e0000 */
[----:B-1----:R-:W-:Y:S01]  /*1d390*/  ISETP.GE.AND P1, PT, R168, 0x1, PT ;  /* 0x00000001a800780c */ /* 0x002fe20003f26270 */
[--C-:B0-----:R-:W-:Y:S02]  /*1d3a0*/  IMAD.IADD R12, R14, 0x1, R20.reuse ;  /* 0x000000010e0c7824 */ /* 0x101fe400078e0214 */
[----:B------:R-:W-:-:S10]  /*1d3b0*/  IMAD.IADD R6, R13, 0x1, R20 ;  /* 0x000000010d067824 */ /* 0x000fd400078e0214 */
        /* <DEDUP_REMOVED lines=13> */
.L_x_1819:
[----:B------:R-:W-:-:S05]  /*1d490*/  IMAD.U32 R21, RZ, RZ, UR38 ;  /* 0x00000026ff157e24 */ /* 0x000fca000f8e00ff */
[----:B------:R-:W-:-:S13]  /*1d4a0*/  ISETP.NE.AND P1, PT, R21, 0x1, PT ;  /* 0x000000011500780c */ /* 0x000fda0003f25270 */
[----:B------:R-:W0:Y:S02]  /*1d4b0*/  @P1 LDC.64 R2, c[0x0][0x9e8] ;  /* 0x00027a00ff021b82 */ /* 0x000e240000000a00 */
[----:B0-----:R-:W-:-:S05]  /*1d4c0*/  @P1 IMAD.HI.U32 R2, R20, R2, RZ ;  /* 0x0000000214021227 */ /* 0x001fca00078e00ff */
[----:B------:R-:W-:-:S07]  /*1d4d0*/  @P1 SHF.R.U32.HI R20, RZ, R3, R2 ;  /* 0x00000003ff141219 */ /* 0x000fce0000011602 */
.L_x_1820:
[----:B------:R-:W-:Y:S05]  /*1d4e0*/  BSYNC B1 ;  /* 0x0000000000017941 */ /* 0x000fea0003800000 */
.L_x_1818:
[----:B------:R-:W-:-:S05]  /*1d4f0*/  IMAD R20, R20, R21, R0 ;  /* 0x0000001514147224 */ /* 0x000fca00078e0200 */
[----:B------:R-:W-:Y:S02]  /*1d500*/  VIMNMX R6, R6, R20, !PT ;  /* 0x0000001406067248 */ /* 0x000fe40007fe0100 */
[----:B------:R-:W-:-:S07]  /*1d510*/  VIADDMNMX R12, R20, R21, R12, PT ;  /* 0x00000015140c7246 */ /* 0x000fce000380010c */
.L_x_1817:
        /* <DEDUP_REMOVED lines=14> */
[----:B------:R-:W-:Y:S02]  /*1d600*/  FSEL R125, R125, -INF , !P4 ;  /* 0xff8000007d7d7808 */ /* 0x000fe40006000000 */
[----:B------:R-:W-:Y:S02]  /*1d610*/  ISETP.GE.AND P4, PT, R15, 0x11, PT ;  /* 0x000000110f00780c */ /* 0x000fe40003f86270 */
[----:B------:R-:W-:Y:S02]  /*1d620*/  IADD3 R13, R13, R4, RZ ;  /* 0x000000040d0d7210 */ /* 0x000fe40007ffe0ff */
        /* <DEDUP_REMOVED lines=120> */
[----:B------:R-:W-:-:S13]  /*1ddb0*/  ISETP.GE.AND P6, PT, R168, 0x1, PT ;  /* 0x00000001a800780c */ /* 0x000fda0003fc6270 */
        /* <DEDUP_REMOVED lines=13> */
.L_x_1823:
[----:B------:R-:W-:-:S05]  /*1de90*/  IMAD.U32 R6, RZ, RZ, UR38 ;  /* 0x00000026ff067e24 */ /* 0x000fca000f8e00ff */
[----:B------:R-:W-:-:S13]  /*1dea0*/  ISETP.NE.AND P6, PT, R6, 0x1, PT ;  /* 0x000000010600780c */ /* 0x000fda0003fc5270 */
[----:B------:R-:W0:Y:S02]  /*1deb0*/  @P6 LDC.64 R2, c[0x0][0x9e8] ;  /* 0x00027a00ff026b82 */ /* 0x000e240000000a00 */
[----:B0-----:R-:W-:-:S05]  /*1dec0*/  @P6 IMAD.HI.U32 R2, R4, R2, RZ ;  /* 0x0000000204026227 */ /* 0x001fca00078e00ff */
[----:B------:R-:W-:-:S07]  /*1ded0*/  @P6 SHF.R.U32.HI R4, RZ, R3, R2 ;  /* 0x00000003ff046219 */ /* 0x000fce0000011602 */
.L_x_1824:
[----:B------:R-:W-:Y:S05]  /*1dee0*/  BSYNC B1 ;  /* 0x0000000000017941 */ /* 0x000fea0003800000 */
.L_x_1822:
[----:B------:R-:W-:-:S05]  /*1def0*/  IMAD R0, R4, R6, R0 ;  /* 0x0000000604007224 */ /* 0x000fca00078e0200 */
[----:B------:R-:W-:Y:S02]  /*1df00*/  VIMNMX R13, R13, R0, !PT ;  /* 0x000000000d0d7248 */ /* 0x000fe40007fe0100 */
[----:B------:R-:W-:-:S07]  /*1df10*/  VIADDMNMX R14, R0, R6, R14, PT ;  /* 0x00000006000e7246 */ /* 0x000fce000380010e */
.L_x_1821:
        /* <DEDUP_REMOVED lines=65> */
[----:B------:R-:W-:-:S02]  /*1e330*/  ISETP.GT.AND P5, PT, R13, 0x11, !P5 ;  /* 0x000000110d00780c */ /* 0x000fc40006fa4270 */
[----:B------:R-:W-:Y:S02]  /*1e340*/  ISETP.GT.AND P1, PT, R13, 0x39, !P1 ;  /* 0x000000390d00780c */ /* 0x000fe40004f24270 */
[----:B------:R-:W-:Y:S02]  /*1e350*/  FMNMX.FTZ R0, R160, R0, !PT ;  /* 0x00000000a0007209 */ /* 0x000fe40007810000 */
[C---:B------:R-:W-:Y:S02]  /*1e360*/  ISETP.LT.OR P1, PT, R14.reuse, 0x3a, P1 ;  /* 0x0000003a0e00780c */ /* 0x040fe40000f21670 */
[----:B------:R-:W-:Y:S02]  /*1e370*/  ISETP.LT.OR P5, PT, R14, 0x12, P5 ;  /* 0x000000120e00780c */ /* 0x000fe40002fa1670 */
[----:B------:R-:W-:Y:S02]  /*1e380*/  FSEL R151, R151, -INF , !P1 ;  /* 0xff80000097977808 */ /* 0x000fe40004800000 */
[----:B------:R-:W-:-:S02]  /*1e390*/  FMNMX.FTZ R0, R161, R0, !PT ;  /* 0x00000000a1007209 */ /* 0x000fc40007810000 */
[----:B------:R-:W-:Y:S02]  /*1e3a0*/  FSEL R131, R131, -INF , !P5 ;  /* 0xff80000083837808 */ /* 0x000fe40006800000 */
[C---:B------:R-:W-:Y:S02]  /*1e3b0*/  LOP3.LUT P1, RZ, R16.reuse, 0x80, RZ, 0xc0, !PT ;  /* 0x0000008010ff7812 */ /* 0x040fe4000782c0ff */
[----:B------:R-:W-:Y:S02]  /*1e3c0*/  LOP3.LUT P5, RZ, R16, 0x40, RZ, 0xc0, !PT ;  /* 0x0000004010ff7812 */ /* 0x000fe400078ac0ff */
[----:B------:R-:W-:Y:S02]  /*1e3d0*/  FMNMX.FTZ R0, R164, R0, !PT ;  /* 0x00000000a4007209 */ /* 0x000fe40007810000 */
[C---:B------:R-:W-:Y:S02]  /*1e3e0*/  ISETP.GT.AND P3, PT, R13.reuse, 0x9, !P3 ;  /* 0x000000090d00780c */ /* 0x040fe40005f64270 */
[----:B------:R-:W-:-:S02]  /*1e3f0*/  ISETP.GT.AND P4, PT, R13, 0x10, !P4 ;  /* 0x000000100d00780c */ /* 0x000fc40006784270 */
[C---:B------:R-:W-:Y:S02]  /*1e400*/  ISETP.GT.AND P1, PT, R13.reuse, 0x40, !P1 ;  /* 0x000000400d00780c */ /* 0x040fe40004f24270 */
[----:B------:R-:W-:Y:S02]  /*1e410*/  ISETP.GT.AND P5, PT, R13, 0x41, !P5 ;  /* 0x000000410d00780c */ /* 0x000fe40006fa4270 */
[----:B------:R-:W-:Y:S02]  /*1e420*/  FMNMX.FTZ R0, R165, R0, !PT ;  /* 0x00000000a5007209 */ /* 0x000fe40007810000 */
[C---:B------:R-:W-:Y:S02]  /*1e430*/  ISETP.LT.OR P3, PT, R14.reuse, 0xa, P3 ;  /* 0x0000000a0e00780c */ /* 0x040fe40001f61670 */
[C---:B------:R-:W-:Y:S01]  /*1e440*/  ISETP.LT.OR P4, PT, R14.reuse, 0x11, P4 ;  /* 0x000000110e00780c */ /* 0x040fe20002781670 */
[----:B------:R-:W0:Y:S01]  /*1e450*/  SHFL.BFLY PT, R2, R0, 0x2, 0x1f ;  /* 0x0c401f0000027f89 */ /* 0x000e2200000e0000 */
[----:B------:R-:W-:-:S02]  /*1e460*/  ISETP.LT.OR P1, PT, R14, 0x41, P1 ;  /* 0x000000410e00780c */ /* 0x000fc40000f21670 */
[----:B------:R-:W-:Y:S02]  /*1e470*/  FSEL R127, R127, -INF , !P3 ;  /* 0xff8000007f7f7808 */ /* 0x000fe40005800000 */
[----:B------:R-:W-:Y:S02]  /*1e480*/  FSEL R130, R130, -INF , !P4 ;  /* 0xff80000082827808 */ /* 0x000fe40006000000 */
        /* <DEDUP_REMOVED lines=10> */
[----:B0-----:R-:W-:Y:S01]  /*1e530*/  FMNMX.FTZ R2, R0, R2, !PT ;  /* 0x0000000200027209 */ /* 0x001fe20007810000 */
[----:B------:R-:W-:Y:S01]  /*1e540*/  IMAD.U32 R0, RZ, RZ, UR43 ;  /* 0x0000002bff007e24 */ /* 0x000fe2000f8e00ff */
[C---:B------:R-:W-:Y:S02]  /*1e550*/  LOP3.LUT P5, RZ, R16.reuse, 0x40000, RZ, 0xc0, !PT ;  /* 0x0004000010ff7812 */ /* 0x040fe400078ac0ff */
[----:B------:R-:W-:Y:S01]  /*1e560*/  LOP3.LUT R16, R16, 0xfffffffd, RZ, 0xc0, !PT ;  /* 0xfffffffd10107812 */ /* 0x000fe200078ec0ff */
[----:B------:R-:W0:Y:S01]  /*1e570*/  SHFL.BFLY PT, R4, R2, 0x1, 0x1f ;  /* 0x0c201f0002047f89 */ /* 0x000e2200000e0000 */
[C---:B------:R-:W-:Y:S02]  /*1e580*/  ISETP.GT.AND P5, PT, R13.reuse, 0x59, !P5 ;  /* 0x000000590d00780c */ /* 0x040fe40006fa4270 */
[----:B------:R-:W-:Y:S02]  /*1e590*/  ISETP.LT.OR P4, PT, R14, 0x49, P4 ;  /* 0x000000490e00780c */ /* 0x000fe40002781670 */
[----:B------:R-:W-:-:S02]  /*1e5a0*/  ISETP.GT.AND P6, PT, R13, 0x49, !P6 ;  /* 0x000000490d00780c */ /* 0x000fc400077c4270 */
[C---:B------:R-:W-:Y:S02]  /*1e5b0*/  ISETP.GT.AND P0, PT, R13.reuse, RZ, !P0 ;  /* 0x000000ff0d00720c */ /* 0x040fe40004704270 */
[C---:B------:R-:W-:Y:S02]  /*1e5c0*/  ISETP.GT.AND P3, PT, R13.reuse, 0x50, !P3 ;  /* 0x000000500d00780c */ /* 0x040fe40005f64270 */
[----:B------:R-:W-:Y:S02]  /*1e5d0*/  ISETP.LT.OR P0, PT, R14, 0x1, P0 ;  /* 0x000000010e00780c */ /* 0x000fe40000701670 */
[----:B------:R-:W-:Y:S02]  /*1e5e0*/  ISETP.GT.AND P2, PT, R13, 0x51, !P2 ;  /* 0x000000510d00780c */ /* 0x000fe40005744270 */
[----:B------:R-:W-:Y:S02]  /*1e5f0*/  @P5 LOP3.LUT R16, R16, 0x2, RZ, 0xfc, !PT ;  /* 0x0000000210105812 */ /* 0x000fe400078efcff */
[----:B------:R-:W-:-:S02]  /*1e600*/  FSEL R122, R122, -INF , !P0 ;  /* 0xff8000007a7a7808 */ /* 0x000fc40004000000 */
[C---:B------:R-:W-:Y:S02]  /*1e610*/  LOP3.LUT P5, RZ, R16.reuse, 0x800000, RZ, 0xc0, !PT ;  /* 0x0080000010ff7812 */ /* 0x040fe400078ac0ff */
[----:B------:R-:W-:Y:S02]  /*1e620*/  LOP3.LUT R16, R16, 0xfffffff7, RZ, 0xc0, !PT ;  /* 0xfffffff710107812 */ /* 0x000fe400078ec0ff */
[----:B------:R-:W-:Y:S02]  /*1e630*/  ISETP.LT.OR P5, PT, R14, 0x42, P5 ;  /* 0x000000420e00780c */ /* 0x000fe40002fa1670 */
[----:B0-----:R-:W-:Y:S02]  /*1e640*/  FMNMX.FTZ R4, R2, R4, !PT ;  /* 0x0000000402047209 */ /* 0x001fe40007810000 */
[----:B------:R-:W-:Y:S02]  /*1e650*/  ISETP.LT.OR P3, PT, R14, 0x51, P3 ;  /* 0x000000510e00780c */ /* 0x000fe40001f61670 */
[----:B------:R-:W-:Y:S01]  /*1e660*/  ISETP.GT.AND P1, PT, R13, 0x58, !P1 ;  /* 0x000000580d00780c */ /* 0x000fe20004f24270 */
[----:B------:R-:W-:Y:S01]  /*1e670*/  FMUL.FTZ R3, R4, R0 ;  /* 0x0000000004037220 */ /* 0x000fe20000410000 */
[----:B------:R-:W-:-:S02]  /*1e680*/  ISETP.LT.OR P2, PT, R14, 0x52, P2 ;  /* 0x000000520e00780c */ /* 0x000fc40001741670 */
[----:B------:R-:W-:Y:S02]  /*1e690*/  FSEL R162, R162, -INF , !P3 ;  /* 0xff800000a2a27808 */ /* 0x000fe40005800000 */
[----:B------:R-:W-:Y:S02]  /*1e6a0*/  ISETP.LT.OR P1, PT, R14, 0x59, P1 ;  /* 0x000000590e00780c */ /* 0x000fe40000f21670 */
[----:B------:R-:W-:Y:S02]  /*1e6b0*/  @P5 LOP3.LUT R16, R16, 0x8, RZ, 0xfc, !PT ;  /* 0x0000000810105812 */ /* 0x000fe400078efcff */
[----:B------:R-:W-:Y:S02]  /*1e6c0*/  FSEL R163, R163, -INF , !P2 ;  /* 0xff800000a3a37808 */ /* 0x000fe40005000000 */
[C---:B------:R-:W-:Y:S02]  /*1e6d0*/  LOP3.LUT P5, RZ, R16.reuse, 0x2, RZ, 0xc0, !PT ;  /* 0x0000000210ff7812 */ /* 0x040fe400078ac0ff */
[----:B------:R-:W-:-:S02]  /*1e6e0*/  LOP3.LUT R16, R16, 0xfffffffb, RZ, 0xc0, !PT ;  /* 0xfffffffb10107812 */ /* 0x000fc400078ec0ff */
[----:B------:R-:W-:Y:S02]  /*1e6f0*/  ISETP.LT.OR P5, PT, R14, 0x5a, P5 ;  /* 0x0000005a0e00780c */ /* 0x000fe40002fa1670 */
[----:B------:R-:W-:Y:S02]  /*1e700*/  @P4 LOP3.LUT R16, R16, 0x4, RZ, 0xfc, !PT ;  /* 0x0000000410104812 */ /* 0x000fe400078efcff */
[----:B------:R-:W-:Y:S02]  /*1e710*/  ISETP.LT.OR P4, PT, R14, 0x4a, P6 ;  /* 0x0000004a0e00780c */ /* 0x000fe40003781670 */
[----:B------:R-:W-:Y:S02]  /*1e720*/  FSETP.NEU.FTZ.AND P6, PT, R4, -INF , PT ;  /* 0xff8000000400780b */ /* 0x000fe40003fdd000 */
[----:B------:R-:W-:Y:S02]  /*1e730*/  LOP3.LUT R16, R16, 0xffbfffff, RZ, 0xc0, !PT ;  /* 0xffbfffff10107812 */ /* 0x000fe400078ec0ff */
[----:B------:R-:W-:-:S02]  /*1e740*/  FSEL R3, R3, RZ, P6 ;  /* 0x000000ff03037208 */ /* 0x000fc40003000000 */
[----:B------:R-:W-:Y:S02]  /*1e750*/  FSEL R2, R4, RZ, P6 ;  /* 0x000000ff04027208 */ /* 0x000fe40003000000 */
[----:B------:R-:W-:Y:S01]  /*1e760*/  FSEL R166, R166, -INF , !P1 ;  /* 0xff800000a6a67808 */ /* 0x000fe20004800000 */
[-CC-:B------:R-:W-:Y:S01]  /*1e770*/  FFMA.FTZ R120, R120, R0.reuse, -R3.reuse ;  /* 0x0000000078787223 */ /* 0x180fe20000010803 */
        /* <DEDUP_REMOVED lines=22> */
[-C--:B------:R-:W-:Y:S01]  /*1e8e0*/  FFMA.FTZ R165, R165, R0.reuse, -R3 ;  /* 0x00000000a5a57223 */ /* 0x080fe20000010803 */
[----:B------:R-:W-:Y:S01]  /*1e8f0*/  FMNMX.FTZ R3, R122, R9, !PT ;  /* 0x000000097a037209 */ /* 0x000fe20007810000 */
[----:B------:R-:W-:Y:S01]  /*1e900*/  FADD.FTZ R2, -R2, R10 ;  /* 0x0000000a02027221 */ /* 0x000fe20000010100 */
[----:B------:R-:W-:Y:S01]  /*1e910*/  @P4 LOP3.LUT R16, R16, 0x400000, RZ, 0xfc, !PT ;  /* 0x0040000010104812 */ /* 0x000fe200078efcff */
[----:B------:R-:W-:Y:S01]  /*1e920*/  MUFU.EX2 R120, R120 ;  /* 0x0000007800787308 */ /* 0x000fe20000000800 */
[----:B------:R-:W-:Y:S01]  /*1e930*/  FMNMX.FTZ R3, R123, R3, !PT ;  /* 0x000000037b037209 */ /* 0x000fe20007810000 */
[----:B------:R-:W-:Y:S01]  /*1e940*/  FMUL.FTZ R2, R2, R0 ;  /* 0x0000000002027220 */ /* 0x000fe20000410000 */
[----:B------:R-:W-:-:S02]  /*1e950*/  LOP3.LUT P4, RZ, R16, 0x8, RZ, 0xc0, !PT ;  /* 0x0000000810ff7812 */ /* 0x000fc4000788c0ff */
[----:B------:R-:W-:Y:S02]  /*1e960*/  FMNMX.FTZ R3, R126, R3, !PT ;  /* 0x000000037e037209 */ /* 0x000fe40007810000 */
[----:B------:R-:W-:Y:S01]  /*1e970*/  LOP3.LUT P6, RZ, R16, 0x4, RZ, 0xc0, !PT ;  /* 0x0000000410ff7812 */ /* 0x000fe200078cc0ff */
[----:B------:R-:W-:Y:S01]  /*1e980*/  MUFU.EX2 R121, R121 ;  /* 0x0000007900797308 */ /* 0x000fe20000000800 */
[----:B------:R-:W-:Y:S02]  /*1e990*/  FMNMX.FTZ R3, R127, R3, !PT ;  /* 0x000000037f037209 */ /* 0x000fe40007810000 */
[----:B------:R-:W-:Y:S02]  /*1e9a0*/  FSEL R155, R155, -INF , !P4 ;  /* 0xff8000009b9b7808 */ /* 0x000fe40006000000 */
[----:B------:R-:W-:Y:S02]  /*1e9b0*/  FMNMX.FTZ R3, R130, R3, !PT ;  /* 0x0000000382037209 */ /* 0x000fe40007810000 */
[----:B------:R-:W-:Y:S01]  /*1e9c0*/  LOP3.LUT P4, RZ, R16, 0x400000, RZ, 0xc0, !PT ;  /* 0x0040000010ff7812 */ /* 0x000fe2000788c0ff */
[----:B------:R-:W-:Y:S01]  /*1e9d0*/  MUFU.EX2 R124, R124 ;  /* 0x0000007c007c7308 */ /* 0x000fe20000000800 */
[----:B------:R-:W-:-:S02]  /*1e9e0*/  FMNMX.FTZ R3, R131, R3, !PT ;  /* 0x0000000383037209 */ /* 0x000fc40007810000 */
[----:B------:R-:W-:Y:S02]  /*1e9f0*/  FSEL R158, R158, -INF , !P6 ;  /* 0xff8000009e9e7808 */ /* 0x000fe40007000000 */
[----:B------:R-:W-:Y:S02]  /*1ea00*/  FMNMX.FTZ R3, R134, R3, !PT ;  /* 0x0000000386037209 */ /* 0x000fe40007810000 */
[----:B------:R-:W-:Y:S01]  /*1ea10*/  FSEL R159, R159, -INF , !P4 ;  /* 0xff8000009f9f7808 */ /* 0x000fe20006000000 */
[----:B------:R-:W-:Y:S01]  /*1ea20*/  MUFU.EX2 R125, R125 ;  /* 0x0000007d007d7308 */ /* 0x000fe20000000800 */
[----:B------:R-:W-:Y:S02]  /*1ea30*/  FMNMX.FTZ R3, R135, R3, !PT ;  /* 0x0000000387037209 */ /* 0x000fe40007810000 */
[----:B------:R-:W-:Y:S02]  /*1ea40*/  FSEL R167, R167, -INF , !P5 ;  /* 0xff800000a7a77808 */ /* 0x000fe40006800000 */
[----:B------:R-:W-:-:S02]  /*1ea50*/  FMNMX.FTZ R3, R138, R3, !PT ;  /* 0x000000038a037209 */ /* 0x000fc40007810000 */
[----:B------:R-:W-:Y:S01]  /*1ea60*/  LOP3.LUT P0, RZ, R16, 0x200000, RZ, 0xc0, !PT ;  /* 0x0020000010ff7812 */ /* 0x000fe2000780c0ff */
[----:B------:R-:W-:Y:S01]  /*1ea70*/  MUFU.EX2 R128, R128 ;  /* 0x0000008000807308 */ /* 0x000fe20000000800 */
[----:B------:R-:W-:-:S04]  /*1ea80*/  FMNMX.FTZ R3, R139, R3, !PT ;  /* 0x000000038b037209 */ /* 0x000fc80007810000 */
[----:B------:R-:W-:-:S03]  /*1ea90*/  FMNMX.FTZ R3, R142, R3, !PT ;  /* 0x000000038e037209 */ /* 0x000fc60007810000 */
        /* <DEDUP_REMOVED lines=19> */
[----:B------:R-:W-:-:S05]  /*1ebd0*/  FMNMX.FTZ R3, R167, R3, !PT ;  /* 0x00000003a7037209 */ /* 0x000fca0007810000 */
[----:B------:R-:W0:Y:S02]  /*1ebe0*/  SHFL.BFLY PT, R6, R3, 0x2, 0x1f ;  /* 0x0c401f0003067f89 */ /* 0x000e2400000e0000 */
        /* <DEDUP_REMOVED lines=16> */
[----:B------:R-:W-:Y:S01]  /*1ecf0*/  MUFU.EX2 R160, R160 ;  /* 0x000000a000a07308 */ /* 0x000fe20000000800 */
[-CC-:B------:R-:W-:Y:S01]  /*1ed00*/  FFMA.FTZ R122, R122, R0.reuse, -R13.reuse ;  /* 0x000000007a7a7223 */ /* 0x180fe2000001080d */
[-CC-:B------:R-:W-:Y:S01]  /*1ed10*/  FFMA.FTZ R123, R123, R0.reuse, -R13.reuse ;  /* 0x000000007b7b7223 */ /* 0x180fe2000001080d */
[-C--:B------:R-:W-:Y:S01]  /*1ed20*/  FMUL.FTZ R9, R9, R0.reuse ;  /* 0x0000000009097220 */ /* 0x080fe20000410000 */
        /* <DEDUP_REMOVED lines=19> */
[--C-:B------:R-:W-:Y:S01]  /*1ee60*/  FFMA.FTZ R159, R159, R0, -R13.reuse ;  /* 0x000000009f9f7223 */ /* 0x100fe2000001080d */
[----:B------:R-:W1:Y:S01]  /*1ee70*/  MUFU.EX2 R2, R9 ;  /* 0x0000000900027308 */ /* 0x000e620000000800 */
[----:B0-----:R-:W-:Y:S01]  /*1ee80*/  FFMA.FTZ R8, R6, R8, R120 ;  /* 0x0000000806087223 */ /* 0x001fe20000010078 */
[-CC-:B------:R-:W-:Y:S01]  /*1ee90*/  FFMA.FTZ R162, R162, R0.reuse, -R13.reuse ;  /* 0x00000000a2a27223 */ /* 0x180fe2000001080d */
[-CC-:B------:R-:W-:Y:S01]  /*1eea0*/  FFMA.FTZ R163, R163, R0.reuse, -R13.reuse ;  /* 0x00000000a3a37223 */ /* 0x180fe2000001080d */
[-CC-:B------:R-:W-:Y:S01]  /*1eeb0*/  FFMA.FTZ R166, R166, R0.reuse, -R13.reuse ;  /* 0x00000000a6a67223 */ /* 0x180fe2000001080d */
[----:B------:R-:W-:Y:S01]  /*1eec0*/  FADD.FTZ R8, R121, R8 ;  /* 0x0000000879087221 */ /* 0x000fe20000010000 */
[----:B------:R-:W-:-:S02]  /*1eed0*/  FFMA.FTZ R13, R167, R0, -R13 ;  /* 0x00000000a70d7223 */ /* 0x000fc4000001080d */
[----:B------:R-:W0:Y:S08]  /*1eee0*/  MUFU.EX2 R123, R123 ;  /* 0x0000007b007b7308 */ /* 0x000e300000000800 */
[----:B------:R-:W2:Y:S01]  /*1eef0*/  MUFU.EX2 R126, R126 ;  /* 0x0000007e007e7308 */ /* 0x000ea20000000800 */
[----:B-1----:R-:W-:-:S07]  /*1ef00*/  FFMA.FTZ R7, R2, R7, R122 ;  /* 0x0000000702077223 */ /* 0x002fce000001007a */
        /* <DEDUP_REMOVED lines=38> */
[----:B------:R-:W-:-:S06]  /*1f170*/  FADD.FTZ R7, R160, R7 ;  /* 0x00000007a0077221 */ /* 0x000fcc0000010000 */
        /* <DEDUP_REMOVED lines=28> */
[----:B0-----:R-:W-:-:S03]  /*1f340*/  FADD.FTZ R8, R165, R7 ;  /* 0x00000007a5087221 */ /* 0x001fc60000010000 */
[----:B--2---:R-:W-:Y:S01]  /*1f350*/  FADD.FTZ R7, R13, R9 ;  /* 0x000000090d077221 */ /* 0x004fe20000010000 */
[----:B------:R-:W-:Y:S06]  /*1f360*/  @!P0 BRA `(.L_x_1825) ;  /* 0x0000000000048947 */ /* 0x000fec0003800000 */
[----:B------:R-:W-:Y:S01]  /*1f370*/  BPT.TRAP 0x1 ;  /* 0x000000040000795c */ /* 0x000fe20000300000 */
.L_x_1825:
[----:B------:R-:W2:Y:S01]  /*1f380*/  LDL R9, [R1+0x40] ;  /* 0x0000400001097983 */ /* 0x000ea20000100800 */
[----:B------:R-:W-:Y:S01]  /*1f390*/  VIADD R11, R11, 0x30860 ;  /* 0x000308600b0b7836 */ /* 0x000fe20000000000 */
[----:B------:R-:W-:Y:S01]  /*1f3a0*/  F2FP.F16.F32.PACK_AB R188, R121, R120 ;  /* 0x0000007879bc723e */ /* 0x000fe200000000ff */
[----:B------:R-:W-:Y:S01]  /*1f3b0*/  IMAD.MOV.U32 R10, RZ, RZ, R4 ;  /* 0x000000ffff0a7224 */ /* 0x000fe200078e0004 */
[----:B------:R-:W-:Y:S02]  /*1f3c0*/  F2FP.F16.F32.PACK_AB R189, R123, R122 ;  /* 0x0000007a7bbd723e */ /* 0x000fe400000000ff */
        /* <DEDUP_REMOVED lines=25> */
[----:B------:R-:W-:Y:S02]  /*1f560*/  MOV R12, R194 ;  /* 0x000000c2000c7202 */ /* 0x000fe40000000f00 */
[C---:B--2---:R-:W-:Y:S01]  /*1f570*/  ISETP.GT.AND P1, PT, R5.reuse, R9, PT ;  /* 0x000000090500720c */ /* 0x044fe20003f24270 */
[----:B------:R-:W-:Y:S02]  /*1f580*/  VIADD R5, R5, 0xffffffff ;  /* 0xffffffff05057836 */ /* 0x000fe40000000000 */
[----:B------:R-:W-:-:S10]  /*1f590*/  IMAD.MOV.U32 R9, RZ, RZ, R3 ;  /* 0x000000ffff097224 */ /* 0x000fd400078e0003 */
[----:B------:R-:W-:Y:S05]  /*1f5a0*/  @P1 BRA `(.L_x_1826) ;  /* 0xffffffc800441947 */ /* 0x000fea000383ffff */
.L_x_1805:
[----:B------:R-:W-:Y:S05]  /*1f5b0*/  BSYNC B0 ;  /* 0x0000000000007941 */ /* 0x000fea0003800000 */
.L_x_1804:
        /* <DEDUP_REMOVED lines=99> */
.L_x_1827:
[----:B------:R-:W-:Y:S01]  /*1fbf0*/  IMAD R6, R194, 0x8, R17 ;  /* 0x00000008c2067824 */ /* 0x000fe200078e0211 */
[----:B------:R-:W-:-:S04]  /*1fc00*/  SHF.L.U32 R5, R197, 0x1f, RZ ;  /* 0x0000001fc5057819 */ /* 0x000fc800000006ff */
[----:B------:R0:W1:Y:S01]  /*1fc10*/  SYNCS.PHASECHK.TRANS64.TRYWAIT P1, [R6+URZ+0x30850], R5 ;  /* 0x03085005060075a7 */ /* 0x000062000802017f */
[----:B------:R-:W-:Y:S05]  /*1fc20*/  @!P0 BRA `(.L_x_1828) ;  /* 0x0000000000048947 */ /* 0x000fea0003800000 */
[----:B------:R-:W-:Y:S01]  /*1fc30*/  BPT.TRAP 0x1 ;  /* 0x000000040000795c */ /* 0x000fe20000300000 */
.L_x_1828:
        /* <DEDUP_REMOVED lines=9> */
.L_x_1830:
[----:B------:R-:W-:Y:S05]  /*1fcd0*/  BSYNC B0 ;  /* 0x0000000000007941 */ /* 0x000fea0003800000 */
.L_x_1829:
[----:B------:R-:W-:Y:S01]  /*1fce0*/  IMAD.MOV.U32 R10, RZ, RZ, R2 ;  /* 0x000000ffff0a7224 */ /* 0x000fe200078e0002 */
[----:B------:R-:W-:Y:S01]  /*1fcf0*/  WARPGROUP.ARRIVE ;  /* 0x00000000000079c5 */ /* 0x000fe20000000000 */
[----:B------:R-:W-:Y:S01]  /*1fd00*/  IMAD.MOV.U32 R11, RZ, RZ, 0x40000040 ;  /* 0x40000040ff0b7424 */ /* 0x000fe200078e00ff */
[----:B01----:R-:W0:Y:S01]  /*1fd10*/  SHFL.BFLY PT, R5, R8, 0x2, 0x1f ;  /* 0x0c401f0008057f89 */ /* 0x003e2200000e0000 */
[----:B------:R-:W-:Y:S01]  /*1fd20*/  IMAD.MOV.U32 R126, RZ, RZ, -0x800000 ;  /* 0xff800000ff7e7424 */ /* 0x000fe200078e00ff */
[----:B------:R-:W-:Y:S01]  /*1fd30*/  R2UR UR6, R10 ;  /* 0x000000000a0672ca */ /* 0x000fe200000e0000 */
[----:B------:R-:W-:Y:S01]  /*1fd40*/  VIADD R10, R2, 0x80 ;  /* 0x00000080020a7836 */ /* 0x000fe20000000000 */
[----:B------:R-:W-:Y:S01]  /*1fd50*/  R2UR UR7, R11 ;  /* 0x000000000b0772ca */ /* 0x000fe200000e0000 */
[----:B------:R-:W-:Y:S01]  /*1fd60*/  IMAD.MOV.U32 R11, RZ, RZ, 0x40000040 ;  /* 0x40000040ff0b7424 */ /* 0x000fe200078e00ff */
[----:B------:R-:W-:-:S11]  /*1fd70*/  MOV R127, 0xff800000 ;  /* 0xff800000007f7802 */ /* 0x000fd60000000f00 */
        /* <DEDUP_REMOVED lines=27> */
[----:B------:R-:W0:Y:S01]  /*1ff30*/  SHFL.BFLY PT, R2, R7, 0x2, 0x1f ;  /* 0x0c401f0007027f89 */ /* 0x000e2200000e0000 */
[----:B------:R-:W-:Y:S02]  /*1ff40*/  WARPGROUP.DEPBAR.LE gsb0, 0x0 ;  /* 0x00008000000079c5 */ /* 0x000fe40000010000 */
[----:B------:R-:W-:-:S12]  /*1ff50*/  WARPGROUP.ARRIVE ;  /* 0x00000000000079c5 */ /* 0x000fd80000000000 */
[----:B------:R-:W-:Y:S01]  /*1ff60*/  HGMMA.64x192x16.F32 R24, R172, gdesc[UR4].tnspB, R24, gsb0 ;  /* 0x42e00004ac187df0 */ /* 0x000fe20008000818 */
[----:B------:R-:W-:Y:S01]  /*1ff70*/  R2UR UR6, R10 ;  /* 0x000000000a0672ca */ /* 0x000fe200000e0000 */
[----:B0-----:R-:W-:Y:S01]  /*1ff80*/  FADD.FTZ R10, R2, R7 ;  /* 0x00000007020a7221 */ /* 0x001fe20000010000 */
[----:B------:R-:W-:Y:S01]  /*1ff90*/  R2UR UR7, R11 ;  /* 0x000000000b0772ca */ /* 0x000fe200000e0000 */
[----:B------:R-:W0:Y:S04]  /*1ffa0*/  SHFL.BFLY PT, R2, R9, 0x1, 0x1f ;  /* 0x0c201f0009027f89 */ /* 0x000e2800000e0000 */
[----:B------:R-:W1:Y:S01]  /*1ffb0*/  SHFL.BFLY PT, R5, R10, 0x1, 0x1f ;  /* 0x0c201f000a057f89 */ /* 0x000e6200000e0000 */
[----:B0-----:R-:W-:Y:S01]  /*1ffc0*/  FADD.FTZ R12, R9, R2 ;  /* 0x00000002090c7221 */ /* 0x001fe20000010000 */
[----:B------:R-:W-:-:S02]  /*1ffd0*/  IMAD.MOV.U32 R2, RZ, RZ, RZ ;  /* 0x000000ffff027224 */ /* 0x000fc400078e00ff */
[----:B-1----:R-:W-:Y:S02]  /*1ffe0*/  FADD.FTZ R13, R10, R5 ;  /* 0x000000050a0d7221 */ /* 0x002fe40000010000 */
[----:B------:R-:W-:Y:S01]  /*1fff0*/  FSETP.NE.FTZ.AND P1, PT, R12, RZ, PT ;  /* 0x000000ff0c00720b */ /* 0x000fe20003f35000 */
[----:B------:R-:W-:Y:S02]  /*20000*/  IMAD.MOV.U32 R5, RZ, RZ, RZ ;  /* 0x000000ffff057224 */ /* 0x000fe400078e00ff */
[----:B------:R-:W-:-:S10]  /*20010*/  FSETP.NE.FTZ.AND P2, PT, R13, RZ, PT ;  /* 0x000000ff0d00720b */ /* 0x000fd40003f55000 */
[----:B------:R-:W0:Y:S01]  /*20020*/  @P1 MUFU.LG2 R11, R12 ;  /* 0x0000000c000b1308 */ /* 0x000e220000000c00 */
[C---:B------:R-:W-:Y:S02]  /*20030*/  @P1 FMUL.FTZ R7, R0.reuse, 0.69314718246459960938 ;  /* 0x3f31721800071820 */ /* 0x040fe40000410000 */
[----:B------:R-:W-:-:S05]  /*20040*/  @P2 FMUL.FTZ R9, R0, 0.69314718246459960938 ;  /* 0x3f31721800092820 */ /* 0x000fca0000410000 */
        /* <DEDUP_REMOVED lines=13> */
.L_x_1832:
[----:B------:R-:W2:Y:S01]  /*20120*/  LDL.LU R3, [R1+0x50] ;  /* 0x0000500001037983 */ /* 0x000ea20000300800 */
[----:B------:R-:W-:Y:S02]  /*20130*/  VIADD R6, R6, 0x30860 ;  /* 0x0003086006067836 */ /* 0x000fe40000000000 */
[-C--:B------:R-:W-:Y:S01]  /*20140*/  FMUL.FTZ R124, R24, R5.reuse ;  /* 0x00000005187c7220 */ /* 0x080fe20000410000 */
[----:B------:R-:W-:Y:S02]  /*20150*/  VIADD R194, R194, 0x1 ;  /* 0x00000001c2c27836 */ /* 0x000fe40000000000 */
[-C--:B------:R-:W-:Y:S01]  /*20160*/  FMUL.FTZ R125, R25, R5.reuse ;  /* 0x00000005197d7220 */ /* 0x080fe20000410000 */
[-C--:B------:R-:W-:Y:S01]  /*20170*/  FMUL.FTZ R122, R28, R5.reuse ;  /* 0x000000051c7a7220 */ /* 0x080fe20000410000 */
[----:B------:R-:W-:Y:S01]  /*20180*/  PRMT R6, R205, 0x654, R6 ;  /* 0x00000654cd067816 */ /* 0x000fe20000000006 */
[-C--:B------:R-:W-:Y:S01]  /*20190*/  FMUL.FTZ R123, R29, R5.reuse ;  /* 0x000000051d7b7220 */ /* 0x080fe20000410000 */
[----:B------:R-:W-:Y:S01]  /*201a0*/  ISETP.NE.AND P1, PT, R194, 0x2, PT ;  /* 0x00000002c200780c */ /* 0x000fe20003f25270 */
[-C--:B------:R-:W-:Y:S01]  /*201b0*/  FMUL.FTZ R32, R32, R5.reuse ;  /* 0x0000000520207220 */ /* 0x080fe20000410000 */
[----:B------:R1:W-:Y:S01]  /*201c0*/  SYNCS.ARRIVE.TRANS64.RED.A1T0 RZ, [R6+URZ], RZ ;  /* 0x000000ff06ff79a7 */ /* 0x0003e2000810043f */
[-C--:B------:R-:W-:Y:S01]  /*201d0*/  FMUL.FTZ R33, R33, R5.reuse ;  /* 0x0000000521217220 */ /* 0x080fe20000410000 */
[----:B------:R-:W-:Y:S01]  /*201e0*/  SEL R0, RZ, 0x1, P1 ;  /* 0x00000001ff007807 */ /* 0x000fe20000800000 */
        /* <DEDUP_REMOVED lines=92> */
[----:B------:R-:W-:Y:S01]  /*207b0*/  SEL R194, R194, RZ, P1 ;  /* 0x000000ffc2c27207 */ /* 0x000fe20000800000 */
[----:B--2---:R-:W-:-:S05]  /*207c0*/  VIADD R3, R3, 0x1 ;  /* 0x0000000103037836 */ /* 0x004fca0000000000 */
[----:B------:R1:W-:Y:S02]  /*207d0*/  STL [R1+0x50], R3 ;  /* 0x0000500301007387 */ /* 0x0003e40000100800 */
.L_x_1685:
[----:B------:R-:W0:Y:S08]  /*207e0*/  S2UR UR4, SR_CgaCtaId ;  /* 0x00000000000479c3 */ /* 0x000e300000008800 */
[----:B------:R-:W-:Y:S01]  /*207f0*/  BAR.SYNC.DEFER_BLOCKING 0x5, 0x180 ;  /* 0x0146000000007b1d */ /* 0x000fe20000010000 */
[----:B------:R-:W-:-:S05]  /*20800*/  MOV R0, 0x400 ;  /* 0x0000040000007802 */ /* 0x000fca0000000f00 */
[----:B------:R-:W-:Y:S01]  /*20810*/  BSSY B0, `(.L_x_1833) ;  /* 0x00003d7000007945 */ /* 0x000fe20003800000 */
[----:B0-----:R-:W-:-:S05]  /*20820*/  IMAD.U32 R205, RZ, RZ, UR4 ;  /* 0x00000004ffcd7e24 */ /* 0x001fca000f8e00ff */
[----:B------:R-:W-:-:S05]  /*20830*/  LEA R17, R205, R0, 0x18 ;  /* 0x00000000cd117211 */ /* 0x000fca00078ec0ff */
[----:B------:R0:W2:Y:S01]  /*20840*/  LDS.128 R24, [R17+0x308d0] ;  /* 0x0308d00011187984 */ /* 0x0000a20000000c00 */
[----:B------:R-:W-:Y:S06]  /*20850*/  BAR.ARV 0x4, 0x180 ;  /* 0x0106000000007b1d */ /* 0x000fec0000002000 */
[----:B------:R-:W-:Y:S05]  /*20860*/  @P0 BRA `(.L_x_1834) ;  /* 0x0000002c00d80947 */ /* 0x000fea0003800000 */
[----:B------:R-:W3:Y:S01]  /*20870*/  LDL R4, [R1+0x64] ;  /* 0x0000640001047983 */ /* 0x000ee20000100800 */
[----:B------:R-:W4:Y:S01]  /*20880*/  S2R R0, SR_SWINHI ;  /* 0x0000000000007919 */ /* 0x000f220000002f00 */
[----:B-1----:R-:W-:Y:S01]  /*20890*/  F2FP.F16.F32.PACK_AB R6, R123, R122 ;  /* 0x0000007a7b06723e */ /* 0x002fe200000000ff */
[----:B------:R-:W-:Y:S01]  /*208a0*/  ULDC.64 UR4, c[0x0][0xc00] ;  /* 0x0003000000047ab9 */ /* 0x000fe20000000a00 */
[----:B------:R-:W-:Y:S01]  /*208b0*/  F2FP.F16.F32.PACK_AB R7, R121, R120 ;  /* 0x000000787907723e */ /* 0x000fe200000000ff */
[----:B------:R-:W2:Y:S01]  /*208c0*/  LDL.LU R144, [R1+0x48] ;  /* 0x0000480001907983 */ /* 0x000ea20000300800 */
[----:B------:R-:W-:-:S03]  /*208d0*/  ULDC.64 UR6, c[0x0][0xc08] ;  /* 0x0003020000067ab9 */ /* 0x000fc60000000a00 */
[----:B------:R-:W2:Y:S04]  /*208e0*/  LDL.LU R143, [R1+0x4c] ;  /* 0x00004c00018f7983 */ /* 0x000ea80000300800 */
[----:B------:R-:W2:Y:S04]  /*208f0*/  LDL R142, [R1+0x44] ;  /* 0x00004400018e7983 */ /* 0x000ea80000100800 */
[----:B------:R-:W2:Y:S04]  /*20900*/  LDL R141, [R1+0x38] ;  /* 0x00003800018d7983 */ /* 0x000ea80000100800 */
[----:B------:R-:W2:Y:S01]  /*20910*/  LDL R140, [R1+0x54] ;  /* 0x00005400018c7983 */ /* 0x000ea20000100800 */
[----:B------:R-:W-:-:S02]  /*20920*/  MOV R2, R17 ;  /* 0x0000001100027202 */ /* 0x000fc40000000f00 */
[----:B----4-:R-:W-:Y:S01]  /*20930*/  MOV R3, R0 ;  /* 0x0000000000037202 */ /* 0x010fe20000000f00 */
[----:B------:R-:W-:Y:S02]  /*20940*/  BAR.SYNC.DEFER_BLOCKING 0x1, 0x100 ;  /* 0x0044000000007b1d */ /* 0x000fe40000010000 */
[----:B---3--:R-:W-:-:S03]  /*20950*/  IMAD.WIDE R28, R4, 0x2, R2 ;  /* 0x00000002041c7825 */ /* 0x008fc600078e0202 */
[----:B------:R-:W-:-:S04]  /*20960*/  LOP3.LUT R5, R28, 0x380, RZ, 0xc0, !PT ;  /* 0x000003801c057812 */ /* 0x000fc800078ec0ff */
[----:B------:R-:W-:Y:S02]  /*20970*/  SHF.R.U64 R5, R5, 0x3, RZ ;  /* 0x0000000305057819 */ /* 0x000fe400000012ff */
[----:B------:R-:W-:Y:S02]  /*20980*/  IADD3 R11, P2, R28, 0x20, RZ ;  /* 0x000000201c0b7810 */ /* 0x000fe40007f5e0ff */
[----:B------:R-:W-:Y:S01]  /*20990*/  LOP3.LUT R4, R5, R28, RZ, 0x3c, !PT ;  /* 0x0000001c05047212 */ /* 0x000fe200078e3cff */
[----:B------:R-:W-:Y:S01]  /*209a0*/  IMAD.MOV.U32 R5, RZ, RZ, R29 ;  /* 0x000000ffff057224 */ /* 0x000fe200078e001d */
[----:B------:R-:W-:-:S04]  /*209b0*/  LOP3.LUT R10, R11, 0x380, RZ, 0xc0, !PT ;  /* 0x000003800b0a7812 */ /* 0x000fc800078ec0ff */
[----:B------:R-:W-:Y:S02]  /*209c0*/  MOV R0, R4 ;  /* 0x0000000400007202 */ /* 0x000fe40000000f00 */
[----:B------:R-:W-:Y:S02]  /*209d0*/  SHF.R.U64 R10, R10, 0x3, RZ ;  /* 0x000000030a0a7819 */ /* 0x000fe400000012ff */
[----:B------:R-:W-:Y:S02]  /*209e0*/  F2FP.F16.F32.PACK_AB R4, R125, R124 ;  /* 0x0000007c7d04723e */ /* 0x000fe400000000ff */
[----:B------:R-:W-:Y:S02]  /*209f0*/  F2FP.F16.F32.PACK_AB R5, R21, R20 ;  /* 0x000000141505723e */ /* 0x000fe400000000ff */
[C---:B------:R-:W-:Y:S02]  /*20a00*/  IADD3 R13, P1, R28.reuse, 0x40, RZ ;  /* 0x000000401c0d7810 */ /* 0x040fe40007f3e0ff */
[----:B------:R-:W-:-:S02]  /*20a10*/  IADD3 R15, P6, R28, 0x60, RZ ;  /* 0x000000601c0f7810 */ /* 0x000fc40007fde0ff */
[----:B------:R-:W-:Y:S01]  /*20a20*/  IADD3 R30, P5, R28, 0x4000, RZ ;  /* 0x000040001c1e7810 */ /* 0x000fe20007fbe0ff */
[----:B------:R1:W-:Y:S01]  /*20a30*/  STSM.16.M88.4 [R0], R4 ;  /* 0x0000000400007844 */ /* 0x0003e20000000200 */
[----:B------:R-:W-:Y:S01]  /*20a40*/  LOP3.LUT R10, R10, R11, RZ, 0x3c, !PT ;  /* 0x0000000b0a0a7212 */ /* 0x000fe200078e3cff */
[----:B------:R-:W-:Y:S01]  /*20a50*/  IMAD.X R11, RZ, RZ, R29, P2 ;  /* 0x000000ffff0b7224 */ /* 0x000fe200010e061d */
[----:B------:R-:W-:Y:S02]  /*20a60*/  LOP3.LUT R12, R13, 0x380, RZ, 0xc0, !PT ;  /* 0x000003800d0c7812 */ /* 0x000fe400078ec0ff */
[----:B------:R-:W-:Y:S02]  /*20a70*/  LOP3.LUT R14, R15, 0x380, RZ, 0xc0, !PT ;  /* 0x000003800f0e7812 */ /* 0x000fe400078ec0ff */
[----:B------:R-:W-:Y:S02]  /*20a80*/  LOP3.LUT R31, R30, 0x380, RZ, 0xc0, !PT ;  /* 0x000003801e1f7812 */ /* 0x000fe400078ec0ff */
[----:B------:R-:W-:-:S02]  /*20a90*/  IADD3 R8, P3, R28, 0x4060, RZ ;  /* 0x000040601c087810 */ /* 0x000fc40007f7e0ff */
[----:B------:R-:W-:Y:S02]  /*20aa0*/  SHF.R.U64 R12, R12, 0x3, RZ ;  /* 0x000000030c0c7819 */ /* 0x000fe400000012ff */
[----:B-1----:R-:W-:Y:S02]  /*20ab0*/  IADD3 R4, P2, R28, 0x8000, RZ ;  /* 0x000080001c047810 */ /* 0x002fe40007f5e0ff */
[----:B------:R-:W-:Y:S02]  /*20ac0*/  SHF.R.U64 R14, R14, 0x3, RZ ;  /* 0x000000030e0e7819 */ /* 0x000fe400000012ff */
[----:B------:R-:W-:Y:S02]  /*20ad0*/  LOP3.LUT R5, R4, 0x380, RZ, 0xc0, !PT ;  /* 0x0000038004057812 */ /* 0x000fe400078ec0ff */
[----:B------:R-:W-:Y:S02]  /*20ae0*/  SHF.R.U64 R31, R31, 0x3, RZ ;  /* 0x000000031f1f7819 */ /* 0x000fe400000012ff */
[----:B------:R-:W-:-:S02]  /*20af0*/  LOP3.LUT R9, R8, 0x380, RZ, 0xc0, !PT ;  /* 0x0000038008097812 */ /* 0x000fc400078ec0ff */
[----:B-----5:R-:W-:Y:S02]  /*20b00*/  IADD3 R134, P0, R28, 0x4020, RZ ;  /* 0x000040201c867810 */ /* 0x020fe40007f1e0ff */
[----:B------:R-:W-:Y:S01]  /*20b10*/  LOP3.LUT R12, R12, R13, RZ, 0x3c, !PT ;  /* 0x0000000d0c0c7212 */ /* 0x000fe200078e3cff */
[--C-:B------:R-:W-:Y:S01]  /*20b20*/  IMAD.X R13, RZ, RZ, R29.reuse, P1 ;  /* 0x000000ffff0d7224 */ /* 0x100fe200008e061d */
[----:B------:R-:W-:Y:S01]  /*20b30*/  LOP3.LUT R14, R14, R15, RZ, 0x3c, !PT ;  /* 0x0000000f0e0e7212 */ /* 0x000fe200078e3cff */
[----:B------:R-:W-:Y:S01]  /*20b40*/  IMAD.X R15, RZ, RZ, R29, P6 ;  /* 0x000000ffff0f7224 */ /* 0x000fe200030e061d */
[----:B------:R-:W-:Y:S02]  /*20b50*/  IADD3 R136, P4, R28, 0x4040, RZ ;  /* 0x000040401c887810 */ /* 0x000fe40007f9e0ff */
[----:B------:R-:W-:Y:S02]  /*20b60*/  SHF.R.U64 R5, R5, 0x3, RZ ;  /* 0x0000000305057819 */ /* 0x000fe400000012ff */
[----:B------:R-:W-:-:S02]  /*20b70*/  LOP3.LUT R30, R31, R30, RZ, 0x3c, !PT ;  /* 0x0000001e1f1e7212 */ /* 0x000fc400078e3cff */
[----:B------:R-:W-:Y:S02]  /*20b80*/  SHF.R.U64 R9, R9, 0x3, RZ ;  /* 0x0000000309097819 */ /* 0x000fe400000012ff */
[----:B------:R-:W-:Y:S02]  /*20b90*/  IADD3.X R31, RZ, R29, RZ, P5, !PT ;  /* 0x0000001dff1f7210 */ /* 0x000fe40002ffe4ff */
[----:B------:R-:W-:Y:S02]  /*20ba0*/  LOP3.LUT R135, R134, 0x380, RZ, 0xc0, !PT ;  /* 0x0000038086877812 */ /* 0x000fe400078ec0ff */
[C---:B------:R-:W-:Y:S02]  /*20bb0*/  IADD3 R130, P1, R28.reuse, 0x8020, RZ ;  /* 0x000080201c827810 */ /* 0x040fe40007f3e0ff */
[C---:B------:R-:W-:Y:S02]  /*20bc0*/  IADD3 R132, P6, R28.reuse, 0x8040, RZ ;  /* 0x000080401c847810 */ /* 0x040fe40007fde0ff */
[----:B------:R-:W-:-:S02]  /*20bd0*/  IADD3 R128, P5, R28, 0x8060, RZ ;  /* 0x000080601c807810 */ /* 0x000fc40007fbe0ff */
[----:B------:R-:W-:Y:S02]  /*20be0*/  LOP3.LUT R137, R136, 0x380, RZ, 0xc0, !PT ;  /* 0x0000038088897812 */ /* 0x000fe400078ec0ff */
[----:B------:R-:W-:Y:S01]  /*20bf0*/  LOP3.LUT R4, R5, R4, RZ, 0x3c, !PT ;  /* 0x0000000405047212 */ /* 0x000fe200078e3cff */
[--C-:B------:R-:W-:Y:S01]  /*20c00*/  IMAD.X R5, RZ, RZ, R29.reuse, P2 ;  /* 0x000000ffff057224 */ /* 0x100fe200010e061d */
[----:B------:R-:W-:Y:S01]  /*20c10*/  LOP3.LUT R8, R9, R8, RZ, 0x3c, !PT ;  /* 0x0000000809087212 */ /* 0x000fe200078e3cff */
[----:B------:R-:W-:Y:S01]  /*20c20*/  IMAD.X R9, RZ, RZ, R29, P3 ;  /* 0x000000ffff097224 */ /* 0x000fe200018e061d */
[----:B------:R-:W-:Y:S02]  /*20c30*/  MOV R28, R12 ;  /* 0x0000000c001c7202 */ /* 0x000fe40000000f00 */
[----:B------:R-:W-:Y:S02]  /*20c40*/  MOV R139, R14 ;  /* 0x0000000e008b7202 */ /* 0x000fe40000000f00 */
[----:B------:R-:W-:-:S02]  /*20c50*/  SHF.R.U64 R135, R135, 0x3, RZ ;  /* 0x0000000387877819 */ /* 0x000fc400000012ff */
[----:B------:R-:W-:Y:S02]  /*20c60*/  LOP3.LUT R131, R130, 0x380, RZ, 0xc0, !PT ;  /* 0x0000038082837812 */ /* 0x000fe400078ec0ff */
[----:B------:R-:W-:Y:S02]  /*20c70*/  LOP3.LUT R133, R132, 0x380, RZ, 0xc0, !PT ;  /* 0x0000038084857812 */ /* 0x000fe400078ec0ff */
[----:B------:R-:W-:Y:S02]  /*20c80*/  LOP3.LUT R129, R128, 0x380, RZ, 0xc0, !PT ;  /* 0x0000038080817812 */ /* 0x000fe400078ec0ff */
[----:B------:R-:W-:Y:S02]  /*20c90*/  MOV R10, R10 ;  /* 0x0000000a000a7202 */ /* 0x000fe40000000f00 */
[----:B------:R-:W-:Y:S02]  /*20ca0*/  F2FP.F16.F32.PACK_AB R12, R33, R32 ;  /* 0x00000020210c723e */ /* 0x000fe400000000ff */
[----:B------:R-:W-:-:S02]  /*20cb0*/  F2FP.F16.F32.PACK_AB R13, R35, R34 ;  /* 0x00000022230d723e */ /* 0x000fc400000000ff */
[----:B------:R-:W-:Y:S02]  /*20cc0*/  F2FP.F16.F32.PACK_AB R14, R37, R36 ;  /* 0x00000024250e723e */ /* 0x000fe400000000ff */
[----:B------:R-:W-:Y:S02]  /*20cd0*/  F2FP.F16.F32.PACK_AB R15, R39, R38 ;  /* 0x00000026270f723e */ /* 0x000fe400000000ff */
[----:B------:R-:W-:Y:S02]  /*20ce0*/  SHF.R.U64 R137, R137, 0x3, RZ ;  /* 0x0000000389897819 */ /* 0x000fe400000012ff */
[----:B--2---:R-:W-:Y:S01]  /*20cf0*/  MOV R24, R4 ;  /* 0x0000000400187202 */ /* 0x004fe20000000f00 */
[----:B------:R1:W-:Y:S01]  /*20d00*/  STSM.16.M88.4 [R10], R12 ;  /* 0x0000000c0a007844 */ /* 0x0003e20000000200 */
[----:B------:R-:W-:Y:S01]  /*20d10*/  LOP3.LUT R134, R135, R134, RZ, 0x3c, !PT ;  /* 0x0000008687867212 */ /* 0x000fe200078e3cff */
[----:B------:R-:W-:Y:S01]  /*20d20*/  IMAD.X R135, RZ, RZ, R29, P0 ;  /* 0x000000ffff877224 */ /* 0x000fe200000e061d */
[----:B------:R-:W-:-:S02]  /*20d30*/  SHF.R.U64 R131, R131, 0x3, RZ ;  /* 0x0000000383837819 */ /* 0x000fc400000012ff */
[----:B------:R-:W-:Y:S02]  /*20d40*/  SHF.R.U64 R133, R133, 0x3, RZ ;  /* 0x0000000385857819 */ /* 0x000fe400000012ff */
[----:B------:R-:W-:Y:S02]  /*20d50*/  SHF.R.U64 R129, R129, 0x3, RZ ;  /* 0x0000000381817819 */ /* 0x000fe400000012ff */
[----:B------:R-:W-:Y:S02]  /*20d60*/  F2FP.F16.F32.PACK_AB R4, R41, R40 ;  /* 0x000000282904723e */ /* 0x000fe400000000ff */
[----:B------:R-:W-:Y:S02]  /*20d70*/  F2FP.F16.F32.PACK_AB R5, R43, R42 ;  /* 0x0000002a2b05723e */ /* 0x000fe400000000ff */
[----:B------:R-:W-:Y:S02]  /*20d80*/  F2FP.F16.F32.PACK_AB R6, R45, R44 ;  /* 0x0000002c2d06723e */ /* 0x000fe400000000ff */
[----:B------:R-:W-:-:S02]  /*20d90*/  F2FP.F16.F32.PACK_AB R7, R47, R46 ;  /* 0x0000002e2f07723e */ /* 0x000fc400000000ff */
[----:B------:R-:W-:Y:S01]  /*20da0*/  LOP3.LUT R136, R137, R136, RZ, 0x3c, !PT ;  /* 0x0000008889887212 */ /* 0x000fe200078e3cff */
[--C-:B------:R-:W-:Y:S01]  /*20db0*/  IMAD.X R137, RZ, RZ, R29.reuse, P4 ;  /* 0x000000ffff897224 */ /* 0x100fe200020e061d */
[----:B------:R-:W-:Y:S02]  /*20dc0*/  MOV R0, R8 ;  /* 0x0000000800007202 */ /* 0x000fe40000000f00 */
[----:B------:R-:W-:Y:S02]  /*20dd0*/  F2FP.F16.F32.PACK_AB R8, R49, R48 ;  /* 0x000000303108723e */ /* 0x000fe400000000ff */
[----:B------:R-:W-:Y:S02]  /*20de0*/  F2FP.F16.F32.PACK_AB R9, R51, R50 ;  /* 0x000000323309723e */ /* 0x000fe400000000ff */
[----:B-1----:R-:W-:Y:S02]  /*20df0*/  F2FP.F16.F32.PACK_AB R10, R53, R52 ;  /* 0x00000034350a723e */ /* 0x002fe400000000ff */
[----:B------:R-:W-:Y:S01]  /*20e00*/  F2FP.F16.F32.PACK_AB R11, R55, R54 ;  /* 0x00000036370b723e */ /* 0x000fe200000000ff */
[----:B------:R1:W-:Y:S01]  /*20e10*/  STSM.16.M88.4 [R28], R4 ;  /* 0x000000041c007844 */ /* 0x0003e20000000200 */
[----:B------:R-:W-:Y:S01]  /*20e20*/  LOP3.LUT R130, R131, R130, RZ, 0x3c, !PT ;  /* 0x0000008283827212 */ /* 0x000fe200078e3cff */
[--C-:B------:R-:W-:Y:S01]  /*20e30*/  IMAD.X R131, RZ, RZ, R29.reuse, P1 ;  /* 0x000000ffff837224 */ /* 0x100fe200008e061d */
[----:B------:R-:W-:Y:S01]  /*20e40*/  LOP3.LUT R132, R133, R132, RZ, 0x3c, !PT ;  /* 0x0000008485847212 */ /* 0x000fe200078e3cff */
[--C-:B------:R-:W-:Y:S01]  /*20e50*/  IMAD.X R133, RZ, RZ, R29.reuse, P6 ;  /* 0x000000ffff857224 */ /* 0x100fe200030e061d */
[----:B------:R-:W-:Y:S01]  /*20e60*/  LOP3.LUT R128, R129, R128, RZ, 0x3c, !PT ;  /* 0x0000008081807212 */ /* 0x000fe200078e3cff */
[----:B------:R-:W-:Y:S01]  /*20e70*/  IMAD.X R129, RZ, RZ, R29, P5 ;  /* 0x000000ffff817224 */ /* 0x000fe200028e061d */
[----:B------:R-:W-:-:S02]  /*20e80*/  MOV R138, R30 ;  /* 0x0000001e008a7202 */ /* 0x000fc40000000f00 */
[----:B------:R-:W-:Y:S02]  /*20e90*/  F2FP.F16.F32.PACK_AB R12, R57, R56 ;  /* 0x00000038390c723e */ /* 0x000fe400000000ff */
[----:B------:R-:W-:Y:S02]  /*20ea0*/  F2FP.F16.F32.PACK_AB R13, R59, R58 ;  /* 0x0000003a3b0d723e */ /* 0x000fe400000000ff */
[----:B------:R-:W-:Y:S02]  /*20eb0*/  F2FP.F16.F32.PACK_AB R14, R61, R60 ;  /* 0x0000003c3d0e723e */ /* 0x000fe400000000ff */
[----:B------:R-:W-:Y:S01]  /*20ec0*/  F2FP.F16.F32.PACK_AB R15, R63, R62 ;  /* 0x0000003e3f0f723e */ /* 0x000fe200000000ff */
[----:B------:R2:W-:Y:S01]  /*20ed0*/  STSM.16.M88.4 [R139], R8 ;  /* 0x000000088b007844 */ /* 0x0005e20000000200 */
[----:B------:R-:W-:Y:S02]  /*20ee0*/  MOV R134, R134 ;  /* 0x0000008600867202 */ /* 0x000fe40000000f00 */
[----:B-1----:R-:W-:-:S02]  /*20ef0*/  F2FP.F16.F32.PACK_AB R28, R65, R64 ;  /* 0x00000040411c723e */ /* 0x002fc400000000ff */
[----:B------:R-:W-:Y:S02]  /*20f00*/  F2FP.F16.F32.PACK_AB R29, R67, R66 ;  /* 0x00000042431d723e */ /* 0x000fe400000000ff */
[----:B------:R-:W-:Y:S02]  /*20f10*/  F2FP.F16.F32.PACK_AB R30, R69, R68 ;  /* 0x00000044451e723e */ /* 0x000fe400000000ff */
[----:B------:R-:W-:Y:S02]  /*20f20*/  F2FP.F16.F32.PACK_AB R31, R71, R70 ;  /* 0x00000046471f723e */ /* 0x000fe400000000ff */
[----:B------:R-:W-:Y:S02]  /*20f30*/  MOV R136, R136 ;  /* 0x0000008800887202 */ /* 0x000fe40000000f00 */
[----:B------:R-:W-:Y:S02]  /*20f40*/  F2FP.F16.F32.PACK_AB R4, R73, R72 ;  /* 0x000000484904723e */ /* 0x000fe400000000ff */
[----:B------:R-:W-:-:S02]  /*20f50*/  F2FP.F16.F32.PACK_AB R5, R75, R74 ;  /* 0x0000004a4b05723e */ /* 0x000fc400000000ff */
[----:B------:R-:W-:Y:S02]  /*20f60*/  F2FP.F16.F32.PACK_AB R6, R77, R76 ;  /* 0x0000004c4d06723e */ /* 0x000fe400000000ff */
[----:B------:R-:W-:Y:S02]  /*20f70*/  F2FP.F16.F32.PACK_AB R7, R79, R78 ;  /* 0x0000004e4f07723e */ /* 0x000fe400000000ff */
[----:B--2---:R-:W-:Y:S02]  /*20f80*/  F2FP.F16.F32.PACK_AB R8, R81, R80 ;  /* 0x000000505108723e */ /* 0x004fe400000000ff */
[----:B------:R-:W-:Y:S02]  /*20f90*/  F2FP.F16.F32.PACK_AB R9, R83, R82 ;  /* 0x000000525309723e */ /* 0x000fe400000000ff */
[----:B------:R-:W-:Y:S02]  /*20fa0*/  F2FP.F16.F32.PACK_AB R10, R85, R84 ;  /* 0x00000054550a723e */ /* 0x000fe400000000ff */
[----:B------:R-:W-:Y:S01]  /*20fb0*/  F2FP.F16.F32.PACK_AB R11, R87, R86 ;  /* 0x00000056570b723e */ /* 0x000fe200000000ff */
[----:B------:R1:W-:Y:S01]  /*20fc0*/  STSM.16.M88.4 [R138], R12 ;  /* 0x0000000c8a007844 */ /* 0x0003e20000000200 */
[----:B------:R-:W-:-:S03]  /*20fd0*/  MOV R130, R130 ;  /* 0x0000008200827202 */ /* 0x000fc60000000f00 */
[----:B------:R2:W-:Y:S01]  /*20fe0*/  STSM.16.M88.4 [R134], R28 ;  /* 0x0000001c86007844 */ /* 0x0005e20000000200 */
[----:B------:R-:W-:-:S03]  /*20ff0*/  MOV R132, R132 ;  /* 0x0000008400847202 */ /* 0x000fc60000000f00 */
[----:B------:R3:W-:Y:S01]  /*21000*/  STSM.16.M88.4 [R136], R4 ;  /* 0x0000000488007844 */ /* 0x0007e20000000200 */
[----:B------:R-:W-:-:S03]  /*21010*/  MOV R128, R128 ;  /* 0x0000008000807202 */ /* 0x000fc60000000f00 */
[----:B------:R4:W-:Y:S01]  /*21020*/  STSM.16.M88.4 [R0], R8 ;  /* 0x0000000800007844 */ /* 0x0009e20000000200 */
[----:B-1----:R-:W-:Y:S02]  /*21030*/  F2FP.F16.F32.PACK_AB R12, R89, R88 ;  /* 0x00000058590c723e */ /* 0x002fe400000000ff */
[----:B------:R-:W-:Y:S02]  /*21040*/  F2FP.F16.F32.PACK_AB R13, R91, R90 ;  /* 0x0000005a5b0d723e */ /* 0x000fe400000000ff */
[----:B------:R-:W-:Y:S01]  /*21050*/  F2FP.F16.F32.PACK_AB R14, R93, R92 ;  /* 0x0000005c5d0e723e */ /* 0x000fe200000000ff */
[----:B--2---:R-:W1:Y:S01]  /*21060*/  LDC.64 R134, c[0x0][0xc00] ;  /* 0x00030000ff867b82 */ /* 0x004e620000000a00 */
[----:B------:R-:W-:Y:S02]  /*21070*/  F2FP.F16.F32.PACK_AB R15, R95, R94 ;  /* 0x0000005e5f0f723e */ /* 0x000fe400000000ff */
[----:B------:R-:W-:Y:S02]  /*21080*/  F2FP.F16.F32.PACK_AB R28, R97, R96 ;  /* 0x00000060611c723e */ /* 0x000fe400000000ff */
[----:B------:R-:W-:-:S02]  /*21090*/  F2FP.F16.F32.PACK_AB R29, R99, R98 ;  /* 0x00000062631d723e */ /* 0x000fc400000000ff */
[----:B------:R-:W-:Y:S02]  /*210a0*/  F2FP.F16.F32.PACK_AB R30, R101, R100 ;  /* 0x00000064651e723e */ /* 0x000fe400000000ff */
[----:B------:R-:W-:Y:S02]  /*210b0*/  F2FP.F16.F32.PACK_AB R31, R103, R102 ;  /* 0x00000066671f723e */ /* 0x000fe400000000ff */
[----:B---3--:R-:W-:Y:S02]  /*210c0*/  F2FP.F16.F32.PACK_AB R4, R105, R104 ;  /* 0x000000686904723e */ /* 0x008fe400000000ff */
[----:B------:R-:W-:Y:S02]  /*210d0*/  F2FP.F16.F32.PACK_AB R5, R107, R106 ;  /* 0x0000006a6b05723e */ /* 0x000fe400000000ff */
[----:B------:R-:W-:Y:S02]  /*210e0*/  F2FP.F16.F32.PACK_AB R6, R109, R108 ;  /* 0x0000006c6d06723e */ /* 0x000fe400000000ff */
[----:B------:R-:W-:-:S02]  /*210f0*/  F2FP.F16.F32.PACK_AB R7, R111, R110 ;  /* 0x0000006e6f07723e */ /* 0x000fc400000000ff */
[----:B----4-:R-:W-:Y:S02]  /*21100*/  F2FP.F16.F32.PACK_AB R8, R113, R112 ;  /* 0x000000707108723e */ /* 0x010fe400000000ff */
[----:B------:R-:W-:Y:S02]  /*21110*/  F2FP.F16.F32.PACK_AB R9, R115, R114 ;  /* 0x000000727309723e */ /* 0x000fe400000000ff */
[----:B------:R-:W-:Y:S02]  /*21120*/  F2FP.F16.F32.PACK_AB R10, R117, R116 ;  /* 0x00000074750a723e */ /* 0x000fe400000000ff */
[----:B------:R-:W-:Y:S01]  /*21130*/  F2FP.F16.F32.PACK_AB R11, R119, R118 ;  /* 0x00000076770b723e */ /* 0x000fe200000000ff */
[----:B------:R1:W-:Y:S04]  /*21140*/  STSM.16.M88.4 [R24], R12 ;  /* 0x0000000c18007844 */ /* 0x0003e80000000200 */
[----:B------:R2:W-:Y:S04]  /*21150*/  STSM.16.M88.4 [R130], R28 ;  /* 0x0000001c82007844 */ /* 0x0005e80000000200 */
[----:B------:R3:W-:Y:S04]  /*21160*/  STSM.16.M88.4 [R132], R4 ;  /* 0x0000000484007844 */ /* 0x0007e80000000200 */
[----:B------:R4:W-:Y:S01]  /*21170*/  STSM.16.M88.4 [R128], R8 ;  /* 0x0000000880007844 */ /* 0x0009e20000000200 */
[----:B------:R-:W-:Y:S01]  /*21180*/  ISETP.NE.U32.AND P0, PT, RZ, UR4, PT ;  /* 0x00000004ff007c0c */ /* 0x000fe2000bf05070 */
[----:B------:R-:W-:-:S02]  /*21190*/  IMAD.MOV.U32 R0, RZ, RZ, RZ ;  /* 0x000000ffff007224 */ /* 0x000fc400078e00ff */
[----:B-1----:R-:W-:Y:S01]  /*211a0*/  IMAD.WIDE R12, R143, 0x4, R134 ;  /* 0x000000048f0c7825 */ /* 0x002fe200078e0286 */
[----:B------:R-:W-:Y:S01]  /*211b0*/  BAR.SYNC.DEFER_BLOCKING 0x1, 0x100 ;  /* 0x0044000000007b1d */ /* 0x000fe20000010000 */
[----:B------:R-:W-:Y:S02]  /*211c0*/  ISETP.NE.AND.EX P0, PT, RZ, UR5, PT, P0 ;  /* 0x00000005ff007c0c */ /* 0x000fe4000bf05300 */
[----:B------:R-:W-:Y:S02]  /*211d0*/  ISETP.NE.U32.AND P1, PT, RZ, UR6, PT ;  /* 0x00000006ff007c0c */ /* 0x000fe4000bf25070 */
[----:B------:R-:W-:-:S03]  /*211e0*/  ISETP.NE.AND P2, PT, R144, RZ, PT ;  /* 0x000000ff9000720c */ /* 0x000fc60003f45270 */
[----:B--2---:R-:W1:Y:S08]  /*211f0*/  LDC R130, c[0x0][0xbe8] ;  /* 0x0002fa00ff827b82 */ /* 0x004e700000000800 */
[----:B------:R-:W2:Y:S01]  /*21200*/  LDC.64 R14, c[0x0][0xba8] ;  /* 0x0002ea00ff0e7b82 */ /* 0x000ea20000000a00 */
[----:B------:R-:W2:Y:S01]  /*21210*/  @P0 LDG.E R0, desc[UR60][R12.64] ;  /* 0x0000003c0c000981 */ /* 0x000ea2000c1e1900 */
[----:B------:R-:W-:Y:S01]  /*21220*/  ISETP.NE.AND.EX P1, PT, RZ, UR7, PT, P1 ;  /* 0x00000007ff007c0c */ /* 0x000fe2000bf25310 */
[----:B------:R-:W-:-:S02]  /*21230*/  ULDC UR6, c[0x0][0xa88] ;  /* 0x0002a20000067ab9 */ /* 0x000fc40000000800 */
[----:B------:R-:W-:Y:S01]  /*21240*/  MOV R129, UR6 ;  /* 0x0000000600817c02 */ /* 0x000fe20008000f00 */
[----:B------:R-:W-:Y:S02]  /*21250*/  ULDC UR6, c[0x0][0xad4] ;  /* 0x0002b50000067ab9 */ /* 0x000fe40000000800 */
[----:B---3--:R-:W-:Y:S01]  /*21260*/  SEL R6, R144, UR6, P2 ;  /* 0x0000000690067c07 */ /* 0x008fe20009000000 */
[----:B------:R-:W-:-:S03]  /*21270*/  IMAD.MOV.U32 R132, RZ, RZ, 0x9b8 ;  /* 0x000009b8ff847424 */ /* 0x000fc600078e00ff */
[----:B------:R-:W-:-:S03]  /*21280*/  ISETP.GT.AND P3, PT, R6, 0x1, PT ;  /* 0x000000010600780c */ /* 0x000fc60003f64270 */
[----:B------:R-:W3:Y:S01]  /*21290*/  @P1 LDC.64 R4, c[0x0][0xc08] ;  /* 0x00030200ff041b82 */ /* 0x000ee20000000a00 */
[----:B------:R-:W-:-:S07]  /*212a0*/  SEL R132, R132, 0x978, P3 ;  /* 0x0000097884847807 */ /* 0x000fce0001800000 */
[----:B------:R-:W0:Y:S08]  /*212b0*/  LDC.64 R6, c[0x0][R132+0x220] ;  /* 0x0000880084067b82 */ /* 0x000e300000000a00 */
[----:B----4-:R-:W4:Y:S01]  /*212c0*/  LDC.64 R8, c[0x0][R132+0x218] ;  /* 0x0000860084087b82 */ /* 0x010f220000000a00 */
[----:B-1----:R-:W-:-:S07]  /*212d0*/  ISETP.NE.AND P4, PT, R130, 0x1, PT ;  /* 0x000000018200780c */ /* 0x002fce0003f85270 */
[----:B------:R-:W1:Y:S01]  /*212e0*/  LDC.64 R10, c[0x0][R132+0x228] ;  /* 0x00008a00840a7b82 */ /* 0x000e620000000a00 */
[----:B---3--:R-:W-:-:S05]  /*212f0*/  @P1 IMAD.WIDE R4, R143, 0x4, R4 ;  /* 0x000000048f041825 */ /* 0x008fca00078e0204 */
[----:B------:R3:W5:Y:S02]  /*21300*/  @P1 LDG.E R129, desc[UR60][R4.64] ;  /* 0x0000003c04811981 */ /* 0x000764000c1e1900 */
[----:B------:R-:W4:Y:S08]  /*21310*/  @P4 LDC R30, c[0x0][0xbec] ;  /* 0x0002fb00ff1e4b82 */ /* 0x000f300000000800 */
[----:B---3--:R-:W3:Y:S01]  /*21320*/  LDC.64 R4, c[0x0][R132+0x210] ;  /* 0x0000840084047b82 */ /* 0x008ee20000000a00 */
[----:B------:R-:W-:-:S07]  /*21330*/  ISETP.NE.U32.AND P2, PT, RZ, UR4, PT ;  /* 0x00000004ff007c0c */ /* 0x000fce000bf45070 */
[----:B------:R-:W1:Y:S01]  /*21340*/  @P4 LDC R29, c[0x0][0xbf0] ;  /* 0x0002fc00ff1d4b82 */ /* 0x000e620000000800 */
[----:B------:R-:W-:Y:S02]  /*21350*/  ISETP.NE.AND.EX P2, PT, RZ, UR5, PT, P2 ;  /* 0x00000005ff007c0c */ /* 0x000fe4000bf45320 */
[----:B------:R-:W-:Y:S02]  /*21360*/  SHF.R.S32.HI R28, RZ, 0x1f, R143 ;  /* 0x0000001fff1c7819 */ /* 0x000fe4000001148f */
[----:B------:R-:W-:Y:S02]  /*21370*/  SEL R24, R143, RZ, !P2 ;  /* 0x000000ff8f187207 */ /* 0x000fe40005000000 */
[----:B------:R-:W-:Y:S01]  /*21380*/  SEL R31, R28, RZ, !P2 ;  /* 0x000000ff1c1f7207 */ /* 0x000fe20005000000 */
[----:B------:R-:W-:Y:S01]  /*21390*/  IMAD.IADD R28, R142, 0x1, R141 ;  /* 0x000000018e1c7824 */ /* 0x000fe200078e028d */
[----:B--2---:R-:W2:Y:S01]  /*213a0*/  @!P3 LDC R14, c[0x0][0xb50] ;  /* 0x0002d400ff0ebb82 */ /* 0x004ea20000000800 */
[----:B0-----:R-:W-:Y:S01]  /*213b0*/  IMAD R7, R7, R24, RZ ;  /* 0x0000001807077224 */ /* 0x001fe200078e02ff */
[----:B------:R-:W-:Y:S01]  /*213c0*/  SEL R131, R140, RZ, P3 ;  /* 0x000000ff8c837207 */ /* 0x000fe20001800000 */
[----:B----4-:R-:W-:-:S04]  /*213d0*/  @P4 IMAD.HI.U32 R30, R28, R30, RZ ;  /* 0x0000001e1c1e4227 */ /* 0x010fc800078e00ff */
[C---:B------:R-:W-:Y:S01]  /*213e0*/  IMAD R31, R6.reuse, R31, R7 ;  /* 0x0000001f061f7224 */ /* 0x040fe200078e0207 */
[----:B------:R-:W0:Y:S01]  /*213f0*/  @!P3 LDC R15, c[0x0][0xb54] ;  /* 0x0002d500ff0fbb82 */ /* 0x000e220000000800 */
[----:B------:R-:W-:-:S04]  /*21400*/  IMAD.WIDE.U32 R6, R6, R24, RZ ;  /* 0x0000001806067225 */ /* 0x000fc800078e00ff */
[-C--:B------:R-:W-:Y:S02]  /*21410*/  IMAD R128, R9, R202.reuse, RZ ;  /* 0x000000ca09807224 */ /* 0x080fe400078e02ff */
[----:B------:R-:W-:-:S04]  /*21420*/  IMAD.WIDE.U32 R8, R8, R202, RZ ;  /* 0x000000ca08087225 */ /* 0x000fc800078e00ff */
[----:B------:R-:W-:Y:S02]  /*21430*/  IMAD.IADD R31, R7, 0x1, R31 ;  /* 0x00000001071f7824 */ /* 0x000fe400078e021f */
[----:B------:R-:W-:Y:S01]  /*21440*/  IMAD.MOV.U32 R7, RZ, RZ, R28 ;  /* 0x000000ffff077224 */ /* 0x000fe200078e001c */
[----:B-1----:R-:W-:Y:S01]  /*21450*/  @P4 SHF.R.U32.HI R7, RZ, R29, R30 ;  /* 0x0000001dff074219 */ /* 0x002fe2000001161e */
[----:B------:R-:W-:Y:S02]  /*21460*/  IMAD.IADD R9, R9, 0x1, R128 ;  /* 0x0000000109097824 */ /* 0x000fe400078e0280 */
[-C--:B------:R-:W-:Y:S02]  /*21470*/  IMAD R133, R11, R131.reuse, RZ ;  /* 0x000000830b857224 */ /* 0x080fe400078e02ff */
[----:B------:R-:W-:-:S04]  /*21480*/  IMAD.WIDE.U32 R10, R10, R131, RZ ;  /* 0x000000830a0a7225 */ /* 0x000fc800078e00ff */
[----:B------:R-:W-:Y:S02]  /*21490*/  IMAD.MOV R29, RZ, RZ, -R7 ;  /* 0x000000ffff1d7224 */ /* 0x000fe400078e0a07 */
[----:B------:R-:W-:Y:S01]  /*214a0*/  IMAD.IADD R133, R11, 0x1, R133 ;  /* 0x000000010b857824 */ /* 0x000fe200078e0285 */
[--C-:B------:R-:W-:Y:S02]  /*214b0*/  IADD3 R6, P2, P5, R6, R8, R0.reuse ;  /* 0x0000000806067210 */ /* 0x100fe40007d5e000 */
[----:B------:R-:W-:-:S04]  /*214c0*/  SHF.R.S32.HI R128, RZ, 0x1f, R0 ;  /* 0x0000001fff807819 */ /* 0x000fc80000011400 */
[----:B------:R-:W-:Y:S02]  /*214d0*/  IADD3.X R9, R31, R9, R128, P2, P5 ;  /* 0x000000091f097210 */ /* 0x000fe400017ea480 */
[----:B------:R-:W-:Y:S02]  /*214e0*/  IADD3 R10, P2, P5, R7, R6, R10 ;  /* 0x00000006070a7210 */ /* 0x000fe40007d5e00a */
[----:B------:R-:W-:Y:S01]  /*214f0*/  SHF.R.S32.HI R6, RZ, 0x1f, R7 ;  /* 0x0000001fff067819 */ /* 0x000fe20000011407 */
[----:B------:R-:W-:-:S03]  /*21500*/  IMAD R7, R130, R29, R28 ;  /* 0x0000001d82077224 */ /* 0x000fc600078e021c */
[----:B------:R-:W-:Y:S01]  /*21510*/  IADD3.X R11, R6, R9, R133, P2, P5 ;  /* 0x00000009060b7210 */ /* 0x000fe200017ea485 */
[-C--:B---3--:R-:W-:Y:S01]  /*21520*/  IMAD R5, R5, R7.reuse, RZ ;  /* 0x0000000705057224 */ /* 0x088fe200078e02ff */
[----:B------:R-:W-:Y:S01]  /*21530*/  SHF.R.S32.HI R9, RZ, 0x1f, R7 ;  /* 0x0000001fff097819 */ /* 0x000fe20000011407 */
[----:B------:R-:W-:-:S04]  /*21540*/  IMAD.WIDE.U32 R10, R4, R7, R10 ;  /* 0x00000007040a7225 */ /* 0x000fc800078e000a */
[----:B------:R-:W-:Y:S01]  /*21550*/  IMAD R5, R4, R9, R5 ;  /* 0x0000000904057224 */ /* 0x000fe200078e0205 */
[----:B--2---:R-:W-:-:S03]  /*21560*/  LEA R14, P2, R10, R14, 0x2 ;  /* 0x0000000e0a0e7211 */ /* 0x004fc600078410ff */
[----:B------:R-:W-:-:S05]  /*21570*/  IMAD.IADD R4, R11, 0x1, R5 ;  /* 0x000000010b047824 */ /* 0x000fca00078e0205 */
[----:B0-----:R-:W-:Y:S01]  /*21580*/  LEA.HI.X R15, R10, R15, R4, 0x2, P2 ;  /* 0x0000000f0a0f7211 */ /* 0x001fe200010f1404 */
[----:B------:R-:W-:Y:S06]  /*21590*/  @P1 BRA `(.L_x_1835) ;  /* 0x0000000000101947 */ /* 0x000fec0003800000 */
[----:B------:R-:W-:Y:S05]  /*215a0*/  @!P0 BRA `(.L_x_1835) ;  /* 0x00000000000c8947 */ /* 0x000fea0003800000 */
[----:B------:R-:W2:Y:S04]  /*215b0*/  LDG.E R4, desc[UR60][R12.64] ;  /* 0x0000003c0c047981 */ /* 0x000ea8000c1e1900 */
[----:B-----5:R-:W2:Y:S02]  /*215c0*/  LDG.E R129, desc[UR60][R12.64+0x4] ;  /* 0x0000043c0c817981 */ /* 0x020ea4000c1e1900 */
[----:B--2---:R-:W-:-:S07]  /*215d0*/  IADD3 R129, -R4, R129, RZ ;  /* 0x0000008104817210 */ /* 0x004fce0007ffe1ff */
.L_x_1835:
[----:B------:R-:W2:Y:S04]  /*215e0*/  LDL R8, [R1+0x60] ;  /* 0x0000600001087983 */ /* 0x000ea80000100800 */
[----:B------:R-:W3:Y:S01]  /*215f0*/  LDL R9, [R1+0x5c] ;  /* 0x00005c0001097983 */ /* 0x000ee20000100800 */
[----:B-----5:R-:W-:-:S03]  /*21600*/  IMAD R129, R129, R130, RZ ;  /* 0x0000008281817224 */ /* 0x020fc600078e02ff */
[----:B------:R-:W-:Y:S04]  /*21610*/  SHFL.IDX PT, R4, R14, RZ, 0x1c1f ;  /* 0x001c1fff0e047589 */ /* 0x000fe800000e0000 */
[----:B------:R-:W0:Y:S04]  /*21620*/  SHFL.IDX PT, R5, R15, RZ, 0x1c1f ;  /* 0x001c1fff0f057589 */ /* 0x000e2800000e0000 */
[----:B------:R-:W-:Y:S04]  /*21630*/  SHFL.IDX PT, R6, R14, 0x1, 0x1c1f ;  /* 0x003c1f000e067f89 */ /* 0x000fe800000e0000 */
[----:B------:R-:W1:Y:S01]  /*21640*/  SHFL.IDX PT, R7, R15, 0x1, 0x1c1f ;  /* 0x003c1f000f077f89 */ /* 0x000e6200000e0000 */
[----:B--2---:R-:W-:Y:S01]  /*21650*/  IMAD.IADD R8, R8, 0x1, R141 ;  /* 0x0000000108087824 */ /* 0x004fe200078e028d */
[----:B---3--:R-:W-:-:S03]  /*21660*/  LOP3.LUT P0, RZ, R9, 0x3, RZ, 0xc0, !PT ;  /* 0x0000000309ff7812 */ /* 0x008fc6000780c0ff */
[C---:B------:R-:W-:Y:S01]  /*21670*/  VIADD R10, R8.reuse, 0x8 ;  /* 0x00000008080a7836 */ /* 0x040fe20000000000 */
[----:B------:R-:W-:-:S04]  /*21680*/  ISETP.GE.OR P1, PT, R8, R129, P0 ;  /* 0x000000810800720c */ /* 0x000fc80000726670 */
[----:B------:R-:W-:-:S09]  /*21690*/  ISETP.GE.OR P0, PT, R10, R129, P0 ;  /* 0x000000810a00720c */ /* 0x000fd20000706670 */
[----:B0-----:R0:W-:Y:S04]  /*216a0*/  @!P1 ST.E desc[UR60][R4.64], R126 ;  /* 0x0000007e04009985 */ /* 0x0011e8000c10193c */
[----:B-1----:R0:W-:Y:S01]  /*216b0*/  @!P0 ST.E desc[UR60][R6.64], R127 ;  /* 0x0000007f06008985 */ /* 0x0021e2000c10193c */
[----:B------:R-:W-:Y:S05]  /*216c0*/  @P3 BRA `(.L_x_1836) ;  /* 0x0000000c00503947 */ /* 0x000fea0003800000 */
[----:B0-----:R-:W0:Y:S01]  /*216d0*/  S2R R4, SR_TID.X ;  /* 0x0000000000047919 */ /* 0x001e220000002100 */
[----:B------:R-:W1:Y:S01]  /*216e0*/  @P4 LDC R69, c[0x0][0xbec] ;  /* 0x0002fb00ff454b82 */ /* 0x000e620000000800 */
[----:B------:R-:W-:-:S07]  /*216f0*/  ULDC.64 UR4, c[0x0][0xaa0] ;  /* 0x0002a80000047ab9 */ /* 0x000fce0000000a00 */
[----:B------:R-:W2:Y:S01]  /*21700*/  @P4 LDC R71, c[0x0][0xbf0] ;  /* 0x0002fc00ff474b82 */ /* 0x000ea20000000800 */
[----:B0-----:R-:W-:-:S05]  /*21710*/  VIADD R4, R4, 0xffffff80 ;  /* 0xffffff8004047836 */ /* 0x001fca0000000000 */
[----:B------:R-:W-:-:S04]  /*21720*/  SHF.R.S32.HI R5, RZ, 0x1f, R4 ;  /* 0x0000001fff057819 */ /* 0x000fc80000011404 */
[----:B------:R-:W-:-:S04]  /*21730*/  LEA.HI R5, R5, R4, RZ, 0x3 ;  /* 0x0000000405057211 */ /* 0x000fc800078f18ff */
[----:B------:R-:W-:Y:S02]  /*21740*/  LOP3.LUT R7, R5, 0xfffffff8, RZ, 0xc0, !PT ;  /* 0xfffffff805077812 */ /* 0x000fe400078ec0ff */
[----:B------:R-:W-:-:S03]  /*21750*/  SHF.R.S32.HI R21, RZ, 0x3, R5 ;  /* 0x00000003ff157819 */ /* 0x000fc60000011405 */
[----:B------:R-:W-:-:S04]  /*21760*/  IMAD.IADD R20, R4, 0x1, -R7 ;  /* 0x0000000104147824 */ /* 0x000fc800078e0a07 */
[----:B------:R-:W-:-:S04]  /*21770*/  IMAD.SHL.U32 R66, R20, 0x8, RZ ;  /* 0x0000000814427824 */ /* 0x000fc800078e00ff */
[----:B------:R-:W-:-:S04]  /*21780*/  IMAD R5, R21, 0x40, R66 ;  /* 0x0000004015057824 */ /* 0x000fc800078e0242 */
[----:B------:R-:W-:-:S03]  /*21790*/  IMAD.WIDE R2, R5, 0x2, R2 ;  /* 0x0000000205027825 */ /* 0x000fc600078e0202 */
        /* <DEDUP_REMOVED lines=20> */
[----:B------:R-:W-:Y:S01]  /*218e0*/  IMAD.X R13, RZ, RZ, R3, P2 ;  /* 0x000000ffff0d7224 */ /* 0x000fe200010e0603 */
[----:B------:R-:W-:Y:S01]  /*218f0*/  LOP3.LUT R28, R28, R29, RZ, 0x3c, !PT ;  /* 0x0000001d1c1c7212 */ /* 0x000fe200078e3cff */
[----:B------:R-:W-:Y:S01]  /*21900*/  IMAD R20, R20, 0x20, R21 ;  /* 0x0000002014147824 */ /* 0x000fe200078e0215 */
[----:B------:R-:W-:Y:S01]  /*21910*/  LOP3.LUT R32, R32, R33, RZ, 0x3c, !PT ;  /* 0x0000002120207212 */ /* 0x000fe200078e3cff */
[----:B------:R-:W-:Y:S01]  /*21920*/  IMAD.X R33, RZ, RZ, R3, P5 ;  /* 0x000000ffff217224 */ /* 0x000fe200028e0603 */
[----:B------:R-:W-:Y:S01]  /*21930*/  IADD3.X R29, RZ, R3, RZ, P6, !PT ;  /* 0x00000003ff1d7210 */ /* 0x000fe200037fe4ff */
[----:B------:R-:W5:Y:S01]  /*21940*/  LD.E.128 R8, desc[UR60][R8.64] ;  /* 0x0000003c08087980 */ /* 0x000f62000c101d00 */
[----:B------:R-:W-:-:S02]  /*21950*/  IADD3 R5, P1, R2, 0xb000, RZ ;  /* 0x0000b00002057810 */ /* 0x000fc40007f3e0ff */
[C---:B------:R-:W-:Y:S01]  /*21960*/  IADD3 R41, P0, R2.reuse, 0x6000, RZ ;  /* 0x0000600002297810 */ /* 0x040fe20007f1e0ff */
[----:B------:R-:W5:Y:S01]  /*21970*/  LD.E.128 R36, desc[UR60][R36.64] ;  /* 0x0000003c24247980 */ /* 0x000f62000c101d00 */
[C---:B------:R-:W-:Y:S01]  /*21980*/  IADD3 R45, P3, R2.reuse, 0x7000, RZ ;  /* 0x00007000022d7810 */ /* 0x040fe20007f7e0ff */
[----:B------:R-:W-:Y:S01]  /*21990*/  IMAD.X R61, RZ, RZ, R3, P1 ;  /* 0x000000ffff3d7224 */ /* 0x000fe200008e0603 */
[C---:B------:R-:W-:Y:S02]  /*219a0*/  IADD3 R49, P2, R2.reuse, 0x8000, RZ ;  /* 0x0000800002317810 */ /* 0x040fe40007f5e0ff */
[C---:B------:R-:W-:Y:S01]  /*219b0*/  LOP3.LUT R7, R2.reuse, 0x380, RZ, 0xc0, !PT ;  /* 0x0000038002077812 */ /* 0x040fe200078ec0ff */
[----:B------:R-:W-:Y:S01]  /*219c0*/  IMAD.IADD R20, R141, 0x1, R20 ;  /* 0x000000018d147824 */ /* 0x000fe200078e0214 */
[C---:B------:R-:W-:Y:S01]  /*219d0*/  IADD3 R53, P6, R2.reuse, 0x9000, RZ ;  /* 0x0000900002357810 */ /* 0x040fe20007fde0ff */
[----:B------:R-:W5:Y:S01]  /*219e0*/  LD.E.128 R12, desc[UR60][R12.64] ;  /* 0x0000003c0c0c7980 */ /* 0x000f62000c101d00 */
[----:B------:R-:W-:-:S02]  /*219f0*/  IADD3 R57, P5, R2, 0xa000, RZ ;  /* 0x0000a00002397810 */ /* 0x000fc40007fbe0ff */
[----:B------:R-:W-:Y:S01]  /*21a00*/  LOP3.LUT R4, R5, 0x380, RZ, 0xc0, !PT ;  /* 0x0000038005047812 */ /* 0x000fe200078ec0ff */
[----:B------:R-:W5:Y:S01]  /*21a10*/  LD.E.128 R28, desc[UR60][R28.64] ;  /* 0x0000003c1c1c7980 */ /* 0x000f62000c101d00 */
[----:B------:R-:W-:Y:S02]  /*21a20*/  LOP3.LUT R40, R41, 0x380, RZ, 0xc0, !PT ;  /* 0x0000038029287812 */ /* 0x000fe400078ec0ff */
[----:B------:R-:W-:Y:S01]  /*21a30*/  LOP3.LUT R44, R45, 0x380, RZ, 0xc0, !PT ;  /* 0x000003802d2c7812 */ /* 0x000fe200078ec0ff */
[----:B------:R-:W5:Y:S01]  /*21a40*/  LD.E.128 R32, desc[UR60][R32.64] ;  /* 0x0000003c20207980 */ /* 0x000f62000c101d00 */
[----:B------:R-:W-:Y:S02]  /*21a50*/  LOP3.LUT R48, R49, 0x380, RZ, 0xc0, !PT ;  /* 0x0000038031307812 */ /* 0x000fe400078ec0ff */
[----:B------:R-:W-:Y:S02]  /*21a60*/  LOP3.LUT R52, R53, 0x380, RZ, 0xc0, !PT ;  /* 0x0000038035347812 */ /* 0x000fe400078ec0ff */
[----:B------:R-:W-:-:S02]  /*21a70*/  LOP3.LUT R56, R57, 0x380, RZ, 0xc0, !PT ;  /* 0x0000038039387812 */ /* 0x000fc400078ec0ff */
[----:B------:R-:W-:Y:S02]  /*21a80*/  SHF.R.U64 R7, R7, 0x3, RZ ;  /* 0x0000000307077819 */ /* 0x000fe400000012ff */
        /* <DEDUP_REMOVED lines=17> */
[----:B------:R-:W-:Y:S01]  /*21ba0*/  LOP3.LUT R60, R4, R5, RZ, 0x3c, !PT ;  /* 0x00000005043c7212 */ /* 0x000fe200078e3cff */
[----:B------:R-:W5:Y:S04]  /*21bb0*/  LD.E.128 R40, desc[UR60][R40.64] ;  /* 0x0000003c28287980 */ /* 0x000f68000c101d00 */
[----:B------:R0:W5:Y:S01]  /*21bc0*/  LD.E.128 R4, desc[UR60][R2.64] ;  /* 0x0000003c02047980 */ /* 0x000162000c101d00 */
[----:B------:R-:W-:Y:S01]  /*21bd0*/  SHF.R.S32.HI R67, RZ, 0x1f, R24 ;  /* 0x0000001fff437819 */ /* 0x000fe20000011418 */
[----:B------:R-:W-:-:S02]  /*21be0*/  IMAD.IADD R68, R21, 0x1, R141 ;  /* 0x0000000115447824 */ /* 0x000fc400078e028d */
[----:B------:R-:W5:Y:S04]  /*21bf0*/  LD.E.128 R44, desc[UR60][R44.64] ;  /* 0x0000003c2c2c7980 */ /* 0x000f68000c101d00 */
[----:B------:R-:W5:Y:S01]  /*21c00*/  LD.E.128 R48, desc[UR60][R48.64] ;  /* 0x0000003c30307980 */ /* 0x000f62000c101d00 */
[----:B0-----:R-:W-:-:S03]  /*21c10*/  IMAD R3, R128, UR4, RZ ;  /* 0x0000000480037c24 */ /* 0x001fc6000f8e02ff */
[----:B------:R-:W5:Y:S01]  /*21c20*/  LD.E.128 R52, desc[UR60][R52.64] ;  /* 0x0000003c34347980 */ /* 0x000f62000c101d00 */
[C---:B------:R-:W-:Y:S02]  /*21c30*/  IMAD R65, R0.reuse, UR5, R3 ;  /* 0x0000000500417c24 */ /* 0x040fe4000f8e0203 */
[----:B------:R-:W-:Y:S01]  /*21c40*/  IMAD.WIDE.U32 R2, R0, UR4, RZ ;  /* 0x0000000400027c25 */ /* 0x000fe2000f8e00ff */
[----:B------:R-:W-:Y:S01]  /*21c50*/  ULDC.64 UR4, c[0x0][0xae8] ;  /* 0x0002ba0000047ab9 */ /* 0x000fe20000000a00 */
[----:B------:R-:W5:Y:S03]  /*21c60*/  LD.E.128 R56, desc[UR60][R56.64] ;  /* 0x0000003c38387980 */ /* 0x000f66000c101d00 */
[----:B------:R-:W-:Y:S01]  /*21c70*/  IADD3 R3, R3, R65, RZ ;  /* 0x0000004103037210 */ /* 0x000fe20007ffe0ff */
[----:B-1----:R-:W-:Y:S01]  /*21c80*/  @P4 IMAD.HI.U32 R0, R20, R69, RZ ;  /* 0x0000004514004227 */ /* 0x002fe200078e00ff */
[----:B------:R-:W5:Y:S03]  /*21c90*/  LD.E.128 R60, desc[UR60][R60.64] ;  /* 0x0000003c3c3c7980 */ /* 0x000f66000c101d00 */
[C---:B------:R-:W-:Y:S01]  /*21ca0*/  IMAD.WIDE.U32 R2, R202.reuse, UR4, R2 ;  /* 0x00000004ca027c25 */ /* 0x040fe2000f8e0002 */
[----:B------:R-:W-:Y:S01]  /*21cb0*/  @!PT LDS RZ, [RZ] ;  /* 0x00000000fffff984 */ /* 0x000fe20000000800 */
[----:B------:R-:W-:Y:S01]  /*21cc0*/  @!PT LDS RZ, [RZ] ;  /* 0x00000000fffff984 */ /* 0x000fe20000000800 */
[----:B------:R-:W-:Y:S01]  /*21cd0*/  @!PT LDS RZ, [RZ] ;  /* 0x00000000fffff984 */ /* 0x000fe20000000800 */
[----:B------:R-:W-:Y:S01]  /*21ce0*/  @!PT LDS RZ, [RZ] ;  /* 0x00000000fffff984 */ /* 0x000fe20000000800 */
[----:B------:R0:W-:Y:S06]  /*21cf0*/  MEMBAR.ALL.CTA ;  /* 0x0000000000007992 */ /* 0x0001ec0000008000 */
[----:B0-----:R-:W0:Y:S01]  /*21d00*/  FENCE.VIEW.ASYNC.S ;  /* 0x00000000000073c6 */ /* 0x001e220000000000 */
[----:B------:R-:W-:Y:S01]  /*21d10*/  IMAD R3, R202, UR5, R3 ;  /* 0x00000005ca037c24 */ /* 0x000fe2000f8e0203 */
[----:B------:R-:W-:Y:S01]  /*21d20*/  ULDC.64 UR4, c[0x0][0xaf0] ;  /* 0x0002bc0000047ab9 */ /* 0x000fe20000000a00 */
[----:B------:R-:W-:Y:S01]  /*21d30*/  IMAD.MOV.U32 R65, RZ, RZ, R20 ;  /* 0x000000ffff417224 */ /* 0x000fe200078e0014 */
[----:B--2---:R-:W-:Y:S01]  /*21d40*/  @P4 SHF.R.U32.HI R65, RZ, R71, R0 ;  /* 0x00000047ff414219 */ /* 0x004fe20000011600 */
[----:B------:R-:W-:-:S02]  /*21d50*/  IMAD R67, R67, UR4, RZ ;  /* 0x0000000443437c24 */ /* 0x000fc4000f8e02ff */
[----:B------:R-:W-:Y:S01]  /*21d60*/  IMAD.WIDE.U32 R2, R24, UR4, R2 ;  /* 0x0000000418027c25 */ /* 0x000fe2000f8e0002 */
[----:B------:R-:W-:-:S03]  /*21d70*/  SHF.R.S32.HI R0, RZ, 0x1f, R65 ;  /* 0x0000001fff007819 */ /* 0x000fc60000011441 */
[----:B------:R-:W-:Y:S01]  /*21d80*/  IMAD R67, R24, UR5, R67 ;  /* 0x0000000518437c24 */ /* 0x000fe2000f8e0243 */
[----:B------:R-:W-:Y:S01]  /*21d90*/  ULDC.64 UR4, c[0x0][0xae0] ;  /* 0x0002b80000047ab9 */ /* 0x000fe20000000a00 */
[----:B------:R-:W-:Y:S02]  /*21da0*/  IMAD.MOV R69, RZ, RZ, -R65 ;  /* 0x000000ffff457224 */ /* 0x000fe400078e0a41 */
[----:B------:R-:W-:Y:S02]  /*21db0*/  IMAD.IADD R3, R3, 0x1, R67 ;  /* 0x0000000103037824 */ /* 0x000fe400078e0243 */
[----:B------:R-:W-:Y:S02]  /*21dc0*/  IMAD R0, R0, UR4, RZ ;  /* 0x0000000400007c24 */ /* 0x000fe4000f8e02ff */
[----:B------:R-:W-:Y:S02]  /*21dd0*/  IMAD R67, R130, R69, R20 ;  /* 0x0000004582437224 */ /* 0x000fe400078e0214 */
[----:B------:R-:W-:-:S04]  /*21de0*/  IMAD.WIDE.U32 R2, R65, UR4, R2 ;  /* 0x0000000441027c25 */ /* 0x000fc8000f8e0002 */
[----:B------:R-:W-:Y:S01]  /*21df0*/  IMAD R65, R65, UR5, R0 ;  /* 0x0000000541417c24 */ /* 0x000fe2000f8e0200 */
[----:B------:R-:W-:Y:S01]  /*21e00*/  SHF.R.S32.HI R0, RZ, 0x1f, R67 ;  /* 0x0000001fff007819 */ /* 0x000fe20000011443 */
[----:B------:R-:W-:Y:S02]  /*21e10*/  ULDC.64 UR4, c[0x0][0xad8] ;  /* 0x0002b60000047ab9 */ /* 0x000fe40000000a00 */
[----:B------:R-:W-:Y:S02]  /*21e20*/  IMAD.IADD R3, R3, 0x1, R65 ;  /* 0x0000000103037824 */ /* 0x000fe400078e0241 */
[----:B------:R-:W-:Y:S02]  /*21e30*/  IMAD R0, R0, UR4, RZ ;  /* 0x0000000400007c24 */ /* 0x000fe4000f8e02ff */
[----:B------:R-:W-:-:S04]  /*21e40*/  IMAD.WIDE.U32 R2, R67, UR4, R2 ;  /* 0x0000000443027c25 */ /* 0x000fc8000f8e0002 */
[----:B------:R-:W-:Y:S01]  /*21e50*/  IMAD R21, R67, UR5, R0 ;  /* 0x0000000543157c24 */ /* 0x000fe2000f8e0200 */
[----:B------:R-:W-:Y:S01]  /*21e60*/  ULDC.64 UR4, c[0x0][0xa80] ;  /* 0x0002a00000047ab9 */ /* 0x000fe20000000a00 */
[----:B------:R-:W-:Y:S02]  /*21e70*/  IADD3 R24, R68, 0x40, RZ ;  /* 0x0000004044187810 */ /* 0x000fe40007ffe0ff */
[----:B------:R-:W-:Y:S01]  /*21e80*/  IMAD.IADD R3, R3, 0x1, R21 ;  /* 0x0000000103037824 */ /* 0x000fe200078e0215 */
[----:B------:R-:W-:Y:S02]  /*21e90*/  LEA R67, P2, R2, UR4, 0x1 ;  /* 0x0000000402437c11 */ /* 0x000fe4000f8408ff */
[-C--:B------:R-:W-:Y:S02]  /*21ea0*/  ISETP.GE.AND P0, PT, R24, R129.reuse, PT ;  /* 0x000000811800720c */ /* 0x080fe40003f06270 */
[----:B------:R-:W-:Y:S02]  /*21eb0*/  LEA.HI.X R24, R2, UR5, R3, 0x1, P2 ;  /* 0x0000000502187c11 */ /* 0x000fe400090f0c03 */
[----:B------:R-:W-:Y:S01]  /*21ec0*/  ISETP.GE.AND P2, PT, R68, R129, PT ;  /* 0x000000814400720c */ /* 0x000fe20003f46270 */
[----:B------:R-:W-:-:S02]  /*21ed0*/  VIADD R0, R17, 0x30820 ;  /* 0x0003082011007836 */ /* 0x000fc40000000000 */
[----:B------:R-:W-:-:S03]  /*21ee0*/  VIADD R20, R68, 0x20 ;  /* 0x0000002044147836 */ /* 0x000fc60000000000 */
[----:B------:R-:W-:Y:S01]  /*21ef0*/  PRMT R0, RZ, 0x654, R0 ;  /* 0x00000654ff007816 */ /* 0x000fe20000000000 */
[C---:B------:R-:W-:Y:S02]  /*21f00*/  VIADD R70, R66.reuse, 0x40 ;  /* 0x0000004042467836 */ /* 0x040fe40000000000 */
[----:B------:R-:W-:Y:S01]  /*21f10*/  VIADD R72, R66, 0x80 ;  /* 0x0000008042487836 */ /* 0x000fe20000000000 */
[----:B0-----:R0:W-:Y:S01]  /*21f20*/  SYNCS.ARRIVE.TRANS64.RED.A1T0 RZ, [R0+URZ], RZ ;  /* 0x000000ff00ff79a7 */ /* 0x0011e2000810043f */
[----:B------:R0:W1:Y:S01]  /*21f30*/  SHFL.IDX PT, R21, R67, RZ, 0x181f ;  /* 0x00181fff43157589 */ /* 0x00006200000e0000 */
[----:B------:R-:W-:Y:S03]  /*21f40*/  BSSY B1, `(.L_x_1837) ;  /* 0x0000014000017945 */ /* 0x000fe60003800000 */
[----:B------:R0:W2:Y:S01]  /*21f50*/  SHFL.IDX PT, R65, R24, RZ, 0x181f ;  /* 0x00181fff18417589 */ /* 0x0000a200000e0000 */
[----:B------:R-:W-:-:S02]  /*21f60*/  ISETP.GE.AND P1, PT, R20, R129, PT ;  /* 0x000000811400720c */ /* 0x000fc40003f26270 */
[----:B------:R-:W-:Y:S02]  /*21f70*/  SHF.R.S32.HI R73, RZ, 0x1f, R66 ;  /* 0x0000001fff497819 */ /* 0x000fe40000011442 */
[----:B------:R-:W-:Y:S02]  /*21f80*/  SHF.R.S32.HI R69, RZ, 0x1f, R72 ;  /* 0x0000001fff457819 */ /* 0x000fe40000011448 */
[----:B------:R-:W-:Y:S01]  /*21f90*/  SHF.R.S32.HI R71, RZ, 0x1f, R70 ;  /* 0x0000001fff477819 */ /* 0x000fe20000011446 */
[----:B0-----:R-:W-:Y:S06]  /*21fa0*/  @P2 BRA `(.L_x_1838) ;  /* 0x0000000000342947 */ /* 0x001fec0003800000 */
        /* <DEDUP_REMOVED lines=13> */
.L_x_1838:
[----:B------:R-:W-:Y:S05]  /*22080*/  BSYNC B1 ;  /* 0x0000000000017941 */ /* 0x000fea0003800000 */
.L_x_1837:
[----:B0----5:R0:W3:Y:S01]  /*22090*/  SHFL.IDX PT, R7, R24, 0x1, 0x181f ;  /* 0x00381f0018077f89 */ /* 0x0210e200000e0000 */
[----:B------:R-:W-:Y:S03]  /*220a0*/  BSSY B1, `(.L_x_1839) ;  /* 0x0000010000017945 */ /* 0x000fe60003800000 */
[----:B------:R0:W4:Y:S01]  /*220b0*/  SHFL.IDX PT, R3, R67, 0x1, 0x181f ;  /* 0x00381f0043037f89 */ /* 0x00012200000e0000 */
[----:B------:R-:W-:Y:S05]  /*220c0*/  @P1 BRA `(.L_x_1840) ;  /* 0x0000000000341947 */ /* 0x000fea0003800000 */
[----:B------:R-:W-:Y:S02]  /*220d0*/  ULDC UR4, c[0x0][0xac8] ;  /* 0x0002b20000047ab9 */ /* 0x000fe40000000800 */
[----:B------:R-:W-:Y:S02]  /*220e0*/  ISETP.GE.AND P4, PT, R66, UR4, PT ;  /* 0x0000000442007c0c */ /* 0x000fe4000bf86270 */
[----:B------:R-:W-:Y:S02]  /*220f0*/  ISETP.GE.AND P5, PT, R70, UR4, PT ;  /* 0x0000000446007c0c */ /* 0x000fe4000bfa6270 */
[----:B------:R-:W-:-:S09]  /*22100*/  ISETP.GE.AND P6, PT, R72, UR4, PT ;  /* 0x0000000448007c0c */ /* 0x000fd2000bfc6270 */
[-C--:B----4-:R-:W-:Y:S02]  /*22110*/  @!P4 LEA R2, P1, R66, R3.reuse, 0x1 ;  /* 0x000000034202c211 */ /* 0x090fe400078208ff */
[-C--:B------:R-:W-:Y:S02]  /*22120*/  @!P5 LEA R4, P2, R70, R3.reuse, 0x1 ;  /* 0x000000034604d211 */ /* 0x080fe400078408ff */
[----:B------:R-:W-:Y:S02]  /*22130*/  @!P6 LEA R6, P3, R72, R3, 0x1 ;  /* 0x000000034806e211 */ /* 0x000fe400078608ff */
[-C--:B---3--:R-:W-:Y:S02]  /*22140*/  @!P4 LEA.HI.X R3, R66, R7.reuse, R73, 0x1, P1 ;  /* 0x000000074203c211 */ /* 0x088fe400008f0c49 */
[-C--:B------:R-:W-:Y:S02]  /*22150*/  @!P5 LEA.HI.X R5, R70, R7.reuse, R71, 0x1, P2 ;  /* 0x000000074605d211 */ /* 0x080fe400010f0c47 */
[----:B------:R-:W-:Y:S01]  /*22160*/  @!P6 LEA.HI.X R7, R72, R7, R69, 0x1, P3 ;  /* 0x000000074807e211 */ /* 0x000fe200018f0c45 */
[----:B------:R3:W-:Y:S04]  /*22170*/  @!P4 ST.E.128 desc[UR60][R2.64], R8 ;  /* 0x000000080200c985 */ /* 0x0007e8000c101d3c */
[----:B------:R3:W-:Y:S04]  /*22180*/  @!P5 ST.E.128 desc[UR60][R4.64], R36 ;  /* 0x000000240400d985 */ /* 0x0007e8000c101d3c */
[----:B------:R3:W-:Y:S02]  /*22190*/  @!P6 ST.E.128 desc[UR60][R6.64], R52 ;  /* 0x000000340600e985 */ /* 0x0007e4000c101d3c */
.L_x_1840:
[----:B------:R-:W-:Y:S05]  /*221a0*/  BSYNC B1 ;  /* 0x0000000000017941 */ /* 0x000fea0003800000 */
.L_x_1839:
[----:B---3--:R3:W0:Y:S01]  /*221b0*/  SHFL.IDX PT, R7, R24, 0x2, 0x181f ;  /* 0x00581f0018077f89 */ /* 0x00862200000e0000 */
[----:B------:R-:W-:Y:S03]  /*221c0*/  BSSY B1, `(.L_x_1841) ;  /* 0x0000010000017945 */ /* 0x000fe60003800000 */
[----:B----4-:R3:W4:Y:S01]  /*221d0*/  SHFL.IDX PT, R3, R67, 0x2, 0x181f ;  /* 0x00581f0043037f89 */ /* 0x01072200000e0000 */
        /* <DEDUP_REMOVED lines=14> */
.L_x_1842:
[----:B------:R-:W-:Y:S05]  /*222c0*/  BSYNC B1 ;  /* 0x0000000000017941 */ /* 0x000fea0003800000 */
.L_x_1841:
[----:B------:R-:W-:Y:S01]  /*222d0*/  VIADD R0, R68, 0x60 ;  /* 0x0000006044007836 */ /* 0x000fe20000000000 */
[----:B0-----:R0:W0:Y:S04]  /*222e0*/  SHFL.IDX PT, R7, R24, 0x3, 0x181f ;  /* 0x00781f0018077f89 */ /* 0x00102800000e0000 */
[----:B------:R-:W-:Y:S01]  /*222f0*/  ISETP.GE.AND P0, PT, R0, R129, PT ;  /* 0x000000810000720c */ /* 0x000fe20003f06270 */
[----:B---3--:R-:W3:-:S12]  /*22300*/  SHFL.IDX PT, R67, R67, 0x3, 0x181f ;  /* 0x00781f0043437f89 */ /* 0x008ed800000e0000 */
[----:B------:R-:W-:Y:S05]  /*22310*/  @P0 BRA `(.L_x_1843) ;  /* 0x0000002000980947 */ /* 0x000fea0003800000 */
[----:B------:R-:W-:Y:S02]  /*22320*/  ULDC UR4, c[0x0][0xac8] ;  /* 0x0002b20000047ab9 */ /* 0x000fe40000000800 */
[----:B------:R-:W-:Y:S02]  /*22330*/  ISETP.GE.AND P2, PT, R66, UR4, PT ;  /* 0x0000000442007c0c */ /* 0x000fe4000bf46270 */
[----:B------:R-:W-:-:S11]  /*22340*/  ISETP.GE.AND P3, PT, R70, UR4, PT ;  /* 0x0000000446007c0c */ /* 0x000fd6000bf66270 */
[-C--:B---3--:R-:W-:Y:S02]  /*22350*/  @!P2 LEA R2, P0, R66, R67.reuse, 0x1 ;  /* 0x000000434202a211 */ /* 0x088fe400078008ff */
[----:B------:R-:W-:Y:S02]  /*22360*/  @!P3 LEA R4, P1, R70, R67, 0x1 ;  /* 0x000000434604b211 */ /* 0x000fe400078208ff */
[-C--:B0---4-:R-:W-:Y:S02]  /*22370*/  @!P2 LEA.HI.X R3, R66, R7.reuse, R73, 0x1, P0 ;  /* 0x000000074203a211 */ /* 0x091fe400000f0c49 */
        /* <DEDUP_REMOVED lines=9> */
.L_x_1836:
[----:B------:R-:W-:Y:S01]  /*22410*/  ULDC.64 UR4, c[0x0][0xb08] ;  /* 0x0002c20000047ab9 */ /* 0x000fe20000000a00 */
[----:B------:R-:W1:Y:S01]  /*22420*/  @P4 LDC R9, c[0x0][0xbec] ;  /* 0x0002fb00ff094b82 */ /* 0x000e620000000800 */
[----:B0-----:R-:W-:Y:S01]  /*22430*/  IMAD R5, R128, UR4, RZ ;  /* 0x0000000480057c24 */ /* 0x001fe2000f8e02ff */
[----:B------:R-:W-:Y:S01]  /*22440*/  ULDC.64 UR6, c[0x0][0xb30] ;  /* 0x0002cc0000067ab9 */ /* 0x000fe20000000a00 */
[----:B------:R-:W-:Y:S01]  /*22450*/  IMAD.WIDE.U32 R2, R0, UR4, RZ ;  /* 0x0000000400027c25 */ /* 0x000fe2000f8e00ff */
[----:B------:R-:W-:Y:S01]  /*22460*/  ISETP.GE.AND P0, PT, R8, R129, PT ;  /* 0x000000810800720c */ /* 0x000fe20003f06270 */
[----:B------:R-:W-:Y:S01]  /*22470*/  BSSY B1, `(.L_x_1844) ;  /* 0x00000cc000017945 */ /* 0x000fe20003800000 */
[----:B------:R-:W-:Y:S01]  /*22480*/  IADD3 R137, R227, 0x78, RZ ;  /* 0x00000078e3897810 */ /* 0x000fe20007ffe0ff */
[----:B------:R-:W-:Y:S01]  /*22490*/  IMAD R5, R0, UR5, R5 ;  /* 0x0000000500057c24 */ /* 0x000fe2000f8e0205 */
[----:B------:R-:W-:Y:S01]  /*224a0*/  ULDC.64 UR4, c[0x0][0xb38] ;  /* 0x0002ce0000047ab9 */ /* 0x000fe20000000a00 */
[----:B------:R-:W0:Y:S01]  /*224b0*/  @P4 LDC R0, c[0x0][0xbf0] ;  /* 0x0002fc00ff004b82 */ /* 0x000e220000000800 */
[----:B------:R-:W-:Y:S01]  /*224c0*/  VIADD R4, R17, 0x30820 ;  /* 0x0003082011047836 */ /* 0x000fe20000000000 */
[----:B------:R-:W-:Y:S01]  /*224d0*/  IADD3 R155, R227, 0x30, RZ ;  /* 0x00000030e39b7810 */ /* 0x000fe20007ffe0ff */
[----:B------:R-:W-:Y:S01]  /*224e0*/  IMAD.IADD R3, R3, 0x1, R5 ;  /* 0x0000000103037824 */ /* 0x000fe200078e0205 */
[----:B------:R-:W-:Y:S01]  /*224f0*/  SHF.R.S32.HI R5, RZ, 0x1f, R24 ;  /* 0x0000001fff057819 */ /* 0x000fe20000011418 */
[C---:B------:R-:W-:Y:S01]  /*22500*/  VIADD R30, R227.reuse, 0xa8 ;  /* 0x000000a8e31e7836 */ /* 0x040fe20000000000 */
[----:B------:R-:W-:Y:S01]  /*22510*/  PRMT R4, RZ, 0x654, R4 ;  /* 0x00000654ff047816 */ /* 0x000fe20000000004 */
[----:B------:R-:W-:Y:S01]  /*22520*/  IMAD.WIDE.U32 R2, R202, UR4, R2 ;  /* 0x00000004ca027c25 */ /* 0x000fe2000f8e0002 */
[----:B------:R-:W-:-:S02]  /*22530*/  IADD3 R127, R227, 0x98, RZ ;  /* 0x00000098e37f7810 */ /* 0x000fc40007ffe0ff */
[----:B------:R2:W-:Y:S01]  /*22540*/  SYNCS.ARRIVE.TRANS64.RED.A1T0 RZ, [R4+URZ], RZ ;  /* 0x000000ff04ff79a7 */ /* 0x0005e2000810043f */
[----:B------:R-:W-:Y:S01]  /*22550*/  IMAD R3, R202, UR5, R3 ;  /* 0x00000005ca037c24 */ /* 0x000fe2000f8e0203 */
[----:B------:R-:W-:Y:S01]  /*22560*/  ULDC.64 UR4, c[0x0][0xb40] ;  /* 0x0002d00000047ab9 */ /* 0x000fe20000000a00 */
[----:B------:R-:W-:Y:S01]  /*22570*/  VIADD R126, R227, 0xa0 ;  /* 0x000000a0e37e7836 */ /* 0x000fe20000000000 */
[----:B------:R-:W-:Y:S01]  /*22580*/  SHF.R.S32.HI R30, RZ, 0x1f, R30 ;  /* 0x0000001fff1e7819 */ /* 0x000fe2000001141e */
[----:B------:R-:W-:Y:S01]  /*22590*/  IMAD R5, R5, UR4, RZ ;  /* 0x0000000405057c24 */ /* 0x000fe2000f8e02ff */
[----:B------:R-:W-:Y:S01]  /*225a0*/  SHF.R.S32.HI R137, RZ, 0x1f, R137 ;  /* 0x0000001fff897819 */ /* 0x000fe20000011489 */
[----:B-1----:R-:W-:Y:S01]  /*225b0*/  @P4 IMAD.HI.U32 R9, R28, R9, RZ ;  /* 0x000000091c094227 */ /* 0x002fe200078e00ff */
[----:B------:R-:W-:Y:S02]  /*225c0*/  SHF.R.S32.HI R126, RZ, 0x1f, R126 ;  /* 0x0000001fff7e7819 */ /* 0x000fe4000001147e */
[C---:B------:R-:W-:Y:S01]  /*225d0*/  IADD3 R146, R227.reuse, 0x50, RZ ;  /* 0x00000050e3927810 */ /* 0x040fe20007ffe0ff */
[C---:B------:R-:W-:Y:S01]  /*225e0*/  IMAD R7, R24.reuse, UR5, R5 ;  /* 0x0000000518077c24 */ /* 0x040fe2000f8e0205 */
[----:B------:R-:W-:Y:S01]  /*225f0*/  SHF.R.S32.HI R155, RZ, 0x1f, R155 ;  /* 0x0000001fff9b7819 */ /* 0x000fe2000001149b */
[----:B------:R-:W-:Y:S01]  /*22600*/  IMAD.WIDE.U32 R2, R24, UR4, R2 ;  /* 0x0000000418027c25 */ /* 0x000fe2000f8e0002 */
[----:B------:R-:W-:Y:S01]  /*22610*/  ULDC.64 UR4, c[0x0][0xb48] ;  /* 0x0002d20000047ab9 */ /* 0x000fe20000000a00 */
[----:B------:R-:W-:-:S02]  /*22620*/  IADD3 R164, R227, 0x8, RZ ;  /* 0x00000008e3a47810 */ /* 0x000fc40007ffe0ff */
[----:B------:R-:W-:Y:S01]  /*22630*/  IMAD.MOV.U32 R5, RZ, RZ, R28 ;  /* 0x000000ffff057224 */ /* 0x000fe200078e001c */
[----:B0-----:R-:W-:Y:S01]  /*22640*/  @P4 SHF.R.U32.HI R5, RZ, R0, R9 ;  /* 0x00000000ff054219 */ /* 0x001fe20000011609 */
[----:B------:R-:W-:Y:S02]  /*22650*/  IMAD.IADD R3, R3, 0x1, R7 ;  /* 0x0000000103037824 */ /* 0x000fe400078e0207 */
[----:B------:R-:W-:Y:S01]  /*22660*/  VIADD R128, R227, 0x98 ;  /* 0x00000098e3807836 */ /* 0x000fe20000000000 */
[----:B------:R-:W-:Y:S01]  /*22670*/  IADD3 R7, -R5, RZ, RZ ;  /* 0x000000ff05077210 */ /* 0x000fe20007ffe1ff */
[----:B------:R-:W-:Y:S01]  /*22680*/  IMAD.WIDE.U32 R2, R140, UR4, R2 ;  /* 0x000000048c027c25 */ /* 0x000fe2000f8e0002 */
[----:B------:R-:W-:Y:S02]  /*22690*/  SHF.R.S32.HI R0, RZ, 0x1f, R5 ;  /* 0x0000001fff007819 */ /* 0x000fe40000011405 */
[----:B------:R-:W-:Y:S01]  /*226a0*/  SHF.R.S32.HI R128, RZ, 0x1f, R128 ;  /* 0x0000001fff807819 */ /* 0x000fe20000011480 */
[----:B------:R-:W-:-:S02]  /*226b0*/  IMAD R7, R130, R7, R28 ;  /* 0x0000000782077224 */ /* 0x000fc400078e021c */
[----:B------:R-:W-:Y:S02]  /*226c0*/  IMAD R0, R0, UR6, RZ ;  /* 0x0000000600007c24 */ /* 0x000fe4000f8e02ff */
[----:B------:R-:W-:Y:S01]  /*226d0*/  IMAD R3, R140, UR5, R3 ;  /* 0x000000058c037c24 */ /* 0x000fe2000f8e0203 */
[----:B------:R-:W-:Y:S01]  /*226e0*/  ULDC.64 UR4, c[0x0][0xb28] ;  /* 0x0002ca0000047ab9 */ /* 0x000fe20000000a00 */
        /* <DEDUP_REMOVED lines=9> */
[C---:B------:R-:W-:Y:S01]  /*22780*/  LEA R0, P1, R2.reuse, UR4, 0x2 ;  /* 0x0000000402007c11 */ /* 0x040fe2000f8210ff */
[C---:B------:R-:W-:Y:S02]  /*22790*/  VIADD R131, R227.reuse, 0x90 ;  /* 0x00000090e3837836 */ /* 0x040fe40000000000 */
[C---:B------:R-:W-:Y:S01]  /*227a0*/  VIADD R133, R227.reuse, 0x88 ;  /* 0x00000088e3857836 */ /* 0x040fe20000000000 */
[----:B------:R-:W-:Y:S01]  /*227b0*/  LEA.HI.X R11, R2, UR5, R11, 0x2, P1 ;  /* 0x00000005020b7c11 */ /* 0x000fe200088f140b */
[C---:B------:R-:W-:Y:S01]  /*227c0*/  VIADD R135, R227.reuse, 0x80 ;  /* 0x00000080e3877836 */ /* 0x040fe20000000000 */
[----:B------:R2:W0:Y:S01]  /*227d0*/  SHFL.IDX PT, R2, R0, RZ, 0x1c1f ;  /* 0x001c1fff00027589 */ /* 0x00042200000e0000 */
[C---:B------:R-:W-:Y:S01]  /*227e0*/  VIADD R139, R227.reuse, 0x70 ;  /* 0x00000070e38b7836 */ /* 0x040fe20000000000 */
[----:B------:R-:W-:Y:S01]  /*227f0*/  SHF.R.S32.HI R131, RZ, 0x1f, R131 ;  /* 0x0000001fff837819 */ /* 0x000fe20000011483 */
[C---:B------:R-:W-:Y:S01]  /*22800*/  VIADD R141, R227.reuse, 0x68 ;  /* 0x00000068e38d7836 */ /* 0x040fe20000000000 */
[----:B------:R2:W1:Y:S01]  /*22810*/  SHFL.IDX PT, R3, R11, RZ, 0x1c1f ;  /* 0x001c1fff0b037589 */ /* 0x00046200000e0000 */
        /* <DEDUP_REMOVED lines=44> */
[----:B------:R-:W-:Y:S01]  /*22ae0*/  VIADD R162, R227, 0x10 ;  /* 0x00000010e3a27836 */ /* 0x000fe20000000000 */
[----:B012---:R-:W-:Y:S06]  /*22af0*/  @P0 BRA `(.L_x_1845) ;  /* 0x00000004008c0947 */ /* 0x007fec0003800000 */
[----:B------:R-:W-:Y:S01]  /*22b00*/  ULDC UR4, c[0x0][0xac8] ;  /* 0x0002b20000047ab9 */ /* 0x000fe20000000800 */
[C---:B------:R-:W-:Y:S01]  /*22b10*/  VIADD R15, R227.reuse, 0xb8 ;  /* 0x000000b8e30f7836 */ /* 0x040fe20000000000 */
[----:B------:R-:W-:Y:S02]  /*22b20*/  ISETP.GE.AND P0, PT, R227, UR4, PT ;  /* 0x00000004e3007c0c */ /* 0x000fe4000bf06270 */
[----:B------:R-:W-:Y:S02]  /*22b30*/  ISETP.GE.AND P5, PT, R164, UR4, PT ;  /* 0x00000004a4007c0c */ /* 0x000fe4000bfa6270 */
[----:B------:R-:W-:Y:S02]  /*22b40*/  ISETP.GE.AND P4, PT, R162, UR4, PT ;  /* 0x00000004a2007c0c */ /* 0x000fe4000bf86270 */
[----:B------:R-:W-:Y:S02]  /*22b50*/  ISETP.GE.AND P3, PT, R160, UR4, PT ;  /* 0x00000004a0007c0c */ /* 0x000fe4000bf66270 */
[----:B------:R-:W-:-:S02]  /*22b60*/  SHF.R.S32.HI R29, RZ, 0x1f, R24 ;  /* 0x0000001fff1d7819 */ /* 0x000fc40000011418 */
[----:B------:R-:W-:-:S03]  /*22b70*/  SHF.R.S32.HI R14, RZ, 0x1f, R15 ;  /* 0x0000001fff0e7819 */ /* 0x000fc6000001140f */
[----:B------:R-:W-:-:S04]  /*22b80*/  @!P0 IMAD.WIDE R4, R227, 0x4, R2 ;  /* 0x00000004e3048825 */ /* 0x000fc800078e0202 */
[-C--:B------:R-:W-:Y:S01]  /*22b90*/  @!P4 LEA R6, P2, R162, R2.reuse, 0x2 ;  /* 0x00000002a206c211 */ /* 0x080fe200078410ff */
[----:B------:R0:W-:Y:S01]  /*22ba0*/  @!P0 ST.E.64 desc[UR60][R4.64], R124 ;  /* 0x0000007c04008985 */ /* 0x0001e2000c101b3c */
[----:B------:R-:W-:Y:S02]  /*22bb0*/  ISETP.GE.AND P0, PT, R158, UR4, PT ;  /* 0x000000049e007c0c */ /* 0x000fe4000bf06270 */
[----:B------:R-:W-:Y:S02]  /*22bc0*/  @!P3 LEA R8, P6, R160, R2, 0x2 ;  /* 0x00000002a008b211 */ /* 0x000fe400078c10ff */
[-C--:B------:R-:W-:Y:S02]  /*22bd0*/  @!P4 LEA.HI.X R7, R162, R3.reuse, R163, 0x2, P2 ;  /* 0x00000003a207c211 */ /* 0x080fe400010f14a3 */
[----:B------:R-:W-:Y:S02]  /*22be0*/  ISETP.GE.AND P2, PT, R154, UR4, PT ;  /* 0x000000049a007c0c */ /* 0x000fe4000bf46270 */
[----:B------:R-:W-:-:S02]  /*22bf0*/  @!P3 LEA.HI.X R9, R160, R3, R161, 0x2, P6 ;  /* 0x00000003a009b211 */ /* 0x000fc400030f14a1 */
[----:B0-----:R-:W-:-:S04]  /*22c00*/  @!P5 LEA R4, P1, R164, R2, 0x2 ;  /* 0x00000002a404d211 */ /* 0x001fc800078210ff */
[----:B------:R-:W-:Y:S02]  /*22c10*/  @!P5 LEA.HI.X R5, R164, R3, R165, 0x2, P1 ;  /* 0x00000003a405d211 */ /* 0x000fe400008f14a5 */
[----:B------:R-:W-:-:S03]  /*22c20*/  ISETP.GE.AND P1, PT, R156, UR4, PT ;  /* 0x000000049c007c0c */ /* 0x000fc6000bf26270 */
        /* <DEDUP_REMOVED lines=8> */
[----:B--2---:R-:W-:Y:S02]  /*22cb0*/  @!P2 LEA R8, P6, R154, R2, 0x2 ;  /* 0x000000029a08a211 */ /* 0x004fe400078c10ff */
[----:B------:R-:W-:Y:S01]  /*22cc0*/  @!P1 LEA.HI.X R7, R156, R3, R157, 0x2, P5 ;  /* 0x000000039c079211 */ /* 0x000fe200028f149d */
[----:B------:R0:W-:Y:S01]  /*22cd0*/  @!P0 ST.E.64 desc[UR60][R4.64], R40 ;  /* 0x0000002804008985 */ /* 0x0001e2000c101b3c */
[----:B------:R-:W-:-:S02]  /*22ce0*/  ISETP.GE.AND P5, PT, R148, UR4, PT ;  /* 0x0000000494007c0c */ /* 0x000fc4000bfa6270 */
[-C--:B------:R-:W-:Y:S01]  /*22cf0*/  @!P2 LEA.HI.X R9, R154, R3.reuse, R155, 0x2, P6 ;  /* 0x000000039a09a211 */ /* 0x080fe200030f149b */
[----:B------:R1:W-:Y:S01]  /*22d00*/  @!P1 ST.E.64 desc[UR60][R6.64], R44 ;  /* 0x0000002c06009985 */ /* 0x0003e2000c101b3c */
[----:B------:R-:W-:Y:S02]  /*22d10*/  ISETP.GE.AND P0, PT, R146, UR4, PT ;  /* 0x0000000492007c0c */ /* 0x000fe4000bf06270 */
[----:B------:R-:W-:Y:S01]  /*22d20*/  ISETP.GE.AND P1, PT, R144, UR4, PT ;  /* 0x0000000490007c0c */ /* 0x000fe2000bf26270 */
[----:B------:R2:W-:Y:S01]  /*22d30*/  @!P2 ST.E.64 desc[UR60][R8.64], R48 ;  /* 0x000000300800a985 */ /* 0x0005e2000c101b3c */
[-C--:B0-----:R-:W-:Y:S02]  /*22d40*/  @!P3 LEA R4, P6, R152, R2.reuse, 0x2 ;  /* 0x000000029804b211 */ /* 0x081fe400078c10ff */
[----:B-1----:R-:W-:Y:S02]  /*22d50*/  @!P4 LEA R6, P2, R150, R2, 0x2 ;  /* 0x000000029606c211 */ /* 0x002fe400078410ff */
[----:B------:R-:W-:-:S02]  /*22d60*/  @!P3 LEA.HI.X R5, R152, R3, R153, 0x2, P6 ;  /* 0x000000039805b211 */ /* 0x000fc400030f1499 */
[----:B--2---:R-:W-:Y:S02]  /*22d70*/  @!P5 LEA R8, P6, R148, R2, 0x2 ;  /* 0x000000029408d211 */ /* 0x004fe400078c10ff */
[-C--:B------:R-:W-:Y:S01]  /*22d80*/  @!P4 LEA.HI.X R7, R150, R3.reuse, R151, 0x2, P2 ;  /* 0x000000039607c211 */ /* 0x080fe200010f1497 */
[----:B------:R0:W-:Y:S01]  /*22d90*/  @!P3 ST.E.64 desc[UR60][R4.64], R52 ;  /* 0x000000340400b985 */ /* 0x0001e2000c101b3c */
[----:B------:R-:W-:Y:S02]  /*22da0*/  ISETP.GE.AND P2, PT, R142, UR4, PT ;  /* 0x000000048e007c0c */ /* 0x000fe4000bf46270 */
[----:B------:R-:W-:Y:S01]  /*22db0*/  @!P5 LEA.HI.X R9, R148, R3, R149, 0x2, P6 ;  /* 0x000000039409d211 */ /* 0x000fe200030f1495 */
[----:B------:R1:W-:Y:S01]  /*22dc0*/  @!P4 ST.E.64 desc[UR60][R6.64], R56 ;  /* 0x000000380600c985 */ /* 0x0003e2000c101b3c */
[----:B------:R-:W-:-:S03]  /*22dd0*/  ISETP.GE.AND P3, PT, R140, UR4, PT ;  /* 0x000000048c007c0c */ /* 0x000fc6000bf66270 */
[----:B------:R2:W-:Y:S01]  /*22de0*/  @!P5 ST.E.64 desc[UR60][R8.64], R60 ;  /* 0x0000003c0800d985 */ /* 0x0005e2000c101b3c */
[-C--:B0-----:R-:W-:Y:S02]  /*22df0*/  @!P0 LEA R4, P4, R146, R2.reuse, 0x2 ;  /* 0x0000000292048211 */ /* 0x081fe400078810ff */
[-C--:B-1----:R-:W-:Y:S02]  /*22e00*/  @!P1 LEA R6, P5, R144, R2.reuse, 0x2 ;  /* 0x0000000290069211 */ /* 0x082fe400078a10ff */
[-C--:B------:R-:W-:Y:S02]  /*22e10*/  @!P0 LEA.HI.X R5, R146, R3.reuse, R147, 0x2, P4 ;  /* 0x0000000392058211 */ /* 0x080fe400020f1493 */
[----:B--2---:R-:W-:Y:S02]  /*22e20*/  @!P2 LEA R8, P6, R142, R2, 0x2 ;  /* 0x000000028e08a211 */ /* 0x004fe400078c10ff */
[----:B------:R-:W-:Y:S01]  /*22e30*/  ISETP.GE.AND P4, PT, R138, UR4, PT ;  /* 0x000000048a007c0c */ /* 0x000fe2000bf86270 */
[----:B------:R0:W-:Y:S01]  /*22e40*/  @!P0 ST.E.64 desc[UR60][R4.64], R64 ;  /* 0x0000004004008985 */ /* 0x0001e2000c101b3c */
[----:B------:R-:W-:-:S02]  /*22e50*/  @!P1 LEA.HI.X R7, R144, R3, R145, 0x2, P5 ;  /* 0x0000000390079211 */ /* 0x000fc400028f1491 */
[----:B------:R-:W-:Y:S02]  /*22e60*/  ISETP.GE.AND P5, PT, R136, UR4, PT ;  /* 0x0000000488007c0c */ /* 0x000fe4000bfa6270 */
        /* <DEDUP_REMOVED lines=9> */
[----:B--2---:R-:W-:Y:S02]  /*22f00*/  @!P5 LEA R8, P6, R136, R2, 0x2 ;  /* 0x000000028808d211 */ /* 0x004fe400078c10ff */
[-C--:B------:R-:W-:Y:S02]  /*22f10*/  @!P4 LEA.HI.X R7, R138, R3.reuse, R139, 0x2, P1 ;  /* 0x000000038a07c211 */ /* 0x080fe400008f148b */
        /* <DEDUP_REMOVED lines=10> */
[----:B------:R-:W-:Y:S02]  /*22fc0*/  ISETP.GE.AND P2, PT, R15, UR4, PT ;  /* 0x000000040f007c0c */ /* 0x000fe4000bf46270 */
[-C--:B------:R-:W-:Y:S02]  /*22fd0*/  @!P0 LEA.HI.X R7, R132, R3.reuse, R133, 0x2, P6 ;  /* 0x0000000384078211 */ /* 0x080fe400030f1485 */
[----:B------:R-:W-:Y:S02]  /*22fe0*/  ISETP.GE.AND P6, PT, R24, UR4, PT ;  /* 0x0000000418007c0c */ /* 0x000fe4000bfc6270 */
[----:B--2---:R-:W-:Y:S01]  /*22ff0*/  @!P1 LEA R8, P3, R130, R2, 0x2 ;  /* 0x0000000282089211 */ /* 0x004fe200078610ff */
[----:B------:R1:W-:Y:S01]  /*23000*/  @!P0 ST.E.64 desc[UR60][R6.64], R92 ;  /* 0x0000005c06008985 */ /* 0x0003e2000c101b3c */
[----:B------:R-:W-:Y:S02]  /*23010*/  ISETP.GE.AND P0, PT, R28, UR4, PT ;  /* 0x000000041c007c0c */ /* 0x000fe4000bf06270 */
[----:B------:R-:W-:-:S02]  /*23020*/  @!P1 LEA.HI.X R9, R130, R3, R131, 0x2, P3 ;  /* 0x0000000382099211 */ /* 0x000fc400018f1483 */
[----:B0-----:R-:W-:-:S03]  /*23030*/  @!P5 LEA R4, P3, R127, R2, 0x2 ;  /* 0x000000027f04d211 */ /* 0x001fc600078610ff */
[----:B------:R0:W-:Y:S01]  /*23040*/  @!P1 ST.E.64 desc[UR60][R8.64], R96 ;  /* 0x0000006008009985 */ /* 0x0001e2000c101b3c */
[-C--:B------:R-:W-:Y:S02]  /*23050*/  @!P4 LEA R12, P1, R31, R2.reuse, 0x2 ;  /* 0x000000021f0cc211 */ /* 0x080fe400078210ff */
[-C--:B------:R-:W-:Y:S02]  /*23060*/  @!P5 LEA.HI.X R5, R127, R3.reuse, R128, 0x2, P3 ;  /* 0x000000037f05d211 */ /* 0x080fe400018f1480 */
[-C--:B------:R-:W-:Y:S02]  /*23070*/  @!P4 LEA.HI.X R13, R31, R3.reuse, R126, 0x2, P1 ;  /* 0x000000031f0dc211 */ /* 0x080fe400008f147e */
[CC--:B-1----:R-:W-:Y:S01]  /*23080*/  @!P2 LEA R6, P1, R15.reuse, R2.reuse, 0x2 ;  /* 0x000000020f06a211 */ /* 0x0c2fe200078210ff */
[----:B------:R1:W-:Y:S03]  /*23090*/  @!P5 ST.E.64 desc[UR60][R4.64], R100 ;  /* 0x000000640400d985 */ /* 0x0003e6000c101b3c */
[----:B------:R-:W-:Y:S01]  /*230a0*/  @!P2 LEA.HI.X R7, R15, R3, R14, 0x2, P1 ;  /* 0x000000030f07a211 */ /* 0x000fe200008f140e */
[----:B------:R1:W-:Y:S01]  /*230b0*/  @!P4 ST.E.64 desc[UR60][R12.64], R104 ;  /* 0x000000680c00c985 */ /* 0x0003e2000c101b3c */
[----:B0-----:R-:W-:-:S04]  /*230c0*/  @!P6 LEA R8, P3, R24, R2, 0x2 ;  /* 0x000000021808e211 */ /* 0x001fc800078610ff */
[----:B------:R-:W-:Y:S02]  /*230d0*/  @!P6 LEA.HI.X R9, R24, R3, R29, 0x2, P3 ;  /* 0x000000031809e211 */ /* 0x000fe400018f141d */
[----:B------:R-:W-:-:S04]  /*230e0*/  @!P0 LEA R2, P3, R28, R2, 0x2 ;  /* 0x000000021c028211 */ /* 0x000fc800078610ff */
[----:B------:R-:W-:-:S05]  /*230f0*/  @!P0 LEA.HI.X R3, R28, R3, R30, 0x2, P3 ;  /* 0x000000031c038211 */ /* 0x000fca00018f141e */
[----:B------:R1:W-:Y:S04]  /*23100*/  @!P0 ST.E.64 desc[UR60][R2.64], R108 ;  /* 0x0000006c02008985 */ /* 0x0003e8000c101b3c */
[----:B------:R1:W-:Y:S04]  /*23110*/  @!P6 ST.E.64 desc[UR60][R8.64], R112 ;  /* 0x000000700800e985 */ /* 0x0003e8000c101b3c */
[----:B------:R1:W-:Y:S02]  /*23120*/  @!P2 ST.E.64 desc[UR60][R6.64], R116 ;  /* 0x000000740600a985 */ /* 0x0003e4000c101b3c */
.L_x_1845:
[----:B------:R-:W-:Y:S05]  /*23130*/  BSYNC B1 ;  /* 0x0000000000017941 */ /* 0x000fea0003800000 */
.L_x_1844:
[----:B------:R-:W-:Y:S01]  /*23140*/  ISETP.GE.AND P0, PT, R10, R129, PT ;  /* 0x000000810a00720c */ /* 0x000fe20003f06270 */
[----:B-1----:R0:W1:Y:S04]  /*23150*/  SHFL.IDX PT, R3, R11, 0x1, 0x1c1f ;  /* 0x003c1f000b037f89 */ /* 0x00206800000e0000 */
[----:B------:R0:W2:Y:S08]  /*23160*/  SHFL.IDX PT, R2, R0, 0x1, 0x1c1f ;  /* 0x003c1f0000027f89 */ /* 0x0000b000000e0000 */
[----:B0-----:R-:W-:Y:S05]  /*23170*/  @P0 BRA `(.L_x_1843) ;  /* 0x0000001400000947 */ /* 0x001fea0003800000 */
[----:B------:R-:W-:Y:S02]  /*23180*/  ULDC UR4, c[0x0][0xac8] ;  /* 0x0002b20000047ab9 */ /* 0x000fe40000000800 */
[----:B------:R-:W-:Y:S02]  /*23190*/  ISETP.GE.AND P2, PT, R164, UR4, PT ;  /* 0x00000004a4007c0c */ /* 0x000fe4000bf46270 */
[----:B------:R-:W-:Y:S02]  /*231a0*/  ISETP.GE.AND P1, PT, R227, UR4, PT ;  /* 0x00000004e3007c0c */ /* 0x000fe4000bf26270 */
[----:B------:R-:W-:Y:S02]  /*231b0*/  ISETP.GE.AND P5, PT, R162, UR4, PT ;  /* 0x00000004a2007c0c */ /* 0x000fe4000bfa6270 */
[----:B------:R-:W-:Y:S02]  /*231c0*/  ISETP.GE.AND P4, PT, R160, UR4, PT ;  /* 0x00000004a0007c0c */ /* 0x000fe4000bf86270 */
[----:B------:R-:W-:-:S05]  /*231d0*/  ISETP.GE.AND P3, PT, R158, UR4, PT ;  /* 0x000000049e007c0c */ /* 0x000fca000bf66270 */
[C---:B--2---:R-:W-:Y:S02]  /*231e0*/  @!P2 LEA R4, P0, R164.reuse, R2, 0x2 ;  /* 0x00000002a404a211 */ /* 0x044fe400078010ff */
[----:B-1----:R-:W-:Y:S02]  /*231f0*/  @!P1 IMAD.WIDE R6, R227, 0x4, R2 ;  /* 0x00000004e3069825 */ /* 0x002fe400078e0202 */
[----:B------:R-:W-:Y:S02]  /*23200*/  @!P2 LEA.HI.X R5, R164, R3, R165, 0x2, P0 ;  /* 0x00000003a405a211 */ /* 0x000fe400000f14a5 */
        /* <DEDUP_REMOVED lines=23> */
[-C--:B------:R-:W-:Y:S01]  /*23380*/  @!P2 LEA.HI.X R9, R152, R3.reuse, R153, 0x2, P6 ;  /* 0x000000039809a211 */ /* 0x080fe200030f1499 */
[----:B------:R1:W-:Y:S01]  /*23390*/  @!P1 ST.E.64 desc[UR60][R6.64], R50 ;  /* 0x0000003206009985 */ /* 0x0003e2000c101b3c */
[-C--:B------:R-:W-:Y:S02]  /*233a0*/  @!P3 LEA R10, P6, R150, R2.reuse, 0x2 ;  /* 0x00000002960ab211 */ /* 0x080fe400078c10ff */
[----:B------:R-:W-:Y:S01]  /*233b0*/  @!P4 LEA R12, P0, R148, R2, 0x2 ;  /* 0x00000002940cc211 */ /* 0x000fe200078010ff */
[----:B------:R2:W-:Y:S01]  /*233c0*/  @!P2 ST.E.64 desc[UR60][R8.64], R54 ;  /* 0x000000360800a985 */ /* 0x0005e2000c101b3c */
[----:B------:R-:W-:Y:S02]  /*233d0*/  ISETP.GE.AND P2, PT, R144, UR4, PT ;  /* 0x0000000490007c0c */ /* 0x000fe4000bf46270 */
[----:B------:R-:W-:Y:S02]  /*233e0*/  ISETP.GE.AND P1, PT, R142, UR4, PT ;  /* 0x000000048e007c0c */ /* 0x000fe4000bf26270 */
[----:B------:R-:W-:-:S02]  /*233f0*/  @!P4 LEA.HI.X R13, R148, R3, R149, 0x2, P0 ;  /* 0x00000003940dc211 */ /* 0x000fc400000f1495 */
[-C--:B------:R-:W-:Y:S02]  /*23400*/  @!P3 LEA.HI.X R11, R150, R3.reuse, R151, 0x2, P6 ;  /* 0x00000003960bb211 */ /* 0x080fe400030f1497 */
[----:B------:R-:W-:Y:S02]  /*23410*/  ISETP.GE.AND P0, PT, R140, UR4, PT ;  /* 0x000000048c007c0c */ /* 0x000fe4000bf06270 */
[CC--:B------:R-:W-:Y:S01]  /*23420*/  @!P5 LEA R14, P6, R146.reuse, R2.reuse, 0x2 ;  /* 0x00000002920ed211 */ /* 0x0c0fe200078c10ff */
[----:B------:R3:W-:Y:S03]  /*23430*/  @!P3 ST.E.64 desc[UR60][R10.64], R58 ;  /* 0x0000003a0a00b985 */ /* 0x0007e6000c101b3c */
[----:B------:R-:W-:Y:S01]  /*23440*/  @!P5 LEA.HI.X R15, R146, R3, R147, 0x2, P6 ;  /* 0x00000003920fd211 */ /* 0x000fe200030f1493 */
[----:B------:R4:W-:Y:S01]  /*23450*/  @!P4 ST.E.64 desc[UR60][R12.64], R62 ;  /* 0x0000003e0c00c985 */ /* 0x0009e2000c101b3c */
[----:B0-----:R-:W-:-:S02]  /*23460*/  @!P2 LEA R4, P6, R144, R2, 0x2 ;  /* 0x000000029004a211 */ /* 0x001fc400078c10ff */
[-C--:B-1----:R-:W-:Y:S01]  /*23470*/  @!P1 LEA R6, P3, R142, R2.reuse, 0x2 ;  /* 0x000000028e069211 */ /* 0x082fe200078610ff */
[----:B------:R0:W-:Y:S01]  /*23480*/  @!P5 ST.E.64 desc[UR60][R14.64], R66 ;  /* 0x000000420e00d985 */ /* 0x0001e2000c101b3c */
[----:B------:R-:W-:Y:S02]  /*23490*/  ISETP.GE.AND P5, PT, R138, UR4, PT ;  /* 0x000000048a007c0c */ /* 0x000fe4000bfa6270 */
        /* <DEDUP_REMOVED lines=8> */
[----:B---3--:R-:W-:-:S03]  /*23520*/  @!P5 LEA R10, P1, R138, R2, 0x2 ;  /* 0x000000028a0ad211 */ /* 0x008fc600078210ff */
[----:B------:R3:W-:Y:S01]  /*23530*/  @!P0 ST.E.64 desc[UR60][R8.64], R78 ;  /* 0x0000004e08008985 */ /* 0x0007e2000c101b3c */
[----:B------:R-:W-:Y:S02]  /*23540*/  ISETP.GE.AND P0, PT, R132, UR4, PT ;  /* 0x0000000484007c0c */ /* 0x000fe4000bf06270 */
[-C--:B------:R-:W-:Y:S02]  /*23550*/  @!P5 LEA.HI.X R11, R138, R3.reuse, R139, 0x2, P1 ;  /* 0x000000038a0bd211 */ /* 0x080fe400008f148b */
[-C--:B----4-:R-:W-:Y:S02]  /*23560*/  @!P4 LEA R12, P2, R136, R2.reuse, 0x2 ;  /* 0x00000002880cc211 */ /* 0x090fe400078410ff */
[----:B------:R-:W-:Y:S01]  /*23570*/  ISETP.GE.AND P1, PT, R130, UR4, PT ;  /* 0x0000000482007c0c */ /* 0x000fe2000bf26270 */
[----:B------:R-:W-:Y:S01]  /*23580*/  @!P5 ST.E.64 desc[UR60][R10.64], R82 ;  /* 0x000000520a00d985 */ /* 0x000fe2000c101b3c */
[----:B0-----:R-:W-:Y:S02]  /*23590*/  @!P3 LEA R14, P6, R134, R2, 0x2 ;  /* 0x00000002860eb211 */ /* 0x001fe400078c10ff */
[----:B------:R-:W-:-:S02]  /*235a0*/  @!P4 LEA.HI.X R13, R136, R3, R137, 0x2, P2 ;  /* 0x00000003880dc211 */ /* 0x000fc400010f1489 */
[-C--:B------:R-:W-:Y:S02]  /*235b0*/  @!P3 LEA.HI.X R15, R134, R3.reuse, R135, 0x2, P6 ;  /* 0x00000003860fb211 */ /* 0x080fe400030f1487 */
[----:B------:R-:W-:Y:S01]  /*235c0*/  ISETP.GE.AND P5, PT, R127, UR4, PT ;  /* 0x000000047f007c0c */ /* 0x000fe2000bfa6270 */
[----:B------:R0:W-:Y:S01]  /*235d0*/  @!P4 ST.E.64 desc[UR60][R12.64], R86 ;  /* 0x000000560c00c985 */ /* 0x0001e2000c101b3c */
[----:B-1----:R-:W-:Y:S02]  /*235e0*/  @!P0 LEA R4, P2, R132, R2, 0x2 ;  /* 0x0000000284048211 */ /* 0x002fe400078410ff */
[----:B------:R-:W-:Y:S01]  /*235f0*/  ISETP.GE.AND P4, PT, R31, UR4, PT ;  /* 0x000000041f007c0c */ /* 0x000fe2000bf86270 */
[----:B------:R1:W-:Y:S01]  /*23600*/  @!P3 ST.E.64 desc[UR60][R14.64], R90 ;  /* 0x0000005a0e00b985 */ /* 0x0003e2000c101b3c */
[----:B------:R-:W-:Y:S02]  /*23610*/  ISETP.GE.AND P3, PT, R28, UR4, PT ;  /* 0x000000041c007c0c */ /* 0x000fe4000bf66270 */
[----:B------:R-:W-:-:S02]  /*23620*/  @!P0 LEA.HI.X R5, R132, R3, R133, 0x2, P2 ;  /* 0x0000000384058211 */ /* 0x000fc400010f1485 */
[----:B------:R-:W-:Y:S02]  /*23630*/  ISETP.GE.AND P2, PT, R24, UR4, PT ;  /* 0x0000000418007c0c */ /* 0x000fe4000bf46270 */
[CC--:B--2---:R-:W-:Y:S01]  /*23640*/  @!P1 LEA R6, P6, R130.reuse, R2.reuse, 0x2 ;  /* 0x0000000282069211 */ /* 0x0c4fe200078c10ff */
[----:B------:R2:W-:Y:S03]  /*23650*/  @!P0 ST.E.64 desc[UR60][R4.64], R94 ;  /* 0x0000005e04008985 */ /* 0x0005e6000c101b3c */
[----:B------:R-:W-:Y:S02]  /*23660*/  @!P1 LEA.HI.X R7, R130, R3, R131, 0x2, P6 ;  /* 0x0000000382079211 */ /* 0x000fe400030f1483 */
[-C--:B---3--:R-:W-:Y:S02]  /*23670*/  @!P5 LEA R8, P6, R127, R2.reuse, 0x2 ;  /* 0x000000027f08d211 */ /* 0x088fe400078c10ff */
[-C--:B0-----:R-:W-:Y:S01]  /*23680*/  @!P3 LEA R12, P0, R28, R2.reuse, 0x2 ;  /* 0x000000021c0cb211 */ /* 0x081fe200078010ff */
[----:B------:R0:W-:Y:S01]  /*23690*/  @!P1 ST.E.64 desc[UR60][R6.64], R98 ;  /* 0x0000006206009985 */ /* 0x0001e2000c101b3c */
[----:B------:R-:W-:-:S02]  /*236a0*/  @!P4 LEA R10, P1, R31, R2, 0x2 ;  /* 0x000000021f0ac211 */ /* 0x000fc400078210ff */
[-C--:B------:R-:W-:Y:S02]  /*236b0*/  @!P5 LEA.HI.X R9, R127, R3.reuse, R128, 0x2, P6 ;  /* 0x000000037f09d211 */ /* 0x080fe400030f1480 */
[----:B-1----:R-:W-:Y:S01]  /*236c0*/  SHF.R.S32.HI R15, RZ, 0x1f, R24 ;  /* 0x0000001fff0f7819 */ /* 0x002fe20000011418 */
[----:B--2---:R-:W-:Y:S01]  /*236d0*/  VIADD R5, R227, 0xb8 ;  /* 0x000000b8e3057836 */ /* 0x004fe20000000000 */
[----:B------:R-:W-:Y:S01]  /*236e0*/  @!P2 LEA R14, P6, R24, R2, 0x2 ;  /* 0x00000002180ea211 */ /* 0x000fe200078c10ff */
[----:B------:R0:W-:Y:S01]  /*236f0*/  @!P5 ST.E.64 desc[UR60][R8.64], R102 ;  /* 0x000000660800d985 */ /* 0x0001e2000c101b3c */
[-C--:B------:R-:W-:Y:S02]  /*23700*/  @!P4 LEA.HI.X R11, R31, R3.reuse, R126, 0x2, P1 ;  /* 0x000000031f0bc211 */ /* 0x080fe400008f147e */
[-C--:B------:R-:W-:Y:S02]  /*23710*/  @!P3 LEA.HI.X R13, R28, R3.reuse, R30, 0x2, P0 ;  /* 0x000000031c0db211 */ /* 0x080fe400000f141e */
[----:B------:R-:W-:Y:S01]  /*23720*/  @!P2 LEA.HI.X R15, R24, R3, R15, 0x2, P6 ;  /* 0x00000003180fa211 */ /* 0x000fe200030f140f */
[----:B------:R0:W-:Y:S01]  /*23730*/  @!P4 ST.E.64 desc[UR60][R10.64], R106 ;  /* 0x0000006a0a00c985 */ /* 0x0001e2000c101b3c */
[----:B------:R-:W-:-:S03]  /*23740*/  ISETP.GE.AND P0, PT, R5, UR4, PT ;  /* 0x0000000405007c0c */ /* 0x000fc6000bf06270 */
[----:B------:R0:W-:Y:S04]  /*23750*/  @!P3 ST.E.64 desc[UR60][R12.64], R110 ;  /* 0x0000006e0c00b985 */ /* 0x0001e8000c101b3c */
[----:B------:R0:W-:Y:S06]  /*23760*/  @!P2 ST.E.64 desc[UR60][R14.64], R114 ;  /* 0x000000720e00a985 */ /* 0x0001ec000c101b3c */
[----:B------:R-:W-:Y:S05]  /*23770*/  @P0 BRA `(.L_x_1843) ;  /* 0x0000000c00800947 */ /* 0x000fea0003800000 */
[----:B------:R-:W-:Y:S02]  /*23780*/  LEA R2, P0, R5, R2, 0x2 ;  /* 0x0000000205027211 */ /* 0x000fe400078010ff */
[----:B------:R-:W-:-:S04]  /*23790*/  SHF.R.S32.HI R0, RZ, 0x1f, R5 ;  /* 0x0000001fff007819 */ /* 0x000fc80000011405 */
[----:B------:R-:W-:-:S05]  /*237a0*/  LEA.HI.X R3, R5, R3, R0, 0x2, P0 ;  /* 0x0000000305037211 */ /* 0x000fca00000f1400 */
[----:B------:R3:W-:Y:S01]  /*237b0*/  ST.E.64 desc[UR60][R2.64], R118 ;  /* 0x0000007602007985 */ /* 0x0007e2000c101b3c */
[----:B------:R-:W-:Y:S05]  /*237c0*/  BRA `(.L_x_1843) ;  /* 0x0000000c006c7947 */ /* 0x000fea0003800000 */
.L_x_1834:
[----:B------:R-:W3:Y:S01]  /*237d0*/  LDL R8, [R1+0x4c] ;  /* 0x00004c0001087983 */ /* 0x000ee20000100800 */
[----:B------:R-:W-:Y:S01]  /*237e0*/  ULDC.64 UR4, c[0x0][0xc08] ;  /* 0x0003020000047ab9 */ /* 0x000fe20000000a00 */
[----:B-1----:R-:W3:Y:S01]  /*237f0*/  LDC.64 R2, c[0x0][0xc00] ;  /* 0x00030000ff027b82 */ /* 0x002ee20000000a00 */
[----:B------:R-:W-:Y:S01]  /*23800*/  ISETP.NE.U32.AND P0, PT, RZ, UR4, PT ;  /* 0x00000004ff007c0c */ /* 0x000fe2000bf05070 */
[----:B------:R-:W4:Y:S01]  /*23810*/  LDL R7, [R1+0x48] ;  /* 0x0000480001077983 */ /* 0x000f220000100800 */
[----:B------:R-:W-:Y:S02]  /*23820*/  IMAD.MOV.U32 R15, RZ, RZ, RZ ;  /* 0x000000ffff0f7224 */ /* 0x000fe400078e00ff */
[----:B------:R-:W-:Y:S01]  /*23830*/  ISETP.NE.AND.EX P1, PT, RZ, UR5, PT, P0 ;  /* 0x00000005ff007c0c */ /* 0x000fe2000bf25300 */
[----:B------:R-:W-:Y:S02]  /*23840*/  ULDC.64 UR4, c[0x0][0xc00] ;  /* 0x0003000000047ab9 */ /* 0x000fe40000000a00 */
[----:B------:R-:W-:-:S04]  /*23850*/  ISETP.NE.U32.AND P0, PT, RZ, UR4, PT ;  /* 0x00000004ff007c0c */ /* 0x000fc8000bf05070 */
[----:B------:R-:W-:-:S06]  /*23860*/  ISETP.NE.AND.EX P0, PT, RZ, UR5, PT, P0 ;  /* 0x00000005ff007c0c */ /* 0x000fcc000bf05300 */
[----:B------:R-:W1:Y:S01]  /*23870*/  @P1 LDC.64 R4, c[0x0][0xc08] ;  /* 0x00030200ff041b82 */ /* 0x000e620000000a00 */
[----:B------:R-:W-:Y:S02]  /*23880*/  ULDC UR4, c[0x0][0xa88] ;  /* 0x0002a20000047ab9 */ /* 0x000fe40000000800 */
[----:B------:R-:W-:Y:S01]  /*23890*/  IMAD.U32 R0, RZ, RZ, UR4 ;  /* 0x00000004ff007e24 */ /* 0x000fe2000f8e00ff */
[----:B------:R-:W0:Y:S01]  /*238a0*/  S2R R35, SR_TID.X ;  /* 0x0000000000237919 */ /* 0x000e220000002100 */
[----:B---3--:R-:W-:-:S04]  /*238b0*/  IMAD.WIDE R2, R8, 0x4, R2 ;  /* 0x0000000408027825 */ /* 0x008fc800078e0202 */
[----:B-1----:R-:W-:Y:S01]  /*238c0*/  @P1 IMAD.WIDE R4, R8, 0x4, R4 ;  /* 0x0000000408041825 */ /* 0x002fe200078e0204 */
[----:B------:R1:W5:Y:S04]  /*238d0*/  @P0 LDG.E R15, desc[UR60][R2.64] ;  /* 0x0000003c020f0981 */ /* 0x000368000c1e1900 */
[----:B------:R1:W5:Y:S01]  /*238e0*/  @P1 LDG.E R0, desc[UR60][R4.64] ;  /* 0x0000003c04001981 */ /* 0x000362000c1e1900 */
[----:B----4-:R-:W-:Y:S01]  /*238f0*/  ISETP.NE.AND P2, PT, R7, RZ, PT ;  /* 0x000000ff0700720c */ /* 0x010fe20003f45270 */
[----:B0-----:R-:W-:Y:S01]  /*23900*/  VIADD R6, R35, 0xffffff80 ;  /* 0xffffff8023067836 */ /* 0x001fe20000000000 */
[----:B------:R-:W-:-:S04]  /*23910*/  SHF.R.S32.HI R28, RZ, 0x1f, R8 ;  /* 0x0000001fff1c7819 */ /* 0x000fc80000011408 */
[----:B------:R-:W-:-:S07]  /*23920*/  ISETP.GT.AND P3, PT, R6, 0x7f, PT ;  /* 0x0000007f0600780c */ /* 0x000fce0003f64270 */
[----:B------:R-:W0:Y:S02]  /*23930*/  @!P2 LDC R7, c[0x0][0xad4] ;  /* 0x0002b500ff07ab82 */ /* 0x000e240000000800 */
[----:B0-----:R1:W-:Y:S01]  /*23940*/  @!P2 STL [R1+0x48], R7 ;  /* 0x000048070100a387 */ /* 0x0013e20000100800 */
[----:B------:R-:W-:Y:S01]  /*23950*/  ISETP.GT.AND P2, PT, R7, 0x1, PT ;  /* 0x000000010700780c */ /* 0x000fe20003f44270 */
[----:B------:R-:W-:-:S12]  /*23960*/  @P1 BRA `(.L_x_1846) ;  /* 0x0000000000101947 */ /* 0x000fd80003800000 */
[----:B------:R-:W-:Y:S05]  /*23970*/  @!P0 BRA `(.L_x_1846) ;  /* 0x00000000000c8947 */ /* 0x000fea0003800000 */
[----:B-1----:R-:W3:Y:S04]  /*23980*/  LDG.E R5, desc[UR60][R2.64] ;  /* 0x0000003c02057981 */ /* 0x002ee8000c1e1900 */
[----:B-----5:R-:W3:Y:S02]  /*23990*/  LDG.E R0, desc[UR60][R2.64+0x4] ;  /* 0x0000043c02007981 */ /* 0x020ee4000c1e1900 */
[----:B---3--:R-:W-:-:S07]  /*239a0*/  IMAD.IADD R0, R0, 0x1, -R5 ;  /* 0x0000000100007824 */ /* 0x008fce00078e0a05 */
.L_x_1846:
[----:B------:R-:W-:Y:S01]  /*239b0*/  BSSY B1, `(.L_x_1847) ;  /* 0x0000037000017945 */ /* 0x000fe20003800000 */
[----:B------:R-:W-:Y:S02]  /*239c0*/  SEL R33, R8, RZ, !P0 ;  /* 0x000000ff08217207 */ /* 0x000fe40004000000 */
[----:B------:R-:W-:Y:S02]  /*239d0*/  SEL R28, R28, RZ, !P0 ;  /* 0x000000ff1c1c7207 */ /* 0x000fe40004000000 */
[----:B--2--5:R-:W-:Y:S01]  /*239e0*/  SHF.R.S32.HI R24, RZ, 0x1f, R15 ;  /* 0x0000001fff187819 */ /* 0x024fe2000001140f */
[----:B------:R-:W-:Y:S06]  /*239f0*/  @P3 BRA `(.L_x_1848) ;  /* 0x0000000000c83947 */ /* 0x000fec0003800000 */
[----:B-1----:R-:W2:Y:S01]  /*23a00*/  LDL R3, [R1+0x38] ;  /* 0x0000380001037983 */ /* 0x002ea20000100800 */
[----:B------:R-:W0:Y:S02]  /*23a10*/  LDC R37, c[0x0][0xbe8] ;  /* 0x0002fa00ff257b82 */ /* 0x000e240000000800 */
[----:B0-----:R-:W-:Y:S01]  /*23a20*/  IMAD R2, R0, R37, RZ ;  /* 0x0000002500027224 */ /* 0x001fe200078e02ff */
[----:B--2---:R-:W-:-:S04]  /*23a30*/  IADD3 R35, R3, -0x80, R35 ;  /* 0xffffff8003237810 */ /* 0x004fc80007ffe023 */
[----:B------:R-:W-:-:S13]  /*23a40*/  ISETP.GE.AND P0, PT, R35, R2, PT ;  /* 0x000000022300720c */ /* 0x000fda0003f06270 */
[----:B------:R-:W-:Y:S05]  /*23a50*/  @P0 BRA `(.L_x_1848) ;  /* 0x0000000000b00947 */ /* 0x000fea0003800000 */
[----:B------:R-:W2:Y:S01]  /*23a60*/  LDL.LU R30, [R1+0x54] ;  /* 0x00005400011e7983 */ /* 0x000ea20000300800 */
[----:B------:R-:W-:Y:S01]  /*23a70*/  IMAD.MOV.U32 R20, RZ, RZ, 0x9b8 ;  /* 0x000009b8ff147424 */ /* 0x000fe200078e00ff */
[----:B------:R-:W-:Y:S01]  /*23a80*/  ISETP.GT.AND P0, PT, R7, 0x1, PT ;  /* 0x000000010700780c */ /* 0x000fe20003f04270 */
[----:B------:R-:W0:Y:S01]  /*23a90*/  LDC.64 R2, c[0x0][0xba8] ;  /* 0x0002ea00ff027b82 */ /* 0x000e220000000a00 */
[----:B------:R-:W-:Y:S02]  /*23aa0*/  ISETP.NE.AND P1, PT, R37, 0x1, PT ;  /* 0x000000012500780c */ /* 0x000fe40003f25270 */
[----:B------:R-:W-:Y:S02]  /*23ab0*/  SEL R20, R20, 0x978, P0 ;  /* 0x0000097814147807 */ /* 0x000fe40000000000 */
[----:B------:R-:W-:-:S03]  /*23ac0*/  MOV R21, R35 ;  /* 0x0000002300157202 */ /* 0x000fc60000000f00 */
[----:B------:R-:W1:Y:S08]  /*23ad0*/  LDC.64 R12, c[0x0][R20+0x220] ;  /* 0x00008800140c7b82 */ /* 0x000e700000000a00 */
[----:B------:R-:W3:Y:S08]  /*23ae0*/  LDC.64 R10, c[0x0][R20+0x218] ;  /* 0x00008600140a7b82 */ /* 0x000ef00000000a00 */
[----:B------:R-:W4:Y:S08]  /*23af0*/  LDC.64 R6, c[0x0][R20+0x228] ;  /* 0x00008a0014067b82 */ /* 0x000f300000000a00 */
[----:B------:R-:W5:Y:S08]  /*23b00*/  @P1 LDC R14, c[0x0][0xbec] ;  /* 0x0002fb00ff0e1b82 */ /* 0x000f700000000800 */
[----:B------:R-:W4:Y:S08]  /*23b10*/  LDC.64 R4, c[0x0][R20+0x210] ;  /* 0x0000840014047b82 */ /* 0x000f300000000a00 */
[----:B------:R-:W4:Y:S01]  /*23b20*/  @P1 LDC R31, c[0x0][0xbf0] ;  /* 0x0002fc00ff1f1b82 */ /* 0x000f220000000800 */
[----:B-----5:R-:W-:-:S07]  /*23b30*/  @P1 IMAD.HI.U32 R14, R35, R14, RZ ;  /* 0x0000000e230e1227 */ /* 0x020fce00078e00ff */
[----:B0-----:R-:W0:Y:S01]  /*23b40*/  @!P0 LDC R2, c[0x0][0xb50] ;  /* 0x0002d400ff028b82 */ /* 0x001e220000000800 */
[-C--:B-1----:R-:W-:Y:S02]  /*23b50*/  IMAD R13, R13, R33.reuse, RZ ;  /* 0x000000210d0d7224 */ /* 0x082fe400078e02ff */
[----:B------:R-:W-:-:S05]  /*23b60*/  IMAD.WIDE.U32 R8, R12, R33, RZ ;  /* 0x000000210c087225 */ /* 0x000fca00078e00ff */
[----:B------:R-:W1:Y:S01]  /*23b70*/  @!P0 LDC R3, c[0x0][0xb54] ;  /* 0x0002d500ff038b82 */ /* 0x000e620000000800 */
[-C--:B---3--:R-:W-:Y:S02]  /*23b80*/  IMAD R29, R11, R202.reuse, RZ ;  /* 0x000000ca0b1d7224 */ /* 0x088fe400078e02ff */
[----:B------:R-:W-:Y:S01]  /*23b90*/  IMAD.WIDE.U32 R10, R10, R202, RZ ;  /* 0x000000ca0a0a7225 */ /* 0x000fe200078e00ff */
[----:B----4-:R-:W-:-:S03]  /*23ba0*/  @P1 SHF.R.U32.HI R21, RZ, R31, R14 ;  /* 0x0000001fff151219 */ /* 0x010fc6000001160e */
[----:B------:R-:W-:Y:S01]  /*23bb0*/  IMAD R31, R12, R28, R13 ;  /* 0x0000001c0c1f7224 */ /* 0x000fe200078e020d */
[----:B------:R-:W-:Y:S01]  /*23bc0*/  IADD3 R10, P1, P3, R8, R10, R15 ;  /* 0x0000000a080a7210 */ /* 0x000fe20007b3e00f */
[----:B------:R-:W-:Y:S02]  /*23bd0*/  IMAD.IADD R29, R11, 0x1, R29 ;  /* 0x000000010b1d7824 */ /* 0x000fe400078e021d */
[----:B------:R-:W-:Y:S02]  /*23be0*/  IMAD.MOV R8, RZ, RZ, -R21 ;  /* 0x000000ffff087224 */ /* 0x000fe400078e0a15 */
[----:B------:R-:W-:Y:S02]  /*23bf0*/  IMAD.IADD R31, R9, 0x1, R31 ;  /* 0x00000001091f7824 */ /* 0x000fe400078e021f */
[----:B------:R-:W-:-:S03]  /*23c00*/  IMAD R9, R37, R8, R35 ;  /* 0x0000000825097224 */ /* 0x000fc600078e0223 */
[----:B------:R-:W-:Y:S01]  /*23c10*/  IADD3.X R8, R31, R29, R24, P1, P3 ;  /* 0x0000001d1f087210 */ /* 0x000fe20000fe6418 */
[----:B------:R-:W-:Y:S01]  /*23c20*/  IMAD R5, R5, R9, RZ ;  /* 0x0000000905057224 */ /* 0x000fe200078e02ff */
[----:B--2---:R-:W-:-:S05]  /*23c30*/  SEL R13, R30, RZ, P0 ;  /* 0x000000ff1e0d7207 */ /* 0x004fca0000000000 */
[-C--:B------:R-:W-:Y:S02]  /*23c40*/  IMAD R11, R7, R13.reuse, RZ ;  /* 0x0000000d070b7224 */ /* 0x080fe400078e02ff */
[----:B------:R-:W-:-:S04]  /*23c50*/  IMAD.WIDE.U32 R6, R6, R13, RZ ;  /* 0x0000000d06067225 */ /* 0x000fc800078e00ff */
[----:B------:R-:W-:Y:S01]  /*23c60*/  IMAD.IADD R11, R7, 0x1, R11 ;  /* 0x00000001070b7824 */ /* 0x000fe200078e020b */
[----:B------:R-:W-:Y:S02]  /*23c70*/  IADD3 R6, P0, P1, R21, R10, R6 ;  /* 0x0000000a15067210 */ /* 0x000fe4000791e006 */
[----:B------:R-:W-:-:S04]  /*23c80*/  SHF.R.S32.HI R21, RZ, 0x1f, R21 ;  /* 0x0000001fff157819 */ /* 0x000fc80000011415 */
[----:B------:R-:W-:Y:S02]  /*23c90*/  IADD3.X R7, R21, R8, R11, P0, P1 ;  /* 0x0000000815077210 */ /* 0x000fe400007e240b */
[----:B------:R-:W-:-:S05]  /*23ca0*/  SHF.R.S32.HI R11, RZ, 0x1f, R9 ;  /* 0x0000001fff0b7819 */ /* 0x000fca0000011409 */
[C---:B------:R-:W-:Y:S02]  /*23cb0*/  IMAD R11, R4.reuse, R11, R5 ;  /* 0x0000000b040b7224 */ /* 0x040fe400078e0205 */
[----:B------:R-:W-:-:S04]  /*23cc0*/  IMAD.WIDE.U32 R4, R4, R9, R6 ;  /* 0x0000000904047225 */ /* 0x000fc800078e0006 */
[----:B------:R-:W-:Y:S01]  /*23cd0*/  IMAD.IADD R5, R5, 0x1, R11 ;  /* 0x0000000105057824 */ /* 0x000fe200078e020b */
[----:B0-----:R-:W-:-:S04]  /*23ce0*/  LEA R2, P0, R4, R2, 0x2 ;  /* 0x0000000204027211 */ /* 0x001fc800078010ff */
[----:B-1----:R-:W-:Y:S01]  /*23cf0*/  LEA.HI.X R3, R4, R3, R5, 0x2, P0 ;  /* 0x0000000304037211 */ /* 0x002fe200000f1405 */
[----:B------:R-:W-:-:S05]  /*23d00*/  IMAD.MOV.U32 R5, RZ, RZ, -0x800000 ;  /* 0xff800000ff057424 */ /* 0x000fca00078e00ff */
[----:B------:R0:W-:Y:S03]  /*23d10*/  STG.E desc[UR60][R2.64], R5 ;  /* 0x0000000502007986 */ /* 0x0001e6000c10193c */
.L_x_1848:
[----:B------:R-:W-:Y:S05]  /*23d20*/  BSYNC B1 ;  /* 0x0000000000017941 */ /* 0x000fea0003800000 */
.L_x_1847:
[----:B------:R-:W-:Y:S05]  /*23d30*/  @P2 BRA `(.L_x_1843) ;  /* 0x0000000800102947 */ /* 0x000fea0003800000 */
[----:B------:R-:W2:Y:S01]  /*23d40*/  LDL.LU R12, [R1+0x38] ;  /* 0x00003800010c7983 */ /* 0x000ea20000300800 */
[----:B------:R-:W3:Y:S01]  /*23d50*/  LDC R9, c[0x0][0xbe8] ;  /* 0x0002fa00ff097b82 */ /* 0x000ee20000000800 */
[----:B------:R-:W-:Y:S01]  /*23d60*/  ULDC.64 UR4, c[0x0][0xaa0] ;  /* 0x0002a80000047ab9 */ /* 0x000fe20000000a00 */
[----:B------:R-:W-:Y:S01]  /*23d70*/  BSSY B1, `(.L_x_1849) ;  /* 0x000004a000017945 */ /* 0x000fe20003800000 */
[----:B01----:R-:W0:Y:S01]  /*23d80*/  S2R R2, SR_TID.X ;  /* 0x0000000000027919 */ /* 0x003e220000002100 */
[----:B---3--:R-:W-:Y:S01]  /*23d90*/  ISETP.NE.AND P0, PT, R9, 0x1, PT ;  /* 0x000000010900780c */ /* 0x008fe20003f05270 */
[----:B0-----:R-:W-:-:S12]  /*23da0*/  VIADD R4, R2, 0xffffff80 ;  /* 0xffffff8002047836 */ /* 0x001fd80000000000 */
[----:B------:R-:W0:Y:S01]  /*23db0*/  @P0 LDC R7, c[0x0][0xbec] ;  /* 0x0002fb00ff070b82 */ /* 0x000e220000000800 */
[----:B------:R-:W-:Y:S01]  /*23dc0*/  IMAD R2, R24, UR4, RZ ;  /* 0x0000000418027c24 */ /* 0x000fe2000f8e02ff */
[----:B------:R-:W-:-:S03]  /*23dd0*/  SHF.R.S32.HI R3, RZ, 0x1f, R4 ;  /* 0x0000001fff037819 */ /* 0x000fc60000011404 */
[----:B------:R-:W-:Y:S01]  /*23de0*/  IMAD R5, R15, UR5, R2 ;  /* 0x000000050f057c24 */ /* 0x000fe2000f8e0202 */
[----:B------:R-:W-:Y:S02]  /*23df0*/  LEA.HI R6, R3, R4, RZ, 0x3 ;  /* 0x0000000403067211 */ /* 0x000fe400078f18ff */
[----:B------:R-:W1:Y:S01]  /*23e00*/  @P0 LDC R11, c[0x0][0xbf0] ;  /* 0x0002fc00ff0b0b82 */ /* 0x000e620000000800 */
[----:B------:R-:W-:Y:S01]  /*23e10*/  IMAD.WIDE.U32 R2, R15, UR4, RZ ;  /* 0x000000040f027c25 */ /* 0x000fe2000f8e00ff */
[----:B------:R-:W-:Y:S01]  /*23e20*/  ULDC.64 UR4, c[0x0][0xae8] ;  /* 0x0002ba0000047ab9 */ /* 0x000fe20000000a00 */
[----:B------:R-:W-:Y:S02]  /*23e30*/  LOP3.LUT R13, R6, 0xfffffff8, RZ, 0xc0, !PT ;  /* 0xfffffff8060d7812 */ /* 0x000fe400078ec0ff */
[----:B------:R-:W-:Y:S01]  /*23e40*/  SHF.R.S32.HI R10, RZ, 0x3, R6 ;  /* 0x00000003ff0a7819 */ /* 0x000fe20000011406 */
[----:B------:R-:W-:Y:S01]  /*23e50*/  IMAD.IADD R3, R3, 0x1, R5 ;  /* 0x0000000103037824 */ /* 0x000fe200078e0205 */
[----:B------:R-:W-:Y:S01]  /*23e60*/  IADD3 R13, R4, -R13, RZ ;  /* 0x8000000d040d7210 */ /* 0x000fe20007ffe0ff */
[----:B------:R-:W-:-:S04]  /*23e70*/  IMAD.WIDE.U32 R2, R202, UR4, R2 ;  /* 0x00000004ca027c25 */ /* 0x000fc8000f8e0002 */
[C---:B------:R-:W-:Y:S02]  /*23e80*/  IMAD R4, R13.reuse, 0x20, R10 ;  /* 0x000000200d047824 */ /* 0x040fe400078e020a */
[----:B------:R-:W-:Y:S01]  /*23e90*/  IMAD R3, R202, UR5, R3 ;  /* 0x00000005ca037c24 */ /* 0x000fe2000f8e0203 */
[----:B------:R-:W-:Y:S01]  /*23ea0*/  ULDC.64 UR4, c[0x0][0xaf0] ;  /* 0x0002bc0000047ab9 */ /* 0x000fe20000000a00 */
[----:B------:R-:W-:Y:S02]  /*23eb0*/  IMAD.SHL.U32 R13, R13, 0x8, RZ ;  /* 0x000000080d0d7824 */ /* 0x000fe400078e00ff */
[----:B------:R-:W-:Y:S02]  /*23ec0*/  IMAD R6, R28, UR4, RZ ;  /* 0x000000041c067c24 */ /* 0x000fe4000f8e02ff */
[----:B------:R-:W-:-:S04]  /*23ed0*/  IMAD.WIDE.U32 R2, R33, UR4, R2 ;  /* 0x0000000421027c25 */ /* 0x000fc8000f8e0002 */
[----:B--2---:R-:W-:-:S04]  /*23ee0*/  IMAD.IADD R8, R12, 0x1, R4 ;  /* 0x000000010c087824 */ /* 0x004fc800078e0204 */
[----:B0-----:R-:W-:-:S04]  /*23ef0*/  @P0 IMAD.HI.U32 R4, R8, R7, RZ ;  /* 0x0000000708040227 */ /* 0x001fc800078e00ff */
[----:B------:R-:W-:Y:S01]  /*23f00*/  IMAD.MOV.U32 R5, RZ, RZ, R8 ;  /* 0x000000ffff057224 */ /* 0x000fe200078e0008 */
[----:B-1----:R-:W-:Y:S01]  /*23f10*/  @P0 SHF.R.U32.HI R5, RZ, R11, R4 ;  /* 0x0000000bff050219 */ /* 0x002fe20000011604 */
[----:B------:R-:W-:Y:S01]  /*23f20*/  IMAD R7, R33, UR5, R6 ;  /* 0x0000000521077c24 */ /* 0x000fe2000f8e0206 */
[----:B------:R-:W-:Y:S01]  /*23f30*/  ULDC.64 UR4, c[0x0][0xae0] ;  /* 0x0002b80000047ab9 */ /* 0x000fe20000000a00 */
[----:B------:R-:W-:Y:S01]  /*23f40*/  VIADD R11, R13, 0x80 ;  /* 0x000000800d0b7836 */ /* 0x000fe20000000000 */
[----:B------:R-:W-:Y:S01]  /*23f50*/  SHF.R.S32.HI R4, RZ, 0x1f, R5 ;  /* 0x0000001fff047819 */ /* 0x000fe20000011405 */
[----:B------:R-:W-:Y:S02]  /*23f60*/  IMAD.IADD R3, R3, 0x1, R7 ;  /* 0x0000000103037824 */ /* 0x000fe400078e0207 */
[----:B------:R-:W-:Y:S02]  /*23f70*/  IMAD.MOV R7, RZ, RZ, -R5 ;  /* 0x000000ffff077224 */ /* 0x000fe400078e0a05 */
[----:B------:R-:W-:-:S02]  /*23f80*/  IMAD R4, R4, UR4, RZ ;  /* 0x0000000404047c24 */ /* 0x000fc4000f8e02ff */
[----:B------:R-:W-:Y:S02]  /*23f90*/  IMAD R7, R9, R7, R8 ;  /* 0x0000000709077224 */ /* 0x000fe400078e0208 */
[----:B------:R-:W-:-:S04]  /*23fa0*/  IMAD.WIDE.U32 R2, R5, UR4, R2 ;  /* 0x0000000405027c25 */ /* 0x000fc8000f8e0002 */
[----:B------:R-:W-:Y:S01]  /*23fb0*/  IMAD R5, R5, UR5, R4 ;  /* 0x0000000505057c24 */ /* 0x000fe2000f8e0204 */
[----:B------:R-:W-:Y:S01]  /*23fc0*/  SHF.R.S32.HI R4, RZ, 0x1f, R7 ;  /* 0x0000001fff047819 */ /* 0x000fe20000011407 */
[----:B------:R-:W-:Y:S01]  /*23fd0*/  ULDC.64 UR4, c[0x0][0xad8] ;  /* 0x0002b60000047ab9 */ /* 0x000fe20000000a00 */
[----:B------:R-:W-:Y:S01]  /*23fe0*/  IMAD.IADD R8, R10, 0x1, R12 ;  /* 0x000000010a087824 */ /* 0x000fe200078e020c */
[----:B------:R-:W-:Y:S01]  /*23ff0*/  SHF.R.S32.HI R10, RZ, 0x1f, R13 ;  /* 0x0000001fff0a7819 */ /* 0x000fe2000001140d */
[----:B------:R-:W-:Y:S02]  /*24000*/  IMAD.IADD R3, R3, 0x1, R5 ;  /* 0x0000000103037824 */ /* 0x000fe400078e0205 */
[----:B------:R-:W-:Y:S01]  /*24010*/  IMAD R6, R4, UR4, RZ ;  /* 0x0000000404067c24 */ /* 0x000fe2000f8e02ff */
[----:B------:R-:W-:Y:S01]  /*24020*/  IADD3 R4, R8, 0x40, RZ ;  /* 0x0000004008047810 */ /* 0x000fe20007ffe0ff */
[----:B------:R-:W-:Y:S02]  /*24030*/  IMAD R9, R0, R9, RZ ;  /* 0x0000000900097224 */ /* 0x000fe400078e02ff */
[C---:B------:R-:W-:Y:S01]  /*24040*/  IMAD R5, R7.reuse, UR5, R6 ;  /* 0x0000000507057c24 */ /* 0x040fe2000f8e0206 */
[----:B------:R-:W-:Y:S01]  /*24050*/  SHF.R.S32.HI R6, RZ, 0x1f, R11 ;  /* 0x0000001fff067819 */ /* 0x000fe2000001140b */
[----:B------:R-:W-:Y:S01]  /*24060*/  IMAD.WIDE.U32 R2, R7, UR4, R2 ;  /* 0x0000000407027c25 */ /* 0x000fe2000f8e0002 */
[-C--:B------:R-:W-:Y:S01]  /*24070*/  ISETP.GE.AND P2, PT, R8, R9.reuse, PT ;  /* 0x000000090800720c */ /* 0x080fe20003f46270 */
[----:B------:R-:W-:Y:S01]  /*24080*/  ULDC.64 UR4, c[0x0][0xa80] ;  /* 0x0002a00000047ab9 */ /* 0x000fe20000000a00 */
[----:B------:R-:W-:Y:S01]  /*24090*/  ISETP.GE.AND P1, PT, R4, R9, PT ;  /* 0x000000090400720c */ /* 0x000fe20003f26270 */
[----:B------:R-:W-:Y:S01]  /*240a0*/  IMAD.IADD R3, R3, 0x1, R5 ;  /* 0x0000000103037824 */ /* 0x000fe200078e0205 */
[----:B------:R-:W-:Y:S01]  /*240b0*/  LEA R4, P3, R2, UR4, 0x1 ;  /* 0x0000000402047c11 */ /* 0x000fe2000f8608ff */
[----:B------:R-:W-:-:S02]  /*240c0*/  VIADD R0, R8, 0x20 ;  /* 0x0000002008007836 */ /* 0x000fc40000000000 */
[----:B------:R-:W-:Y:S01]  /*240d0*/  VIADD R7, R13, 0x40 ;  /* 0x000000400d077836 */ /* 0x000fe20000000000 */
[----:B------:R-:W-:Y:S02]  /*240e0*/  LEA.HI.X R5, R2, UR5, R3, 0x1, P3 ;  /* 0x0000000502057c11 */ /* 0x000fe400098f0c03 */
[----:B------:R-:W-:Y:S01]  /*240f0*/  ISETP.GE.AND P0, PT, R0, R9, PT ;  /* 0x000000090000720c */ /* 0x000fe20003f06270 */
[----:B------:R0:W1:Y:S01]  /*24100*/  SHFL.IDX PT, R2, R4, RZ, 0x181f ;  /* 0x00181fff04027589 */ /* 0x00006200000e0000 */
[----:B------:R-:W-:-:S03]  /*24110*/  SHF.R.S32.HI R12, RZ, 0x1f, R7 ;  /* 0x0000001fff0c7819 */ /* 0x000fc60000011407 */
[----:B------:R0:W2:Y:S01]  /*24120*/  SHFL.IDX PT, R0, R5, RZ, 0x181f ;  /* 0x00181fff05007589 */ /* 0x0000a200000e0000 */
[----:B------:R-:W-:Y:S07]  /*24130*/  @P2 BRA `(.L_x_1850) ;  /* 0x0000000000342947 */ /* 0x000fee0003800000 */
        /* <DEDUP_REMOVED lines=13> */
.L_x_1850:
[----:B------:R-:W-:Y:S05]  /*24210*/  BSYNC B1 ;  /* 0x0000000000017941 */ /* 0x000fea0003800000 */
.L_x_1849:
        /* <DEDUP_REMOVED lines=17> */
.L_x_1852:
[----:B------:R-:W-:Y:S05]  /*24330*/  BSYNC B1 ;  /* 0x0000000000017941 */ /* 0x000fea0003800000 */
.L_x_1851:
        /* <DEDUP_REMOVED lines=17> */
.L_x_1854:
[----:B------:R-:W-:Y:S05]  /*24450*/  BSYNC B1 ;  /* 0x0000000000017941 */ /* 0x000fea0003800000 */
.L_x_1853:
        /* <DEDUP_REMOVED lines=18> */
.L_x_1843:
[----:B------:R-:W-:Y:S05]  /*24580*/  BSYNC B0 ;  /* 0x0000000000007941 */ /* 0x000fea0003800000 */
.L_x_1833:
[----:B------:R-:W-:Y:S02]  /*24590*/  ULDC UR4, c[0x0][0xc3c] ;  /* 0x00030f0000047ab9 */ /* 0x000fe40000000800 */
[----:B------:R-:W-:-:S13]  /*245a0*/  ISETP.GE.AND P0, PT, R27, UR4, PT ;  /* 0x000000041b007c0c */ /* 0x000fda000bf06270 */
[----:B------:R-:W-:Y:S05]  /*245b0*/  @!P0 BRA `(.L_x_1855) ;  /* 0xfffffdcc00748947 */ /* 0x000fea000383ffff */
[----:B------:R-:W-:Y:S05]  /*245c0*/  BRA `(.L_x_1548) ;  /* 0x0000008000b07947 */ /* 0x000fea0003800000 */
.L_x_1546:
        /* <DEDUP_REMOVED lines=16> */
.L_x_1856:
        /* <DEDUP_REMOVED lines=24> */
[----:B-1----:R-:W-:-:S04]  /*24850*/  SEL R11, R11, RZ, P2 ;  /* 0x000000ff0b0b7207 */ /* 0x002fc80001000000 */
[----:B------:R-:W-:-:S05]  /*24860*/  IADD3 R11, R10, R11, RZ ;  /* 0x0000000b0a0b7210 */ /* 0x000fca0007ffe0ff */
        /* <DEDUP_REMOVED lines=17> */
.L_x_1860:
[----:B------:R-:W0:Y:S01]  /*24980*/  LDC R2, c[0x0][0xc3c] ;  /* 0x00030f00ff027b82 */ /* 0x000e220000000800 */
[----:B------:R-:W-:Y:S01]  /*24990*/  UIADD3 UR4, UR4, 0x1f, URZ ;  /* 0x0000001f04047890 */ /* 0x000fe2000fffe03f */
[----:B------:R-:W-:Y:S02]  /*249a0*/  ULDC UR7, c[0x0][0xc3c] ;  /* 0x00030f0000077ab9 */ /* 0x000fe40000000800 */
[----:B------:R-:W-:-:S03]  /*249b0*/  IMAD.U32 R27, RZ, RZ, UR7 ;  /* 0x00000007ff1b7e24 */ /* 0x000fc6000f8e00ff */
[----:B0-----:R-:W-:-:S13]  /*249c0*/  ISETP.LE.AND P6, PT, R2, UR4, PT ;  /* 0x0000000402007c0c */ /* 0x001fda000bfc3270 */
[----:B------:R-:W-:Y:S05]  /*249d0*/  @P6 BRA `(.L_x_1859) ;  /* 0x0000000800a86947 */ /* 0x000fea0003800000 */
[----:B------:R-:W-:Y:S01]  /*249e0*/  VIADD R11, R6, UR4 ;  /* 0x00000004060b7c36 */ /* 0x000fe20008000000 */
[----:B------:R-:W-:Y:S01]  /*249f0*/  MOV R8, RZ ;  /* 0x000000ff00087202 */ /* 0x000fe20000000f00 */
[----:B------:R-:W-:-:S03]  /*24a00*/  IMAD.MOV.U32 R7, RZ, RZ, RZ ;  /* 0x000000ffff077224 */ /* 0x000fc600078e00ff */
[----:B------:R-:W-:-:S13]  /*24a10*/  ISETP.GE.OR P6, PT, R11, R2, !P0 ;  /* 0x000000020b00720c */ /* 0x000fda00047c6670 */
[----:B------:R-:W0:Y:S08]  /*24a20*/  @!P6 LDC.64 R4, c[0x0][0xc80] ;  /* 0x00032000ff04eb82 */ /* 0x000e300000000a00 */
[----:B------:R-:W1:Y:S01]  /*24a30*/  @!P6 LDC.64 R2, c[0x0][0xc78] ;  /* 0x00031e00ff02eb82 */ /* 0x000e620000000a00 */
[----:B0-----:R-:W-:-:S05]  /*24a40*/  @!P6 IMAD.WIDE R4, R11, 0x4, R4 ;  /* 0x000000040b04e825 */ /* 0x001fca00078e0204 */
[----:B------:R-:W2:Y:S01]  /*24a50*/  @!P6 LDG.E R7, desc[UR60][R4.64] ;  /* 0x0000003c0407e981 */ /* 0x000ea2000c1e1900 */
[----:B-1----:R-:W-:-:S05]  /*24a60*/  @!P6 IMAD.WIDE R2, R11, 0x4, R2 ;  /* 0x000000040b02e825 */ /* 0x002fca00078e0202 */
        /* <DEDUP_REMOVED lines=22> */
.L_x_1858:
        /* <DEDUP_REMOVED lines=11> */
[----:B------:R-:W-:-:S05]  /*24c80*/  IADD3 R3, R27, -0x1, RZ ;  /* 0xffffffff1b037810 */ /* 0x000fca0007ffe0ff */
[----:B------:R0:W1:Y:S02]  /*24c90*/  SHFL.IDX PT, R24, R2, R3, 0x1f ;  /* 0x00001f0302187589 */ /* 0x00006400000e0000 */
.L_x_1861:
[----:B-1----:R-:W-:Y:S02]  /*24ca0*/  IMAD R24, R24, UR5, R5 ;  /* 0x0000000518187c24 */ /* 0x002fe4000f8e0205 */
[----:B------:R-:W-:-:S03]  /*24cb0*/  VIADD R27, R27, UR4 ;  /* 0x000000041b1b7c36 */ /* 0x000fc60008000000 */
[----:B------:R-:W-:Y:S01]  /*24cc0*/  IADD3 R4, -R24, UR6, RZ ;  /* 0x0000000618047c10 */ /* 0x000fe2000fffe1ff */
[----:B------:R-:W-:Y:S06]  /*24cd0*/  @!P1 BRA `(.L_x_1862) ;  /* 0x0000000000e89947 */ /* 0x000fec0003800000 */
[-C--:B--2---:R-:W-:Y:S02]  /*24ce0*/  IABS R12, R7.reuse ;  /* 0x00000007000c7213 */ /* 0x084fe40000000000 */
[----:B------:R-:W-:Y:S02]  /*24cf0*/  IABS R5, R8 ;  /* 0x0000000800057213 */ /* 0x000fe40000000000 */
[----:B------:R-:W1:Y:S01]  /*24d00*/  I2F.RP R9, R12 ;  /* 0x0000000c00097306 */ /* 0x000e620000209400 */
[----:B------:R-:W-:-:S07]  /*24d10*/  IABS R13, R7 ;  /* 0x00000007000d7213 */ /* 0x000fce0000000000 */
[----:B------:R-:W2:Y:S08]  /*24d20*/  I2F.RP R10, R5 ;  /* 0x00000005000a7306 */ /* 0x000eb00000209400 */
[----:B-1----:R-:W0:Y:S08]  /*24d30*/  MUFU.RCP R9, R9 ;  /* 0x0000000900097308 */ /* 0x002e300000001000 */
[----:B--2---:R-:W-:Y:S01]  /*24d40*/  MUFU.RCP R10, R10 ;  /* 0x0000000a000a7308 */ /* 0x004fe20000001000 */
        /* <DEDUP_REMOVED lines=18> */
[----:B------:R-:W0:Y:S01]  /*24e70*/  F2I.FTZ.U32.TRUNC.NTZ R3, R11 ;  /* 0x0000000b00037305 */ /* 0x000e22000021f000 */
[----:B------:R-:W-:-:S05]  /*24e80*/  IABS R12, R8 ;  /* 0x00000008000c7213 */ /* 0x000fca0000000000 */
[----:B------:R-:W-:-:S05]  /*24e90*/  IMAD.MOV R12, RZ, RZ, -R12 ;  /* 0x000000ffff0c7224 */ /* 0x000fca00078e0a0c */
[----:B------:R-:W-:-:S05]  /*24ea0*/  @P0 IADD3 R2, R2, 0x1, RZ ;  /* 0x0000000102020810 */ /* 0x000fca0007ffe0ff */
[----:B------:R-:W-:Y:S02]  /*24eb0*/  IMAD.MOV.U32 R13, RZ, RZ, R2 ;  /* 0x000000ffff0d7224 */ /* 0x000fe400078e0002 */
[----:B0-----:R-:W-:Y:S02]  /*24ec0*/  IMAD.MOV R2, RZ, RZ, -R3 ;  /* 0x000000ffff027224 */ /* 0x001fe400078e0a03 */
[----:B------:R-:W-:Y:S01]  /*24ed0*/  @!P2 IMAD.MOV R13, RZ, RZ, -R13 ;  /* 0x000000ffff0da224 */ /* 0x000fe200078e0a0d */
[----:B------:R-:W-:Y:S01]  /*24ee0*/  @!P1 LOP3.LUT R13, RZ, R7, RZ, 0x33, !PT ;  /* 0x00000007ff0d9212 */ /* 0x000fe200078e33ff */
[----:B------:R-:W-:Y:S02]  /*24ef0*/  IMAD R9, R2, R5, RZ ;  /* 0x0000000502097224 */ /* 0x000fe400078e02ff */
[----:B------:R-:W-:Y:S01]  /*24f00*/  IMAD.MOV.U32 R2, RZ, RZ, RZ ;  /* 0x000000ffff027224 */ /* 0x000fe200078e00ff */
[----:B------:R-:W-:-:S03]  /*24f10*/  IABS R10, R13 ;  /* 0x0000000d000a7213 */ /* 0x000fc60000000000 */
[----:B------:R-:W-:-:S04]  /*24f20*/  IMAD.HI.U32 R2, R3, R9, R2 ;  /* 0x0000000903027227 */ /* 0x000fc800078e0002 */
[----:B------:R-:W-:Y:S02]  /*24f30*/  IMAD.MOV.U32 R3, RZ, RZ, R10 ;  /* 0x000000ffff037224 */ /* 0x000fe400078e000a */
[----:B------:R-:W-:Y:S02]  /*24f40*/  IMAD.MOV.U32 R10, RZ, RZ, R12 ;  /* 0x000000ffff0a7224 */ /* 0x000fe400078e000c */
[----:B------:R-:W-:-:S04]  /*24f50*/  IMAD.HI.U32 R2, R2, R3, RZ ;  /* 0x0000000302027227 */ /* 0x000fc800078e00ff */
[----:B------:R-:W-:Y:S01]  /*24f60*/  IMAD R10, R2, R10, R3 ;  /* 0x0000000a020a7224 */ /* 0x000fe200078e0203 */
[----:B------:R-:W-:-:S04]  /*24f70*/  LOP3.LUT R3, R13, R8, RZ, 0x3c, !PT ;  /* 0x000000080d037212 */ /* 0x000fc800078e3cff */
[----:B------:R-:W-:Y:S02]  /*24f80*/  ISETP.GT.U32.AND P1, PT, R5, R10, PT ;  /* 0x0000000a0500720c */ /* 0x000fe40003f24070 */
[----:B------:R-:W-:-:S11]  /*24f90*/  ISETP.GE.AND P2, PT, R3, RZ, PT ;  /* 0x000000ff0300720c */ /* 0x000fd60003f46270 */
[----:B------:R-:W-:Y:S01]  /*24fa0*/  @!P1 IMAD.IADD R10, R10, 0x1, -R5 ;  /* 0x000000010a0a9824 */ /* 0x000fe200078e0a05 */
[----:B------:R-:W-:Y:S02]  /*24fb0*/  @!P1 IADD3 R2, R2, 0x1, RZ ;  /* 0x0000000102029810 */ /* 0x000fe40007ffe0ff */
[----:B------:R-:W-:Y:S02]  /*24fc0*/  ISETP.NE.AND P1, PT, R8, RZ, PT ;  /* 0x000000ff0800720c */ /* 0x000fe40003f25270 */
[----:B------:R-:W-:Y:S01]  /*24fd0*/  ISETP.GE.U32.AND P0, PT, R10, R5, PT ;  /* 0x000000050a00720c */ /* 0x000fe20003f06070 */
[----:B------:R-:W-:-:S12]  /*24fe0*/  IMAD.MOV R5, RZ, RZ, -R13 ;  /* 0x000000ffff057224 */ /* 0x000fd800078e0a0d */
[----:B------:R-:W-:-:S04]  /*24ff0*/  @P0 VIADD R2, R2, 0x1 ;  /* 0x0000000102020836 */ /* 0x000fc80000000000 */
        /* <DEDUP_REMOVED lines=8> */
.L_x_1862:
[----:B0-----:R-:W0:Y:S02]  /*25080*/  LDC.64 R2, c[0x0][0xc90] ;  /* 0x00032400ff027b82 */ /* 0x001e240000000a00 */
[----:B0-----:R-:W-:-:S05]  /*25090*/  IMAD.WIDE R2, R27, 0x4, R2 ;  /* 0x000000041b027825 */ /* 0x001fca00078e0202 */
[----:B------:R0:W2:Y:S01]  /*250a0*/  LDG.E R13, desc[UR60][R2.64] ;  /* 0x0000003c020d7981 */ /* 0x0000a2000c1e1900 */
[----:B------:R-:W-:Y:S02]  /*250b0*/  IABS R15, R4 ;  /* 0x00000004000f7213 */ /* 0x000fe40000000000 */
[----:B0-----:R-:W-:Y:S01]  /*250c0*/  MOV R2, RZ ;  /* 0x000000ff00027202 */ /* 0x001fe20000000f00 */
        /* <DEDUP_REMOVED lines=28> */
[----:B------:R-:W-:Y:S02]  /*25290*/  VIADDMNMX R8, R8, UR5, R13, PT ;  /* 0x0000000508087c46 */ /* 0x000fe4000b80010d */
[----:B------:R-:W-:-:S02]  /*252a0*/  IADD3 R9, R9, 0x1000000, R4 ;  /* 0x0100000009097810 */ /* 0x000fc40007ffe004 */
[-C--:B------:R-:W-:Y:S01]  /*252b0*/  IABS R12, R8.reuse ;  /* 0x00000008000c7213 */ /* 0x080fe20000000000 */
[----:B------:R-:W-:Y:S01]  /*252c0*/  IMAD.MOV R26, RZ, RZ, -R8 ;  /* 0x000000ffff1a7224 */ /* 0x000fe200078e0a08 */
[----:B------:R-:W-:Y:S02]  /*252d0*/  IABS R13, R8 ;  /* 0x00000008000d7213 */ /* 0x000fe40000000000 */
[----:B------:R-:W0:Y:S08]  /*252e0*/  I2F.RP R10, R12 ;  /* 0x0000000c000a7306 */ /* 0x000e300000209400 */
[----:B0-----:R-:W0:Y:S02]  /*252f0*/  MUFU.RCP R10, R10 ;  /* 0x0000000a000a7308 */ /* 0x001e240000001000 */
[----:B0-----:R-:W-:-:S06]  /*25300*/  VIADD R3, R10, 0xffffffe ;  /* 0x0ffffffe0a037836 */ /* 0x001fcc0000000000 */
[----:B------:R-:W0:Y:S02]  /*25310*/  F2I.FTZ.U32.TRUNC.NTZ R3, R3 ;  /* 0x0000000300037305 */ /* 0x000e24000021f000 */
[----:B0-----:R-:W-:-:S05]  /*25320*/  IADD3 R11, RZ, -R3, RZ ;  /* 0x80000003ff0b7210 */ /* 0x001fca0007ffe0ff */
        /* <DEDUP_REMOVED lines=17> */
[----:B------:R-:W-:-:S07]  /*25440*/  IMAD R26, R2, R26, R9 ;  /* 0x0000001a021a7224 */ /* 0x000fce00078e0209 */
.L_x_1863:
[----:B------:R-:W-:-:S04]  /*25450*/  LOP3.LUT R2, RZ, R2, RZ, 0x33, !PT ;  /* 0x00000002ff027212 */ /* 0x000fc800078e33ff */
[----:B------:R-:W-:Y:S01]  /*25460*/  IADD3 R25, R7, R2, RZ ;  /* 0x0000000207197210 */ /* 0x000fe20007ffe0ff */
[----:B------:R-:W-:Y:S06]  /*25470*/  BRA `(.L_x_1864) ;  /* 0x00000000000c7947 */ /* 0x000fec0003800000 */
.L_x_1859:
[----:B------:R-:W-:Y:S02]  /*25480*/  IMAD.MOV.U32 R25, RZ, RZ, RZ ;  /* 0x000000ffff197224 */ /* 0x000fe400078e00ff */
[----:B------:R-:W-:Y:S02]  /*25490*/  IMAD.U32 R24, RZ, RZ, UR6 ;  /* 0x00000006ff187e24 */ /* 0x000fe4000f8e00ff */
[----:B------:R-:W-:-:S07]  /*254a0*/  IMAD.MOV.U32 R26, RZ, RZ, RZ ;  /* 0x000000ffff1a7224 */ /* 0x000fce00078e00ff */
.L_x_1864:
[----:B------:R-:W-:-:S13]  /*254b0*/  ISETP.NE.AND P0, PT, R6, RZ, PT ;  /* 0x000000ff0600720c */ /* 0x000fda0003f05270 */
[----:B------:R-:W0:Y:S01]  /*254c0*/  @!P0 S2R R3, SR_CgaCtaId ;  /* 0x0000000000038919 */ /* 0x000e220000008800 */
[----:B------:R-:W-:-:S04]  /*254d0*/  @!P0 MOV R2, 0x400 ;  /* 0x0000040000028802 */ /* 0x000fc80000000f00 */
[----:B0-----:R-:W-:-:S05]  /*254e0*/  @!P0 LEA R2, R3, R2, 0x18 ;  /* 0x0000000203028211 */ /* 0x001fca00078ec0ff */
[----:B------:R0:W-:Y:S01]  /*254f0*/  @!P0 STS.128 [R2+0x308d0], R24 ;  /* 0x0308d01802008388 */ /* 0x0001e20000000c00 */
[----:B------:R-:W-:Y:S06]  /*25500*/  BAR.ARV 0x5, 0x180 ;  /* 0x0146000000007b1d */ /* 0x000fec0000002000 */
.L_x_1857:
        /* <DEDUP_REMOVED lines=8> */
[C---:B------:R-:W-:Y:S01]  /*25590*/  IMAD.SHL.U32 R33, R0.reuse, 0x8, RZ ;  /* 0x0000000800217824 */ /* 0x040fe200078e00ff */
[----:B------:R-:W-:Y:S01]  /*255a0*/  LOP3.LUT R4, R0, 0x7f, RZ, 0xc0, !PT ;  /* 0x0000007f00047812 */ /* 0x000fe200078ec0ff */
[----:B------:R1:W-:Y:S01]  /*255b0*/  STL [R1+0x28], RZ ;  /* 0x000028ff01007387 */ /* 0x0003e20000100800 */
[----:B------:R-:W-:Y:S01]  /*255c0*/  BSSY B8, `(.L_x_1865) ;  /* 0x00006f3000087945 */ /* 0x000fe20003800000 */
[----:B------:R-:W-:Y:S01]  /*255d0*/  MOV R30, 0x1 ;  /* 0x00000001001e7802 */ /* 0x000fe20000000f00 */
[----:B------:R-:W-:Y:S01]  /*255e0*/  IMAD.MOV.U32 R28, RZ, RZ, RZ ;  /* 0x000000ffff1c7224 */ /* 0x000fe200078e00ff */
[C---:B------:R-:W-:Y:S01]  /*255f0*/  LOP3.LUT R3, R33.reuse, 0x1f8, RZ, 0xc0, !PT ;  /* 0x000001f821037812 */ /* 0x040fe200078ec0ff */
[----:B------:R-:W-:Y:S01]  /*25600*/  IMAD.SHL.U32 R37, R4, 0x8, RZ ;  /* 0x0000000804257824 */ /* 0x000fe200078e00ff */
[----:B------:R-:W-:Y:S01]  /*25610*/  LOP3.LUT R33, R33, 0x38, RZ, 0xc0, !PT ;  /* 0x0000003821217812 */ /* 0x000fe200078ec0ff */
[----:B------:R-:W-:Y:S01]  /*25620*/  IMAD.MOV.U32 R23, RZ, RZ, RZ ;  /* 0x000000ffff177224 */ /* 0x000fe200078e00ff */
[----:B------:R-:W-:Y:S01]  /*25630*/  ULDC.64 UR36, c[0x0][0x198] ;  /* 0x0000660000247ab9 */ /* 0x000fe20000000a00 */
[----:B------:R-:W-:Y:S01]  /*25640*/  IMAD.MOV.U32 R29, RZ, RZ, 0x1 ;  /* 0x00000001ff1d7424 */ /* 0x000fe200078e00ff */
[C---:B------:R-:W-:Y:S01]  /*25650*/  LOP3.LUT R36, R33.reuse, 0x40, RZ, 0xfc, !PT ;  /* 0x0000004021247812 */ /* 0x040fe200078efcff */
[----:B------:R-:W-:Y:S01]  /*25660*/  ULDC UR38, c[0x0][0xc] ;  /* 0x0000030000267ab9 */ /* 0x000fe20000000800 */
[----:B------:R-:W-:-:S02]  /*25670*/  LOP3.LUT R34, R33, 0x80, RZ, 0xfc, !PT ;  /* 0x0000008021227812 */ /* 0x000fc400078efcff */
[----:B--2---:R-:W-:Y:S02]  /*25680*/  R2UR UR4, R2 ;  /* 0x00000000020472ca */ /* 0x004fe400000e0000 */
[----:B------:R-:W-:Y:S01]  /*25690*/  LOP3.LUT R2, R3, 0x38, R0, 0x78, !PT ;  /* 0x0000003803027812 */ /* 0x000fe200078e7800 */
[----:B------:R-:W-:-:S03]  /*256a0*/  IMAD.SHL.U32 R0, R0, 0x10, RZ ;  /* 0x0000001000007824 */ /* 0x000fc600078e00ff */
[----:B------:R-:W-:Y:S02]  /*256b0*/  LOP3.LUT R37, R2, 0x200, R37, 0xf8, !PT ;  /* 0x0000020002257812 */ /* 0x000fe400078ef825 */
[----:B------:R-:W-:-:S04]  /*256c0*/  SHF.R.U32.HI R2, RZ, 0x3, R4 ;  /* 0x00000003ff027819 */ /* 0x000fc80000011604 */
[----:B------:R-:W-:Y:S01]  /*256d0*/  LOP3.LUT R0, R2, 0x70, R0, 0xf8, !PT ;  /* 0x0000007002007812 */ /* 0x000fe200078ef800 */
[----:B------:R-:W-:-:S03]  /*256e0*/  ULOP3.LUT UR39, UR4, 0x2, URZ, 0xfc, !UPT ;  /* 0x0000000204277892 */ /* 0x000fc6000f8efc3f */
[----:B------:R-:W-:Y:S02]  /*256f0*/  UMOV UR4, 0x400 ;  /* 0x0000040000047882 */ /* 0x000fe40000000000 */
[----:B0-----:R-:W-:-:S06]  /*25700*/  ULEA UR4, UR5, UR4, 0x18 ;  /* 0x0000000405047291 */ /* 0x001fcc000f8ec03f */
[----:B------:R-:W-:-:S04]  /*25710*/  IMAD.U32 R17, RZ, RZ, UR4 ;  /* 0x00000004ff117e24 */ /* 0x000fc8000f8e00ff */
[----:B------:R-:W-:-:S05]  /*25720*/  IMAD R0, R37, 0x2, R17 ;  /* 0x0000000225007824 */ /* 0x000fca00078e0211 */
[----:B------:R1:W-:Y:S02]  /*25730*/  STL [R1], R0 ;  /* 0x0000000001007387 */ /* 0x0003e40000100800 */
.L_x_1988:
[----:B------:R-:W-:Y:S05]  /*25740*/  YIELD ;  /* 0x0000000000007946 */ /* 0x000fea0003800000 */
[----:B------:R-:W-:Y:S01]  /*25750*/  ULDC.64 UR4, c[0x0][0xa28] ;  /* 0x00028a0000047ab9 */ /* 0x000fe20000000a00 */
[----:B0-----:R-:W-:Y:S01]  /*25760*/  IMAD.MOV.U32 R12, RZ, RZ, RZ ;  /* 0x000000ffff0c7224 */ /* 0x001fe200078e00ff */
[----:B------:R-:W-:Y:S01]  /*25770*/  ISETP.NE.U32.AND P0, PT, RZ, UR4, PT ;  /* 0x00000004ff007c0c */ /* 0x000fe2000bf05070 */
[----:B------:R-:W0:Y:S01]  /*25780*/  LDC.64 R4, c[0x0][0xa00] ;  /* 0x00028000ff047b82 */ /* 0x000e220000000a00 */
[----:B------:R-:W-:Y:S02]  /*25790*/  ULDC.64 UR6, c[0x0][0xa10] ;  /* 0x0002840000067ab9 */ /* 0x000fe40000000a00 */
[----:B------:R-:W-:Y:S01]  /*257a0*/  ISETP.NE.AND.EX P0, PT, RZ, UR5, PT, P0 ;  /* 0x00000005ff007c0c */ /* 0x000fe2000bf05300 */
[----:B------:R-:W-:-:S12]  /*257b0*/  ULDC.64 UR4, c[0x0][0xa18] ;  /* 0x0002860000047ab9 */ /* 0x000fd80000000a00 */
[----:B--2---:R-:W2:Y:S01]  /*257c0*/  @P0 LDC.64 R2, c[0x0][0xa28] ;  /* 0x00028a00ff020b82 */ /* 0x004ea20000000a00 */
[----:B------:R-:W-:Y:S01]  /*257d0*/  ISETP.NE.U32.AND P1, PT, RZ, UR6, PT ;  /* 0x00000006ff007c0c */ /* 0x000fe2000bf25070 */
[----:B--2---:R-:W-:-:S05]  /*257e0*/  @P0 IMAD.WIDE R2, R27, 0x4, R2 ;  /* 0x000000041b020825 */ /* 0x004fca00078e0202 */
[----:B------:R2:W3:Y:S01]  /*257f0*/  @P0 LDG.E R12, desc[UR60][R2.64] ;  /* 0x0000003c020c0981 */ /* 0x0004e2000c1e1900 */
[----:B------:R-:W-:Y:S01]  /*25800*/  ISETP.NE.U32.AND P0, PT, RZ, UR4, PT ;  /* 0x00000004ff007c0c */ /* 0x000fe2000bf05070 */
[----:B------:R-:W-:Y:S01]  /*25810*/  IMAD.MOV.U32 R35, RZ, RZ, RZ ;  /* 0x000000ffff237224 */ /* 0x000fe200078e00ff */
[----:B------:R-:W-:Y:S01]  /*25820*/  ISETP.NE.AND.EX P1, PT, RZ, UR7, PT, P1 ;  /* 0x00000007ff007c0c */ /* 0x000fe2000bf25310 */
[----:B-1----:R-:W-:Y:S01]  /*25830*/  IMAD.MOV.U32 R0, RZ, RZ, RZ ;  /* 0x000000ffff007224 */ /* 0x002fe200078e00ff */
[----:B------:R-:W-:Y:S01]  /*25840*/  ISETP.NE.AND.EX P2, PT, RZ, UR5, PT, P0 ;  /* 0x00000005ff007c0c */ /* 0x000fe2000bf45300 */
[----:B------:R-:W-:Y:S01]  /*25850*/  ULDC.64 UR4, c[0x0][0xa00] ;  /* 0x0002800000047ab9 */ /* 0x000fe20000000a00 */
[----:B0-----:R-:W-:Y:S01]  /*25860*/  IMAD.WIDE R4, R27, 0x4, R4 ;  /* 0x000000041b047825 */ /* 0x001fe200078e0204 */
[----:B------:R-:W-:Y:S01]  /*25870*/  ISETP.NE.U32.AND P0, PT, RZ, UR4, PT ;  /* 0x00000004ff007c0c */ /* 0x000fe2000bf05070 */
[----:B--2---:R-:W0:Y:S03]  /*25880*/  LDC.64 R2, c[0x0][0xa10] ;  /* 0x00028400ff027b82 */ /* 0x004e260000000a00 */
[----:B------:R-:W-:-:S06]  /*25890*/  ISETP.NE.AND.EX P0, PT, RZ, UR5, PT, P0 ;  /* 0x00000005ff007c0c */ /* 0x000fcc000bf05300 */
[----:B------:R-:W1:Y:S07]  /*258a0*/  @P2 LDC.64 R6, c[0x0][0xa18] ;  /* 0x00028600ff062b82 */ /* 0x000e6e0000000a00 */
[----:B------:R-:W5:Y:S01]  /*258b0*/  @P0 LDG.E R35, desc[UR60][R4.64] ;  /* 0x0000003c04230981 */ /* 0x000f62000c1e1900 */
[----:B0-----:R-:W-:-:S05]  /*258c0*/  IMAD.WIDE R2, R27, 0x4, R2 ;  /* 0x000000041b027825 */ /* 0x001fca00078e0202 */
[----:B------:R-:W5:Y:S01]  /*258d0*/  @P1 LDG.E R0, desc[UR60][R2.64] ;  /* 0x0000003c02001981 */ /* 0x000f62000c1e1900 */
[----:B------:R-:W-:Y:S02]  /*258e0*/  ULDC UR4, c[0x0][0x288] ;  /* 0x0000a20000047ab9 */ /* 0x000fe40000000800 */
[----:B------:R-:W-:Y:S01]  /*258f0*/  MOV R31, UR4 ;  /* 0x00000004001f7c02 */ /* 0x000fe20008000f00 */
[----:B------:R-:W-:Y:S02]  /*25900*/  ULDC.64 UR4, c[0x0][0x418] ;  /* 0x0001060000047ab9 */ /* 0x000fe40000000a00 */
[----:B------:R-:W-:-:S03]  /*25910*/  UISETP.NE.U32.AND UP0, UPT, UR4, URZ, UPT ;  /* 0x0000003f0400728c */ /* 0x000fc6000bf05070 */
[----:B------:R-:W-:Y:S01]  /*25920*/  ULDC UR4, c[0x0][0x424] ;  /* 0x0001090000047ab9 */ /* 0x000fe20000000800 */
[----:B------:R-:W-:Y:S01]  /*25930*/  UISETP.NE.AND.EX UP0, UPT, UR5, URZ, UPT, UP0 ;  /* 0x0000003f0500728c */ /* 0x000fe2000bf05300 */
[----:B-1----:R-:W-:Y:S02]  /*25940*/  @P2 IMAD.WIDE R6, R27, 0x4, R6 ;  /* 0x000000041b062825 */ /* 0x002fe400078e0206 */
[----:B------:R-:W-:Y:S01]  /*25950*/  ULDC UR5, c[0x0][0x2f0] ;  /* 0x0000bc0000057ab9 */ /* 0x000fe20000000800 */
[----:B------:R-:W-:Y:S02]  /*25960*/  USEL UR4, UR4, 0x1, UP0 ;  /* 0x0000000104047887 */ /* 0x000fe40008000000 */
[----:B------:R0:W5:Y:S02]  /*25970*/  @P2 LDG.E R31, desc[UR60][R6.64] ;  /* 0x0000003c061f2981 */ /* 0x000164000c1e1900 */
[----:B------:R-:W-:-:S03]  /*25980*/  UIMAD UR4, UR4, UR5, URZ ;  /* 0x00000005040472a4 */ /* 0x000fc6000f8e023f */
[----:B------:R-:W-:-:S03]  /*25990*/  ULDC UR5, c[0x0][0x348] ;  /* 0x0000d20000057ab9 */ /* 0x000fc60000000800 */
[----:B------:R-:W-:Y:S02]  /*259a0*/  IMAD.U32 R8, RZ, RZ, UR4 ;  /* 0x00000004ff087e24 */ /* 0x000fe4000f8e00ff */
[----:B0-----:R-:W-:Y:S01]  /*259b0*/  IMAD.U32 R7, RZ, RZ, UR5 ;  /* 0x00000005ff077e24 */ /* 0x001fe2000f8e00ff */
[----:B---3--:R0:W-:Y:S01]  /*259c0*/  STL [R1+0xc], R12 ;  /* 0x00000c0c01007387 */ /* 0x0081e20000100800 */
[----:B------:R-:W-:Y:S05]  /*259d0*/  @P2 BRA `(.L_x_1866) ;  /* 0x0000000000102947 */ /* 0x000fea0003800000 */
[----:B------:R-:W-:Y:S05]  /*259e0*/  @!P0 BRA `(.L_x_1866) ;  /* 0x00000000000c8947 */ /* 0x000fea0003800000 */
[----:B------:R-:W2:Y:S04]  /*259f0*/  LDG.E R6, desc[UR60][R4.64] ;  /* 0x0000003c04067981 */ /* 0x000ea8000c1e1900 */
[----:B-----5:R-:W2:Y:S02]  /*25a00*/  LDG.E R31, desc[UR60][R4.64+0x4] ;  /* 0x0000043c041f7981 */ /* 0x020ea4000c1e1900 */
[----:B--2---:R-:W-:-:S07]  /*25a10*/  IMAD.IADD R31, R31, 0x1, -R6 ;  /* 0x000000011f1f7824 */ /* 0x004fce00078e0a06 */
.L_x_1866:
[----:B------:R-:W-:Y:S01]  /*25a20*/  ULDC.64 UR4, c[0x0][0xa20] ;  /* 0x0002880000047ab9 */ /* 0x000fe20000000a00 */
[C---:B------:R-:W-:Y:S02]  /*25a30*/  LOP3.LUT R4, R26.reuse, 0xff000000, RZ, 0xc0, !PT ;  /* 0xff0000001a047812 */ /* 0x040fe400078ec0ff */
[----:B------:R-:W-:Y:S02]  /*25a40*/  ISETP.NE.U32.AND P0, PT, RZ, UR4, PT ;  /* 0x00000004ff007c0c */ /* 0x000fe4000bf05070 */
[----:B------:R-:W-:Y:S02]  /*25a50*/  SHF.R.U32.HI R5, RZ, 0x8, R4 ;  /* 0x00000008ff057819 */ /* 0x000fe40000011604 */
[----:B------:R-:W-:Y:S02]  /*25a60*/  ISETP.NE.AND.EX P0, PT, RZ, UR5, PT, P0 ;  /* 0x00000005ff007c0c */ /* 0x000fe4000bf05300 */
[C---:B------:R-:W-:Y:S02]  /*25a70*/  LOP3.LUT R6, R26.reuse, 0xff0000, RZ, 0xc0, !PT ;  /* 0x00ff00001a067812 */ /* 0x040fe400078ec0ff */
[----:B------:R-:W-:-:S02]  /*25a80*/  LOP3.LUT R26, R26, 0xffff, RZ, 0xc0, !PT ;  /* 0x0000ffff1a1a7812 */ /* 0x000fc400078ec0ff */
[----:B------:R-:W-:-:S07]  /*25a90*/  LEA.HI R6, R6, R5, RZ, 0x10 ;  /* 0x0000000506067211 */ /* 0x000fce00078f80ff */
[----:B------:R-:W-:Y:S05]  /*25aa0*/  @!P0 BRA `(.L_x_1867) ;  /* 0x0000000000108947 */ /* 0x000fea0003800000 */
[----:B------:R-:W1:Y:S02]  /*25ab0*/  LDC.64 R4, c[0x0][0xa20] ;  /* 0x00028800ff047b82 */ /* 0x000e640000000a00 */
[----:B-1----:R-:W-:-:S05]  /*25ac0*/  IMAD.WIDE R4, R27, 0x4, R4 ;  /* 0x000000041b047825 */ /* 0x002fca00078e0204 */
[----:B------:R1:W5:Y:S01]  /*25ad0*/  LDG.E R8, desc[UR60][R4.64] ;  /* 0x0000003c04087981 */ /* 0x000362000c1e1900 */
[----:B------:R-:W-:Y:S05]  /*25ae0*/  BRA `(.L_x_1868) ;  /* 0x0000000000247947 */ /* 0x000fea0003800000 */
.L_x_1867:
[----:B------:R-:W-:Y:S02]  /*25af0*/  ULDC.64 UR4, c[0x0][0xa08] ;  /* 0x0002820000047ab9 */ /* 0x000fe40000000a00 */
[----:B------:R-:W-:-:S04]  /*25b00*/  ISETP.NE.U32.AND P0, PT, RZ, UR4, PT ;  /* 0x00000004ff007c0c */ /* 0x000fc8000bf05070 */
[----:B------:R-:W-:-:S13]  /*25b10*/  ISETP.NE.AND.EX P0, PT, RZ, UR5, PT, P0 ;  /* 0x00000005ff007c0c */ /* 0x000fda000bf05300 */
[----:B------:R-:W-:Y:S05]  /*25b20*/  @!P0 BRA `(.L_x_1868) ;  /* 0x0000000000148947 */ /* 0x000fea0003800000 */
[----:B------:R-:W1:Y:S02]  /*25b30*/  LDC.64 R4, c[0x0][0xa08] ;  /* 0x00028200ff047b82 */ /* 0x000e640000000a00 */
[----:B-1----:R-:W-:-:S05]  /*25b40*/  IMAD.WIDE R4, R27, 0x4, R4 ;  /* 0x000000041b047825 */ /* 0x002fca00078e0204 */
[----:B------:R-:W2:Y:S04]  /*25b50*/  LDG.E R8, desc[UR60][R4.64] ;  /* 0x0000003c04087981 */ /* 0x000ea8000c1e1900 */
[----:B------:R-:W2:Y:S02]  /*25b60*/  LDG.E R9, desc[UR60][R4.64+0x4] ;  /* 0x0000043c04097981 */ /* 0x000ea4000c1e1900 */
[----:B--2---:R-:W-:-:S07]  /*25b70*/  IMAD.IADD R8, R9, 0x1, -R8 ;  /* 0x0000000109087824 */ /* 0x004fce00078e0a08 */
.L_x_1868:
[----:B-1----:R-:W2:Y:S01]  /*25b80*/  @P1 LDG.E R5, desc[UR60][R2.64] ;  /* 0x0000003c02051981 */ /* 0x002ea2000c1e1900 */
[----:B------:R-:W1:Y:S03]  /*25b90*/  LDC R9, c[0x0][0x448] ;  /* 0x00011200ff097b82 */ /* 0x000e660000000800 */
[----:B------:R3:W2:Y:S01]  /*25ba0*/  @P1 LDG.E R4, desc[UR60][R2.64+0x4] ;  /* 0x0000043c02041981 */ /* 0x0006a2000c1e1900 */
[----:B------:R-:W-:Y:S02]  /*25bb0*/  IMAD.SHL.U32 R25, R25, 0x80, RZ ;  /* 0x0000008019197824 */ /* 0x000fe400078e00ff */
[----:B-----5:R-:W-:Y:S02]  /*25bc0*/  IMAD.IADD R8, R8, 0x1, -R12 ;  /* 0x0000000108087824 */ /* 0x020fe400078e0a0c */
[----:B---3--:R-:W3:Y:S01]  /*25bd0*/  LDC.64 R2, c[0x0][0x9e0] ;  /* 0x00027800ff027b82 */ /* 0x008ee20000000a00 */
[----:B-1----:R-:W-:Y:S01]  /*25be0*/  ISETP.NE.AND P2, PT, R9, 0x1, PT ;  /* 0x000000010900780c */ /* 0x002fe20003f45270 */
[----:B------:R-:W-:-:S12]  /*25bf0*/  VIADD R9, R25, 0x7f ;  /* 0x0000007f19097836 */ /* 0x000fd80000000000 */
[----:B------:R-:W1:Y:S01]  /*25c00*/  @P2 LDC R10, c[0x0][0x44c] ;  /* 0x00011300ff0a2b82 */ /* 0x000e620000000800 */
[----:B---3--:R-:W-:-:S07]  /*25c10*/  ISETP.GE.AND P3, PT, R3, 0x1, PT ;  /* 0x000000010300780c */ /* 0x008fce0003f66270 */
[----:B------:R-:W3:Y:S01]  /*25c20*/  @P2 LDC R11, c[0x0][0x450] ;  /* 0x00011400ff0b2b82 */ /* 0x000ee20000000800 */
[----:B--2---:R-:W-:Y:S02]  /*25c30*/  @P1 IMAD.IADD R7, R4, 0x1, -R5 ;  /* 0x0000000104071824 */ /* 0x004fe400078e0a05 */
[----:B-1----:R-:W-:-:S05]  /*25c40*/  @P2 IMAD.HI.U32 R4, R9, R10, RZ ;  /* 0x0000000a09042227 */ /* 0x002fca00078e00ff */
[----:B---3--:R-:W-:Y:S02]  /*25c50*/  @P2 SHF.R.U32.HI R9, RZ, R11, R4 ;  /* 0x0000000bff092219 */ /* 0x008fe40000011604 */
[----:B------:R-:W-:-:S04]  /*25c60*/  IADD3 R11, R8, R7, RZ ;  /* 0x00000007080b7210 */ /* 0x000fc80007ffe0ff */
[C---:B------:R-:W-:Y:S01]  /*25c70*/  IADD3 R18, R11.reuse, 0x1, -R31 ;  /* 0x000000010b127810 */ /* 0x040fe20007ffe81f */
[----:B------:R1:W-:Y:S01]  /*25c80*/  STL [R1+0x4], R11 ;  /* 0x0000040b01007387 */ /* 0x0003e20000100800 */
[----:B------:R-:W-:-:S03]  /*25c90*/  VIADD R4, R11, 0x5f ;  /* 0x0000005f0b047836 */ /* 0x000fc60000000000 */
[----:B------:R-:W-:Y:S02]  /*25ca0*/  IMAD.IADD R9, R18, 0x1, R9 ;  /* 0x0000000112097824 */ /* 0x000fe400078e0209 */
[----:B------:R-:W-:-:S04]  /*25cb0*/  IMAD.HI R4, R4, 0x2aaaaaab, RZ ;  /* 0x2aaaaaab04047827 */ /* 0x000fc800078e02ff */
[----:B------:R-:W-:Y:S01]  /*25cc0*/  IMAD.IADD R2, R9, 0x1, R2 ;  /* 0x0000000109027824 */ /* 0x000fe200078e0202 */
[----:B------:R-:W-:-:S04]  /*25cd0*/  SHF.R.U32.HI R19, RZ, 0x1f, R4 ;  /* 0x0000001fff137819 */ /* 0x000fc80000011604 */
[----:B------:R-:W-:Y:S01]  /*25ce0*/  LEA.HI.SX32 R19, R4, R19, 0x1c ;  /* 0x0000001304137211 */ /* 0x000fe200078fe2ff */
[----:B-1----:R-:W-:Y:S06]  /*25cf0*/  @!P3 BRA `(.L_x_1869) ;  /* 0x000000000048b947 */ /* 0x002fec0003800000 */
[C---:B------:R-:W-:Y:S01]  /*25d00*/  ISETP.GT.AND P0, PT, R9.reuse, RZ, PT ;  /* 0x000000ff0900720c */ /* 0x040fe20003f04270 */
[----:B------:R-:W-:Y:S01]  /*25d10*/  BSSY B0, `(.L_x_1870) ;  /* 0x000000e000007945 */ /* 0x000fe20003800000 */
[----:B------:R-:W-:-:S11]  /*25d20*/  VIADD R10, R9, 0xffffffff ;  /* 0xffffffff090a7836 */ /* 0x000fd60000000000 */
[----:B------:R-:W-:Y:S05]  /*25d30*/  @P0 BRA `(.L_x_1871) ;  /* 0x00000000001c0947 */ /* 0x000fea0003800000 */
[----:B------:R-:W-:Y:S01]  /*25d40*/  ISETP.NE.AND P0, PT, R3, 0x1, PT ;  /* 0x000000010300780c */ /* 0x000fe20003f05270 */
[----:B------:R-:W-:-:S12]  /*25d50*/  IMAD.MOV R9, RZ, RZ, -R9 ;  /* 0x000000ffff097224 */ /* 0x000fd800078e0a09 */
[----:B------:R-:W1:Y:S02]  /*25d60*/  @P0 LDC.64 R4, c[0x0][0x9e8] ;  /* 0x00027a00ff040b82 */ /* 0x000e640000000a00 */
[----:B-1----:R-:W-:-:S05]  /*25d70*/  @P0 IMAD.HI.U32 R4, R9, R4, RZ ;  /* 0x0000000409040227 */ /* 0x002fca00078e00ff */
[----:B------:R-:W-:-:S04]  /*25d80*/  @P0 SHF.R.U32.HI R9, RZ, R5, R4 ;  /* 0x00000005ff090219 */ /* 0x000fc80000011604 */
[----:B------:R-:W-:Y:S01]  /*25d90*/  LOP3.LUT R10, RZ, R9, RZ, 0x33, !PT ;  /* 0x00000009ff0a7212 */ /* 0x000fe200078e33ff */
[----:B------:R-:W-:Y:S06]  /*25da0*/  BRA `(.L_x_1872) ;  /* 0x0000000000107947 */ /* 0x000fec0003800000 */
.L_x_1871:
[----:B------:R-:W-:-:S13]  /*25db0*/  ISETP.NE.AND P0, PT, R3, 0x1, PT ;  /* 0x000000010300780c */ /* 0x000fda0003f05270 */
[----:B------:R-:W1:Y:S02]  /*25dc0*/  @P0 LDC.64 R4, c[0x0][0x9e8] ;  /* 0x00027a00ff040b82 */ /* 0x000e640000000a00 */
[----:B-1----:R-:W-:-:S05]  /*25dd0*/  @P0 IMAD.HI.U32 R4, R10, R4, RZ ;  /* 0x000000040a040227 */ /* 0x002fca00078e00ff */
[----:B------:R-:W-:-:S07]  /*25de0*/  @P0 SHF.R.U32.HI R10, RZ, R5, R4 ;  /* 0x00000005ff0a0219 */ /* 0x000fce0000011604 */
.L_x_1872:
[----:B------:R-:W-:Y:S05]  /*25df0*/  BSYNC B0 ;  /* 0x0000000000007941 */ /* 0x000fea0003800000 */
.L_x_1870:
[----:B------:R-:W-:-:S05]  /*25e00*/  IMAD R5, R10, R3, R3 ;  /* 0x000000030a057224 */ /* 0x000fca00078e0203 */
[----:B------:R-:W-:-:S07]  /*25e10*/  VIMNMX R2, R2, R5, PT ;  /* 0x0000000502027248 */ /* 0x000fce0003fe0100 */
.L_x_1869:
[----:B------:R-:W1:Y:S01]  /*25e20*/  @P2 LDC R10, c[0x0][0x44c] ;  /* 0x00011300ff0a2b82 */ /* 0x000e620000000800 */
[----:B------:R-:W-:Y:S01]  /*25e30*/  VIADD R2, R2, 0x5f ;  /* 0x0000005f02027836 */ /* 0x000fe20000000000 */
[----:B------:R-:W-:Y:S01]  /*25e40*/  ULDC UR4, c[0x0][0x9dc] ;  /* 0x0002770000047ab9 */ /* 0x000fe20000000800 */
[----:B------:R-:W-:Y:S02]  /*25e50*/  IMAD.MOV.U32 R4, RZ, RZ, R25 ;  /* 0x000000ffff047224 */ /* 0x000fe400078e0019 */
[----:B------:R-:W-:-:S03]  /*25e60*/  IMAD.HI R2, R2, 0x2aaaaaab, RZ ;  /* 0x2aaaaaab02027827 */ /* 0x000fc600078e02ff */
[----:B------:R-:W2:Y:S01]  /*25e70*/  @P2 LDC R5, c[0x0][0x450] ;  /* 0x00011400ff052b82 */ /* 0x000ea20000000800 */
[----:B------:R-:W-:Y:S02]  /*25e80*/  IMAD.IADD R9, R11, 0x1, -R31 ;  /* 0x000000010b097824 */ /* 0x000fe400078e0a1f */
[----:B-1----:R-:W-:-:S05]  /*25e90*/  @P2 IMAD.HI.U32 R10, R25, R10, RZ ;  /* 0x0000000a190a2227 */ /* 0x002fca00078e00ff */
[----:B--2---:R-:W-:Y:S02]  /*25ea0*/  @P2 SHF.R.U32.HI R4, RZ, R5, R10 ;  /* 0x00000005ff042219 */ /* 0x004fe4000001160a */
[----:B------:R-:W-:Y:S02]  /*25eb0*/  SHF.R.U32.HI R5, RZ, 0x1f, R2 ;  /* 0x0000001fff057819 */ /* 0x000fe40000011602 */
[----:B------:R-:W-:Y:S02]  /*25ec0*/  IADD3 R10, R9, R4, RZ ;  /* 0x00000004090a7210 */ /* 0x000fe40007ffe0ff */
[----:B------:R-:W-:-:S04]  /*25ed0*/  LEA.HI.SX32 R2, R2, R5, 0x1c ;  /* 0x0000000502027211 */ /* 0x000fc800078fe2ff */
[----:B------:R-:W-:Y:S01]  /*25ee0*/  VIMNMX R11, R19, R2, PT ;  /* 0x00000002130b7248 */ /* 0x000fe20003fe0100 */
[----:B------:R-:W-:Y:S01]  /*25ef0*/  VIADD R2, R10, -UR4 ;  /* 0x800000040a027c36 */ /* 0x000fe20008000000 */
[----:B------:R-:W-:Y:S06]  /*25f00*/  @!P3 BRA `(.L_x_1873) ;  /* 0x000000000044b947 */ /* 0x000fec0003800000 */
[----:B------:R-:W-:Y:S01]  /*25f10*/  ISETP.GT.AND P0, PT, R10, -0x1, PT ;  /* 0xffffffff0a00780c */ /* 0x000fe20003f04270 */
[----:B------:R-:W-:-:S12]  /*25f20*/  BSSY B0, `(.L_x_1874) ;  /* 0x000000d000007945 */ /* 0x000fd80003800000 */
[----:B------:R-:W-:Y:S05]  /*25f30*/  @P0 BRA `(.L_x_1875) ;  /* 0x00000000001c0947 */ /* 0x000fea0003800000 */
[----:B------:R-:W-:Y:S02]  /*25f40*/  ISETP.NE.AND P0, PT, R3, 0x1, PT ;  /* 0x000000010300780c */ /* 0x000fe40003f05270 */
[----:B------:R-:W-:-:S11]  /*25f50*/  LOP3.LUT R10, RZ, R10, RZ, 0x33, !PT ;  /* 0x0000000aff0a7212 */ /* 0x000fd600078e33ff */
[----:B------:R-:W1:Y:S02]  /*25f60*/  @P0 LDC.64 R4, c[0x0][0x9e8] ;  /* 0x00027a00ff040b82 */ /* 0x000e640000000a00 */
[----:B-1----:R-:W-:-:S05]  /*25f70*/  @P0 IMAD.HI.U32 R4, R10, R4, RZ ;  /* 0x000000040a040227 */ /* 0x002fca00078e00ff */
[----:B------:R-:W-:-:S04]  /*25f80*/  @P0 SHF.R.U32.HI R10, RZ, R5, R4 ;  /* 0x00000005ff0a0219 */ /* 0x000fc80000011604 */
[----:B------:R-:W-:Y:S01]  /*25f90*/  LOP3.LUT R10, RZ, R10, RZ, 0x33, !PT ;  /* 0x0000000aff0a7212 */ /* 0x000fe200078e33ff */
[----:B------:R-:W-:Y:S06]  /*25fa0*/  BRA `(.L_x_1876) ;  /* 0x0000000000107947 */ /* 0x000fec0003800000 */
.L_x_1875:
[----:B------:R-:W-:-:S13]  /*25fb0*/  ISETP.NE.AND P0, PT, R3, 0x1, PT ;  /* 0x000000010300780c */ /* 0x000fda0003f05270 */
[----:B------:R-:W1:Y:S02]  /*25fc0*/  @P0 LDC.64 R4, c[0x0][0x9e8] ;  /* 0x00027a00ff040b82 */ /* 0x000e640000000a00 */
[----:B-1----:R-:W-:-:S05]  /*25fd0*/  @P0 IMAD.HI.U32 R4, R10, R4, RZ ;  /* 0x000000040a040227 */ /* 0x002fca00078e00ff */
[----:B------:R-:W-:-:S07]  /*25fe0*/  @P0 SHF.R.U32.HI R10, RZ, R5, R4 ;  /* 0x00000005ff0a0219 */ /* 0x000fce0000011604 */
.L_x_1876:
[----:B------:R-:W-:Y:S05]  /*25ff0*/  BSYNC B0 ;  /* 0x0000000000007941 */ /* 0x000fea0003800000 */
.L_x_1874:
[----:B------:R-:W-:-:S05]  /*26000*/  IMAD R3, R10, R3, RZ ;  /* 0x000000030a037224 */ /* 0x000fca00078e02ff */
[----:B------:R-:W-:-:S07]  /*26010*/  VIMNMX R2, R2, R3, !PT ;  /* 0x0000000302027248 */ /* 0x000fce0007fe0100 */
.L_x_1873:
[----:B------:R-:W-:Y:S01]  /*26020*/  IMAD.HI R2, R2, 0x2aaaaaab, RZ ;  /* 0x2aaaaaab02027827 */ /* 0x000fe200078e02ff */
[----:B------:R-:W-:Y:S01]  /*26030*/  BSSY B0, `(.L_x_1877) ;  /* 0x0000026000007945 */ /* 0x000fe20003800000 */
[----:B------:R-:W-:Y:S02]  /*26040*/  LOP3.LUT R10, R6, 0xff, RZ, 0xc0, !PT ;  /* 0x000000ff060a7812 */ /* 0x000fe400078ec0ff */
[----:B------:R-:W-:Y:S01]  /*26050*/  SHF.R.U32.HI R6, RZ, 0x10, R6 ;  /* 0x00000010ff067819 */ /* 0x000fe20000011606 */
[----:B------:R-:W-:Y:S01]  /*26060*/  IMAD.MOV.U32 R14, RZ, RZ, RZ ;  /* 0x000000ffff0e7224 */ /* 0x000fe200078e00ff */
[----:B------:R-:W-:-:S04]  /*26070*/  SHF.R.U32.HI R3, RZ, 0x1f, R2 ;  /* 0x0000001fff037819 */ /* 0x000fc80000011602 */
[----:B------:R-:W-:-:S04]  /*26080*/  LEA.HI.SX32 R3, R2, R3, 0x1c ;  /* 0x0000000302037211 */ /* 0x000fc800078fe2ff */
[----:B------:R-:W-:-:S04]  /*26090*/  VIMNMX R4, RZ, R3, !PT ;  /* 0x00000003ff047248 */ /* 0x000fc80007fe0100 */
[----:B------:R-:W-:-:S13]  /*260a0*/  ISETP.GT.AND P0, PT, R11, R4, PT ;  /* 0x000000040b00720c */ /* 0x000fda0003f04270 */
[----:B------:R-:W-:Y:S05]  /*260b0*/  @!P0 BRA `(.L_x_1878) ;  /* 0x0000000000748947 */ /* 0x000fea0003800000 */
[----:B------:R-:W-:Y:S01]  /*260c0*/  ISETP.NE.AND P0, PT, R6, RZ, PT ;  /* 0x000000ff0600720c */ /* 0x000fe20003f05270 */
[----:B------:R-:W-:-:S03]  /*260d0*/  ULDC UR4, c[0x0][0x9f0] ;  /* 0x00027c0000047ab9 */ /* 0x000fc60000000800 */
[----:B------:R-:W-:-:S04]  /*260e0*/  SEL R5, R6, UR4, P0 ;  /* 0x0000000406057c07 */ /* 0x000fc80008000000 */
[----:B------:R-:W-:Y:S02]  /*260f0*/  IABS R13, R5 ;  /* 0x00000005000d7213 */ /* 0x000fe40000000000 */
[----:B0-----:R-:W-:Y:S02]  /*26100*/  IADD3 R12, R5, -0x1, R11 ;  /* 0xffffffff050c7810 */ /* 0x001fe40007ffe00b */
[----:B------:R-:W0:Y:S03]  /*26110*/  I2F.RP R2, R13 ;  /* 0x0000000d00027306 */ /* 0x000e260000209400 */
[----:B------:R-:W-:-:S05]  /*26120*/  IMAD.IADD R12, R12, 0x1, -R4 ;  /* 0x000000010c0c7824 */ /* 0x000fca00078e0a04 */
[----:B0-----:R-:W0:Y:S02]  /*26130*/  MUFU.RCP R2, R2 ;  /* 0x0000000200027308 */ /* 0x001e240000001000 */
[----:B0-----:R-:W-:-:S06]  /*26140*/  VIADD R2, R2, 0xffffffe ;  /* 0x0ffffffe02027836 */ /* 0x001fcc0000000000 */
[----:B------:R0:W1:Y:S02]  /*26150*/  F2I.FTZ.U32.TRUNC.NTZ R3, R2 ;  /* 0x0000000200037305 */ /* 0x000064000021f000 */
[----:B0-----:R-:W-:-:S04]  /*26160*/  LOP3.LUT R2, R12, R5, RZ, 0x3c, !PT ;  /* 0x000000050c027212 */ /* 0x001fc800078e3cff */
[----:B------:R-:W-:Y:S01]  /*26170*/  ISETP.GE.AND P3, PT, R2, RZ, PT ;  /* 0x000000ff0200720c */ /* 0x000fe20003f66270 */
[----:B-1----:R-:W-:-:S04]  /*26180*/  IMAD.MOV R2, RZ, RZ, -R3 ;  /* 0x000000ffff027224 */ /* 0x002fc800078e0a03 */
        /* <DEDUP_REMOVED lines=9> */
[----:B------:R-:W-:Y:S01]  /*26220*/  @!P2 IMAD.IADD R2, R2, 0x1, -R13 ;  /* 0x000000010202a824 */ /* 0x000fe200078e0a0d */
[----:B------:R-:W-:Y:S02]  /*26230*/  @!P2 IADD3 R14, R14, 0x1, RZ ;  /* 0x000000010e0ea810 */ /* 0x000fe40007ffe0ff */
[----:B------:R-:W-:Y:S02]  /*26240*/  ISETP.NE.AND P2, PT, R5, RZ, PT ;  /* 0x000000ff0500720c */ /* 0x000fe40003f45270 */
[----:B------:R-:W-:-:S13]  /*26250*/  ISETP.GE.U32.AND P0, PT, R2, R13, PT ;  /* 0x0000000d0200720c */ /* 0x000fda0003f06070 */
[----:B------:R-:W-:-:S04]  /*26260*/  @P0 VIADD R14, R14, 0x1 ;  /* 0x000000010e0e0836 */ /* 0x000fc80000000000 */
[----:B------:R-:W-:Y:S01]  /*26270*/  @!P3 IMAD.MOV R14, RZ, RZ, -R14 ;  /* 0x000000ffff0eb224 */ /* 0x000fe200078e0a0e */
[----:B------:R-:W-:-:S07]  /*26280*/  @!P2 LOP3.LUT R14, RZ, R5, RZ, 0x33, !PT ;  /* 0x00000005ff0ea212 */ /* 0x000fce00078e33ff */
.L_x_1878:
[----:B------:R-:W-:Y:S05]  /*26290*/  BSYNC B0 ;  /* 0x0000000000007941 */ /* 0x000fea0003800000 */
.L_x_1877:
[-C--:B------:R-:W-:Y:S01]  /*262a0*/  IMAD R3, R10, R14.reuse, R4 ;  /* 0x0000000e0a037224 */ /* 0x080fe200078e0204 */
        /* <DEDUP_REMOVED lines=11> */
[----:B------:R-:W-:Y:S01]  /*26360*/  @P0 SHF.R.U32.HI R8, RZ, 0x1f, R5 ;  /* 0x0000001fff080819 */ /* 0x000fe20000011605 */
[----:B------:R-:W-:-:S03]  /*26370*/  IMAD.MOV.U32 R2, RZ, RZ, R4 ;  /* 0x000000ffff027224 */ /* 0x000fc600078e0004 */
[----:B------:R-:W-:Y:S02]  /*26380*/  @P0 LEA.HI.SX32 R2, R5, R8, 0x1c ;  /* 0x0000000805020211 */ /* 0x000fe400078fe2ff */
[----:B------:R-:W-:Y:S02]  /*26390*/  PLOP3.LUT P0, PT, PT, PT, PT, 0x80, 0x0 ;  /* 0x000000000000781c */ /* 0x000fe40003f0f070 */
[----:B------:R-:W-:-:S13]  /*263a0*/  ISETP.GT.AND P2, PT, R2, R4, PT ;  /* 0x000000040200720c */ /* 0x000fda0003f44270 */
[----:B------:R-:W-:Y:S05]  /*263b0*/  @!P2 BRA `(.L_x_1880) ;  /* 0x000000140000a947 */ /* 0x000fea0003800000 */
[----:B------:R-:W-:Y:S01]  /*263c0*/  UMOV UR4, 0xffffffff ;  /* 0xffffffff00047882 */ /* 0x000fe20000000000 */
[----:B------:R-:W-:Y:S02]  /*263d0*/  SEL R5, R27, RZ, !P1 ;  /* 0x000000ff1b057207 */ /* 0x000fe40004800000 */
[----:B------:R-:W-:Y:S05]  /*263e0*/  BRA.DIV UR4, `(.L_x_1881) ;  /* 0x0000007604e07947 */ /* 0x000fea000b800000 */
[----:B------:R-:W1:Y:S02]  /*263f0*/  S2R R3, SR_TID.X ;  /* 0x0000000000037919 */ /* 0x000e640000002100 */
[----:B-1----:R-:W-:-:S04]  /*26400*/  SHF.R.U32.HI R3, RZ, 0x5, R3 ;  /* 0x00000005ff037819 */ /* 0x002fc80000011603 */
[----:B------:R-:W-:-:S05]  /*26410*/  LOP3.LUT R3, R3, 0x3, RZ, 0xc0, !PT ;  /* 0x0000000303037812 */ /* 0x000fca00078ec0ff */
[----:B------:R1:W2:Y:S02]  /*26420*/  SHFL.IDX PT, R14, R3, RZ, 0x1f ;  /* 0x00001fff030e7589 */ /* 0x0002a400000e0000 */
.L_x_2056:
[----:B--2---:R-:W-:Y:S02]  /*26430*/  ISETP.NE.AND P0, PT, R14, RZ, PT ;  /* 0x000000ff0e00720c */ /* 0x004fe40003f05270 */
[----:B------:R-:W-:-:S11]  /*26440*/  PLOP3.LUT P6, PT, PT, PT, PT, 0x8, 0x0 ;  /* 0x000000000000781c */ /* 0x000fd60003fce170 */
[----:B------:R-:W-:Y:S05]  /*26450*/  @P0 BRA `(.L_x_1882) ;  /* 0x00000000000c0947 */ /* 0x000fea0003800000 */
[----:B------:R-:W-:-:S03]  /*26460*/  UMOV UR4, 0xffffffff ;  /* 0xffffffff00047882 */ /* 0x000fc60000000000 */
[----:B------:R-:W-:Y:S05]  /*26470*/  BRA.DIV UR4, `(.L_x_1883) ;  /* 0x0000007604f07947 */ /* 0x000fea000b800000 */
[----:B------:R-:W-:-:S13]  /*26480*/  ELECT P6, URZ, PT ;  /* 0x00000000003f782f */ /* 0x000fda00038c0000 */
.L_x_1882:
[----:B-1----:R-:W2:Y:S01]  /*26490*/  LDL R3, [R1+0x28] ;  /* 0x0000280001037983 */ /* 0x002ea20000100800 */
[----:B------:R-:W-:Y:S01]  /*264a0*/  BSSY B1, `(.L_x_1884) ;  /* 0x0000008000017945 */ /* 0x000fe20003800000 */
[----:B--2---:R-:W-:-:S05]  /*264b0*/  VIADD R3, R3, 0x1 ;  /* 0x0000000103037836 */ /* 0x004fca0000000000 */
[----:B------:R-:W-:-:S04]  /*264c0*/  LEA.HI R7, R3, R3, RZ, 0x1 ;  /* 0x0000000303077211 */ /* 0x000fc800078f08ff */
[----:B------:R-:W-:-:S05]  /*264d0*/  LOP3.LUT R8, R7, 0xfffffffe, RZ, 0xc0, !PT ;  /* 0xfffffffe07087812 */ /* 0x000fca00078ec0ff */
[----:B------:R-:W-:-:S05]  /*264e0*/  IMAD.IADD R8, R3, 0x1, -R8 ;  /* 0x0000000103087824 */ /* 0x000fca00078e0a08 */
[----:B------:R-:W-:-:S04]  /*264f0*/  SHF.L.U32 R8, R8, 0x1f, RZ ;  /* 0x0000001f08087819 */ /* 0x000fc800000006ff */
[----:B------:R-:W1:Y:S02]  /*26500*/  SYNCS.PHASECHK.TRANS64.TRYWAIT P0, [R17+URZ+0x30820], R8 ;  /* 0x03082008110075a7 */ /* 0x000e64000800017f */
[----:B-1----:R-:W-:Y:S05]  /*26510*/  @!P0 BRA `(.L_x_1885) ;  /* 0x0000007400e88947 */ /* 0x002fea0003800000 */
.L_x_2059:
[----:B------:R-:W-:Y:S05]  /*26520*/  BSYNC B1 ;  /* 0x0000000000017941 */ /* 0x000fea0003800000 */
.L_x_1884:
[----:B------:R-:W-:Y:S04]  /*26530*/  BSSY B1, `(.L_x_1886) ;  /* 0x000008b000017945 */ /* 0x000fe80003800000 */
[----:B------:R-:W-:Y:S05]  /*26540*/  @!P6 BRA `(.L_x_1887) ;  /* 0x000000080024e947 */ /* 0x000fea0003800000 */
[----:B0-----:R-:W-:Y:S01]  /*26550*/  IMAD R12, R28, 0x8, R17 ;  /* 0x000000081c0c7824 */ /* 0x001fe200078e0211 */
[----:B------:R-:W-:Y:S01]  /*26560*/  SHF.L.U32 R11, R30, 0x1f, RZ ;  /* 0x0000001f1e0b7819 */ /* 0x000fe200000006ff */
[----:B------:R-:W0:Y:S01]  /*26570*/  S2R R3, SR_TID.X ;  /* 0x0000000000037919 */ /* 0x000e220000002100 */
[----:B------:R-:W-:Y:S02]  /*26580*/  BSSY B2, `(.L_x_1888) ;  /* 0x0000005000027945 */ /* 0x000fe40003800000 */
[----:B------:R-:W2:Y:S01]  /*26590*/  SYNCS.PHASECHK.TRANS64.TRYWAIT P0, [R12+URZ+0x308a0], R11 ;  /* 0x0308a00b0c0075a7 */ /* 0x000ea2000800017f */
[----:B0-----:R-:W-:-:S04]  /*265a0*/  LOP3.LUT R3, R3, 0x7f, RZ, 0xc0, !PT ;  /* 0x0000007f03037812 */ /* 0x001fc800078ec0ff */
[----:B------:R-:W-:Y:S01]  /*265b0*/  ISETP.NE.AND P1, PT, R3, RZ, PT ;  /* 0x000000ff0300720c */ /* 0x000fe20003f25270 */
[----:B--2---:R-:W-:-:S12]  /*265c0*/  @!P0 BRA `(.L_x_1889) ;  /* 0x0000007400d08947 */ /* 0x004fd80003800000 */
.L_x_2060:
[----:B------:R-:W-:Y:S05]  /*265d0*/  BSYNC B2 ;  /* 0x0000000000027941 */ /* 0x000fea0003800000 */
.L_x_1888:
[----:B------:R-:W-:Y:S04]  /*265e0*/  BSSY B2, `(.L_x_1890) ;  /* 0x0000009000027945 */ /* 0x000fe80003800000 */
[----:B------:R-:W-:Y:S05]  /*265f0*/  @P1 BRA `(.L_x_1891) ;  /* 0x00000000001c1947 */ /* 0x000fea0003800000 */
[----:B------:R-:W2:Y:S01]  /*26600*/  S2R R7, SR_TID.X ;  /* 0x0000000000077919 */ /* 0x000ea20000002100 */
[----:B------:R-:W-:-:S04]  /*26610*/  IMAD.MOV.U32 R3, RZ, RZ, 0x9000 ;  /* 0x00009000ff037424 */ /* 0x000fc800078e00ff */
[----:B------:R3:W-:Y:S01]  /*26620*/  SYNCS.ARRIVE.TRANS64 RZ, [R12+URZ+0x30890], R3 ;  /* 0x030890030cff79a7 */ /* 0x0007e2000800003f */
[----:B--2---:R-:W-:-:S04]  /*26630*/  LOP3.LUT R7, R7, 0x1f, RZ, 0xc0, !PT ;  /* 0x0000001f07077812 */ /* 0x004fc800078ec0ff */
[----:B------:R-:W-:-:S13]  /*26640*/  ISETP.NE.AND P0, PT, R7, RZ, PT ;  /* 0x000000ff0700720c */ /* 0x000fda0003f05270 */
[----:B---3--:R-:W-:Y:S05]  /*26650*/  @!P0 BRA `(.L_x_1891) ;  /* 0x0000000000048947 */ /* 0x008fea0003800000 */
[----:B------:R-:W-:Y:S01]  /*26660*/  BPT.TRAP 0x1 ;  /* 0x000000040000795c */ /* 0x000fe20000300000 */
.L_x_1891:
[----:B------:R-:W-:Y:S05]  /*26670*/  BSYNC B2 ;  /* 0x0000000000027941 */ /* 0x000fea0003800000 */
.L_x_1890:
[----:B------:R-:W-:Y:S01]  /*26680*/  MOV R22, RZ ;  /* 0x000000ff00167202 */ /* 0x000fe20000000f00 */
[----:B------:R-:W-:Y:S01]  /*26690*/  IMAD R7, R2, 0x60, R0 ;  /* 0x0000006002077824 */ /* 0x000fe200078e0200 */
[----:B------:R-:W-:Y:S01]  /*266a0*/  UIADD3 UR4, UP0, UR36, 0x570, URZ ;  /* 0x0000057024047890 */ /* 0x000fe2000ff1e03f */
[----:B-1----:R-:W-:Y:S01]  /*266b0*/  IMAD R8, R28, 0x9000, R17 ;  /* 0x000090001c087824 */ /* 0x002fe200078e0211 */
[----:B------:R-:W-:Y:S01]  /*266c0*/  R2UR UR10, R22 ;  /* 0x00000000160a72ca */ /* 0x000fe200000e0000 */
[----:B------:R-:W-:Y:S01]  /*266d0*/  VIADD R7, R7, 0xffffffa0 ;  /* 0xffffffa007077836 */ /* 0x000fe20000000000 */
[----:B------:R-:W-:Y:S01]  /*266e0*/  PLOP3.LUT P0, PT, PT, PT, PT, 0x80, 0x0 ;  /* 0x000000000000781c */ /* 0x000fe20003f0f070 */
[----:B------:R-:W-:Y:S01]  /*266f0*/  VIADD R3, R12, 0x30890 ;  /* 0x000308900c037836 */ /* 0x000fe20000000000 */
[----:B------:R-:W-:Y:S01]  /*26700*/  UIADD3.X UR5, URZ, UR37, URZ, UP0, !UPT ;  /* 0x000000253f057290 */ /* 0x000fe200087fe43f */
[----:B------:R-:W-:Y:S01]  /*26710*/  VIADD R13, R8, 0x1e400 ;  /* 0x0001e400080d7836 */ /* 0x000fe20000000000 */
[----:B------:R-:W-:Y:S01]  /*26720*/  UMOV UR6, 0x0 ;  /* 0x0000000000067882 */ /* 0x000fe20000000000 */
[----:B------:R-:W-:-:S09]  /*26730*/  UMOV UR7, 0x12f00000 ;  /* 0x12f0000000077882 */ /* 0x000fd20000000000 */
.L_x_1892:
        /* <DEDUP_REMOVED lines=10> */
[----:B------:R-:W-:Y:S01]  /*267e0*/  IMAD.MOV.U32 R21, RZ, RZ, 0x40 ;  /* 0x00000040ff157424 */ /* 0x000fe200078e00ff */
[----:B------:R-:W-:Y:S01]  /*267f0*/  PLOP3.LUT P0, PT, PT, PT, PT, 0x80, 0x0 ;  /* 0x000000000000781c */ /* 0x000fe20003f0f070 */
[----:B------:R-:W-:Y:S01]  /*26800*/  VIADD R13, R8, 0x21400 ;  /* 0x00021400080d7836 */ /* 0x000fe20000000000 */
[----:B------:R-:W-:Y:S01]  /*26810*/  UMOV UR6, 0x0 ;  /* 0x0000000000067882 */ /* 0x000fe20000000000 */
[----:B------:R-:W-:Y:S01]  /*26820*/  UMOV UR7, 0x12f00000 ;  /* 0x12f0000000077882 */ /* 0x000fe20000000000 */
[----:B------:R-:W-:-:S15]  /*26830*/  R2UR UR10, R21 ;  /* 0x00000000150a72ca */ /* 0x000fde00000e0000 */
.L_x_1893:
        /* <DEDUP_REMOVED lines=16> */
.L_x_1894:
        /* <DEDUP_REMOVED lines=10> */
[----:B------:R-:W1:Y:S01]  /*269e0*/  SYNCS.PHASECHK.TRANS64.TRYWAIT P0, [R12+URZ+0x308c0], R11 ;  /* 0x0308c00b0c0075a7 */ /* 0x000e62000800017f */
[----:B------:R-:W-:Y:S04]  /*269f0*/  BSSY B2, `(.L_x_1895) ;  /* 0x0000002000027945 */ /* 0x000fe80003800000 */
[----:B-1----:R-:W-:Y:S05]  /*26a00*/  @!P0 BRA `(.L_x_1896) ;  /* 0x0000007000d48947 */ /* 0x002fea0003800000 */
.L_x_2061:
[----:B------:R-:W-:Y:S05]  /*26a10*/  BSYNC B2 ;  /* 0x0000000000027941 */ /* 0x000fea0003800000 */
.L_x_1895:
[----:B------:R-:W-:Y:S01]  /*26a20*/  BSSY B2, `(.L_x_1897) ;  /* 0x000000b000027945 */ /* 0x000fe20003800000 */
[----:B------:R-:W-:Y:S01]  /*26a30*/  IMAD.MOV.U32 R14, RZ, RZ, 0x0 ;  /* 0x00000000ff0e7424 */ /* 0x000fe200078e00ff */
[----:B------:R-:W-:Y:S02]  /*26a40*/  MOV R15, 0x12f00000 ;  /* 0x12f00000000f7802 */ /* 0x000fe40000000f00 */
        /* <DEDUP_REMOVED lines=8> */
.L_x_1898:
[----:B------:R-:W-:Y:S05]  /*26ad0*/  BSYNC B2 ;  /* 0x0000000000027941 */ /* 0x000fea0003800000 */
.L_x_1897:
        /* <DEDUP_REMOVED lines=8> */
.L_x_1899:
        /* <DEDUP_REMOVED lines=15> */
.L_x_1900:
        /* <DEDUP_REMOVED lines=15> */
.L_x_1901:
        /* <DEDUP_REMOVED lines=9> */
[----:B--2---:R-:W-:Y:S05]  /*26dd0*/  @P0 BRA.U.ANY `(.L_x_1901) ;  /* 0xfffffffd00d80947 */ /* 0x004fea000393ffff */
.L_x_1887:
[----:B------:R-:W-:Y:S05]  /*26de0*/  BSYNC B1 ;  /* 0x0000000000017941 */ /* 0x000fea0003800000 */
.L_x_1886:
[----:B-1----:R-:W-:Y:S01]  /*26df0*/  VIADD R8, R2, 0xfffffffe ;  /* 0xfffffffe02087836 */ /* 0x002fe20000000000 */
[----:B------:R-:W-:Y:S01]  /*26e00*/  PLOP3.LUT P0, PT, PT, PT, PT, 0x8, 0x0 ;  /* 0x000000000000781c */ /* 0x000fe20003f0e170 */
[----:B------:R-:W-:-:S03]  /*26e10*/  VIADD R28, R28, 0x1 ;  /* 0x000000011c1c7836 */ /* 0x000fc60000000000 */
[----:B------:R-:W-:Y:S02]  /*26e20*/  ISETP.GE.AND P2, PT, R8, R4, PT ;  /* 0x000000040800720c */ /* 0x000fe40003f46270 */
[----:B------:R-:W-:-:S04]  /*26e30*/  ISETP.NE.AND P1, PT, R28, 0x2, PT ;  /* 0x000000021c00780c */ /* 0x000fc80003f25270 */
[----:B------:R-:W-:Y:S02]  /*26e40*/  SEL R3, RZ, 0x1, P1 ;  /* 0x00000001ff037807 */ /* 0x000fe40000800000 */
[----:B------:R-:W-:Y:S02]  /*26e50*/  SEL R28, R28, RZ, P1 ;  /* 0x000000ff1c1c7207 */ /* 0x000fe40000800000 */
[----:B------:R-:W-:-:S03]  /*26e60*/  LOP3.LUT R30, R30, R3, RZ, 0x3c, !PT ;  /* 0x000000031e1e7212 */ /* 0x000fc600078e3cff */
[----:B------:R-:W-:Y:S05]  /*26e70*/  @!P2 BRA `(.L_x_1880) ;  /* 0x000000080050a947 */ /* 0x000fea0003800000 */
.L_x_1918:
        /* <DEDUP_REMOVED lines=11> */
.L_x_2062:
[----:B------:R-:W-:Y:S05]  /*26f30*/  BSYNC B2 ;  /* 0x0000000000027941 */ /* 0x000fea0003800000 */
.L_x_1904:
[----:B------:R-:W-:Y:S04]  /*26f40*/  BSSY B2, `(.L_x_1906) ;  /* 0x0000009000027945 */ /* 0x000fe80003800000 */
[----:B------:R-:W-:Y:S05]  /*26f50*/  @P2 BRA `(.L_x_1907) ;  /* 0x00000000001c2947 */ /* 0x000fea0003800000 */
[----:B------:R-:W2:Y:S01]  /*26f60*/  S2R R11, SR_TID.X ;  /* 0x00000000000b7919 */ /* 0x000ea20000002100 */
[----:B------:R-:W-:-:S04]  /*26f70*/  MOV R2, 0x9000 ;  /* 0x0000900000027802 */ /* 0x000fc80000000f00 */
[----:B------:R3:W-:Y:S01]  /*26f80*/  SYNCS.ARRIVE.TRANS64 RZ, [R7+URZ+0x30890], R2 ;  /* 0x0308900207ff79a7 */ /* 0x0007e2000800003f */
[----:B--2---:R-:W-:-:S04]  /*26f90*/  LOP3.LUT R11, R11, 0x1f, RZ, 0xc0, !PT ;  /* 0x0000001f0b0b7812 */ /* 0x004fc800078ec0ff */
[----:B------:R-:W-:-:S13]  /*26fa0*/  ISETP.NE.AND P1, PT, R11, RZ, PT ;  /* 0x000000ff0b00720c */ /* 0x000fda0003f25270 */
[----:B---3--:R-:W-:Y:S05]  /*26fb0*/  @!P1 BRA `(.L_x_1907) ;  /* 0x0000000000049947 */ /* 0x008fea0003800000 */
[----:B------:R-:W-:Y:S01]  /*26fc0*/  BPT.TRAP 0x1 ;  /* 0x000000040000795c */ /* 0x000fe20000300000 */
.L_x_1907:
[----:B------:R-:W-:Y:S05]  /*26fd0*/  BSYNC B2 ;  /* 0x0000000000027941 */ /* 0x000fea0003800000 */
.L_x_1906:
[----:B------:R-:W-:Y:S01]  /*26fe0*/  IMAD.MOV.U32 R14, RZ, RZ, RZ ;  /* 0x000000ffff0e7224 */ /* 0x000fe200078e00ff */
[----:B------:R-:W-:Y:S01]  /*26ff0*/  UIADD3 UR4, UP0, UR36, 0x570, URZ ;  /* 0x0000057024047890 */ /* 0x000fe2000ff1e03f */
[----:B------:R-:W-:Y:S01]  /*27000*/  IMAD R11, R28, 0x9000, R17 ;  /* 0x000090001c0b7824 */ /* 0x000fe200078e0211 */
        /* <DEDUP_REMOVED lines=8> */
.L_x_1908:
        /* <DEDUP_REMOVED lines=12> */
[----:B------:R-:W-:Y:S01]  /*27150*/  VIADD R13, R11, 0x21400 ;  /* 0x000214000b0d7836 */ /* 0x000fe20000000000 */
[----:B------:R-:W-:Y:S01]  /*27160*/  UMOV UR6, 0x0 ;  /* 0x0000000000067882 */ /* 0x000fe20000000000 */
[----:B------:R-:W-:Y:S01]  /*27170*/  UMOV UR7, 0x12f00000 ;  /* 0x12f0000000077882 */ /* 0x000fe20000000000 */
[----:B------:R-:W-:-:S15]  /*27180*/  R2UR UR10, R20 ;  /* 0x00000000140a72ca */ /* 0x000fde00000e0000 */
.L_x_1909:
        /* <DEDUP_REMOVED lines=16> */
.L_x_1910:
        /* <DEDUP_REMOVED lines=13> */
.L_x_2063:
[----:B------:R-:W-:Y:S05]  /*27360*/  BSYNC B2 ;  /* 0x0000000000027941 */ /* 0x000fea0003800000 */
.L_x_1911:
[----:B------:R-:W-:Y:S01]  /*27370*/  BSSY B2, `(.L_x_1913) ;  /* 0x000000b000027945 */ /* 0x000fe20003800000 */
[----:B------:R-:W-:Y:S01]  /*27380*/  IMAD.MOV.U32 R2, RZ, RZ, 0x0 ;  /* 0x00000000ff027424 */ /* 0x000fe200078e00ff */
[----:B01----:R-:W-:Y:S02]  /*27390*/  MOV R3, 0x12f00000 ;  /* 0x12f0000000037802 */ /* 0x003fe40000000f00 */
[----:B------:R-:W-:Y:S05]  /*273a0*/  @P2 BRA `(.L_x_1914) ;  /* 0x00000000001c2947 */ /* 0x000fea0003800000 */
[----:B------:R-:W0:Y:S01]  /*273b0*/  S2R R21, SR_TID.X ;  /* 0x0000000000157919 */ /* 0x000e220000002100 */
[----:B------:R-:W-:-:S04]  /*273c0*/  IMAD.MOV.U32 R13, RZ, RZ, 0x9000 ;  /* 0x00009000ff0d7424 */ /* 0x000fc800078e00ff */
[----:B------:R1:W-:Y:S01]  /*273d0*/  SYNCS.ARRIVE.TRANS64 RZ, [R7+URZ+0x308b0], R13 ;  /* 0x0308b00d07ff79a7 */ /* 0x0003e2000800003f */
[----:B0-----:R-:W-:-:S04]  /*273e0*/  LOP3.LUT R21, R21, 0x1f, RZ, 0xc0, !PT ;  /* 0x0000001f15157812 */ /* 0x001fc800078ec0ff */
[----:B------:R-:W-:-:S13]  /*273f0*/  ISETP.NE.AND P1, PT, R21, RZ, PT ;  /* 0x000000ff1500720c */ /* 0x000fda0003f25270 */
[----:B-1----:R-:W-:Y:S05]  /*27400*/  @!P1 BRA `(.L_x_1914) ;  /* 0x0000000000049947 */ /* 0x002fea0003800000 */
[----:B------:R-:W-:Y:S01]  /*27410*/  BPT.TRAP 0x1 ;  /* 0x000000040000795c */ /* 0x000fe20000300000 */
.L_x_1914:
[----:B------:R-:W-:Y:S05]  /*27420*/  BSYNC B2 ;  /* 0x0000000000027941 */ /* 0x000fea0003800000 */
.L_x_1913:
[----:B------:R-:W-:Y:S01]  /*27430*/  R2UR UR10, R14 ;  /* 0x000000000e0a72ca */ /* 0x000fe200000e0000 */
[----:B------:R-:W-:Y:S01]  /*27440*/  UIADD3 UR4, UP0, UR36, 0x670, URZ ;  /* 0x0000067024047890 */ /* 0x000fe2000ff1e03f */
[----:B------:R-:W-:Y:S01]  /*27450*/  R2UR UR6, R2 ;  /* 0x00000000020672ca */ /* 0x000fe200000e0000 */
[----:B------:R-:W-:Y:S01]  /*27460*/  VIADD R7, R7, 0x308b0 ;  /* 0x000308b007077836 */ /* 0x000fe20000000000 */
[----:B------:R-:W-:Y:S01]  /*27470*/  R2UR UR7, R3 ;  /* 0x00000000030772ca */ /* 0x000fe200000e0000 */
[----:B------:R-:W-:Y:S01]  /*27480*/  VIADD R13, R11, 0x400 ;  /* 0x000004000b0d7836 */ /* 0x000fe20000000000 */
[----:B------:R-:W-:Y:S01]  /*27490*/  PLOP3.LUT P1, PT, PT, PT, PT, 0x80, 0x0 ;  /* 0x000000000000781c */ /* 0x000fe20003f2f070 */
[----:B------:R-:W-:-:S12]  /*274a0*/  UIADD3.X UR5, URZ, UR37, URZ, UP0, !UPT ;  /* 0x000000253f057290 */ /* 0x000fd800087fe43f */
.L_x_1915:
        /* <DEDUP_REMOVED lines=15> */
.L_x_1916:
        /* <DEDUP_REMOVED lines=15> */
.L_x_1917:
        /* <DEDUP_REMOVED lines=10> */
.L_x_1903:
[----:B------:R-:W-:Y:S05]  /*27730*/  BSYNC B1 ;  /* 0x0000000000017941 */ /* 0x000fea0003800000 */
.L_x_1902:
[----:B------:R-:W-:Y:S01]  /*27740*/  ISETP.GT.AND P2, PT, R8, R4, PT ;  /* 0x000000040800720c */ /* 0x000fe20003f44270 */
[----:B------:R-:W-:Y:S02]  /*27750*/  VIADD R28, R28, 0x1 ;  /* 0x000000011c1c7836 */ /* 0x000fe40000000000 */
[----:B------:R-:W-:-:S03]  /*27760*/  VIADD R8, R8, 0xffffffff ;  /* 0xffffffff08087836 */ /* 0x000fc60000000000 */
[----:B------:R-:W-:-:S04]  /*27770*/  ISETP.NE.AND P1, PT, R28, 0x2, PT ;  /* 0x000000021c00780c */ /* 0x000fc80003f25270 */
[----:B------:R-:W-:Y:S02]  /*27780*/  SEL R3, RZ, 0x1, P1 ;  /* 0x00000001ff037807 */ /* 0x000fe40000800000 */
[----:B------:R-:W-:Y:S02]  /*27790*/  SEL R28, R28, RZ, P1 ;  /* 0x000000ff1c1c7207 */ /* 0x000fe40000800000 */
[----:B------:R-:W-:Y:S01]  /*277a0*/  LOP3.LUT R30, R30, R3, RZ, 0x3c, !PT ;  /* 0x000000031e1e7212 */ /* 0x000fe200078e3cff */
[----:B------:R-:W-:Y:S06]  /*277b0*/  @P2 BRA `(.L_x_1918) ;  /* 0xfffffff400b02947 */ /* 0x000fec000383ffff */
.L_x_1880:
[----:B------:R-:W-:Y:S05]  /*277c0*/  BSYNC B0 ;  /* 0x0000000000007941 */ /* 0x000fea0003800000 */
.L_x_1879:
[----:B------:R-:W1:Y:S01]  /*277d0*/  LDC R0, c[0x0][0x448] ;  /* 0x00011200ff007b82 */ /* 0x000e620000000800 */
[----:B------:R-:W-:Y:S01]  /*277e0*/  VIADD R5, R25, 0x7f ;  /* 0x0000007f19057836 */ /* 0x000fe20000000000 */
[----:B------:R-:W-:Y:S06]  /*277f0*/  @!P0 WARPSYNC.ALL ;  /* 0x0000000000008948 */ /* 0x000fec0003800000 */
[----:B------:R-:W2:Y:S08]  /*27800*/  LDC.64 R2, c[0x0][0x9e0] ;  /* 0x00027800ff027b82 */ /* 0x000eb00000000a00 */
[----:B------:R-:W-:Y:S01]  /*27810*/  @!P0 BAR.SYNC.DEFER_BLOCKING 0xc, 0x180 ;  /* 0x0306000000008b1d */ /* 0x000fe20000010000 */
[----:B-1----:R-:W-:-:S02]  /*27820*/  ISETP.NE.AND P1, PT, R0, 0x1, PT ;  /* 0x000000010000780c */ /* 0x002fc40003f25270 */
[----:B--2---:R-:W-:-:S11]  /*27830*/  ISETP.GE.AND P2, PT, R3, 0x1, PT ;  /* 0x000000010300780c */ /* 0x004fd60003f46270 */
[----:B------:R-:W1:Y:S08]  /*27840*/  @P1 LDC R4, c[0x0][0x44c] ;  /* 0x00011300ff041b82 */ /* 0x000e700000000800 */
[----:B------:R-:W2:Y:S01]  /*27850*/  @P1 LDC R0, c[0x0][0x450] ;  /* 0x00011400ff001b82 */ /* 0x000ea20000000800 */
[----:B-1----:R-:W-:-:S05]  /*27860*/  @P1 IMAD.HI.U32 R7, R5, R4, RZ ;  /* 0x0000000405071227 */ /* 0x002fca00078e00ff */
[----:B--2---:R-:W-:-:S04]  /*27870*/  @P1 SHF.R.U32.HI R5, RZ, R0, R7 ;  /* 0x00000000ff051219 */ /* 0x004fc80000011607 */
[----:B------:R-:W-:-:S05]  /*27880*/  IADD3 R7, R18, R5, RZ ;  /* 0x0000000512077210 */ /* 0x000fca0007ffe0ff */
        /* <DEDUP_REMOVED lines=13> */
.L_x_1921:
[----:B------:R-:W-:-:S13]  /*27960*/  ISETP.NE.AND P0, PT, R3, 0x1, PT ;  /* 0x000000010300780c */ /* 0x000fda0003f05270 */
[----:B------:R-:W1:Y:S02]  /*27970*/  @P0 LDC.64 R4, c[0x0][0x9e8] ;  /* 0x00027a00ff040b82 */ /* 0x000e640000000a00 */
[----:B-1----:R-:W-:-:S05]  /*27980*/  @P0 IMAD.HI.U32 R4, R0, R4, RZ ;  /* 0x0000000400040227 */ /* 0x002fca00078e00ff */
[----:B------:R-:W-:-:S07]  /*27990*/  @P0 SHF.R.U32.HI R0, RZ, R5, R4 ;  /* 0x00000005ff000219 */ /* 0x000fce0000011604 */
.L_x_1922:
[----:B------:R-:W-:Y:S05]  /*279a0*/  BSYNC B0 ;  /* 0x0000000000007941 */ /* 0x000fea0003800000 */
.L_x_1920:
[----:B------:R-:W-:-:S05]  /*279b0*/  IMAD R5, R0, R3, R3 ;  /* 0x0000000300057224 */ /* 0x000fca00078e0203 */
[----:B------:R-:W-:-:S07]  /*279c0*/  VIMNMX R2, R2, R5, PT ;  /* 0x0000000502027248 */ /* 0x000fce0003fe0100 */
.L_x_1919:
[----:B------:R-:W1:Y:S01]  /*279d0*/  @P1 LDC R0, c[0x0][0x44c] ;  /* 0x00011300ff001b82 */ /* 0x000e620000000800 */
[----:B------:R-:W-:Y:S01]  /*279e0*/  VIADD R2, R2, 0x5f ;  /* 0x0000005f02027836 */ /* 0x000fe20000000000 */
[----:B------:R-:W-:-:S03]  /*279f0*/  ULDC UR4, c[0x0][0x9dc] ;  /* 0x0002770000047ab9 */ /* 0x000fc60000000800 */
[----:B------:R-:W-:-:S03]  /*27a00*/  IMAD.HI R2, R2, 0x2aaaaaab, RZ ;  /* 0x2aaaaaab02027827 */ /* 0x000fc600078e02ff */
[----:B------:R-:W2:Y:S01]  /*27a10*/  @P1 LDC R5, c[0x0][0x450] ;  /* 0x00011400ff051b82 */ /* 0x000ea20000000800 */
[----:B-1----:R-:W-:-:S04]  /*27a20*/  @P1 IMAD.HI.U32 R4, R25, R0, RZ ;  /* 0x0000000019041227 */ /* 0x002fc800078e00ff */
[----:B------:R-:W-:Y:S01]  /*27a30*/  IMAD.MOV.U32 R0, RZ, RZ, R25 ;  /* 0x000000ffff007224 */ /* 0x000fe200078e0019 */
[----:B--2---:R-:W-:Y:S02]  /*27a40*/  @P1 SHF.R.U32.HI R0, RZ, R5, R4 ;  /* 0x00000005ff001219 */ /* 0x004fe40000011604 */
[----:B------:R-:W-:-:S03]  /*27a50*/  SHF.R.U32.HI R5, RZ, 0x1f, R2 ;  /* 0x0000001fff057819 */ /* 0x000fc60000011602 */
[----:B------:R-:W-:Y:S01]  /*27a60*/  IMAD.IADD R9, R9, 0x1, R0 ;  /* 0x0000000109097824 */ /* 0x000fe200078e0200 */
[----:B------:R-:W-:-:S03]  /*27a70*/  LEA.HI.SX32 R2, R2, R5, 0x1c ;  /* 0x0000000502027211 */ /* 0x000fc600078fe2ff */
[----:B------:R-:W-:Y:S01]  /*27a80*/  VIADD R0, R9, -UR4 ;  /* 0x8000000409007c36 */ /* 0x000fe20008000000 */
[----:B------:R-:W-:Y:S01]  /*27a90*/  VIMNMX R19, R19, R2, PT ;  /* 0x0000000213137248 */ /* 0x000fe20003fe0100 */
        /* <DEDUP_REMOVED lines=11> */
.L_x_1925:
[----:B------:R-:W-:-:S13]  /*27b50*/  ISETP.NE.AND P0, PT, R3, 0x1, PT ;  /* 0x000000010300780c */ /* 0x000fda0003f05270 */
[----:B------:R-:W1:Y:S02]  /*27b60*/  @P0 LDC.64 R4, c[0x0][0x9e8] ;  /* 0x00027a00ff040b82 */ /* 0x000e640000000a00 */
[----:B-1----:R-:W-:-:S05]  /*27b70*/  @P0 IMAD.HI.U32 R4, R9, R4, RZ ;  /* 0x0000000409040227 */ /* 0x002fca00078e00ff */
[----:B------:R-:W-:-:S07]  /*27b80*/  @P0 SHF.R.U32.HI R9, RZ, R5, R4 ;  /* 0x00000005ff090219 */ /* 0x000fce0000011604 */
.L_x_1926:
[----:B------:R-:W-:Y:S05]  /*27b90*/  BSYNC B0 ;  /* 0x0000000000007941 */ /* 0x000fea0003800000 */
.L_x_1924:
[----:B------:R-:W-:-:S05]  /*27ba0*/  IMAD R3, R9, R3, RZ ;  /* 0x0000000309037224 */ /* 0x000fca00078e02ff */
[----:B------:R-:W-:-:S07]  /*27bb0*/  VIMNMX R0, R0, R3, !PT ;  /* 0x0000000300007248 */ /* 0x000fce0007fe0100 */
.L_x_1923:
[----:B------:R-:W-:Y:S01]  /*27bc0*/  ISETP.NE.AND P1, PT, R6, RZ, PT ;  /* 0x000000ff0600720c */ /* 0x000fe20003f25270 */
[----:B------:R-:W-:Y:S01]  /*27bd0*/  IMAD.HI R0, R0, 0x2aaaaaab, RZ ;  /* 0x2aaaaaab00007827 */ /* 0x000fe200078e02ff */
[----:B------:R-:W-:Y:S04]  /*27be0*/  BSSY B0, `(.L_x_1927) ;  /* 0x0000023000007945 */ /* 0x000fe80003800000 */
[----:B------:R-:W-:-:S04]  /*27bf0*/  SHF.R.U32.HI R3, RZ, 0x1f, R0 ;  /* 0x0000001fff037819 */ /* 0x000fc80000011600 */
[----:B------:R-:W-:Y:S01]  /*27c00*/  LEA.HI.SX32 R0, R0, R3, 0x1c ;  /* 0x0000000300007211 */ /* 0x000fe200078fe2ff */
[----:B------:R-:W-:Y:S02]  /*27c10*/  IMAD.MOV.U32 R3, RZ, RZ, RZ ;  /* 0x000000ffff037224 */ /* 0x000fe400078e00ff */
[----:B------:R-:W1:Y:S01]  /*27c20*/  @!P1 LDC R6, c[0x0][0x9f0] ;  /* 0x00027c00ff069b82 */ /* 0x000e620000000800 */
[----:B------:R-:W-:-:S04]  /*27c30*/  VIMNMX R0, RZ, R0, !PT ;  /* 0x00000000ff007248 */ /* 0x000fc80007fe0100 */
[----:B------:R-:W-:-:S13]  /*27c40*/  ISETP.GT.AND P0, PT, R19, R0, PT ;  /* 0x000000001300720c */ /* 0x000fda0003f04270 */
[----:B------:R-:W-:Y:S05]  /*27c50*/  @!P0 BRA `(.L_x_1928) ;  /* 0x00000000006c8947 */ /* 0x000fea0003800000 */
[-C--:B-1----:R-:W-:Y:S01]  /*27c60*/  IABS R4, R6.reuse ;  /* 0x0000000600047213 */ /* 0x082fe20000000000 */
[----:B------:R-:W-:Y:S01]  /*27c70*/  IMAD.MOV.U32 R2, RZ, RZ, RZ ;  /* 0x000000ffff027224 */ /* 0x000fe200078e00ff */
[----:B------:R-:W-:Y:S02]  /*27c80*/  IABS R8, R6 ;  /* 0x0000000600087213 */ /* 0x000fe40000000000 */
[----:B------:R-:W1:Y:S08]  /*27c90*/  I2F.RP R5, R4 ;  /* 0x0000000400057306 */ /* 0x000e700000209400 */
[----:B-1----:R-:W1:Y:S02]  /*27ca0*/  MUFU.RCP R5, R5 ;  /* 0x0000000500057308 */ /* 0x002e640000001000 */
[----:B-1----:R-:W-:-:S06]  /*27cb0*/  IADD3 R7, R5, 0xffffffe, RZ ;  /* 0x0ffffffe05077810 */ /* 0x002fcc0007ffe0ff */
[----:B------:R1:W2:Y:S02]  /*27cc0*/  F2I.FTZ.U32.TRUNC.NTZ R3, R7 ;  /* 0x0000000700037305 */ /* 0x0002a4000021f000 */
[----:B-1----:R-:W-:Y:S02]  /*27cd0*/  IMAD.MOV R7, RZ, RZ, -R8 ;  /* 0x000000ffff077224 */ /* 0x002fe400078e0a08 */
[----:B--2---:R-:W-:-:S04]  /*27ce0*/  IMAD.MOV R9, RZ, RZ, -R3 ;  /* 0x000000ffff097224 */ /* 0x004fc800078e0a03 */
        /* <DEDUP_REMOVED lines=16> */
[----:B------:R-:W-:-:S04]  /*27df0*/  @!P1 LOP3.LUT R2, RZ, R6, RZ, 0x33, !PT ;  /* 0x00000006ff029212 */ /* 0x000fc800078e33ff */
[----:B------:R-:W-:-:S07]  /*27e00*/  MOV R3, R2 ;  /* 0x0000000200037202 */ /* 0x000fce0000000f00 */
.L_x_1928:
[----:B------:R-:W-:Y:S05]  /*27e10*/  BSYNC B0 ;  /* 0x0000000000007941 */ /* 0x000fea0003800000 */
.L_x_1927:
[-C--:B------:R-:W-:Y:S01]  /*27e20*/  IMAD R0, R10, R3.reuse, R0 ;  /* 0x000000030a007224 */ /* 0x080fe200078e0200 */
[----:B------:R-:W-:Y:S04]  /*27e30*/  BSSY B7, `(.L_x_1929) ;  /* 0x0000368000077945 */ /* 0x000fe80003800000 */
[----:B------:R-:W-:Y:S01]  /*27e40*/  VIADDMNMX R22, R0, R3, R19, PT ;  /* 0x0000000300167246 */ /* 0x000fe20003800113 */
[----:B------:R2:W-:Y:S03]  /*27e50*/  STL [R1+0x8], R0 ;  /* 0x0000080001007387 */ /* 0x0005e60000100800 */
[----:B------:R-:W-:Y:S01]  /*27e60*/  ISETP.GT.AND P0, PT, R22, R0, PT ;  /* 0x000000001600720c */ /* 0x000fe20003f04270 */
[----:B------:R2:W-:-:S12]  /*27e70*/  STL [R1+0x24], R22 ;  /* 0x0000241601007387 */ /* 0x0005d80000100800 */
[----:B--2---:R-:W-:Y:S05]  /*27e80*/  @P0 BRA `(.L_x_1930) ;  /* 0x0000000000440947 */ /* 0x004fea0003800000 */
[----:B------:R-:W2:Y:S02]  /*27e90*/  S2R R2, SR_TID.X ;  /* 0x0000000000027919 */ /* 0x000ea40000002100 */
[----:B--2---:R-:W-:-:S04]  /*27ea0*/  LOP3.LUT R2, R2, 0x7f, RZ, 0xc0, !PT ;  /* 0x0000007f02027812 */ /* 0x004fc800078ec0ff */
[----:B------:R-:W-:-:S13]  /*27eb0*/  ISETP.NE.AND P0, PT, R2, RZ, PT ;  /* 0x000000ff0200720c */ /* 0x000fda0003f05270 */
[----:B------:R-:W-:Y:S05]  /*27ec0*/  @P0 BRA `(.L_x_1931) ;  /* 0x0000003400780947 */ /* 0x000fea0003800000 */
[----:B------:R-:W2:Y:S01]  /*27ed0*/  S2R R5, SR_LANEID ;  /* 0x0000000000057919 */ /* 0x000ea20000000000 */
[----:B------:R-:W-:Y:S01]  /*27ee0*/  VOTEU.ANY UR4, UPT, PT ;  /* 0x0000000000047886 */ /* 0x000fe200038e0100 */
[----:B------:R-:W3:Y:S01]  /*27ef0*/  LDC.64 R2, c[0x0][0xc60] ;  /* 0x00031800ff027b82 */ /* 0x000ee20000000a00 */
[----:B------:R-:W2:Y:S02]  /*27f00*/  FLO.U32 R0, UR4 ;  /* 0x0000000400007d00 */ /* 0x000ea400080e0000 */
[----:B--2---:R-:W-:-:S06]  /*27f10*/  ISETP.EQ.U32.AND P0, PT, R0, R5, PT ;  /* 0x000000050000720c */ /* 0x004fcc0003f02070 */
[----:B------:R-:W3:Y:S07]  /*27f20*/  POPC R5, UR4 ;  /* 0x0000000400057d09 */ /* 0x000eee0008000000 */
[----:B---3--:R-:W2:Y:S01]  /*27f30*/  @P0 ATOMG.E.ADD.STRONG.GPU PT, R3, desc[UR60][R2.64], R5 ;  /* 0x00000005020309a8 */ /* 0x008ea200081ee1fc */
[----:B------:R-:W3:Y:S02]  /*27f40*/  S2R R4, SR_LTMASK ;  /* 0x0000000000047919 */ /* 0x000ee40000003900 */
[----:B---3--:R-:W-:-:S04]  /*27f50*/  LOP3.LUT R4, R4, UR4, RZ, 0xc0, !PT ;  /* 0x0000000404047c12 */ /* 0x008fc8000f8ec0ff */
[----:B------:R-:W3:Y:S01]  /*27f60*/  POPC R7, R4 ;  /* 0x0000000400077309 */ /* 0x000ee20000000000 */
[----:B--2---:R-:W3:Y:S02]  /*27f70*/  SHFL.IDX PT, R0, R3, R0, 0x1f ;  /* 0x00001f0003007589 */ /* 0x004ee400000e0000 */
[----:B---3--:R-:W-:Y:S01]  /*27f80*/  IADD3 R24, R0, UR38, R7 ;  /* 0x0000002600187c10 */ /* 0x008fe2000fffe007 */
[----:B------:R-:W-:Y:S06]  /*27f90*/  BRA `(.L_x_1931) ;  /* 0x0000003400447947 */ /* 0x000fec0003800000 */
.L_x_1930:
        /* <DEDUP_REMOVED lines=9> */
[----:B0-----:R-:W-:Y:S01]  /*28030*/  MOV R12, 0x1 ;  /* 0x00000001000c7802 */ /* 0x001fe20000000f00 */
[----:B------:R-:W0:Y:S01]  /*28040*/  LDC.64 R2, c[0x4][R2] ;  /* 0x0100000002027b82 */ /* 0x000e220000000a00 */
[----:B------:R-:W-:Y:S02]  /*28050*/  IMAD.U32 R5, RZ, RZ, UR7 ;  /* 0x00000007ff057e24 */ /* 0x000fe4000f8e00ff */
[----:B-1----:R-:W-:Y:S02]  /*28060*/  IMAD.U32 R6, RZ, RZ, UR8 ;  /* 0x00000008ff067e24 */ /* 0x002fe4000f8e00ff */
[----:B------:R-:W-:-:S02]  /*28070*/  IMAD.U32 R7, RZ, RZ, UR9 ;  /* 0x00000009ff077e24 */ /* 0x000fc4000f8e00ff */
[----:B------:R-:W-:Y:S02]  /*28080*/  IMAD.U32 R10, RZ, RZ, UR4 ;  /* 0x00000004ff0a7e24 */ /* 0x000fe4000f8e00ff */
[----:B------:R-:W-:Y:S02]  /*28090*/  IMAD.U32 R11, RZ, RZ, UR5 ;  /* 0x00000005ff0b7e24 */ /* 0x000fe4000f8e00ff */
[----:B------:R-:W-:Y:S02]  /*280a0*/  IMAD.MOV.U32 R8, RZ, RZ, 0x70 ;  /* 0x00000070ff087424 */ /* 0x000fe400078e00ff */
[----:B------:R-:W-:-:S07]  /*280b0*/  IMAD.MOV.U32 R13, RZ, RZ, RZ ;  /* 0x000000ffff0d7224 */ /* 0x000fce00078e00ff */
[----:B------:R-:W-:-:S07]  /*280c0*/  LEPC R20, `(.L_x_1933) ;  /* 0x000000001014794e */ /* 0x000fce0000000000 */
[----:B0-----:R-:W-:Y:S05]  /*280d0*/  CALL.ABS.NOINC R2 ;  /* 0x0000000002007343 */ /* 0x001fea0003c00000 */
.L_x_1933:
[----:B------:R-:W-:Y:S05]  /*280e0*/  BSYNC B6 ;  /* 0x0000000000067941 */ /* 0x000fea0003800000 */
.L_x_1932:
        /* <DEDUP_REMOVED lines=8> */
[----:B------:R2:W3:Y:S01]  /*28170*/  LDC.64 R2, c[0x4][R18] ;  /* 0x0100000012027b82 */ /* 0x0004e20000000a00 */
[----:B------:R-:W-:Y:S01]  /*28180*/  IMAD.U32 R4, RZ, RZ, UR6 ;  /* 0x00000006ff047e24 */ /* 0x000fe2000f8e00ff */
[----:B------:R-:W-:Y:S01]  /*28190*/  MOV R8, 0x70 ;  /* 0x0000007000087802 */ /* 0x000fe20000000f00 */
[----:B------:R-:W-:Y:S02]  /*281a0*/  IMAD.U32 R5, RZ, RZ, UR7 ;  /* 0x00000007ff057e24 */ /* 0x000fe4000f8e00ff */
[----:B-1----:R-:W-:Y:S02]  /*281b0*/  IMAD.U32 R6, RZ, RZ, UR8 ;  /* 0x00000008ff067e24 */ /* 0x002fe4000f8e00ff */
[----:B------:R-:W-:-:S02]  /*281c0*/  IMAD.U32 R7, RZ, RZ, UR9 ;  /* 0x00000009ff077e24 */ /* 0x000fc4000f8e00ff */
[----:B------:R-:W-:Y:S02]  /*281d0*/  IMAD.U32 R10, RZ, RZ, UR4 ;  /* 0x00000004ff0a7e24 */ /* 0x000fe4000f8e00ff */
[----:B------:R-:W-:Y:S02]  /*281e0*/  IMAD.U32 R11, RZ, RZ, UR5 ;  /* 0x00000005ff0b7e24 */ /* 0x000fe4000f8e00ff */
[----:B0-----:R-:W-:Y:S02]  /*281f0*/  IMAD.MOV.U32 R12, RZ, RZ, 0x1 ;  /* 0x00000001ff0c7424 */ /* 0x001fe400078e00ff */
[----:B--2---:R-:W-:-:S07]  /*28200*/  IMAD.MOV.U32 R13, RZ, RZ, RZ ;  /* 0x000000ffff0d7224 */ /* 0x004fce00078e00ff */
[----:B------:R-:W-:-:S07]  /*28210*/  LEPC R20, `(.L_x_1936) ;  /* 0x000000001014794e */ /* 0x000fce0000000000 */
[----:B---3--:R-:W-:Y:S05]  /*28220*/  CALL.ABS.NOINC R2 ;  /* 0x0000000002007343 */ /* 0x008fea0003c00000 */
.L_x_1936:
[----:B------:R0:W1:Y:S01]  /*28230*/  LDC.64 R2, c[0x4][R18] ;  /* 0x0100000012027b82 */ /* 0x0000620000000a00 */
[----:B------:R-:W-:Y:S01]  /*28240*/  ULDC.64 UR4, c[0x4][0x88] ;  /* 0x0100220000047ab9 */ /* 0x000fe20000000a00 */
[----:B------:R-:W-:Y:S01]  /*28250*/  ULDC.64 UR6, c[0x4][0x90] ;  /* 0x0100240000067ab9 */ /* 0x000fe20000000a00 */
[----:B------:R-:W-:Y:S01]  /*28260*/  ULDC.64 UR8, c[0x4][0x18] ;  /* 0x0100060000087ab9 */ /* 0x000fe20000000a00 */
[----:B------:R-:W-:Y:S01]  /*28270*/  IMAD.U32 R4, RZ, RZ, UR4 ;  /* 0x00000004ff047e24 */ /* 0x000fe2000f8e00ff */
[----:B------:R-:W-:Y:S01]  /*28280*/  MOV R8, 0x70 ;  /* 0x0000007000087802 */ /* 0x000fe20000000f00 */
[----:B------:R-:W-:Y:S02]  /*28290*/  IMAD.U32 R5, RZ, RZ, UR5 ;  /* 0x00000005ff057e24 */ /* 0x000fe4000f8e00ff */
[----:B------:R-:W-:Y:S02]  /*282a0*/  IMAD.U32 R6, RZ, RZ, UR6 ;  /* 0x00000006ff067e24 */ /* 0x000fe4000f8e00ff */
[----:B------:R-:W-:-:S02]  /*282b0*/  IMAD.U32 R7, RZ, RZ, UR7 ;  /* 0x00000007ff077e24 */ /* 0x000fc4000f8e00ff */
[----:B------:R-:W-:Y:S02]  /*282c0*/  IMAD.U32 R10, RZ, RZ, UR8 ;  /* 0x00000008ff0a7e24 */ /* 0x000fe4000f8e00ff */
[----:B------:R-:W-:Y:S02]  /*282d0*/  IMAD.U32 R11, RZ, RZ, UR9 ;  /* 0x00000009ff0b7e24 */ /* 0x000fe4000f8e00ff */
[----:B------:R-:W-:Y:S02]  /*282e0*/  IMAD.MOV.U32 R12, RZ, RZ, 0x1 ;  /* 0x00000001ff0c7424 */ /* 0x000fe400078e00ff */
[----:B0-----:R-:W-:-:S07]  /*282f0*/  IMAD.MOV.U32 R13, RZ, RZ, RZ ;  /* 0x000000ffff0d7224 */ /* 0x001fce00078e00ff */
[----:B------:R-:W-:-:S07]  /*28300*/  LEPC R20, `(.L_x_1935) ;  /* 0x000000001014794e */ /* 0x000fce0000000000 */
[----:B-1----:R-:W-:Y:S05]  /*28310*/  CALL.ABS.NOINC R2 ;  /* 0x0000000002007343 */ /* 0x002fea0003c00000 */
.L_x_1935:
[----:B------:R-:W-:Y:S05]  /*28320*/  BSYNC B6 ;  /* 0x0000000000067941 */ /* 0x000fea0003800000 */
.L_x_1934:
[----:B------:R-:W-:Y:S01]  /*28330*/  ULDC.64 UR4, c[0x0][0x9f8] ;  /* 0x00027e0000047ab9 */ /* 0x000fe20000000a00 */
[----:B------:R-:W2:Y:S01]  /*28340*/  LDL R20, [R1+0x4] ;  /* 0x0000040001147983 */ /* 0x000ea20000100800 */
[----:B------:R-:W-:-:S03]  /*28350*/  ISETP.NE.U32.AND P0, PT, RZ, UR4, PT ;  /* 0x00000004ff007c0c */ /* 0x000fc6000bf05070 */
[----:B------:R-:W3:Y:S01]  /*28360*/  LDL R19, [R1+0xc] ;  /* 0x00000c0001137983 */ /* 0x000ee20000100800 */
[----:B------:R-:W-:Y:S01]  /*28370*/  ISETP.NE.AND.EX P0, PT, RZ, UR5, PT, P0 ;  /* 0x00000005ff007c0c */ /* 0x000fe2000bf05300 */
[----:B------:R-:W-:Y:S01]  /*28380*/  IMAD.MOV.U32 R32, RZ, RZ, R27 ;  /* 0x000000ffff207224 */ /* 0x000fe200078e001b */
[----:B------:R-:W4:Y:S01]  /*28390*/  LDC R0, c[0x0][0x430] ;  /* 0x00010c00ff007b82 */ /* 0x000f220000000800 */
[----:B------:R-:W0:Y:S01]  /*283a0*/  S2R R18, SR_TID.X ;  /* 0x0000000000127919 */ /* 0x000e220000002100 */
[----:B------:R-:W-:Y:S01]  /*283b0*/  VIADD R22, R22, 0xffffffff ;  /* 0xffffffff16167836 */ /* 0x000fe20000000000 */
[----:B------:R-:W-:Y:S01]  /*283c0*/  LOP3.LUT R16, R16, 0xfffffff7, RZ, 0xc0, !PT ;  /* 0xfffffff710107812 */ /* 0x000fe200078ec0ff */
[----:B------:R-:W-:-:S07]  /*283d0*/  ULDC UR4, c[0x0][0x2f4] ;  /* 0x0000bd0000047ab9 */ /* 0x000fce0000000800 */
[----:B------:R-:W1:Y:S01]  /*283e0*/  @P0 LDC.64 R2, c[0x0][0x9f8] ;  /* 0x00027e00ff020b82 */ /* 0x000e620000000a00 */
[----:B0-----:R-:W-:Y:S01]  /*283f0*/  LOP3.LUT R18, R18, 0x7f, RZ, 0xc0, !PT ;  /* 0x0000007f12127812 */ /* 0x001fe200078ec0ff */
[----:B-1----:R-:W-:-:S05]  /*28400*/  @P0 IMAD.WIDE R2, R27, 0x4, R2 ;  /* 0x000000041b020825 */ /* 0x002fca00078e0202 */
[----:B------:R0:W3:Y:S01]  /*28410*/  @P0 LDG.E R32, desc[UR60][R2.64] ;  /* 0x0000003c02200981 */ /* 0x0000e2000c1e1900 */
[----:B------:R-:W-:Y:S02]  /*28420*/  SHF.R.U32.HI R21, RZ, 0x3, R18 ;  /* 0x00000003ff157819 */ /* 0x000fe40000011612 */
[----:B----4-:R-:W-:Y:S01]  /*28430*/  ISETP.NE.AND P1, PT, R0, 0x1, PT ;  /* 0x000000010000780c */ /* 0x010fe20003f25270 */
[----:B------:R-:W1:-:S12]  /*28440*/  S2R R18, SR_TID.X ;  /* 0x0000000000127919 */ /* 0x000e580000002100 */
[----:B------:R-:W4:Y:S08]  /*28450*/  @P1 LDC R6, c[0x0][0x434] ;  /* 0x00010d00ff061b82 */ /* 0x000f300000000800 */
[----:B------:R-:W0:Y:S01]  /*28460*/  @P1 LDC R7, c[0x0][0x438] ;  /* 0x00010e00ff071b82 */ /* 0x000e220000000800 */
[----:B-1----:R-:W-:-:S05]  /*28470*/  IMAD.SHL.U32 R18, R18, 0x10, RZ ;  /* 0x0000001012127824 */ /* 0x002fca00078e00ff */
[----:B------:R-:W-:-:S05]  /*28480*/  LOP3.LUT R18, R21, 0x70, R18, 0xf8, !PT ;  /* 0x0000007015127812 */ /* 0x000fca00078ef812 */
[----:B------:R-:W-:Y:S01]  /*28490*/  IMAD R5, R22, 0x60, R18 ;  /* 0x0000006016057824 */ /* 0x000fe200078e0212 */
[----:B------:R-:W-:Y:S01]  /*284a0*/  ISETP.GE.AND P3, PT, R33, UR4, PT ;  /* 0x0000000421007c0c */ /* 0x000fe2000bf66270 */
[----:B------:R-:W-:-:S03]  /*284b0*/  UMOV UR5, 0xffffffff ;  /* 0xffffffff00057882 */ /* 0x000fc60000000000 */
[----:B--2---:R-:W-:-:S04]  /*284c0*/  ISETP.GE.AND P0, PT, R5, R20, PT ;  /* 0x000000140500720c */ /* 0x004fc80003f06270 */
[----:B------:R-:W-:Y:S01]  /*284d0*/  ISETP.GT.U32.OR P0, PT, R18, 0x5f, P0 ;  /* 0x0000005f1200780c */ /* 0x000fe20000704470 */
[----:B---3--:R-:W-:-:S04]  /*284e0*/  IMAD.IADD R5, R5, 0x1, R19 ;  /* 0x0000000105057824 */ /* 0x008fc800078e0213 */
[----:B----4-:R-:W-:-:S04]  /*284f0*/  @P1 IMAD.HI.U32 R6, R5, R6, RZ ;  /* 0x0000000605061227 */ /* 0x010fc800078e00ff */
[----:B------:R-:W-:Y:S01]  /*28500*/  IMAD.MOV.U32 R4, RZ, RZ, R5 ;  /* 0x000000ffff047224 */ /* 0x000fe200078e0005 */
[----:B0-----:R-:W-:-:S03]  /*28510*/  @P1 SHF.R.U32.HI R4, RZ, R7, R6 ;  /* 0x00000007ff041219 */ /* 0x001fc60000011606 */
[----:B------:R-:W0:Y:S02]  /*28520*/  @!P0 LDC.64 R2, c[0x0][0x428] ;  /* 0x00010a00ff028b82 */ /* 0x000e240000000a00 */
[----:B------:R-:W-:-:S04]  /*28530*/  IMAD.MOV R6, RZ, RZ, -R4 ;  /* 0x000000ffff067224 */ /* 0x000fc800078e0a04 */
[----:B------:R-:W-:Y:S01]  /*28540*/  IMAD R0, R0, R6, R5 ;  /* 0x0000000600007224 */ /* 0x000fe200078e0205 */
[----:B------:R-:W-:Y:S02]  /*28550*/  @!P0 SHF.R.S32.HI R5, RZ, 0x1f, R4 ;  /* 0x0000001fff058819 */ /* 0x000fe40000011404 */
[----:B------:R-:W-:Y:S01]  /*28560*/  SHF.R.S32.HI R8, RZ, 0x1f, R32 ;  /* 0x0000001fff087819 */ /* 0x000fe20000011420 */
[----:B0-----:R-:W-:-:S04]  /*28570*/  @!P0 IMAD.WIDE.U32 R4, R32, R2, R4 ;  /* 0x0000000220048225 */ /* 0x001fc800078e0004 */
[----:B------:R-:W-:Y:S01]  /*28580*/  @!P0 IMAD R6, R8, R2, RZ ;  /* 0x0000000208068224 */ /* 0x000fe200078e02ff */
[----:B------:R0:W-:Y:S03]  /*28590*/  STL [R1+0x10], R8 ;  /* 0x0000100801007387 */ /* 0x0001e60000100800 */
[----:B------:R-:W-:Y:S02]  /*285a0*/  @!P0 IMAD R6, R32, R3, R6 ;  /* 0x0000000320068224 */ /* 0x000fe400078e0206 */
[----:B------:R-:W1:Y:S03]  /*285b0*/  @!P0 LDC.64 R2, c[0x0][0x418] ;  /* 0x00010600ff028b82 */ /* 0x000e660000000a00 */
[----:B------:R-:W-:Y:S01]  /*285c0*/  @!P0 IADD3 R6, R5, R6, RZ ;  /* 0x0000000605068210 */ /* 0x000fe20007ffe0ff */
[----:B------:R-:W-:Y:S01]  /*285d0*/  IMAD.U32 R5, RZ, RZ, UR39 ;  /* 0x00000027ff057e24 */ /* 0x000fe2000f8e00ff */
[----:B-1----:R-:W-:-:S04]  /*285e0*/  @!P0 LEA R2, P1, R4, R2, 0x2 ;  /* 0x0000000204028211 */ /* 0x002fc800078210ff */
[----:B------:R-:W-:Y:S01]  /*285f0*/  @!P0 LEA.HI.X R3, R4, R3, R6, 0x2, P1 ;  /* 0x0000000304038211 */ /* 0x000fe200008f1406 */
[----:B------:R-:W-:-:S06]  /*28600*/  IMAD.MOV.U32 R4, RZ, RZ, RZ ;  /* 0x000000ffff047224 */ /* 0x000fcc00078e00ff */
[----:B------:R0:W5:Y:S01]  /*28610*/  @!P0 LDG.E R4, desc[UR60][R2.64] ;  /* 0x0000003c02048981 */ /* 0x000162000c1e1900 */
[----:B------:R-:W-:Y:S02]  /*28620*/  ISETP.GT.U32.AND P0, PT, R18, 0x5f, PT ;  /* 0x0000005f1200780c */ /* 0x000fe40003f04070 */
[----:B------:R-:W-:Y:S02]  /*28630*/  ISETP.NE.AND P2, PT, R5, 0x3, PT ;  /* 0x000000030500780c */ /* 0x000fe40003f45270 */
[----:B------:R-:W-:-:S09]  /*28640*/  ISETP.GE.AND P1, PT, R36, UR4, PT ;  /* 0x0000000424007c0c */ /* 0x000fd2000bf26270 */
[----:B------:R-:W-:Y:S02]  /*28650*/  @P0 LOP3.LUT R16, R16, 0x8, RZ, 0xfc, !PT ;  /* 0x0000000810100812 */ /* 0x000fe400078efcff */
[----:B------:R-:W-:Y:S02]  /*28660*/  ISETP.GE.AND P0, PT, R34, UR4, PT ;  /* 0x0000000422007c0c */ /* 0x000fe4000bf06270 */
[----:B------:R-:W-:-:S04]  /*28670*/  LOP3.LUT R16, R16, 0xffffffef, RZ, 0xc0, !PT ;  /* 0xffffffef10107812 */ /* 0x000fc800078ec0ff */
[----:B------:R-:W-:-:S04]  /*28680*/  @P2 LOP3.LUT R16, R16, 0x10, RZ, 0xfc, !PT ;  /* 0x0000001010102812 */ /* 0x000fc800078efcff */
[----:B------:R-:W-:-:S04]  /*28690*/  LOP3.LUT R16, R16, 0xfffffffb, RZ, 0xc0, !PT ;  /* 0xfffffffb10107812 */ /* 0x000fc800078ec0ff */
[----:B------:R-:W-:-:S04]  /*286a0*/  @P3 LOP3.LUT R16, R16, 0x4, RZ, 0xfc, !PT ;  /* 0x0000000410103812 */ /* 0x000fc800078efcff */
[----:B------:R-:W-:-:S04]  /*286b0*/  LOP3.LUT R16, R16, 0xfffffffe, RZ, 0xc0, !PT ;  /* 0xfffffffe10107812 */ /* 0x000fc800078ec0ff */
[----:B------:R-:W-:-:S04]  /*286c0*/  LOP3.LUT R16, R16, 0xfffffffd, RZ, 0xc0, !PT ;  /* 0xfffffffd10107812 */ /* 0x000fc800078ec0ff */
[----:B------:R-:W-:-:S04]  /*286d0*/  @P1 LOP3.LUT R16, R16, 0x2, RZ, 0xfc, !PT ;  /* 0x0000000210101812 */ /* 0x000fc800078efcff */
[----:B------:R-:W-:Y:S01]  /*286e0*/  @P0 LOP3.LUT R16, R16, 0x1, RZ, 0xfc, !PT ;  /* 0x0000000110100812 */ /* 0x000fe200078efcff */
[----:B0-----:R-:W-:Y:S06]  /*286f0*/  BRA.DIV UR5, `(.L_x_1937) ;  /* 0x0000005605d47947 */ /* 0x001fec000b800000 */
.L_x_2066:
[----:B------:R-:W-:Y:S05]  /*28700*/  @!P2 BRA `(.L_x_1938) ;  /* 0x000000000004a947 */ /* 0x000fea0003800000 */
[----:B------:R-:W-:Y:S01]  /*28710*/  BPT.TRAP 0x1 ;  /* 0x000000040000795c */ /* 0x000fe20000300000 */
.L_x_1938:
        /* <DEDUP_REMOVED lines=23> */
.L_x_2067:
[----:B------:R-:W-:Y:S05]  /*28890*/  BSYNC B0 ;  /* 0x0000000000007941 */ /* 0x000fea0003800000 */
.L_x_1939:
[----:B------:R-:W2:Y:S01]  /*288a0*/  LDL R9, [R1+0x4] ;  /* 0x0000040001097983 */ /* 0x000ea20000100800 */
[----:B------:R-:W-:Y:S01]  /*288b0*/  ULDC.64 UR4, c[0x0][0x300] ;  /* 0x0000c00000047ab9 */ /* 0x000fe20000000a00 */
[----:B------:R-:W-:Y:S01]  /*288c0*/  ULDC.64 UR6, c[0x0][0x2e8] ;  /* 0x0000ba0000067ab9 */ /* 0x000fe20000000a00 */
[----:B------:R-:W-:Y:S01]  /*288d0*/  IMAD R5, R5, UR4, RZ ;  /* 0x0000000405057c24 */ /* 0x000fe2000f8e02ff */
[----:B------:R-:W1:Y:S01]  /*288e0*/  S2R R8, SR_TID.X ;  /* 0x0000000000087919 */ /* 0x000e620000002100 */
[----:B0-----:R-:W-:Y:S01]  /*288f0*/  IMAD.WIDE.U32 R2, R0, UR4, RZ ;  /* 0x0000000400027c25 */ /* 0x001fe2000f8e00ff */
[C---:B------:R-:W-:Y:S02]  /*28900*/  LOP3.LUT P4, RZ, R16.reuse, 0x4, RZ, 0xc0, !PT ;  /* 0x0000000410ff7812 */ /* 0x040fe4000788c0ff */
[----:B------:R-:W-:Y:S01]  /*28910*/  LOP3.LUT P3, RZ, R16, 0x2, RZ, 0xc0, !PT ;  /* 0x0000000210ff7812 */ /* 0x000fe2000786c0ff */
[----:B------:R-:W-:Y:S01]  /*28920*/  IMAD R5, R0, UR5, R5 ;  /* 0x0000000500057c24 */ /* 0x000fe2000f8e0205 */
[----:B------:R-:W-:Y:S01]  /*28930*/  ULDC.64 UR4, c[0x0][0x310] ;  /* 0x0000c40000047ab9 */ /* 0x000fe20000000a00 */
[----:B------:R-:W-:Y:S01]  /*28940*/  LOP3.LUT P2, RZ, R16, 0x1, RZ, 0xc0, !PT ;  /* 0x0000000110ff7812 */ /* 0x000fe2000784c0ff */
[----:B------:R-:W-:-:S02]  /*28950*/  IMAD R6, R6, UR4, RZ ;  /* 0x0000000406067c24 */ /* 0x000fc4000f8e02ff */
[----:B------:R-:W-:Y:S02]  /*28960*/  IMAD.IADD R3, R3, 0x1, R5 ;  /* 0x0000000103037824 */ /* 0x000fe400078e0205 */
[C---:B------:R-:W-:Y:S02]  /*28970*/  IMAD R5, R4.reuse, UR5, R6 ;  /* 0x0000000504057c24 */ /* 0x040fe4000f8e0206 */
[----:B------:R-:W-:Y:S01]  /*28980*/  IMAD.WIDE.U32 R2, R4, UR4, R2 ;  /* 0x0000000404027c25 */ /* 0x000fe2000f8e0002 */
[----:B------:R-:W-:-:S03]  /*28990*/  ULDC.64 UR4, c[0x0][0x308] ;  /* 0x0000c20000047ab9 */ /* 0x000fc60000000a00 */
[----:B------:R-:W-:Y:S02]  /*289a0*/  IMAD.IADD R3, R3, 0x1, R5 ;  /* 0x0000000103037824 */ /* 0x000fe400078e0205 */
[----:B------:R-:W-:Y:S02]  /*289b0*/  IMAD R5, R23, 0x4800, R37 ;  /* 0x0000480017057824 */ /* 0x000fe400078e0225 */
[----:B------:R-:W-:Y:S01]  /*289c0*/  IMAD.WIDE.U32 R2, R26, UR4, R2 ;  /* 0x000000041a027c25 */ /* 0x000fe2000f8e0002 */
[----:B------:R-:W-:-:S03]  /*289d0*/  UMOV UR4, 0xffffffff ;  /* 0xffffffff00047882 */ /* 0x000fc60000000000 */
[----:B------:R-:W-:Y:S01]  /*289e0*/  IMAD R0, R26, UR5, R3 ;  /* 0x000000051a007c24 */ /* 0x000fe2000f8e0203 */
[----:B------:R-:W-:-:S04]  /*289f0*/  LEA R4, P0, R2, UR6, 0x1 ;  /* 0x0000000602047c11 */ /* 0x000fc8000f8008ff */
[----:B------:R-:W-:Y:S02]  /*28a00*/  LEA.HI.X R0, R2, UR7, R0, 0x1, P0 ;  /* 0x0000000702007c11 */ /* 0x000fe400080f0c00 */
[----:B-1----:R-:W-:-:S04]  /*28a10*/  LOP3.LUT R8, R8, 0x7f, RZ, 0xc0, !PT ;  /* 0x0000007f08087812 */ /* 0x002fc800078ec0ff */
[----:B------:R-:W-:Y:S01]  /*28a20*/  SHF.R.U32.HI R8, RZ, 0x3, R8 ;  /* 0x00000003ff087819 */ /* 0x000fe20000011608 */
[----:B--2---:R-:W-:-:S04]  /*28a30*/  IMAD R6, R22, -0x60, R9 ;  /* 0xffffffa016067824 */ /* 0x004fc800078e0209 */
[----:B------:R-:W-:-:S05]  /*28a40*/  IMAD.IADD R6, R6, 0x1, -R8 ;  /* 0x0000000106067824 */ /* 0x000fca00078e0a08 */
        /* <DEDUP_REMOVED lines=64> */
.L_x_2081:
        /* <DEDUP_REMOVED lines=12> */
.L_x_1942:
        /* <DEDUP_REMOVED lines=10> */
.L_x_1943:
[----:B------:R2:W-:Y:S02]  /*28fb0*/  SYNCS.ARRIVE.TRANS64.A1T0 RZ, [R7+URZ+0x30830], RZ ;  /* 0x030830ff07ff79a7 */ /* 0x0005e4000810003f */
[----:B------:R-:W-:Y:S05]  /*28fc0*/  WARPSYNC.ALL ;  /* 0x0000000000007948 */ /* 0x000fea0003800000 */
[----:B------:R-:W-:Y:S01]  /*28fd0*/  ULDC.64 UR4, c[0x0][0xa00] ;  /* 0x0002800000047ab9 */ /* 0x000fe20000000a00 */
[----:B------:R-:W-:Y:S01]  /*28fe0*/  SHF.R.S32.HI R0, RZ, 0x1f, R27 ;  /* 0x0000001fff007819 */ /* 0x000fe2000001141b */
[----:B-1----:R-:W-:Y:S01]  /*28ff0*/  VIADD R2, R17, 0x12400 ;  /* 0x0001240011027836 */ /* 0x002fe20000000000 */
[----:B------:R-:W-:Y:S01]  /*29000*/  BAR.SYNC.DEFER_BLOCKING 0x8, 0x180 ;  /* 0x0206000000007b1d */ /* 0x000fe20000010000 */
[----:B------:R-:W-:-:S04]  /*29010*/  ISETP.NE.U32.AND P0, PT, RZ, UR4, PT ;  /* 0x00000004ff007c0c */ /* 0x000fc8000bf05070 */
[----:B------:R-:W-:Y:S01]  /*29020*/  ISETP.NE.AND.EX P0, PT, RZ, UR5, PT, P0 ;  /* 0x00000005ff007c0c */ /* 0x000fe2000bf05300 */
[----:B------:R-:W-:Y:S01]  /*29030*/  ULDC.64 UR4, c[0x0][0x298] ;  /* 0x0000a60000047ab9 */ /* 0x000fe20000000a00 */
[----:B------:R-:W-:Y:S01]  /*29040*/  BSSY B6, `(.L_x_1944) ;  /* 0x000001d000067945 */ /* 0x000fe20003800000 */
[----:B0-----:R-:W-:Y:S01]  /*29050*/  IMAD.WIDE.U32 R4, R35, UR4, RZ ;  /* 0x0000000423047c25 */ /* 0x001fe2000f8e00ff */
[----:B------:R-:W-:Y:S02]  /*29060*/  SEL R3, R0, RZ, !P0 ;  /* 0x000000ff00037207 */ /* 0x000fe40004000000 */
[----:B------:R-:W-:Y:S02]  /*29070*/  SEL R0, R27, RZ, !P0 ;  /* 0x000000ff1b007207 */ /* 0x000fe40004000000 */
[----:B------:R-:W-:Y:S01]  /*29080*/  LOP3.LUT P0, RZ, R2, 0x3ff, RZ, 0xc0, !PT ;  /* 0x000003ff02ff7812 */ /* 0x000fe2000780c0ff */
[----:B------:R-:W-:Y:S04]  /*29090*/  STL [R1+0x2c], R3 ;  /* 0x00002c0301007387 */ /* 0x000fe80000100800 */
[----:B------:R0:W-:Y:S04]  /*290a0*/  STL [R1+0x20], R0 ;  /* 0x0000200001007387 */ /* 0x0001e80000100800 */
[----:B------:R1:W-:Y:S01]  /*290b0*/  STL.64 [R1+0x18], R4 ;  /* 0x0000180401007387 */ /* 0x0003e20000100a00 */
[----:B0-----:R-:W-:-:S05]  /*290c0*/  SHF.R.S32.HI R0, RZ, 0x1f, R35 ;  /* 0x0000001fff007819 */ /* 0x001fca0000011423 */
[----:B------:R-:W-:-:S04]  /*290d0*/  IMAD R0, R0, UR4, RZ ;  /* 0x0000000400007c24 */ /* 0x000fc8000f8e02ff */
[----:B------:R-:W-:-:S04]  /*290e0*/  IMAD R0, R35, UR5, R0 ;  /* 0x0000000523007c24 */ /* 0x000fc8000f8e0200 */
[----:B------:R-:W-:Y:S01]  /*290f0*/  IMAD.IADD R35, R5, 0x1, R0 ;  /* 0x0000000105237824 */ /* 0x000fe200078e0200 */
[----:B-1----:R-:W-:Y:S06]  /*29100*/  @!P0 BRA `(.L_x_1945) ;  /* 0x0000000000408947 */ /* 0x002fec0003800000 */
        /* <DEDUP_REMOVED lines=9> */
[----:B--2---:R-:W-:-:S02]  /*291a0*/  IMAD.U32 R7, RZ, RZ, UR7 ;  /* 0x00000007ff077e24 */ /* 0x004fc4000f8e00ff */
[----:B------:R-:W-:Y:S02]  /*291b0*/  IMAD.U32 R11, RZ, RZ, UR9 ;  /* 0x00000009ff0b7e24 */ /* 0x000fe4000f8e00ff */
[----:B------:R-:W-:Y:S02]  /*291c0*/  IMAD.MOV.U32 R8, RZ, RZ, 0x70 ;  /* 0x00000070ff087424 */ /* 0x000fe400078e00ff */
[----:B------:R-:W-:Y:S02]  /*291d0*/  IMAD.MOV.U32 R12, RZ, RZ, 0x1 ;  /* 0x00000001ff0c7424 */ /* 0x000fe400078e00ff */
[----:B------:R-:W-:-:S07]  /*291e0*/  IMAD.MOV.U32 R13, RZ, RZ, RZ ;  /* 0x000000ffff0d7224 */ /* 0x000fce00078e00ff */
[----:B------:R-:W-:-:S07]  /*291f0*/  LEPC R20, `(.L_x_1945) ;  /* 0x000000001014794e */ /* 0x000fce0000000000 */
[----:B0-----:R-:W-:Y:S05]  /*29200*/  CALL.ABS.NOINC R2 ;  /* 0x0000000002007343 */ /* 0x001fea0003c00000 */
.L_x_1945:
[----:B------:R-:W-:Y:S05]  /*29210*/  BSYNC B6 ;  /* 0x0000000000067941 */ /* 0x000fea0003800000 */
.L_x_1944:
[----:B------:R-:W3:Y:S01]  /*29220*/  LDL.LU R20, [R1+0x2c] ;  /* 0x00002c0001147983 */ /* 0x000ee20000300800 */
[----:B------:R-:W-:Y:S01]  /*29230*/  ULDC.64 UR4, c[0x0][0x2d8] ;  /* 0x0000b60000047ab9 */ /* 0x000fe20000000a00 */
[----:B------:R-:W0:Y:S02]  /*29240*/  LDC R6, c[0x0][0x448] ;  /* 0x00011200ff067b82 */ /* 0x000e240000000800 */
[----:B------:R-:W4:Y:S04]  /*29250*/  LDL.LU R21, [R1+0x20] ;  /* 0x0000200001157983 */ /* 0x000f280000300800 */
[----:B------:R-:W3:Y:S04]  /*29260*/  LDL.LU.64 R2, [R1+0x18] ;  /* 0x0000180001027983 */ /* 0x000ee80000300a00 */
[----:B------:R1:W5:Y:S01]  /*29270*/  LDL R8, [R1] ;  /* 0x0000000001087983 */ /* 0x0003620000100800 */
[----:B0-----:R-:W-:-:S13]  /*29280*/  ISETP.NE.AND P0, PT, R6, 0x1, PT ;  /* 0x000000010600780c */ /* 0x001fda0003f05270 */
[----:B--2---:R-:W0:Y:S01]  /*29290*/  @P0 LDC R7, c[0x0][0x44c] ;  /* 0x00011300ff070b82 */ /* 0x004e220000000800 */
[----:B---3--:R-:W-:Y:S02]  /*292a0*/  IMAD.MOV.U32 R3, RZ, RZ, R35 ;  /* 0x000000ffff037224 */ /* 0x008fe400078e0023 */
[----:B------:R-:W-:-:S04]  /*292b0*/  IMAD.WIDE.U32 R2, R26, UR4, R2 ;  /* 0x000000041a027c25 */ /* 0x000fc8000f8e0002 */
[----:B------:R-:W-:Y:S01]  /*292c0*/  IMAD R3, R26, UR5, R3 ;  /* 0x000000051a037c24 */ /* 0x000fe2000f8e0203 */
[----:B------:R-:W-:Y:S02]  /*292d0*/  ULDC.64 UR4, c[0x0][0x2e0] ;  /* 0x0000b80000047ab9 */ /* 0x000fe40000000a00 */
[----:B------:R-:W-:Y:S02]  /*292e0*/  IMAD R0, R20, UR4, RZ ;  /* 0x0000000414007c24 */ /* 0x000fe4000f8e02ff */
[----:B------:R-:W2:Y:S01]  /*292f0*/  S2R R20, SR_TID.X ;  /* 0x0000000000147919 */ /* 0x000ea20000002100 */
[----:B----4-:R-:W-:-:S04]  /*29300*/  IMAD.WIDE.U32 R2, R21, UR4, R2 ;  /* 0x0000000415027c25 */ /* 0x010fc8000f8e0002 */
[----:B------:R-:W-:Y:S01]  /*29310*/  IMAD R0, R21, UR5, R0 ;  /* 0x0000000515007c24 */ /* 0x000fe2000f8e0200 */
[----:B------:R-:W-:-:S03]  /*29320*/  ULDC.64 UR4, c[0x0][0x2d0] ;  /* 0x0000b40000047ab9 */ /* 0x000fc60000000a00 */
[----:B------:R-:W-:Y:S02]  /*29330*/  IMAD.IADD R3, R3, 0x1, R0 ;  /* 0x0000000103037824 */ /* 0x000fe400078e0200 */
[----:B------:R-:W3:Y:S01]  /*29340*/  @P0 LDC R0, c[0x0][0x450] ;  /* 0x00011400ff000b82 */ /* 0x000ee20000000800 */
[----:B--2---:R-:W-:-:S04]  /*29350*/  LOP3.LUT R20, R20, 0x7f, RZ, 0xc0, !PT ;  /* 0x0000007f14147812 */ /* 0x004fc800078ec0ff */
[----:B------:R-:W-:Y:S02]  /*29360*/  SHF.R.U32.HI R21, RZ, 0x3, R20 ;  /* 0x00000003ff157819 */ /* 0x000fe40000011614 */
[----:B------:R-:W2:Y:S02]  /*29370*/  S2R R20, SR_TID.X ;  /* 0x0000000000147919 */ /* 0x000ea40000002100 */
[----:B--2---:R-:W-:-:S05]  /*29380*/  IMAD.SHL.U32 R20, R20, 0x10, RZ ;  /* 0x0000001014147824 */ /* 0x004fca00078e00ff */
[----:B------:R-:W-:-:S05]  /*29390*/  LOP3.LUT R20, R21, 0x70, R20, 0xf8, !PT ;  /* 0x0000007015147812 */ /* 0x000fca00078ef814 */
[----:B------:R-:W-:-:S04]  /*293a0*/  IMAD.IADD R5, R20, 0x1, R25 ;  /* 0x0000000114057824 */ /* 0x000fc800078e0219 */
[----:B0-----:R-:W-:Y:S01]  /*293b0*/  @P0 IMAD.HI.U32 R7, R5, R7, RZ ;  /* 0x0000000705070227 */ /* 0x001fe200078e00ff */
[----:B------:R-:W-:-:S04]  /*293c0*/  MOV R4, R5 ;  /* 0x0000000500047202 */ /* 0x000fc80000000f00 */
[----:B---3--:R-:W-:Y:S01]  /*293d0*/  @P0 SHF.R.U32.HI R4, RZ, R0, R7 ;  /* 0x00000000ff040219 */ /* 0x008fe20000011607 */
        /* <DEDUP_REMOVED lines=14> */
[----:B------:R-:W-:Y:S01]  /*294c0*/  LEA R0, P0, R2, UR4, 0x1 ;  /* 0x0000000402007c11 */ /* 0x000fe2000f8008ff */
[----:B------:R-:W-:Y:S01]  /*294d0*/  IMAD.IADD R3, R3, 0x1, R5 ;  /* 0x0000000103037824 */ /* 0x000fe200078e0205 */
[----:B------:R-:W-:Y:S01]  /*294e0*/  ULDC UR4, c[0x0][0x2b8] ;  /* 0x0000ae0000047ab9 */ /* 0x000fe20000000800 */
[----:B0-----:R-:W-:-:S03]  /*294f0*/  LOP3.LUT R20, R20, 0x7f, RZ, 0xc0, !PT ;  /* 0x0000007f14147812 */ /* 0x001fc600078ec0ff */
[----:B------:R-:W-:Y:S01]  /*29500*/  LEA.HI.X R4, R2, UR5, R3, 0x1, P0 ;  /* 0x0000000502047c11 */ /* 0x000fe200080f0c03 */
[----:B------:R-:W-:Y:S01]  /*29510*/  UMOV UR5, 0xffffffff ;  /* 0xffffffff00057882 */ /* 0x000fe20000000000 */
[----:B------:R-:W-:Y:S02]  /*29520*/  ISETP.GE.AND P3, PT, R33, UR4, PT ;  /* 0x0000000421007c0c */ /* 0x000fe4000bf66270 */
[----:B------:R-:W-:Y:S02]  /*29530*/  ISETP.GE.AND P2, PT, R36, UR4, PT ;  /* 0x0000000424007c0c */ /* 0x000fe4000bf46270 */
[----:B------:R-:W-:Y:S02]  /*29540*/  ISETP.GE.AND P0, PT, R34, UR4, PT ;  /* 0x0000000422007c0c */ /* 0x000fe4000bf06270 */
[----:B------:R-:W-:Y:S01]  /*29550*/  SHF.R.U32.HI R9, RZ, 0x3, R20 ;  /* 0x00000003ff097819 */ /* 0x000fe20000011614 */
[----:B-1----:R-:W-:Y:S10]  /*29560*/  BRA.DIV UR5, `(.L_x_1946) ;  /* 0x0000005205a87947 */ /* 0x002ff4000b800000 */
        /* <DEDUP_REMOVED lines=10> */
[----:B-----5:R-:W-:Y:S04]  /*29610*/  @!P1 LDGSTS.E.BYPASS.LTC128B.128 [R8+0x12400], desc[UR60][R2.64], !P3 ;  /* 0x1240000002089fae */ /* 0x020fe8000d901d7c */
[----:B------:R-:W-:Y:S04]  /*29620*/  @!P1 LDGSTS.E.BYPASS.LTC128B.128 [R8+0x16400], desc[UR60][R2.64+0x80], !P2 ;  /* 0x1640008002089fae */ /* 0x000fe8000d101d7c */
[----:B------:R1:W-:Y:S01]  /*29630*/  @!P1 LDGSTS.E.BYPASS.LTC128B.128 [R8+0x1a400], desc[UR60][R2.64+0x100], !P0 ;  /* 0x1a40010002089fae */ /* 0x0003e2000c101d7c */
[----:B------:R-:W-:Y:S01]  /*29640*/  ISETP.GE.AND P1, PT, R6, R31, PT ;  /* 0x0000001f0600720c */ /* 0x000fe20003f26270 */
[----:B------:R-:W-:-:S02]  /*29650*/  VIADD R6, R25, 0x20 ;  /* 0x0000002019067836 */ /* 0x000fc40000000000 */
[----:B-1----:R-:W1:Y:S10]  /*29660*/  SHFL.IDX PT, R2, R4, 0x1, 0x181f ;  /* 0x00381f0004027f89 */ /* 0x002e7400000e0000 */
[----:B0-----:R-:W-:-:S05]  /*29670*/  @!P1 LEA R14, P4, R33, R14, 0x1 ;  /* 0x0000000e210e9211 */ /* 0x001fca00078808ff */
[----:B-1----:R-:W-:Y:S01]  /*29680*/  @!P1 IMAD.X R5, RZ, RZ, R2, P4 ;  /* 0x000000ffff059224 */ /* 0x002fe200020e0602 */
[----:B------:R-:W-:Y:S02]  /*29690*/  @!P1 MOV R2, R14 ;  /* 0x0000000e00029202 */ /* 0x000fe40000000f00 */
[----:B------:R-:W0:Y:S01]  /*296a0*/  SHFL.IDX PT, R14, R0, 0x2, 0x181f ;  /* 0x00581f00000e7f89 */ /* 0x000e2200000e0000 */
[----:B------:R-:W-:-:S05]  /*296b0*/  @!P1 IMAD.MOV.U32 R3, RZ, RZ, R5 ;  /* 0x000000ffff039224 */ /* 0x000fca00078e0005 */
        /* <DEDUP_REMOVED lines=20> */
[----:B------:R-:W0:Y:S01]  /*29800*/  SHFL.IDX PT, R14, R0, 0x4, 0x181f ;  /* 0x00981f00000e7f89 */ /* 0x000e2200000e0000 */
[----:B------:R-:W-:-:S05]  /*29810*/  @!P1 MOV R3, R5 ;  /* 0x0000000500039202 */ /* 0x000fca0000000f00 */
        /* <DEDUP_REMOVED lines=14> */
[----:B------:R-:W-:-:S02]  /*29900*/  ISETP.GE.AND P1, PT, R6, R31, PT ;  /* 0x0000001f0600720c */ /* 0x000fc40003f26270 */
[----:B------:R-:W-:Y:S01]  /*29910*/  IADD3 R6, R25, 0x60, RZ ;  /* 0x0000006019067810 */ /* 0x000fe20007ffe0ff */
        /* <DEDUP_REMOVED lines=20> */
.L_x_2098:
        /* <DEDUP_REMOVED lines=12> */
.L_x_1948:
[----:B------:R-:W-:Y:S05]  /*29b20*/  BSYNC B0 ;  /* 0x0000000000007941 */ /* 0x000fea0003800000 */
.L_x_1947:
[----:B------:R-:W-:Y:S01]  /*29b30*/  NOP ;  /* 0x0000000000007918 */ /* 0x000fe20000000000 */
[----:B------:R-:W-:-:S13]  /*29b40*/  PLOP3.LUT P0, PT, PT, PT, PT, 0x80, 0x0 ;  /* 0x000000000000781c */ /* 0x000fda0003f0f070 */
.L_x_1949:
[----:B------:R-:W-:Y:S02]  /*29b50*/  PLOP3.LUT P1, PT, P1, P0, PT, 0xa2, 0x0 ;  /* 0x000000000000781c */ /* 0x000fe40000f21472 */
[----:B------:R-:W-:-:S08]  /*29b60*/  @P0 R2UR P1, UR4, R17 ;  /* 0x00000000110402ca */ /* 0x000fd00000020000 */
[----:B------:R-:W-:-:S05]  /*29b70*/  @P0 PLOP3.LUT P0, PT, P1, PT, PT, 0x80, 0x0 ;  /* 0x000000000000081c */ /* 0x000fca0000f0f070 */
[----:B------:R-:W-:Y:S01]  /*29b80*/  @!P1 SYNCS.ARRIVE.TRANS64.RED.A0T1 RZ, [UR4+0x30800], RZ ;  /* 0x030800ffffff99a7 */ /* 0x000fe20008200404 */
[----:B------:R-:W-:Y:S07]  /*29b90*/  @!P1 ARRIVES.LDGSTSBAR.64.TRANSCNT [UR4+0x30800] ;  /* 0x03080000ff0099b0 */ /* 0x000fee0008000a84 */
[----:B------:R-:W-:Y:S05]  /*29ba0*/  @P0 BRA.U.ANY `(.L_x_1949) ;  /* 0xfffffffd00e80947 */ /* 0x000fea000393ffff */
[----:B0-----:R-:W3:Y:S02]  /*29bb0*/  LDL.LU R2, [R1+0x28] ;  /* 0x0000280001027983 */ /* 0x001ee40000300800 */
[----:B---3--:R-:W-:-:S05]  /*29bc0*/  VIADD R2, R2, 0x1 ;  /* 0x0000000102027836 */ /* 0x008fca0000000000 */
[----:B------:R0:W-:Y:S01]  /*29bd0*/  STL [R1+0x28], R2 ;  /* 0x0000280201007387 */ /* 0x0001e20000100800 */
[----:B------:R-:W-:-:S04]  /*29be0*/  LEA.HI R0, R2, R2, RZ, 0x1 ;  /* 0x0000000202007211 */ /* 0x000fc800078f08ff */
        /* <DEDUP_REMOVED lines=10> */
.L_x_2099:
[----:B------:R-:W-:Y:S05]  /*29c90*/  BSYNC B0 ;  /* 0x0000000000007941 */ /* 0x000fea0003800000 */
.L_x_1950:
        /* <DEDUP_REMOVED lines=11> */
.L_x_1966:
[----:B------:R-:W3:Y:S01]  /*29d50*/  LDL R4, [R1+0xc] ;  /* 0x00000c0001047983 */ /* 0x000ee20000100800 */
[----:B------:R-:W1:Y:S03]  /*29d60*/  LDC R7, c[0x0][0x430] ;  /* 0x00010c00ff077b82 */ /* 0x000e660000000800 */
[----:B------:R-:W4:Y:S01]  /*29d70*/  LDL R8, [R1+0x10] ;  /* 0x0000100001087983 */ /* 0x000f220000100800 */
[----:B0-----:R-:W0:Y:S02]  /*29d80*/  S2R R0, SR_TID.X ;  /* 0x0000000000007919 */ /* 0x001e240000002100 */
[----:B0-----:R-:W-:-:S04]  /*29d90*/  LOP3.LUT R0, R0, 0x7f, RZ, 0xc0, !PT ;  /* 0x0000007f00007812 */ /* 0x001fc800078ec0ff */
[----:B------:R-:W-:Y:S02]  /*29da0*/  SHF.R.U32.HI R2, RZ, 0x3, R0 ;  /* 0x00000003ff027819 */ /* 0x000fe40000011600 */
[----:B------:R-:W0:Y:S01]  /*29db0*/  S2R R0, SR_TID.X ;  /* 0x0000000000007919 */ /* 0x000e220000002100 */
[----:B-1----:R-:W-:-:S13]  /*29dc0*/  ISETP.NE.AND P0, PT, R7, 0x1, PT ;  /* 0x000000010700780c */ /* 0x002fda0003f05270 */
[----:B------:R-:W1:Y:S01]  /*29dd0*/  @P0 LDC R3, c[0x0][0x438] ;  /* 0x00010e00ff030b82 */ /* 0x000e620000000800 */
[----:B0-----:R-:W-:-:S05]  /*29de0*/  IMAD.SHL.U32 R0, R0, 0x10, RZ ;  /* 0x0000001000007824 */ /* 0x001fca00078e00ff */
[----:B------:R-:W-:Y:S02]  /*29df0*/  LOP3.LUT R0, R2, 0x70, R0, 0xf8, !PT ;  /* 0x0000007002007812 */ /* 0x000fe400078ef800 */
[----:B------:R-:W0:Y:S02]  /*29e00*/  @P0 LDC R2, c[0x0][0x434] ;  /* 0x00010d00ff020b82 */ /* 0x000e240000000800 */
[----:B------:R-:W-:Y:S01]  /*29e10*/  ISETP.GT.U32.AND P5, PT, R0, 0x5f, PT ;  /* 0x0000005f0000780c */ /* 0x000fe20003fa4070 */
[----:B---3--:R-:W-:-:S12]  /*29e20*/  IMAD R9, R6, 0x60, R4 ;  /* 0x0000006006097824 */ /* 0x008fd800078e0204 */
[----:B------:R-:W4:Y:S01]  /*29e30*/  @!P5 LDC.64 R4, c[0x0][0x428] ;  /* 0x00010a00ff04db82 */ /* 0x000f220000000a00 */
[----:B------:R-:W-:-:S04]  /*29e40*/  IMAD.IADD R9, R0, 0x1, R9 ;  /* 0x0000000100097824 */ /* 0x000fc800078e0209 */
[----:B0-----:R-:W-:-:S04]  /*29e50*/  @P0 IMAD.HI.U32 R2, R9, R2, RZ ;  /* 0x0000000209020227 */ /* 0x001fc800078e00ff */
[----:B------:R-:W-:Y:S01]  /*29e60*/  IMAD.MOV.U32 R0, RZ, RZ, R9 ;  /* 0x000000ffff007224 */ /* 0x000fe200078e0009 */
[----:B-1----:R-:W-:-:S04]  /*29e70*/  @P0 SHF.R.U32.HI R0, RZ, R3, R2 ;  /* 0x00000003ff000219 */ /* 0x002fc80000011602 */
[--C-:B------:R-:W-:Y:S01]  /*29e80*/  @!P5 SHF.R.S32.HI R3, RZ, 0x1f, R0.reuse ;  /* 0x0000001fff03d819 */ /* 0x100fe20000011400 */
[----:B------:R-:W-:Y:S02]  /*29e90*/  @!P5 IMAD.MOV.U32 R2, RZ, RZ, R0 ;  /* 0x000000ffff02d224 */ /* 0x000fe400078e0000 */
[-C--:B----4-:R-:W-:Y:S02]  /*29ea0*/  @!P5 IMAD R8, R8, R4.reuse, RZ ;  /* 0x000000040808d224 */ /* 0x090fe400078e02ff */
        /* <DEDUP_REMOVED lines=10> */
[----:B------:R-:W-:Y:S02]  /*29f50*/  LOP3.LUT P4, RZ, R16, 0x10, RZ, 0xc0, !PT ;  /* 0x0000001010ff7812 */ /* 0x000fe4000788c0ff */
[----:B------:R-:W-:-:S04]  /*29f60*/  IADD3 R23, R10, 0x1, RZ ;  /* 0x000000010a177810 */ /* 0x000fc80007ffe0ff */
[C---:B------:R-:W-:Y:S01]  /*29f70*/  ISETP.NE.AND P0, PT, R23.reuse, 0x2, PT ;  /* 0x000000021700780c */ /* 0x040fe20003f05270 */
[----:B------:R-:W-:Y:S05]  /*29f80*/  YIELD ;  /* 0x0000000000007946 */ /* 0x000fea0003800000 */
[----:B------:R-:W-:Y:S01]  /*29f90*/  SEL R29, RZ, 0x1, P0 ;  /* 0x00000001ff1d7807 */ /* 0x000fe20000000000 */
[----:B------:R-:W-:Y:S01]  /*29fa0*/  IMAD.MOV.U32 R22, RZ, RZ, R6 ;  /* 0x000000ffff167224 */ /* 0x000fe200078e0006 */
[----:B------:R-:W-:Y:S02]  /*29fb0*/  SEL R23, R23, RZ, P0 ;  /* 0x000000ff17177207 */ /* 0x000fe40000000000 */
[----:B------:R-:W-:Y:S01]  /*29fc0*/  LOP3.LUT R29, R20, R29, RZ, 0x3c, !PT ;  /* 0x0000001d141d7212 */ /* 0x000fe200078e3cff */
[----:B0-----:R-:W-:Y:S06]  /*29fd0*/  @!P4 BRA `(.L_x_1954) ;  /* 0x000000000004c947 */ /* 0x001fec0003800000 */
[----:B------:R-:W-:Y:S01]  /*29fe0*/  BPT.TRAP 0x1 ;  /* 0x000000040000795c */ /* 0x000fe20000300000 */
.L_x_1954:
[----:B------:R-:W-:Y:S01]  /*29ff0*/  IMAD R7, R23, 0x8, R17 ;  /* 0x0000000817077824 */ /* 0x000fe200078e0211 */
[----:B------:R-:W-:Y:S01]  /*2a000*/  SHF.L.U32 R2, R29, 0x1f, RZ ;  /* 0x0000001f1d027819 */ /* 0x000fe200000006ff */
[----:B------:R-:W-:Y:S03]  /*2a010*/  BSSY B1, `(.L_x_1955) ;  /* 0x0000003000017945 */ /* 0x000fe60003800000 */
[----:B------:R-:W0:Y:S02]  /*2a020*/  SYNCS.PHASECHK.TRANS64.TRYWAIT P0, [R7+URZ+0x30840], R2 ;  /* 0x03084002070075a7 */ /* 0x000e24000800017f */
[----:B0-----:R-:W-:Y:S05]  /*2a030*/  @!P0 BRA `(.L_x_1956) ;  /* 0x0000005000a48947 */ /* 0x001fea0003800000 */
.L_x_2100:
[----:B------:R-:W-:Y:S05]  /*2a040*/  BSYNC B1 ;  /* 0x0000000000017941 */ /* 0x000fea0003800000 */
.L_x_1955:
        /* <DEDUP_REMOVED lines=63> */
.L_x_2114:
        /* <DEDUP_REMOVED lines=11> */
.L_x_1958:
        /* <DEDUP_REMOVED lines=10> */
.L_x_1959:
[----:B------:R3:W-:Y:S01]  /*2a590*/  SYNCS.ARRIVE.TRANS64.A1T0 RZ, [R7+URZ+0x30830], RZ ;  /* 0x030830ff07ff79a7 */ /* 0x0007e2000810003f */
[----:B------:R-:W-:Y:S05]  /*2a5a0*/  @!P5 BRA `(.L_x_1960) ;  /* 0x000000000004d947 */ /* 0x000fea0003800000 */
[----:B------:R-:W-:Y:S01]  /*2a5b0*/  BPT.TRAP 0x1 ;  /* 0x000000040000795c */ /* 0x000fe20000300000 */
.L_x_1960:
[----:B-1----:R-:W-:Y:S01]  /*2a5c0*/  SHF.L.U32 R2, R20, 0x1f, RZ ;  /* 0x0000001f14027819 */ /* 0x002fe200000006ff */
[----:B0-----:R-:W-:Y:S01]  /*2a5d0*/  IMAD R6, R10, 0x8, R17 ;  /* 0x000000080a067824 */ /* 0x001fe200078e0211 */
[----:B------:R-:W-:Y:S03]  /*2a5e0*/  BSSY B1, `(.L_x_1961) ;  /* 0x0000003000017945 */ /* 0x000fe60003800000 */
[----:B------:R-:W0:Y:S02]  /*2a5f0*/  SYNCS.PHASECHK.TRANS64.TRYWAIT P0, [R6+URZ+0x30860], R2 ;  /* 0x03086002060075a7 */ /* 0x000e24000800017f */
[----:B0-----:R-:W-:Y:S05]  /*2a600*/  @!P0 BRA `(.L_x_1962) ;  /* 0x0000005400248947 */ /* 0x001fea0003800000 */
.L_x_2115:
[----:B------:R-:W-:Y:S05]  /*2a610*/  BSYNC B1 ;  /* 0x0000000000017941 */ /* 0x000fea0003800000 */
.L_x_1961:
[----:B------:R-:W3:Y:S01]  /*2a620*/  LDL R5, [R1+0x4] ;  /* 0x0000040001057983 */ /* 0x000ee20000100800 */
[----:B------:R-:W1:Y:S01]  /*2a630*/  S2R R3, SR_TID.X ;  /* 0x0000000000037919 */ /* 0x000e620000002100 */
[----:B------:R-:W-:Y:S01]  /*2a640*/  UMOV UR4, 0xffffffff ;  /* 0xffffffff00047882 */ /* 0x000fe20000000000 */
[----:B-1----:R-:W-:-:S04]  /*2a650*/  LOP3.LUT R3, R3, 0x7f, RZ, 0xc0, !PT ;  /* 0x0000007f03037812 */ /* 0x002fc800078ec0ff */
[----:B------:R-:W-:Y:S01]  /*2a660*/  SHF.R.U32.HI R3, RZ, 0x3, R3 ;  /* 0x00000003ff037819 */ /* 0x000fe20000011603 */
[----:B---3--:R-:W-:Y:S02]  /*2a670*/  IMAD R7, R31, -0x60, R5 ;  /* 0xffffffa01f077824 */ /* 0x008fe400078e0205 */
[----:B------:R-:W-:Y:S02]  /*2a680*/  IMAD R5, R10, 0x4800, R37 ;  /* 0x000048000a057824 */ /* 0x000fe400078e0225 */
        /* <DEDUP_REMOVED lines=55> */
.L_x_2129:
        /* <DEDUP_REMOVED lines=29> */
.L_x_1964:
        /* <DEDUP_REMOVED lines=10> */
.L_x_1965:
        /* <DEDUP_REMOVED lines=8> */
.L_x_1953:
[----:B------:R-:W-:Y:S05]  /*2acf0*/  BSYNC B0 ;  /* 0x0000000000007941 */ /* 0x000fea0003800000 */
.L_x_1952:
        /* <DEDUP_REMOVED lines=17> */
.L_x_1968:
[----:B------:R-:W-:Y:S05]  /*2ae10*/  BSYNC B0 ;  /* 0x0000000000007941 */ /* 0x000fea0003800000 */
.L_x_1967:
[----:B------:R-:W-:-:S13]  /*2ae20*/  LOP3.LUT P0, RZ, R16, 0x10, RZ, 0xc0, !PT ;  /* 0x0000001010ff7812 */ /* 0x000fda000780c0ff */
[----:B------:R-:W-:Y:S05]  /*2ae30*/  @!P0 BRA `(.L_x_1969) ;  /* 0x0000000000048947 */ /* 0x000fea0003800000 */
[----:B------:R-:W-:Y:S01]  /*2ae40*/  BPT.TRAP 0x1 ;  /* 0x000000040000795c */ /* 0x000fe20000300000 */
.L_x_1969:
[----:B------:R-:W3:Y:S01]  /*2ae50*/  LDL.LU R2, [R1+0x4] ;  /* 0x0000040001027983 */ /* 0x000ee20000300800 */
[----:B------:R-:W-:Y:S01]  /*2ae60*/  IMAD R0, R23, 0x8, R17 ;  /* 0x0000000817007824 */ /* 0x000fe200078e0211 */
[----:B------:R-:W-:Y:S01]  /*2ae70*/  SHF.L.U32 R3, R29, 0x1f, RZ ;  /* 0x0000001f1d037819 */ /* 0x000fe200000006ff */
[----:B------:R-:W-:Y:S03]  /*2ae80*/  BSSY B0, `(.L_x_1970) ;  /* 0x0000004000007945 */ /* 0x000fe60003800000 */
[----:B------:R-:W0:Y:S01]  /*2ae90*/  SYNCS.PHASECHK.TRANS64.TRYWAIT P0, [R0+URZ+0x30860], R3 ;  /* 0x03086003000075a7 */ /* 0x000e22000800017f */
[----:B---3--:R-:W-:Y:S01]  /*2aea0*/  IMAD R6, R22, -0x60, R2 ;  /* 0xffffffa016067824 */ /* 0x008fe200078e0202 */
[----:B0-----:R-:W-:Y:S06]  /*2aeb0*/  @!P0 BRA `(.L_x_1971) ;  /* 0x00000054001c8947 */ /* 0x001fec0003800000 */
.L_x_2130:
[----:B------:R-:W-:Y:S05]  /*2aec0*/  BSYNC B0 ;  /* 0x0000000000007941 */ /* 0x000fea0003800000 */
.L_x_1970:
        /* <DEDUP_REMOVED lines=65> */
.L_x_2144:
        /* <DEDUP_REMOVED lines=13> */
.L_x_1973:
        /* <DEDUP_REMOVED lines=10> */
.L_x_1974:
[----:B------:R-:W-:Y:S01]  /*2b450*/  VIADD R23, R23, 0x1 ;  /* 0x0000000117177836 */ /* 0x000fe20000000000 */
[----:B------:R1:W-:Y:S04]  /*2b460*/  SYNCS.ARRIVE.TRANS64.A1T0 RZ, [R0+URZ+0x30850], RZ ;  /* 0x030850ff00ff79a7 */ /* 0x0003e8000810003f */
[----:B------:R-:W-:-:S04]  /*2b470*/  ISETP.NE.AND P0, PT, R23, 0x2, PT ;  /* 0x000000021700780c */ /* 0x000fc80003f05270 */
[----:B-1----:R-:W-:Y:S02]  /*2b480*/  SEL R0, RZ, 0x1, P0 ;  /* 0x00000001ff007807 */ /* 0x002fe40000000000 */
[----:B------:R-:W-:Y:S02]  /*2b490*/  SEL R23, R23, RZ, P0 ;  /* 0x000000ff17177207 */ /* 0x000fe40000000000 */
[----:B------:R-:W-:-:S07]  /*2b4a0*/  LOP3.LUT R29, R29, R0, RZ, 0x3c, !PT ;  /* 0x000000001d1d7212 */ /* 0x000fce00078e3cff */
.L_x_1931:
[----:B------:R-:W-:Y:S05]  /*2b4b0*/  BSYNC B7 ;  /* 0x0000000000077941 */ /* 0x000fea0003800000 */
.L_x_1929:
[----:B------:R-:W-:-:S13]  /*2b4c0*/  LOP3.LUT P0, RZ, R16, 0x20, RZ, 0xc0, !PT ;  /* 0x0000002010ff7812 */ /* 0x000fda000780c0ff */
[----:B------:R-:W-:Y:S05]  /*2b4d0*/  @!P0 BRA `(.L_x_1975) ;  /* 0x0000000000248947 */ /* 0x000fea0003800000 */
[----:B------:R-:W-:Y:S05]  /*2b4e0*/  WARPSYNC.ALL ;  /* 0x0000000000007948 */ /* 0x000fea0003800000 */
[----:B------:R-:W2:Y:S08]  /*2b4f0*/  S2UR UR5, SR_CgaCtaId ;  /* 0x00000000000579c3 */ /* 0x000eb00000008800 */
[----:B------:R-:W-:Y:S06]  /*2b500*/  BAR.SYNC.DEFER_BLOCKING 0x5, 0x180 ;  /* 0x0146000000007b1d */ /* 0x000fec0000010000 */
[----:B------:R-:W-:-:S02]  /*2b510*/  UMOV UR4, 0x400 ;  /* 0x0000040000047882 */ /* 0x000fc40000000000 */
[----:B--2---:R-:W-:-:S06]  /*2b520*/  ULEA UR4, UR5, UR4, 0x18 ;  /* 0x0000000405047291 */ /* 0x004fcc000f8ec03f */
[----:B------:R-:W-:-:S05]  /*2b530*/  IMAD.U32 R17, RZ, RZ, UR4 ;  /* 0x00000004ff117e24 */ /* 0x000fca000f8e00ff */
[----:B------:R2:W3:Y:S01]  /*2b540*/  LDS.128 R24, [R17+0x308d0] ;  /* 0x0308d00011187984 */ /* 0x0004e20000000c00 */
[----:B------:R-:W-:Y:S06]  /*2b550*/  BAR.ARV 0x4, 0x180 ;  /* 0x0106000000007b1d */ /* 0x000fec0000002000 */
[----:B------:R-:W-:Y:S05]  /*2b560*/  BRA `(.L_x_1976) ;  /* 0x0000000c00d47947 */ /* 0x000fea0003800000 */
.L_x_1975:
[----:B------:R-:W2:Y:S01]  /*2b570*/  S2R R8, SR_TID.X ;  /* 0x0000000000087919 */ /* 0x000ea20000002100 */
[----:B------:R-:W-:Y:S01]  /*2b580*/  UMOV UR4, 0xffffffff ;  /* 0xffffffff00047882 */ /* 0x000fe20000000000 */
[----:B--2---:R-:W-:-:S04]  /*2b590*/  LOP3.LUT R8, R8, 0x1f, RZ, 0xc0, !PT ;  /* 0x0000001f08087812 */ /* 0x004fc800078ec0ff */
[----:B------:R-:W-:Y:S01]  /*2b5a0*/  ISETP.NE.AND P0, PT, R8, 0x1f, PT ;  /* 0x0000001f0800780c */ /* 0x000fe20003f05270 */
[----:B------:R-:W-:-:S12]  /*2b5b0*/  BRA.DIV UR4, `(.L_x_1977) ;  /* 0x0000005604747947 */ /* 0x000fd8000b800000 */
[----:B------:R-:W-:Y:S01]  /*2b5c0*/  IMAD.IADD R7, R27, 0x1, R8 ;  /* 0x000000011b077824 */ /* 0x000fe200078e0208 */
[----:B------:R-:W-:-:S04]  /*2b5d0*/  ULDC UR4, c[0x0][0xc3c] ;  /* 0x00030f0000047ab9 */ /* 0x000fc80000000800 */
[----:B------:R-:W-:-:S13]  /*2b5e0*/  ISETP.GE.OR P1, PT, R7, UR4, !P0 ;  /* 0x0000000407007c0c */ /* 0x000fda000c726670 */
[----:B0-----:R-:W0:Y:S08]  /*2b5f0*/  @!P1 LDC.64 R2, c[0x0][0xc80] ;  /* 0x00032000ff029b82 */ /* 0x001e300000000a00 */
[----:B------:R-:W2:Y:S01]  /*2b600*/  @!P1 LDC.64 R4, c[0x0][0xc78] ;  /* 0x00031e00ff049b82 */ /* 0x000ea20000000a00 */
[----:B0-----:R-:W-:-:S05]  /*2b610*/  @!P1 IMAD.WIDE R2, R7, 0x4, R2 ;  /* 0x0000000407029825 */ /* 0x001fca00078e0202 */
[----:B-1----:R2:W3:Y:S02]  /*2b620*/  @!P1 LDG.E R6, desc[UR60][R2.64] ;  /* 0x0000003c02069981 */ /* 0x0024e4000c1e1900 */
[----:B--2---:R-:W-:-:S05]  /*2b630*/  @!P1 IMAD.WIDE R2, R7, 0x4, R4 ;  /* 0x0000000407029825 */ /* 0x004fca00078e0204 */
[----:B------:R-:W2:Y:S01]  /*2b640*/  @!P1 LDG.E R5, desc[UR60][R2.64] ;  /* 0x0000003c02059981 */ /* 0x000ea2000c1e1900 */
[----:B------:R-:W-:Y:S01]  /*2b650*/  IMAD.MOV.U32 R4, RZ, RZ, RZ ;  /* 0x000000ffff047224 */ /* 0x000fe200078e00ff */
[C---:B------:R-:W-:Y:S01]  /*2b660*/  ISETP.GE.U32.AND P2, PT, R8.reuse, 0x2, PT ;  /* 0x000000020800780c */ /* 0x040fe20003f46070 */
[----:B------:R-:W-:Y:S01]  /*2b670*/  IMAD.MOV.U32 R25, RZ, RZ, RZ ;  /* 0x000000ffff197224 */ /* 0x000fe200078e00ff */
[C---:B------:R-:W-:Y:S01]  /*2b680*/  ISETP.GE.U32.AND P3, PT, R8.reuse, 0x4, PT ;  /* 0x000000040800780c */ /* 0x040fe20003f66070 */
[----:B------:R-:W-:Y:S01]  /*2b690*/  SHFL.IDX PT, R0, R24, RZ, 0x1f ;  /* 0x00001fff18007589 */ /* 0x000fe200000e0000 */
[C---:B------:R-:W-:Y:S02]  /*2b6a0*/  ISETP.GE.U32.AND P4, PT, R8.reuse, 0x8, PT ;  /* 0x000000080800780c */ /* 0x040fe40003f86070 */
[----:B------:R-:W-:Y:S01]  /*2b6b0*/  ISETP.GE.U32.AND P5, PT, R8, 0x10, PT ;  /* 0x000000100800780c */ /* 0x000fe20003fa6070 */
[----:B------:R-:W-:Y:S01]  /*2b6c0*/  SHFL.IDX PT, R7, R24, 0x1, 0x1f ;  /* 0x00201f0018077f89 */ /* 0x000fe200000e0000 */
[----:B---3--:R-:W-:-:S02]  /*2b6d0*/  @!P1 IMAD.MOV.U32 R25, RZ, RZ, R6 ;  /* 0x000000ffff199224 */ /* 0x008fc400078e0006 */
[----:B------:R-:W-:Y:S01]  /*2b6e0*/  IMAD.MOV.U32 R6, RZ, RZ, RZ ;  /* 0x000000ffff067224 */ /* 0x000fe200078e00ff */
        /* <DEDUP_REMOVED lines=19> */
.L_x_2154:
[----:B------:R-:W-:Y:S02]  /*2b820*/  ULDC UR4, c[0x0][0xc38] ;  /* 0x00030e0000047ab9 */ /* 0x000fe40000000800 */
[----:B------:R-:W-:-:S04]  /*2b830*/  IMAD.U32 R5, RZ, RZ, UR4 ;  /* 0x00000004ff057e24 */ /* 0x000fc8000f8e00ff */
[----:B-1----:R-:W-:-:S04]  /*2b840*/  IMAD R14, R14, R5, RZ ;  /* 0x000000050e0e7224 */ /* 0x002fc800078e02ff */
[----:B------:R-:W-:-:S05]  /*2b850*/  IMAD.IADD R7, R7, 0x1, R14 ;  /* 0x0000000107077824 */ /* 0x000fca00078e020e */
[----:B------:R-:W-:-:S13]  /*2b860*/  ISETP.GT.AND P6, PT, R7, R0, PT ;  /* 0x000000000700720c */ /* 0x000fda0003fc4270 */
[----:B------:R-:W-:Y:S05]  /*2b870*/  @P6 BRA `(.L_x_1978) ;  /* 0x0000000000a46947 */ /* 0x000fea0003800000 */
.L_x_1981:
        /* <DEDUP_REMOVED lines=13> */
[----:B-1----:R-:W-:-:S04]  /*2b950*/  @!P6 IMAD.WIDE R2, R9, 0x4, R4 ;  /* 0x000000040902e825 */ /* 0x002fc800078e0204 */
[----:B------:R-:W-:-:S06]  /*2b960*/  IMAD.MOV.U32 R4, RZ, RZ, RZ ;  /* 0x000000ffff047224 */ /* 0x000fcc00078e00ff */
        /* <DEDUP_REMOVED lines=20> */
.L_x_2162:
[----:B------:R-:W-:Y:S02]  /*2bab0*/  ULDC UR4, c[0x0][0xc38] ;  /* 0x00030e0000047ab9 */ /* 0x000fe40000000800 */
[----:B------:R-:W-:-:S05]  /*2bac0*/  MOV R5, UR4 ;  /* 0x0000000400057c02 */ /* 0x000fca0008000f00 */
[----:B-1----:R-:W-:-:S04]  /*2bad0*/  IMAD R14, R14, R5, RZ ;  /* 0x000000050e0e7224 */ /* 0x002fc800078e02ff */
[----:B------:R-:W-:-:S05]  /*2bae0*/  IMAD.IADD R7, R14, 0x1, R7 ;  /* 0x000000010e077824 */ /* 0x000fca00078e0207 */
[----:B------:R-:W-:-:S13]  /*2baf0*/  ISETP.GT.AND P6, PT, R7, R0, PT ;  /* 0x000000000700720c */ /* 0x000fda0003fc4270 */
[----:B------:R-:W-:Y:S05]  /*2bb00*/  @!P6 BRA `(.L_x_1981) ;  /* 0xfffffffc005ce947 */ /* 0x000fea000383ffff */
.L_x_1978:
        /* <DEDUP_REMOVED lines=10> */
.L_x_2167:
[----:B------:R-:W-:-:S13]  /*2bbb0*/  ISETP.NE.AND P0, PT, R3, RZ, PT ;  /* 0x000000ff0300720c */ /* 0x000fda0003f05270 */
[----:B------:R-:W-:Y:S05]  /*2bbc0*/  @!P0 BRA `(.L_x_1983) ;  /* 0x0000000000108947 */ /* 0x000fea0003800000 */
[----:B------:R-:W-:Y:S01]  /*2bbd0*/  UMOV UR4, 0xffffffff ;  /* 0xffffffff00047882 */ /* 0x000fe20000000000 */
[----:B-1----:R-:W-:Y:S02]  /*2bbe0*/  VIADD R12, R12, 0xffffffff ;  /* 0xffffffff0c0c7836 */ /* 0x002fe40000000000 */
[----:B------:R-:W-:Y:S05]  /*2bbf0*/  BRA.DIV UR4, `(.L_x_1984) ;  /* 0x0000005a04347947 */ /* 0x000fea000b800000 */
[----:B------:R4:W1:Y:S02]  /*2bc00*/  SHFL.IDX PT, R6, R2, R12, 0x1f ;  /* 0x00001f0c02067589 */ /* 0x00086400000e0000 */
.L_x_1983:
        /* <DEDUP_REMOVED lines=17> */
[----:B------:R-:W-:Y:S02]  /*2bd20*/  IABS R2, R0 ;  /* 0x0000000000027213 */ /* 0x000fe40000000000 */
[----:B------:R-:W-:-:S03]  /*2bd30*/  IADD3 R9, RZ, -R7, RZ ;  /* 0x80000007ff097210 */ /* 0x000fc60007ffe0ff */
        /* <DEDUP_REMOVED lines=25> */
[----:B------:R-:W-:-:S11]  /*2bed0*/  ISETP.GE.AND P2, PT, R2, RZ, PT ;  /* 0x000000ff0200720c */ /* 0x000fd60003f46270 */
[-C--:B------:R-:W-:Y:S01]  /*2bee0*/  @!P1 IADD3 R3, R3, -R6.reuse, RZ ;  /* 0x8000000603039210 */ /* 0x080fe20007ffe0ff */
        /* <DEDUP_REMOVED lines=8> */
[--C-:B------:R-:W-:Y:S02]  /*2bf70*/  IMAD R4, R4, R2, R7.reuse ;  /* 0x0000000204047224 */ /* 0x100fe400078e0207 */
[----:B------:R-:W-:Y:S02]  /*2bf80*/  IMAD.MOV R2, RZ, RZ, -R7 ;  /* 0x000000ffff027224 */ /* 0x000fe400078e0a07 */
[----:B------:R-:W-:Y:S02]  /*2bf90*/  IMAD R26, R4, 0x10000, R5 ;  /* 0x00010000041a7824 */ /* 0x000fe400078e0205 */
[----:B------:R-:W-:Y:S01]  /*2bfa0*/  IMAD R2, R25, R2, R0 ;  /* 0x0000000219027224 */ /* 0x000fe200078e0200 */
[----:B------:R-:W-:Y:S06]  /*2bfb0*/  BRA `(.L_x_1986) ;  /* 0x0000000000f07947 */ /* 0x000fec0003800000 */
.L_x_1985:
        /* <DEDUP_REMOVED lines=10> */
[----:B0-----:R-:W-:-:S05]  /*2c060*/  IADD3 R11, RZ, -R3, RZ ;  /* 0x80000003ff0b7210 */ /* 0x001fca0007ffe0ff */
        /* <DEDUP_REMOVED lines=17> */
[----:B------:R-:W-:Y:S01]  /*2c180*/  IMAD R4, R6, R2, RZ ;  /* 0x0000000206047224 */ /* 0x000fe200078e02ff */
[----:B------:R-:W-:-:S03]  /*2c190*/  IADD3 R2, -R2, RZ, RZ ;  /* 0x000000ff02027210 */ /* 0x000fc60007ffe1ff */
        /* <DEDUP_REMOVED lines=30> */
.L_x_1986:
[----:B------:R-:W-:-:S04]  /*2c380*/  LOP3.LUT R2, RZ, R2, RZ, 0x33, !PT ;  /* 0x00000002ff027212 */ /* 0x000fc800078e33ff */
[----:B------:R-:W-:Y:S01]  /*2c390*/  IADD3 R25, R25, R2, RZ ;  /* 0x0000000219197210 */ /* 0x000fe20007ffe0ff */
[----:B------:R-:W-:Y:S06]  /*2c3a0*/  BRA `(.L_x_1987) ;  /* 0x00000000001c7947 */ /* 0x000fec0003800000 */
.L_x_1979:
[----:B------:R-:W-:Y:S01]  /*2c3b0*/  UMOV UR4, URZ ;  /* 0x0000003f00047c82 */ /* 0x000fe20008000000 */
[----:B------:R-:W-:Y:S01]  /*2c3c0*/  UMOV UR5, URZ ;  /* 0x0000003f00057c82 */ /* 0x000fe20008000000 */
[----:B------:R-:W-:Y:S01]  /*2c3d0*/  ULDC UR6, c[0x0][0xc3c] ;  /* 0x00030f0000067ab9 */ /* 0x000fe20000000800 */
[----:B------:R-:W-:Y:S02]  /*2c3e0*/  IMAD.MOV.U32 R24, RZ, RZ, R0 ;  /* 0x000000ffff187224 */ /* 0x000fe400078e0000 */
[----:B------:R-:W-:Y:S02]  /*2c3f0*/  IMAD.U32 R25, RZ, RZ, UR4 ;  /* 0x00000004ff197e24 */ /* 0x000fe4000f8e00ff */
[----:B------:R-:W-:Y:S02]  /*2c400*/  IMAD.U32 R26, RZ, RZ, UR5 ;  /* 0x00000005ff1a7e24 */ /* 0x000fe4000f8e00ff */
[----:B------:R-:W-:-:S07]  /*2c410*/  IMAD.U32 R27, RZ, RZ, UR6 ;  /* 0x00000006ff1b7e24 */ /* 0x000fce000f8e00ff */
.L_x_1987:
        /* <DEDUP_REMOVED lines=10> */
.L_x_1976:
[----:B------:R-:W-:Y:S02]  /*2c4c0*/  ULDC UR4, c[0x0][0xc3c] ;  /* 0x00030f0000047ab9 */ /* 0x000fe40000000800 */
[----:B---3--:R-:W-:-:S13]  /*2c4d0*/  ISETP.GE.AND P0, PT, R27, UR4, PT ;  /* 0x000000041b007c0c */ /* 0x008fda000bf06270 */
[----:B------:R-:W-:Y:S05]  /*2c4e0*/  @!P0 BRA `(.L_x_1988) ;  /* 0xffffff9000948947 */ /* 0x000fea000383ffff */
[----:B------:R-:W-:Y:S05]  /*2c4f0*/  BSYNC B8 ;  /* 0x0000000000087941 */ /* 0x000fea0003800000 */
.L_x_1865:
[----:B------:R-:W3:Y:S01]  /*2c500*/  LDL.LU R0, [R1+0x28] ;  /* 0x0000280001007983 */ /* 0x000ee20000300800 */
[----:B------:R-:W-:Y:S01]  /*2c510*/  BSSY B0, `(.L_x_1989) ;  /* 0x000000b000007945 */ /* 0x000fe20003800000 */
[----:B------:R-:W4:Y:S01]  /*2c520*/  S2R R5, SR_CgaCtaId ;  /* 0x0000000000057919 */ /* 0x000f220000008800 */
[----:B---3--:R-:W-:-:S05]  /*2c530*/  VIADD R0, R0, 0x1 ;  /* 0x0000000100007836 */ /* 0x008fca0000000000 */
[----:B0-----:R-:W-:-:S04]  /*2c540*/  LEA.HI R2, R0, R0, RZ, 0x1 ;  /* 0x0000000000027211 */ /* 0x001fc800078f08ff */
[----:B------:R-:W-:Y:S02]  /*2c550*/  LOP3.LUT R3, R2, 0xfffffffe, RZ, 0xc0, !PT ;  /* 0xfffffffe02037812 */ /* 0x000fe400078ec0ff */
[----:B------:R-:W-:-:S03]  /*2c560*/  MOV R2, 0x400 ;  /* 0x0000040000027802 */ /* 0x000fc60000000f00 */
[----:B------:R-:W-:Y:S01]  /*2c570*/  IMAD.IADD R0, R0, 0x1, -R3 ;  /* 0x0000000100007824 */ /* 0x000fe200078e0a03 */
[----:B----4-:R-:W-:-:S04]  /*2c580*/  LEA R5, R5, R2, 0x18 ;  /* 0x0000000205057211 */ /* 0x010fc800078ec0ff */
[----:B------:R-:W-:-:S04]  /*2c590*/  SHF.L.U32 R0, R0, 0x1f, RZ ;  /* 0x0000001f00007819 */ /* 0x000fc800000006ff */
[----:B------:R-:W0:Y:S02]  /*2c5a0*/  SYNCS.PHASECHK.TRANS64.TRYWAIT P0, [R5+URZ+0x30820], R0 ;  /* 0x03082000050075a7 */ /* 0x000e24000800017f */
[----:B0-----:R-:W-:Y:S05]  /*2c5b0*/  @!P0 BRA `(.L_x_1990) ;  /* 0x0000004c00ec8947 */ /* 0x001fea0003800000 */
.L_x_2170:
[----:B------:R-:W-:Y:S05]  /*2c5c0*/  BSYNC B0 ;  /* 0x0000000000007941 */ /* 0x000fea0003800000 */
.L_x_1989:
[----:B------:R-:W-:-:S03]  /*2c5d0*/  UMOV UR4, 0xffffffff ;  /* 0xffffffff00047882 */ /* 0x000fc60000000000 */
[----:B------:R-:W-:Y:S05]  /*2c5e0*/  BRA.DIV UR4, `(.L_x_1991) ;  /* 0x0000004e04f47947 */ /* 0x000fea000b800000 */
[----:B0-----:R-:W0:Y:S02]  /*2c5f0*/  S2R R0, SR_TID.X ;  /* 0x0000000000007919 */ /* 0x001e240000002100 */
[----:B0-----:R-:W-:-:S04]  /*2c600*/  SHF.R.U32.HI R0, RZ, 0x5, R0 ;  /* 0x00000005ff007819 */ /* 0x001fc80000011600 */
[----:B------:R-:W-:-:S05]  /*2c610*/  LOP3.LUT R0, R0, 0x3, RZ, 0xc0, !PT ;  /* 0x0000000300007812 */ /* 0x000fca00078ec0ff */
[----:B------:R0:W3:Y:S02]  /*2c620*/  SHFL.IDX PT, R14, R0, RZ, 0x1f ;  /* 0x00001fff000e7589 */ /* 0x0000e400000e0000 */
.L_x_2173:
[----:B---3--:R-:W-:-:S13]  /*2c630*/  ISETP.NE.AND P0, PT, R14, RZ, PT ;  /* 0x000000ff0e00720c */ /* 0x008fda0003f05270 */
[----:B------:R-:W-:Y:S05]  /*2c640*/  @P0 BRA `(.L_x_1548) ;  /* 0x0000000000900947 */ /* 0x000fea0003800000 */
[----:B------:R-:W-:-:S03]  /*2c650*/  UMOV UR4, 0xffffffff ;  /* 0xffffffff00047882 */ /* 0x000fc60000000000 */
[----:B------:R-:W-:Y:S05]  /*2c660*/  BRA.DIV UR4, `(.L_x_1992) ;  /* 0x0000005204087947 */ /* 0x000fea000b800000 */
[----:B------:R-:W-:-:S13]  /*2c670*/  ELECT P6, URZ, PT ;  /* 0x00000000003f782f */ /* 0x000fda00038c0000 */
.L_x_2176:
        /* <DEDUP_REMOVED lines=8> */
.L_x_1993:
[----:B------:R-:W-:Y:S01]  /*2c700*/  IMAD R3, R23, 0x8, R5 ;  /* 0x0000000817037824 */ /* 0x000fe200078e0205 */
[----:B------:R-:W-:Y:S02]  /*2c710*/  SHF.L.U32 R2, R29, 0x1f, RZ ;  /* 0x0000001f1d027819 */ /* 0x000fe400000006ff */
[----:B------:R-:W-:Y:S02]  /*2c720*/  IADD3 R23, R23, 0x1, RZ ;  /* 0x0000000117177810 */ /* 0x000fe40007ffe0ff */
[----:B------:R-:W0:Y:S02]  /*2c730*/  SYNCS.PHASECHK.TRANS64.TRYWAIT P1, [R3+URZ+0x30840], R2 ;  /* 0x03084002030075a7 */ /* 0x000e24000802017f */
[----:B------:R-:W-:-:S04]  /*2c740*/  ISETP.NE.AND P2, PT, R23, 0x2, PT ;  /* 0x000000021700780c */ /* 0x000fc80003f45270 */
[----:B------:R-:W-:Y:S01]  /*2c750*/  SEL R0, RZ, 0x1, P2 ;  /* 0x00000001ff007807 */ /* 0x000fe20001000000 */
[----:B0-----:R-:W-:Y:S08]  /*2c760*/  @!P1 BRA `(.L_x_1994) ;  /* 0x0000004c00e89947 */ /* 0x001ff00003800000 */
.L_x_2177:
[----:B------:R-:W-:Y:S02]  /*2c770*/  SEL R23, R23, RZ, P2 ;  /* 0x000000ff17177207 */ /* 0x000fe40001000000 */
[----:B------:R-:W-:Y:S01]  /*2c780*/  LOP3.LUT R0, R29, R0, RZ, 0x3c, !PT ;  /* 0x000000001d007212 */ /* 0x000fe200078e3cff */
[----:B------:R-:W-:Y:S06]  /*2c790*/  @!P0 BRA `(.L_x_1995) ;  /* 0x0000000000048947 */ /* 0x000fec0003800000 */
[----:B------:R-:W-:Y:S01]  /*2c7a0*/  BPT.TRAP 0x1 ;  /* 0x000000040000795c */ /* 0x000fe20000300000 */
.L_x_1995:
[----:B------:R-:W-:Y:S01]  /*2c7b0*/  IMAD R23, R23, 0x8, R5 ;  /* 0x0000000817177824 */ /* 0x000fe200078e0205 */
[----:B------:R-:W-:-:S04]  /*2c7c0*/  SHF.L.U32 R0, R0, 0x1f, RZ ;  /* 0x0000001f00007819 */ /* 0x000fc800000006ff */
[----:B------:R-:W3:Y:S02]  /*2c7d0*/  SYNCS.PHASECHK.TRANS64.TRYWAIT P1, [R23+URZ+0x30840], R0 ;  /* 0x03084000170075a7 */ /* 0x000ee4000802017f */
[----:B---3--:R-:W-:Y:S05]  /*2c7e0*/  @!P1 BRA `(.L_x_1996) ;  /* 0x0000004c00dc9947 */ /* 0x008fea0003800000 */
.L_x_2178:
[----:B------:R-:W-:Y:S05]  /*2c7f0*/  @!P0 BRA `(.L_x_1997) ;  /* 0x0000000000048947 */ /* 0x000fea0003800000 */
[----:B------:R-:W-:Y:S01]  /*2c800*/  BPT.TRAP 0x1 ;  /* 0x000000040000795c */ /* 0x000fe20000300000 */
.L_x_1997:
[----:B------:R-:W4:Y:S02]  /*2c810*/  SYNCS.PHASECHK.TRANS64.TRYWAIT P1, [R3+URZ+0x30860], R2 ;  /* 0x03086002030075a7 */ /* 0x000f24000802017f */
[----:B----4-:R-:W-:Y:S05]  /*2c820*/  @!P1 BRA `(.L_x_1998) ;  /* 0x0000004c00e09947 */ /* 0x010fea0003800000 */
.L_x_2179:
[----:B------:R-:W-:Y:S05]  /*2c830*/  @!P0 BRA `(.L_x_1999) ;  /* 0x0000000000048947 */ /* 0x000fea0003800000 */
[----:B------:R-:W-:Y:S01]  /*2c840*/  BPT.TRAP 0x1 ;  /* 0x000000040000795c */ /* 0x000fe20000300000 */
.L_x_1999:
[----:B------:R0:W0:Y:S02]  /*2c850*/  SYNCS.PHASECHK.TRANS64.TRYWAIT P0, [R23+URZ+0x30860], R0 ;  /* 0x03086000170075a7 */ /* 0x000024000800017f */
[----:B0-----:R-:W-:Y:S05]  /*2c860*/  @!P0 NANOSLEEP.SYNCS 0x989680 ;  /* 0x009896800000895d */ /* 0x001fea0003900000 */
[----:B------:R-:W0:Y:S02]  /*2c870*/  @!P0 SYNCS.PHASECHK.TRANS64 P0, [R23+URZ+0x30860], R0 ;  /* 0x03086000170085a7 */ /* 0x000e24000800007f */
[----:B0-----:R-:W-:Y:S05]  /*2c880*/  @!P0 BRA `(.L_x_1999) ;  /* 0xfffffffc00f08947 */ /* 0x001fea000383ffff */
.L_x_1548:
[----:B------:R-:W-:Y:S05]  /*2c890*/  BSYNC B9 ;  /* 0x0000000000097941 */ /* 0x000fea0003800000 */
.L_x_1545:
[----:B------:R-:W-:Y:S05]  /*2c8a0*/  EXIT ;  /* 0x000000000000794d */ /* 0x000fea0003800000 */
.L_x_1576:
[----:B0-----:R0:W1:Y:S02]  /*2c8b0*/  SYNCS.PHASECHK.TRANS64.TRYWAIT P5, [R86+URZ+0x30890], R87 ;  /* 0x03089057560075a7 */ /* 0x00106400080a017f */
[----:B-1----:R-:W-:Y:S05]  /*2c8c0*/  @!P5 NANOSLEEP.SYNCS 0x989680 ;  /* 0x009896800000d95d */ /* 0x002fea0003900000 */
[----:B------:R-:W1:Y:S02]  /*2c8d0*/  @!P5 SYNCS.PHASECHK.TRANS64 P5, [R86+URZ+0x30890], R87 ;  /* 0x030890575600d5a7 */ /* 0x000e6400080a007f */
[----:B-1----:R-:W-:Y:S05]  /*2c8e0*/  @!P5 BRA `(.L_x_1576) ;  /* 0xfffffffc00f0d947 */ /* 0x002fea000383ffff */
[----:B------:R-:W-:Y:S05]  /*2c8f0*/  BRA `(.L_x_2000) ;  /* 0xfffffd74002c7947 */ /* 0x000fea000383ffff */
.L_x_1577:
        /* <DEDUP_REMOVED lines=8> */
.L_x_2002:
[----:B------:R-:W-:Y:S05]  /*2c980*/  BSYNC B1 ;  /* 0x0000000000017941 */ /* 0x000fea0003800000 */
.L_x_2001:
[----:B------:R-:W-:Y:S01]  /*2c990*/  IMAD.MOV.U32 R13, RZ, RZ, R116 ;  /* 0x000000ffff0d7224 */ /* 0x000fe200078e0074 */
[----:B------:R-:W-:Y:S01]  /*2c9a0*/  MOV R11, 0x1c1f ;  /* 0x00001c1f000b7802 */ /* 0x000fe20000000f00 */
[----:B------:R-:W-:Y:S02]  /*2c9b0*/  IMAD.MOV.U32 R12, RZ, RZ, RZ ;  /* 0x000000ffff0c7224 */ /* 0x000fe400078e00ff */
[----:B------:R-:W-:Y:S02]  /*2c9c0*/  IMAD.MOV.U32 R15, RZ, RZ, -0x1 ;  /* 0xffffffffff0f7424 */ /* 0x000fe400078e00ff */
[----:B------:R-:W-:-:S07]  /*2c9d0*/  IMAD.MOV.U32 R80, RZ, RZ, R14 ;  /* 0x000000ffff507224 */ /* 0x000fce00078e000e */
[----:B------:R-:W-:Y:S05]  /*2c9e0*/  WARPSYNC.COLLECTIVE R15, `(.L_x_2003) ;  /* 0x000000000f087348 */ /* 0x000fea0003c00000 */
[----:B------:R0:W1:Y:S02]  /*2c9f0*/  SHFL.IDX P6, R14, R13, R12, R11 ;  /* 0x0000000c0d0e7389 */ /* 0x00006400000c000b */
[----:B01----:R-:W-:Y:S01]  /*2ca00*/  ENDCOLLECTIVE ;  /* 0x000000000000791b */ /* 0x003fe20003800000 */
.L_x_2003:
[----:B------:R-:W-:Y:S01]  /*2ca10*/  IMAD.MOV.U32 R11, RZ, RZ, R14 ;  /* 0x000000ffff0b7224 */ /* 0x000fe200078e000e */
[----:B------:R-:W-:Y:S06]  /*2ca20*/  BRA `(.L_x_2004) ;  /* 0xfffffd7000f47947 */ /* 0x000fec000383ffff */
.L_x_1602:
[----:B------:R-:W-:Y:S01]  /*2ca30*/  BSSY B1, `(.L_x_2005) ;  /* 0x0000008000017945 */ /* 0x000fe20003800000 */
[----:B0---4-:R-:W-:Y:S02]  /*2ca40*/  IMAD.MOV.U32 R13, RZ, RZ, R113 ;  /* 0x000000ffff0d7224 */ /* 0x011fe400078e0071 */
[----:B------:R-:W-:Y:S02]  /*2ca50*/  IMAD.MOV.U32 R12, RZ, RZ, 0x1 ;  /* 0x00000001ff0c7424 */ /* 0x000fe400078e00ff */
[----:B---3--:R-:W-:Y:S02]  /*2ca60*/  IMAD.MOV.U32 R11, RZ, RZ, 0x1c1f ;  /* 0x00001c1fff0b7424 */ /* 0x008fe400078e00ff */
[----:B------:R-:W-:-:S07]  /*2ca70*/  IMAD.MOV.U32 R15, RZ, RZ, -0x1 ;  /* 0xffffffffff0f7424 */ /* 0x000fce00078e00ff */
[----:B-12---:R-:W-:Y:S05]  /*2ca80*/  WARPSYNC.COLLECTIVE R15, `(.L_x_2006) ;  /* 0x000000000f087348 */ /* 0x006fea0003c00000 */
[----:B------:R0:W3:Y:S02]  /*2ca90*/  SHFL.IDX P6, R14, R13, R12, R11 ;  /* 0x0000000c0d0e7389 */ /* 0x0000e400000c000b */
[----:B0123--:R-:W-:Y:S01]  /*2caa0*/  ENDCOLLECTIVE ;  /* 0x000000000000791b */ /* 0x00ffe20003800000 */
.L_x_2006:
[----:B------:R-:W-:Y:S05]  /*2cab0*/  BSYNC B1 ;  /* 0x0000000000017941 */ /* 0x000fea0003800000 */
.L_x_2005:
        /* <DEDUP_REMOVED lines=8> */
.L_x_2007:
[----:B------:R-:W-:Y:S01]  /*2cb40*/  IMAD.MOV.U32 R116, RZ, RZ, R14 ;  /* 0x000000ffff747224 */ /* 0x000fe200078e000e */
[----:B------:R-:W-:Y:S06]  /*2cb50*/  BRA `(.L_x_2008) ;  /* 0xfffffd8800087947 */ /* 0x000fec000383ffff */
.L_x_1632:
[----:B0-----:R0:W1:Y:S02]  /*2cb60*/  SYNCS.PHASECHK.TRANS64.TRYWAIT P5, [R86+URZ+0x30890], R87 ;  /* 0x03089057560075a7 */ /* 0x00106400080a017f */
[----:B-1----:R-:W-:Y:S05]  /*2cb70*/  @!P5 NANOSLEEP.SYNCS 0x989680 ;  /* 0x009896800000d95d */ /* 0x002fea0003900000 */
[----:B------:R-:W1:Y:S02]  /*2cb80*/  @!P5 SYNCS.PHASECHK.TRANS64 P5, [R86+URZ+0x30890], R87 ;  /* 0x030890575600d5a7 */ /* 0x000e6400080a007f */
[----:B-1----:R-:W-:Y:S05]  /*2cb90*/  @!P5 BRA `(.L_x_1632) ;  /* 0xfffffffc00f0d947 */ /* 0x002fea000383ffff */
[----:B------:R-:W-:Y:S05]  /*2cba0*/  BRA `(.L_x_2009) ;  /* 0xfffffda400ec7947 */ /* 0x000fea000383ffff */
.L_x_1633:
        /* <DEDUP_REMOVED lines=8> */
.L_x_2011:
[----:B------:R-:W-:Y:S05]  /*2cc30*/  BSYNC B1 ;  /* 0x0000000000017941 */ /* 0x000fea0003800000 */
.L_x_2010:
[----:B------:R-:W-:Y:S01]  /*2cc40*/  MOV R13, R116 ;  /* 0x00000074000d7202 */ /* 0x000fe20000000f00 */
[----:B------:R-:W-:Y:S02]  /*2cc50*/  IMAD.MOV.U32 R12, RZ, RZ, RZ ;  /* 0x000000ffff0c7224 */ /* 0x000fe400078e00ff */
[----:B------:R-:W-:Y:S02]  /*2cc60*/  IMAD.MOV.U32 R11, RZ, RZ, 0x1c1f ;  /* 0x00001c1fff0b7424 */ /* 0x000fe400078e00ff */
[----:B------:R-:W-:Y:S02]  /*2cc70*/  IMAD.MOV.U32 R15, RZ, RZ, -0x1 ;  /* 0xffffffffff0f7424 */ /* 0x000fe400078e00ff */
[----:B------:R-:W-:-:S07]  /*2cc80*/  IMAD.MOV.U32 R115, RZ, RZ, R14 ;  /* 0x000000ffff737224 */ /* 0x000fce00078e000e */
[----:B------:R-:W-:Y:S05]  /*2cc90*/  WARPSYNC.COLLECTIVE R15, `(.L_x_2012) ;  /* 0x000000000f087348 */ /* 0x000fea0003c00000 */
[----:B------:R0:W1:Y:S02]  /*2cca0*/  SHFL.IDX P6, R14, R13, R12, R11 ;  /* 0x0000000c0d0e7389 */ /* 0x00006400000c000b */
[----:B01----:R-:W-:Y:S01]  /*2ccb0*/  ENDCOLLECTIVE ;  /* 0x000000000000791b */ /* 0x003fe20003800000 */
.L_x_2012:
[----:B------:R-:W-:Y:S01]  /*2ccc0*/  IMAD.MOV.U32 R11, RZ, RZ, R14 ;  /* 0x000000ffff0b7224 */ /* 0x000fe200078e000e */
[----:B------:R-:W-:Y:S06]  /*2ccd0*/  BRA `(.L_x_2013) ;  /* 0xfffffda400bc7947 */ /* 0x000fec000383ffff */
.L_x_1646:
[----:B------:R-:W-:Y:S01]  /*2cce0*/  BSSY B1, `(.L_x_2014) ;  /* 0x0000008000017945 */ /* 0x000fe20003800000 */
[----:B---34-:R-:W-:Y:S02]  /*2ccf0*/  IMAD.MOV.U32 R13, RZ, RZ, R113 ;  /* 0x000000ffff0d7224 */ /* 0x018fe400078e0071 */
[----:B------:R-:W-:Y:S02]  /*2cd00*/  IMAD.MOV.U32 R12, RZ, RZ, 0x1 ;  /* 0x00000001ff0c7424 */ /* 0x000fe400078e00ff */
[----:B------:R-:W-:Y:S02]  /*2cd10*/  IMAD.MOV.U32 R11, RZ, RZ, 0x1c1f ;  /* 0x00001c1fff0b7424 */ /* 0x000fe400078e00ff */
[----:B------:R-:W-:-:S07]  /*2cd20*/  IMAD.MOV.U32 R15, RZ, RZ, -0x1 ;  /* 0xffffffffff0f7424 */ /* 0x000fce00078e00ff */
[----:B012---:R-:W-:Y:S05]  /*2cd30*/  WARPSYNC.COLLECTIVE R15, `(.L_x_2015) ;  /* 0x000000000f087348 */ /* 0x007fea0003c00000 */
[----:B------:R3:W4:Y:S02]  /*2cd40*/  SHFL.IDX P6, R14, R13, R12, R11 ;  /* 0x0000000c0d0e7389 */ /* 0x00072400000c000b */
[----:B01234-:R-:W-:Y:S01]  /*2cd50*/  ENDCOLLECTIVE ;  /* 0x000000000000791b */ /* 0x01ffe20003800000 */
.L_x_2015:
[----:B------:R-:W-:Y:S05]  /*2cd60*/  BSYNC B1 ;  /* 0x0000000000017941 */ /* 0x000fea0003800000 */
.L_x_2014:
[----:B------:R-:W-:Y:S01]  /*2cd70*/  IMAD.MOV.U32 R13, RZ, RZ, R116 ;  /* 0x000000ffff0d7224 */ /* 0x000fe200078e0074 */
[----:B------:R-:W-:Y:S01]  /*2cd80*/  MOV R113, R14 ;  /* 0x0000000e00717202 */ /* 0x000fe20000000f00 */
[----:B------:R-:W-:Y:S02]  /*2cd90*/  IMAD.MOV.U32 R12, RZ, RZ, 0x1 ;  /* 0x00000001ff0c7424 */ /* 0x000fe400078e00ff */
[----:B------:R-:W-:Y:S02]  /*2cda0*/  IMAD.MOV.U32 R11, RZ, RZ, 0x1c1f ;  /* 0x00001c1fff0b7424 */ /* 0x000fe400078e00ff */
[----:B------:R-:W-:-:S07]  /*2cdb0*/  IMAD.MOV.U32 R15, RZ, RZ, -0x1 ;  /* 0xffffffffff0f7424 */ /* 0x000fce00078e00ff */
[----:B------:R-:W-:Y:S05]  /*2cdc0*/  WARPSYNC.COLLECTIVE R15, `(.L_x_2016) ;  /* 0x000000000f087348 */ /* 0x000fea0003c00000 */
[----:B------:R0:W1:Y:S02]  /*2cdd0*/  SHFL.IDX P6, R14, R13, R12, R11 ;  /* 0x0000000c0d0e7389 */ /* 0x00006400000c000b */
[----:B01----:R-:W-:Y:S01]  /*2cde0*/  ENDCOLLECTIVE ;  /* 0x000000000000791b */ /* 0x003fe20003800000 */
.L_x_2016:
[----:B------:R-:W-:Y:S01]  /*2cdf0*/  IMAD.MOV.U32 R116, RZ, RZ, R14 ;  /* 0x000000ffff747224 */ /* 0x000fe200078e000e */
[----:B------:R-:W-:Y:S06]  /*2ce00*/  BRA `(.L_x_2017) ;  /* 0xfffffdbc00507947 */ /* 0x000fec000383ffff */
.L_x_1659:
[----:B0-----:R0:W1:Y:S02]  /*2ce10*/  SYNCS.PHASECHK.TRANS64.TRYWAIT P3, [R86+URZ+0x30890], R87 ;  /* 0x03089057560075a7 */ /* 0x001064000806017f */
[----:B-1----:R-:W-:Y:S05]  /*2ce20*/  @!P3 NANOSLEEP.SYNCS 0x989680 ;  /* 0x009896800000b95d */ /* 0x002fea0003900000 */
[----:B------:R-:W1:Y:S02]  /*2ce30*/  @!P3 SYNCS.PHASECHK.TRANS64 P3, [R86+URZ+0x30890], R87 ;  /* 0x030890575600b5a7 */ /* 0x000e64000806007f */
[----:B-1----:R-:W-:Y:S05]  /*2ce40*/  @!P3 BRA `(.L_x_1659) ;  /* 0xfffffffc00f0b947 */ /* 0x002fea000383ffff */
[----:B------:R-:W-:Y:S05]  /*2ce50*/  BRA `(.L_x_2018) ;  /* 0xfffffdd400187947 */ /* 0x000fea000383ffff */
.L_x_1660:
[----:B------:R-:W-:Y:S01]  /*2ce60*/  BSSY B1, `(.L_x_2019) ;  /* 0x0000008000017945 */ /* 0x000fe20003800000 */
[----:B------:R-:W-:Y:S01]  /*2ce70*/  IMAD.MOV.U32 R13, RZ, RZ, R37 ;  /* 0x000000ffff0d7224 */ /* 0x000fe200078e0025 */
[----:B------:R-:W-:Y:S01]  /*2ce80*/  MOV R15, 0xffffffff ;  /* 0xffffffff000f7802 */ /* 0x000fe20000000f00 */
[----:B------:R-:W-:Y:S02]  /*2ce90*/  IMAD.MOV.U32 R12, RZ, RZ, RZ ;  /* 0x000000ffff0c7224 */ /* 0x000fe400078e00ff */
[----:B------:R-:W-:-:S07]  /*2cea0*/  IMAD.MOV.U32 R11, RZ, RZ, 0x1c1f ;  /* 0x00001c1fff0b7424 */ /* 0x000fce00078e00ff */
[----:B0-----:R-:W-:Y:S05]  /*2ceb0*/  WARPSYNC.COLLECTIVE R15, `(.L_x_2020) ;  /* 0x000000000f087348 */ /* 0x001fea0003c00000 */
[----:B------:R1:W2:Y:S02]  /*2cec0*/  SHFL.IDX P6, R14, R13, R12, R11 ;  /* 0x0000000c0d0e7389 */ /* 0x0002a400000c000b */
[----:B012---:R-:W-:Y:S01]  /*2ced0*/  ENDCOLLECTIVE ;  /* 0x000000000000791b */ /* 0x007fe20003800000 */
.L_x_2020:
[----:B------:R-:W-:Y:S05]  /*2cee0*/  BSYNC B1 ;  /* 0x0000000000017941 */ /* 0x000fea0003800000 */
.L_x_2019:
[----:B------:R-:W-:Y:S02]  /*2cef0*/  IMAD.MOV.U32 R13, RZ, RZ, R34 ;  /* 0x000000ffff0d7224 */ /* 0x000fe400078e0022 */
[----:B------:R-:W-:Y:S02]  /*2cf00*/  IMAD.MOV.U32 R12, RZ, RZ, RZ ;  /* 0x000000ffff0c7224 */ /* 0x000fe400078e00ff */
[----:B------:R-:W-:Y:S02]  /*2cf10*/  IMAD.MOV.U32 R11, RZ, RZ, 0x1c1f ;  /* 0x00001c1fff0b7424 */ /* 0x000fe400078e00ff */
[----:B------:R-:W-:Y:S02]  /*2cf20*/  IMAD.MOV.U32 R15, RZ, RZ, -0x1 ;  /* 0xffffffffff0f7424 */ /* 0x000fe400078e00ff */
[----:B------:R-:W-:-:S07]  /*2cf30*/  IMAD.MOV.U32 R35, RZ, RZ, R14 ;  /* 0x000000ffff237224 */ /* 0x000fce00078e000e */
[----:B------:R-:W-:Y:S05]  /*2cf40*/  WARPSYNC.COLLECTIVE R15, `(.L_x_2021) ;  /* 0x000000000f087348 */ /* 0x000fea0003c00000 */
[----:B------:R0:W1:Y:S02]  /*2cf50*/  SHFL.IDX P6, R14, R13, R12, R11 ;  /* 0x0000000c0d0e7389 */ /* 0x00006400000c000b */
[----:B01----:R-:W-:Y:S01]  /*2cf60*/  ENDCOLLECTIVE ;  /* 0x000000000000791b */ /* 0x003fe20003800000 */
.L_x_2021:
[----:B------:R-:W-:Y:S01]  /*2cf70*/  IMAD.MOV.U32 R36, RZ, RZ, R14 ;  /* 0x000000ffff247224 */ /* 0x000fe200078e000e */
[----:B------:R-:W-:Y:S06]  /*2cf80*/  BRA `(.L_x_2022) ;  /* 0xfffffdd400347947 */ /* 0x000fec000383ffff */
.L_x_1663:
        /* <DEDUP_REMOVED lines=8> */
.L_x_2024:
[----:B------:R-:W-:Y:S05]  /*2d010*/  BSYNC B1 ;  /* 0x0000000000017941 */ /* 0x000fea0003800000 */
.L_x_2023:
[----:B------:R-:W-:Y:S02]  /*2d020*/  IMAD.MOV.U32 R13, RZ, RZ, R34 ;  /* 0x000000ffff0d7224 */ /* 0x000fe400078e0022 */
[----:B------:R-:W-:Y:S02]  /*2d030*/  IMAD.MOV.U32 R12, RZ, RZ, 0x1 ;  /* 0x00000001ff0c7424 */ /* 0x000fe400078e00ff */
[----:B------:R-:W-:Y:S02]  /*2d040*/  IMAD.MOV.U32 R11, RZ, RZ, 0x1c1f ;  /* 0x00001c1fff0b7424 */ /* 0x000fe400078e00ff */
[----:B------:R-:W-:Y:S02]  /*2d050*/  IMAD.MOV.U32 R15, RZ, RZ, -0x1 ;  /* 0xffffffffff0f7424 */ /* 0x000fe400078e00ff */
[----:B------:R-:W-:-:S07]  /*2d060*/  IMAD.MOV.U32 R35, RZ, RZ, R14 ;  /* 0x000000ffff237224 */ /* 0x000fce00078e000e */
[----:B------:R-:W-:Y:S05]  /*2d070*/  WARPSYNC.COLLECTIVE R15, `(.L_x_2025) ;  /* 0x000000000f087348 */ /* 0x000fea0003c00000 */
[----:B------:R0:W1:Y:S02]  /*2d080*/  SHFL.IDX P6, R14, R13, R12, R11 ;  /* 0x0000000c0d0e7389 */ /* 0x00006400000c000b */
[----:B01----:R-:W-:Y:S01]  /*2d090*/  ENDCOLLECTIVE ;  /* 0x000000000000791b */ /* 0x003fe20003800000 */
.L_x_2025:
[----:B------:R-:W-:Y:S01]  /*2d0a0*/  IMAD.MOV.U32 R34, RZ, RZ, R14 ;  /* 0x000000ffff227224 */ /* 0x000fe200078e000e */
[----:B------:R-:W-:Y:S06]  /*2d0b0*/  BRA `(.L_x_2026) ;  /* 0xfffffdd400907947 */ /* 0x000fec000383ffff */
.L_x_1667:
[----:B------:R0:W0:Y:S02]  /*2d0c0*/  SYNCS.PHASECHK.TRANS64.TRYWAIT P2, [R86+URZ+0x308b0], R87 ;  /* 0x0308b057560075a7 */ /* 0x000024000804017f */
[----:B0-----:R-:W-:Y:S05]  /*2d0d0*/  @!P2 NANOSLEEP.SYNCS 0x989680 ;  /* 0x009896800000a95d */ /* 0x001fea0003900000 */
[----:B------:R-:W0:Y:S02]  /*2d0e0*/  @!P2 SYNCS.PHASECHK.TRANS64 P2, [R86+URZ+0x308b0], R87 ;  /* 0x0308b0575600a5a7 */ /* 0x000e24000804007f */
[----:B0-----:R-:W-:Y:S05]  /*2d0f0*/  @!P2 BRA `(.L_x_1667) ;  /* 0xfffffffc00f0a947 */ /* 0x001fea000383ffff */
[----:B------:R-:W-:Y:S05]  /*2d100*/  BRA `(.L_x_2027) ;  /* 0xfffffdd800687947 */ /* 0x000fea000383ffff */
.L_x_1695:
        /* <DEDUP_REMOVED lines=8> */
.L_x_2029:
[----:B------:R-:W-:Y:S05]  /*2d190*/  BSYNC B1 ;  /* 0x0000000000017941 */ /* 0x000fea0003800000 */
.L_x_2028:
        /* <DEDUP_REMOVED lines=8> */
.L_x_2030:
[----:B------:R-:W-:Y:S01]  /*2d220*/  MOV R13, R0 ;  /* 0x00000000000d7202 */ /* 0x000fe20000000f00 */
[----:B------:R-:W-:-:S07]  /*2d230*/  IMAD.MOV.U32 R6, RZ, RZ, R14 ;  /* 0x000000ffff067224 */ /* 0x000fce00078e000e */
[----:B------:R-:W-:Y:S05]  /*2d240*/  WARPSYNC.COLLECTIVE R15, `(.L_x_2031) ;  /* 0x000000000f087348 */ /* 0x000fea0003c00000 */
[----:B------:R0:W1:Y:S02]  /*2d250*/  SHFL.IDX P6, R14, R13, R12, R11 ;  /* 0x0000000c0d0e7389 */ /* 0x00006400000c000b */
[----:B01----:R-:W-:Y:S01]  /*2d260*/  ENDCOLLECTIVE ;  /* 0x000000000000791b */ /* 0x003fe20003800000 */
.L_x_2031:
[----:B------:R-:W-:Y:S02]  /*2d270*/  IMAD.MOV.U32 R13, RZ, RZ, R65 ;  /* 0x000000ffff0d7224 */ /* 0x000fe400078e0041 */
[----:B------:R-:W-:-:S07]  /*2d280*/  IMAD.MOV.U32 R9, RZ, RZ, R14 ;  /* 0x000000ffff097224 */ /* 0x000fce00078e000e */
[----:B------:R-:W-:Y:S05]  /*2d290*/  WARPSYNC.COLLECTIVE R15, `(.L_x_2032) ;  /* 0x000000000f087348 */ /* 0x000fea0003c00000 */
[----:B------:R0:W1:Y:S02]  /*2d2a0*/  SHFL.IDX P6, R14, R13, R12, R11 ;  /* 0x0000000c0d0e7389 */ /* 0x00006400000c000b */
[----:B01----:R-:W-:Y:S01]  /*2d2b0*/  ENDCOLLECTIVE ;  /* 0x000000000000791b */ /* 0x003fe20003800000 */
.L_x_2032:
[----:B------:R-:W-:Y:S01]  /*2d2c0*/  IMAD.MOV.U32 R8, RZ, RZ, R14 ;  /* 0x000000ffff087224 */ /* 0x000fe200078e000e */
[----:B------:R-:W-:Y:S06]  /*2d2d0*/  BRA `(.L_x_2033) ;  /* 0xfffffdf0004c7947 */ /* 0x000fec000383ffff */
.L_x_1698:
[----:B------:R-:W-:Y:S01]  /*2d2e0*/  BSSY B1, `(.L_x_2034) ;  /* 0x0000008000017945 */ /* 0x000fe20003800000 */
[----:B------:R-:W-:Y:S02]  /*2d2f0*/  IMAD.MOV.U32 R13, RZ, RZ, R62 ;  /* 0x000000ffff0d7224 */ /* 0x000fe400078e003e */
[----:B------:R-:W-:Y:S02]  /*2d300*/  IMAD.MOV.U32 R12, RZ, RZ, 0x1 ;  /* 0x00000001ff0c7424 */ /* 0x000fe400078e00ff */
[----:B------:R-:W-:Y:S02]  /*2d310*/  IMAD.MOV.U32 R11, RZ, RZ, 0x1c1f ;  /* 0x00001c1fff0b7424 */ /* 0x000fe400078e00ff */
[----:B------:R-:W-:-:S07]  /*2d320*/  IMAD.MOV.U32 R15, RZ, RZ, -0x1 ;  /* 0xffffffffff0f7424 */ /* 0x000fce00078e00ff */
[----:B0--34-:R-:W-:Y:S05]  /*2d330*/  WARPSYNC.COLLECTIVE R15, `(.L_x_2035) ;  /* 0x000000000f087348 */ /* 0x019fea0003c00000 */
[----:B------:R1:W2:Y:S02]  /*2d340*/  SHFL.IDX P6, R14, R13, R12, R11 ;  /* 0x0000000c0d0e7389 */ /* 0x0002a400000c000b */
[----:B01234-:R-:W-:Y:S01]  /*2d350*/  ENDCOLLECTIVE ;  /* 0x000000000000791b */ /* 0x01ffe20003800000 */
.L_x_2035:
[----:B------:R-:W-:Y:S05]  /*2d360*/  BSYNC B1 ;  /* 0x0000000000017941 */ /* 0x000fea0003800000 */
.L_x_2034:
[----:B------:R-:W-:Y:S01]  /*2d370*/  MOV R13, R63 ;  /* 0x0000003f000d7202 */ /* 0x000fe20000000f00 */
[----:B------:R-:W-:Y:S02]  /*2d380*/  IMAD.MOV.U32 R12, RZ, RZ, 0x1 ;  /* 0x00000001ff0c7424 */ /* 0x000fe400078e00ff */
[----:B------:R-:W-:Y:S02]  /*2d390*/  IMAD.MOV.U32 R11, RZ, RZ, 0x1c1f ;  /* 0x00001c1fff0b7424 */ /* 0x000fe400078e00ff */
[----:B------:R-:W-:Y:S02]  /*2d3a0*/  IMAD.MOV.U32 R15, RZ, RZ, -0x1 ;  /* 0xffffffffff0f7424 */ /* 0x000fe400078e00ff */
[----:B------:R-:W-:-:S07]  /*2d3b0*/  IMAD.MOV.U32 R62, RZ, RZ, R14 ;  /* 0x000000ffff3e7224 */ /* 0x000fce00078e000e */
[----:B------:R-:W-:Y:S05]  /*2d3c0*/  WARPSYNC.COLLECTIVE R15, `(.L_x_2036) ;  /* 0x000000000f087348 */ /* 0x000fea0003c00000 */
[----:B------:R0:W1:Y:S02]  /*2d3d0*/  SHFL.IDX P6, R14, R13, R12, R11 ;  /* 0x0000000c0d0e7389 */ /* 0x00006400000c000b */
[----:B01----:R-:W-:Y:S01]  /*2d3e0*/  ENDCOLLECTIVE ;  /* 0x000000000000791b */ /* 0x003fe20003800000 */
.L_x_2036:
[----:B------:R-:W-:Y:S02]  /*2d3f0*/  IMAD.MOV.U32 R13, RZ, RZ, R0 ;  /* 0x000000ffff0d7224 */ /* 0x000fe400078e0000 */
[----:B------:R-:W-:-:S07]  /*2d400*/  IMAD.MOV.U32 R63, RZ, RZ, R14 ;  /* 0x000000ffff3f7224 */ /* 0x000fce00078e000e */
[----:B------:R-:W-:Y:S05]  /*2d410*/  WARPSYNC.COLLECTIVE R15, `(.L_x_2037) ;  /* 0x000000000f087348 */ /* 0x000fea0003c00000 */
[----:B------:R0:W1:Y:S02]  /*2d420*/  SHFL.IDX P6, R14, R13, R12, R11 ;  /* 0x0000000c0d0e7389 */ /* 0x00006400000c000b */
[----:B01----:R-:W-:Y:S01]  /*2d430*/  ENDCOLLECTIVE ;  /* 0x000000000000791b */ /* 0x003fe20003800000 */
.L_x_2037:
[----:B------:R-:W-:Y:S02]  /*2d440*/  IMAD.MOV.U32 R13, RZ, RZ, R65 ;  /* 0x000000ffff0d7224 */ /* 0x000fe400078e0041 */
[----:B------:R-:W-:-:S07]  /*2d450*/  IMAD.MOV.U32 R0, RZ, RZ, R14 ;  /* 0x000000ffff007224 */ /* 0x000fce00078e000e */
[----:B------:R-:W-:Y:S05]  /*2d460*/  WARPSYNC.COLLECTIVE R15, `(.L_x_2038) ;  /* 0x000000000f087348 */ /* 0x000fea0003c00000 */
[----:B------:R0:W1:Y:S02]  /*2d470*/  SHFL.IDX P6, R14, R13, R12, R11 ;  /* 0x0000000c0d0e7389 */ /* 0x00006400000c000b */
[----:B01----:R-:W-:Y:S01]  /*2d480*/  ENDCOLLECTIVE ;  /* 0x000000000000791b */ /* 0x003fe20003800000 */
.L_x_2038:
[----:B------:R-:W-:Y:S01]  /*2d490*/  IMAD.MOV.U32 R65, RZ, RZ, R14 ;  /* 0x000000ffff417224 */ /* 0x000fe200078e000e */
[----:B------:R-:W-:Y:S06]  /*2d4a0*/  BRA `(.L_x_2039) ;  /* 0xfffffdf400f47947 */ /* 0x000fec000383ffff */
.L_x_1702:
[----:B0-----:R0:W1:Y:S02]  /*2d4b0*/  SYNCS.PHASECHK.TRANS64.TRYWAIT P0, [R17+URZ+0x30800], R4 ;  /* 0x03080004110075a7 */ /* 0x001064000800017f */
[----:B-1----:R-:W-:Y:S05]  /*2d4c0*/  @!P0 NANOSLEEP.SYNCS 0x989680 ;  /* 0x009896800000895d */ /* 0x002fea0003900000 */
[----:B------:R-:W1:Y:S02]  /*2d4d0*/  @!P0 SYNCS.PHASECHK.TRANS64 P0, [R17+URZ+0x30800], R4 ;  /* 0x03080004110085a7 */ /* 0x000e64000800007f */
[----:B-1----:R-:W-:Y:S05]  /*2d4e0*/  @!P0 BRA `(.L_x_1702) ;  /* 0xfffffffc00f08947 */ /* 0x002fea000383ffff */
[----:B------:R-:W-:Y:S05]  /*2d4f0*/  BRA `(.L_x_2040) ;  /* 0xfffffe0000387947 */ /* 0x000fea000383ffff */
.L_x_1726:
[----:B------:R-:W-:Y:S01]  /*2d500*/  BSSY B1, `(.L_x_2041) ;  /* 0x0000008000017945 */ /* 0x000fe20003800000 */
[----:B------:R-:W-:Y:S01]  /*2d510*/  MOV R13, R21 ;  /* 0x00000015000d7202 */ /* 0x000fe20000000f00 */
[----:B------:R-:W-:Y:S02]  /*2d520*/  IMAD.MOV.U32 R12, RZ, RZ, RZ ;  /* 0x000000ffff0c7224 */ /* 0x000fe400078e00ff */
[----:B------:R-:W-:Y:S02]  /*2d530*/  IMAD.MOV.U32 R11, RZ, RZ, 0x1c1f ;  /* 0x00001c1fff0b7424 */ /* 0x000fe400078e00ff */
[----:B------:R-:W-:-:S07]  /*2d540*/  IMAD.MOV.U32 R15, RZ, RZ, -0x1 ;  /* 0xffffffffff0f7424 */ /* 0x000fce00078e00ff */
[----:B------:R-:W-:Y:S05]  /*2d550*/  WARPSYNC.COLLECTIVE R15, `(.L_x_2042) ;  /* 0x000000000f087348 */ /* 0x000fea0003c00000 */
[----:B------:R0:W1:Y:S02]  /*2d560*/  SHFL.IDX P6, R14, R13, R12, R11 ;  /* 0x0000000c0d0e7389 */ /* 0x00006400000c000b */
[----:B01----:R-:W-:Y:S01]  /*2d570*/  ENDCOLLECTIVE ;  /* 0x000000000000791b */ /* 0x003fe20003800000 */
.L_x_2042:
[----:B------:R-:W-:Y:S05]  /*2d580*/  BSYNC B1 ;  /* 0x0000000000017941 */ /* 0x000fea0003800000 */
.L_x_2041:
        /* <DEDUP_REMOVED lines=8> */
.L_x_2043:
[----:B------:R-:W-:Y:S01]  /*2d610*/  IMAD.MOV.U32 R13, RZ, RZ, R61 ;  /* 0x000000ffff0d7224 */ /* 0x000fe200078e003d */
[----:B------:R-:W-:-:S07]  /*2d620*/  MOV R4, R14 ;  /* 0x0000000e00047202 */ /* 0x000fce0000000f00 */
[----:B------:R-:W-:Y:S05]  /*2d630*/  WARPSYNC.COLLECTIVE R15, `(.L_x_2044) ;  /* 0x000000000f087348 */ /* 0x000fea0003c00000 */
[----:B------:R0:W1:Y:S02]  /*2d640*/  SHFL.IDX P6, R14, R13, R12, R11 ;  /* 0x0000000c0d0e7389 */ /* 0x00006400000c000b */
[----:B01----:R-:W-:Y:S01]  /*2d650*/  ENDCOLLECTIVE ;  /* 0x000000000000791b */ /* 0x003fe20003800000 */
.L_x_2044:
[----:B------:R-:W-:Y:S02]  /*2d660*/  IMAD.MOV.U32 R13, RZ, RZ, R3 ;  /* 0x000000ffff0d7224 */ /* 0x000fe400078e0003 */
[----:B------:R-:W-:-:S07]  /*2d670*/  IMAD.MOV.U32 R7, RZ, RZ, R14 ;  /* 0x000000ffff077224 */ /* 0x000fce00078e000e */
[----:B------:R-:W-:Y:S05]  /*2d680*/  WARPSYNC.COLLECTIVE R15, `(.L_x_2045) ;  /* 0x000000000f087348 */ /* 0x000fea0003c00000 */
[----:B------:R0:W1:Y:S02]  /*2d690*/  SHFL.IDX P6, R14, R13, R12, R11 ;  /* 0x0000000c0d0e7389 */ /* 0x00006400000c000b */
[----:B01----:R-:W-:Y:S01]  /*2d6a0*/  ENDCOLLECTIVE ;  /* 0x000000000000791b */ /* 0x003fe20003800000 */
.L_x_2045:
[----:B------:R-:W-:Y:S01]  /*2d6b0*/  IMAD.MOV.U32 R8, RZ, RZ, R14 ;  /* 0x000000ffff087224 */ /* 0x000fe200078e000e */
[----:B------:R-:W-:Y:S06]  /*2d6c0*/  BRA `(.L_x_2046) ;  /* 0xfffffe2400147947 */ /* 0x000fec000383ffff */
.L_x_1729:
[----:B------:R-:W-:Y:S01]  /*2d6d0*/  BSSY B1, `(.L_x_2047) ;  /* 0x0000008000017945 */ /* 0x000fe20003800000 */
[----:B------:R-:W-:Y:S02]  /*2d6e0*/  IMAD.MOV.U32 R13, RZ, RZ, R21 ;  /* 0x000000ffff0d7224 */ /* 0x000fe400078e0015 */
[----:B------:R-:W-:Y:S02]  /*2d6f0*/  IMAD.MOV.U32 R12, RZ, RZ, 0x1 ;  /* 0x00000001ff0c7424 */ /* 0x000fe400078e00ff */
[----:B------:R-:W-:Y:S02]  /*2d700*/  IMAD.MOV.U32 R11, RZ, RZ, 0x1c1f ;  /* 0x00001c1fff0b7424 */ /* 0x000fe400078e00ff */
[----:B------:R-:W-:-:S07]  /*2d710*/  IMAD.MOV.U32 R15, RZ, RZ, -0x1 ;  /* 0xffffffffff0f7424 */ /* 0x000fce00078e00ff */
[----:B0---4-:R-:W-:Y:S05]  /*2d720*/  WARPSYNC.COLLECTIVE R15, `(.L_x_2048) ;  /* 0x000000000f087348 */ /* 0x011fea0003c00000 */
[----:B------:R1:W2:Y:S02]  /*2d730*/  SHFL.IDX P6, R14, R13, R12, R11 ;  /* 0x0000000c0d0e7389 */ /* 0x0002a400000c000b */
[----:B012-4-:R-:W-:Y:S01]  /*2d740*/  ENDCOLLECTIVE ;  /* 0x000000000000791b */ /* 0x017fe20003800000 */
.L_x_2048:
[----:B------:R-:W-:Y:S05]  /*2d750*/  BSYNC B1 ;  /* 0x0000000000017941 */ /* 0x000fea0003800000 */
.L_x_2047:
        /* <DEDUP_REMOVED lines=8> */
.L_x_2049:
[----:B------:R-:W-:Y:S02]  /*2d7e0*/  IMAD.MOV.U32 R13, RZ, RZ, R61 ;  /* 0x000000ffff0d7224 */ /* 0x000fe400078e003d */
[----:B------:R-:W-:-:S07]  /*2d7f0*/  IMAD.MOV.U32 R20, RZ, RZ, R14 ;  /* 0x000000ffff147224 */ /* 0x000fce00078e000e */
[----:B------:R-:W-:Y:S05]  /*2d800*/  WARPSYNC.COLLECTIVE R15, `(.L_x_2050) ;  /* 0x000000000f087348 */ /* 0x000fea0003c00000 */
[----:B------:R0:W1:Y:S02]  /*2d810*/  SHFL.IDX P6, R14, R13, R12, R11 ;  /* 0x0000000c0d0e7389 */ /* 0x00006400000c000b */
[----:B01----:R-:W-:Y:S01]  /*2d820*/  ENDCOLLECTIVE ;  /* 0x000000000000791b */ /* 0x003fe20003800000 */
.L_x_2050:
[----:B------:R-:W-:Y:S02]  /*2d830*/  IMAD.MOV.U32 R13, RZ, RZ, R3 ;  /* 0x000000ffff0d7224 */ /* 0x000fe400078e0003 */
[----:B------:R-:W-:-:S07]  /*2d840*/  IMAD.MOV.U32 R61, RZ, RZ, R14 ;  /* 0x000000ffff3d7224 */ /* 0x000fce00078e000e */
[----:B------:R-:W-:Y:S05]  /*2d850*/  WARPSYNC.COLLECTIVE R15, `(.L_x_2051) ;  /* 0x000000000f087348 */ /* 0x000fea0003c00000 */
[----:B------:R0:W1:Y:S02]  /*2d860*/  SHFL.IDX P6, R14, R13, R12, R11 ;  /* 0x0000000c0d0e7389 */ /* 0x00006400000c000b */
[----:B01----:R-:W-:Y:S01]  /*2d870*/  ENDCOLLECTIVE ;  /* 0x000000000000791b */ /* 0x003fe20003800000 */
.L_x_2051:
[----:B------:R-:W-:Y:S01]  /*2d880*/  MOV R62, R14 ;  /* 0x0000000e003e7202 */ /* 0x000fe20000000f00 */
[----:B------:R-:W-:Y:S06]  /*2d890*/  BRA `(.L_x_2052) ;  /* 0xfffffe2800347947 */ /* 0x000fec000383ffff */
.L_x_1733:
[----:B0-----:R0:W1:Y:S02]  /*2d8a0*/  SYNCS.PHASECHK.TRANS64.TRYWAIT P0, [R17+URZ+0x30800], R60 ;  /* 0x0308003c110075a7 */ /* 0x001064000800017f */
[----:B-1----:R-:W-:Y:S05]  /*2d8b0*/  @!P0 NANOSLEEP.SYNCS 0x989680 ;  /* 0x009896800000895d */ /* 0x002fea0003900000 */
[----:B------:R-:W1:Y:S02]  /*2d8c0*/  @!P0 SYNCS.PHASECHK.TRANS64 P0, [R17+URZ+0x30800], R60 ;  /* 0x0308003c110085a7 */ /* 0x000e64000800007f */
[----:B-1----:R-:W-:Y:S05]  /*2d8d0*/  @!P0 BRA `(.L_x_1733) ;  /* 0xfffffffc00f08947 */ /* 0x002fea000383ffff */
[----:B------:R-:W-:Y:S05]  /*2d8e0*/  BRA `(.L_x_2053) ;  /* 0xfffffe2c00bc7947 */ /* 0x000fea000383ffff */
.L_x_1747:
[----:B-1----:R1:W2:Y:S02]  /*2d8f0*/  SYNCS.PHASECHK.TRANS64.TRYWAIT P1, [R3+URZ+0x30830], R0 ;  /* 0x03083000030075a7 */ /* 0x0022a4000802017f */
[----:B--2---:R-:W-:Y:S05]  /*2d900*/  @!P1 NANOSLEEP.SYNCS 0x989680 ;  /* 0x009896800000995d */ /* 0x004fea0003900000 */
[----:B------:R-:W2:Y:S02]  /*2d910*/  @!P1 SYNCS.PHASECHK.TRANS64 P1, [R3+URZ+0x30830], R0 ;  /* 0x03083000030095a7 */ /* 0x000ea4000802007f */
[----:B--2---:R-:W-:Y:S05]  /*2d920*/  @!P1 BRA `(.L_x_1747) ;  /* 0xfffffffc00f09947 */ /* 0x004fea000383ffff */
[----:B------:R-:W-:Y:S05]  /*2d930*/  BRA `(.L_x_1746) ;  /* 0xfffffe5800287947 */ /* 0x000fea000383ffff */
.L_x_1768:
[----:B-1----:R1:W2:Y:S02]  /*2d940*/  SYNCS.PHASECHK.TRANS64.TRYWAIT P1, [R0+URZ+0x30830], R9 ;  /* 0x03083009000075a7 */ /* 0x0022a4000802017f */
[----:B--2---:R-:W-:Y:S05]  /*2d950*/  @!P1 NANOSLEEP.SYNCS 0x989680 ;  /* 0x009896800000995d */ /* 0x004fea0003900000 */
[----:B------:R-:W2:Y:S02]  /*2d960*/  @!P1 SYNCS.PHASECHK.TRANS64 P1, [R0+URZ+0x30830], R9 ;  /* 0x03083009000095a7 */ /* 0x000ea4000802007f */
[----:B--2---:R-:W-:Y:S05]  /*2d970*/  @!P1 BRA `(.L_x_1768) ;  /* 0xfffffffc00f09947 */ /* 0x004fea000383ffff */
[----:B------:R-:W-:Y:S05]  /*2d980*/  BRA `(.L_x_1767) ;  /* 0xfffffe88001c7947 */ /* 0x000fea000383ffff */
.L_x_1773:
[----:B-1----:R1:W2:Y:S02]  /*2d990*/  SYNCS.PHASECHK.TRANS64.TRYWAIT P1, [R20+URZ+0x30850], R2 ;  /* 0x03085002140075a7 */ /* 0x0022a4000802017f */
[----:B--2---:R-:W-:Y:S05]  /*2d9a0*/  @!P1 NANOSLEEP.SYNCS 0x989680 ;  /* 0x009896800000995d */ /* 0x004fea0003900000 */
[----:B------:R-:W2:Y:S02]  /*2d9b0*/  @!P1 SYNCS.PHASECHK.TRANS64 P1, [R20+URZ+0x30850], R2 ;  /* 0x03085002140095a7 */ /* 0x000ea4000802007f */
[----:B--2---:R-:W-:Y:S05]  /*2d9c0*/  @!P1 BRA `(.L_x_1773) ;  /* 0xfffffffc00f09947 */ /* 0x004fea000383ffff */
[----:B------:R-:W-:Y:S05]  /*2d9d0*/  BRA `(.L_x_1772) ;  /* 0xfffffe9400d47947 */ /* 0x000fea000383ffff */
.L_x_1795:
[----:B-1----:R1:W2:Y:S02]  /*2d9e0*/  SYNCS.PHASECHK.TRANS64.TRYWAIT P1, [R0+URZ+0x30830], R3 ;  /* 0x03083003000075a7 */ /* 0x0022a4000802017f */
[----:B--2---:R-:W-:Y:S05]  /*2d9f0*/  @!P1 NANOSLEEP.SYNCS 0x989680 ;  /* 0x009896800000995d */ /* 0x004fea0003900000 */
[----:B------:R-:W2:Y:S02]  /*2da00*/  @!P1 SYNCS.PHASECHK.TRANS64 P1, [R0+URZ+0x30830], R3 ;  /* 0x03083003000095a7 */ /* 0x000ea4000802007f */
[----:B--2---:R-:W-:Y:S05]  /*2da10*/  @!P1 BRA `(.L_x_1795) ;  /* 0xfffffffc00f09947 */ /* 0x004fea000383ffff */
[----:B------:R-:W-:Y:S05]  /*2da20*/  BRA `(.L_x_1794) ;  /* 0xfffffec0008c7947 */ /* 0x000fea000383ffff */
.L_x_1800:
[----:B-1----:R1:W2:Y:S02]  /*2da30*/  SYNCS.PHASECHK.TRANS64.TRYWAIT P1, [R11+URZ+0x30850], R2 ;  /* 0x030850020b0075a7 */ /* 0x0022a4000802017f */
[----:B--2---:R-:W-:Y:S05]  /*2da40*/  @!P1 NANOSLEEP.SYNCS 0x989680 ;  /* 0x009896800000995d */ /* 0x004fea0003900000 */
[----:B------:R-:W2:Y:S02]  /*2da50*/  @!P1 SYNCS.PHASECHK.TRANS64 P1, [R11+URZ+0x30850], R2 ;  /* 0x030850020b0095a7 */ /* 0x000ea4000802007f */
[----:B--2---:R-:W-:Y:S05]  /*2da60*/  @!P1 BRA `(.L_x_1800) ;  /* 0xfffffffc00f09947 */ /* 0x004fea000383ffff */
[----:B------:R-:W-:Y:S05]  /*2da70*/  BRA `(.L_x_1799) ;  /* 0xfffffed000447947 */ /* 0x000fea000383ffff */
.L_x_1810:
[----:B-1----:R1:W2:Y:S02]  /*2da80*/  SYNCS.PHASECHK.TRANS64.TRYWAIT P1, [R0+URZ+0x30830], R3 ;  /* 0x03083003000075a7 */ /* 0x0022a4000802017f */
[----:B--2---:R-:W-:Y:S05]  /*2da90*/  @!P1 NANOSLEEP.SYNCS 0x989680 ;  /* 0x009896800000995d */ /* 0x004fea0003900000 */
[----:B------:R-:W2:Y:S02]  /*2daa0*/  @!P1 SYNCS.PHASECHK.TRANS64 P1, [R0+URZ+0x30830], R3 ;  /* 0x03083003000095a7 */ /* 0x000ea4000802007f */
[----:B--2---:R-:W-:Y:S05]  /*2dab0*/  @!P1 BRA `(.L_x_1810) ;  /* 0xfffffffc00f09947 */ /* 0x004fea000383ffff */
[----:B------:R-:W-:Y:S05]  /*2dac0*/  BRA `(.L_x_1809) ;  /* 0xfffffee4004c7947 */ /* 0x000fea000383ffff */
.L_x_1815:
[----:B-1----:R1:W2:Y:S02]  /*2dad0*/  SYNCS.PHASECHK.TRANS64.TRYWAIT P1, [R11+URZ+0x30850], R2 ;  /* 0x030850020b0075a7 */ /* 0x0022a4000802017f */
[----:B--2---:R-:W-:Y:S05]  /*2dae0*/  @!P1 NANOSLEEP.SYNCS 0x989680 ;  /* 0x009896800000995d */ /* 0x004fea0003900000 */
[----:B------:R-:W2:Y:S02]  /*2daf0*/  @!P1 SYNCS.PHASECHK.TRANS64 P1, [R11+URZ+0x30850], R2 ;  /* 0x030850020b0095a7 */ /* 0x000ea4000802007f */
[----:B--2---:R-:W-:Y:S05]  /*2db00*/  @!P1 BRA `(.L_x_1815) ;  /* 0xfffffffc00f09947 */ /* 0x004fea000383ffff */
[----:B------:R-:W-:Y:S05]  /*2db10*/  BRA `(.L_x_1814) ;  /* 0xfffffef400047947 */ /* 0x000fea000383ffff */
.L_x_1831:
[----:B-1----:R1:W2:Y:S02]  /*2db20*/  SYNCS.PHASECHK.TRANS64.TRYWAIT P1, [R6+URZ+0x30850], R5 ;  /* 0x03085005060075a7 */ /* 0x0022a4000802017f */
[----:B--2---:R-:W-:Y:S05]  /*2db30*/  @!P1 NANOSLEEP.SYNCS 0x989680 ;  /* 0x009896800000995d */ /* 0x004fea0003900000 */
[----:B------:R-:W2:Y:S02]  /*2db40*/  @!P1 SYNCS.PHASECHK.TRANS64 P1, [R6+URZ+0x30850], R5 ;  /* 0x03085005060095a7 */ /* 0x000ea4000802007f */
[----:B--2---:R-:W-:Y:S05]  /*2db50*/  @!P1 BRA `(.L_x_1831) ;  /* 0xfffffffc00f09947 */ /* 0x004fea000383ffff */
[----:B------:R-:W-:Y:S05]  /*2db60*/  BRA `(.L_x_1830) ;  /* 0xffffff2000587947 */ /* 0x000fea000383ffff */
.L_x_1881:
[----:B0-----:R-:W0:Y:S01]  /*2db70*/  S2R R12, SR_TID.X ;  /* 0x00000000000c7919 */ /* 0x001e220000002100 */
[----:B------:R-:W-:Y:S01]  /*2db80*/  BSSY B1, `(.L_x_2054) ;  /* 0x000000a000017945 */ /* 0x000fe20003800000 */
[----:B------:R-:W-:Y:S02]  /*2db90*/  IMAD.MOV.U32 R11, RZ, RZ, 0x1f ;  /* 0x0000001fff0b7424 */ /* 0x000fe400078e00ff */
[----:B------:R-:W-:Y:S01]  /*2dba0*/  IMAD.MOV.U32 R15, RZ, RZ, -0x1 ;  /* 0xffffffffff0f7424 */ /* 0x000fe200078e00ff */
[----:B0-----:R-:W-:-:S04]  /*2dbb0*/  SHF.R.U32.HI R12, RZ, 0x5, R12 ;  /* 0x00000005ff0c7819 */ /* 0x001fc8000001160c */
[----:B------:R-:W-:-:S05]  /*2dbc0*/  LOP3.LUT R12, R12, 0x3, RZ, 0xc0, !PT ;  /* 0x000000030c0c7812 */ /* 0x000fca00078ec0ff */
[----:B------:R-:W-:Y:S02]  /*2dbd0*/  IMAD.MOV.U32 R13, RZ, RZ, R12 ;  /* 0x000000ffff0d7224 */ /* 0x000fe400078e000c */
[----:B------:R-:W-:-:S07]  /*2dbe0*/  IMAD.MOV.U32 R12, RZ, RZ, RZ ;  /* 0x000000ffff0c7224 */ /* 0x000fce00078e00ff */
[----:B------:R-:W-:Y:S05]  /*2dbf0*/  WARPSYNC.COLLECTIVE R15, `(.L_x_2055) ;  /* 0x000000000f087348 */ /* 0x000fea0003c00000 */
[----:B------:R0:W1:Y:S02]  /*2dc00*/  SHFL.IDX P6, R14, R13, R12, R11 ;  /* 0x0000000c0d0e7389 */ /* 0x00006400000c000b */
[----:B01----:R-:W-:Y:S01]  /*2dc10*/  ENDCOLLECTIVE ;  /* 0x000000000000791b */ /* 0x003fe20003800000 */
.L_x_2055:
[----:B------:R-:W-:Y:S05]  /*2dc20*/  BSYNC B1 ;  /* 0x0000000000017941 */ /* 0x000fea0003800000 */
.L_x_2054:
[----:B------:R-:W-:Y:S05]  /*2dc30*/  BRA `(.L_x_2056) ;  /* 0xffffff8400fc7947 */ /* 0x000fea000383ffff */
.L_x_1883:
[----:B------:R-:W-:Y:S01]  /*2dc40*/  BSSY B1, `(.L_x_2057) ;  /* 0x0000006000017945 */ /* 0x000fe20003800000 */
[----:B------:R-:W-:-:S07]  /*2dc50*/  IMAD.MOV.U32 R15, RZ, RZ, -0x1 ;  /* 0xffffffffff0f7424 */ /* 0x000fce00078e00ff */
[----:B01----:R-:W-:Y:S05]  /*2dc60*/  WARPSYNC.COLLECTIVE R15, `(.L_x_2058) ;  /* 0x000000000f0c7348 */ /* 0x003fea0003c00000 */
[----:B------:R-:W-:Y:S02]  /*2dc70*/  ELECT P6, UR62, PT ;  /* 0x00000000003e782f */ /* 0x000fe400038c0000 */
[----:B------:R-:W-:Y:S01]  /*2dc80*/  MOV R14, UR62 ;  /* 0x0000003e000e7c02 */ /* 0x000fe20008000f00 */
[----:B01----:R-:W-:Y:S10]  /*2dc90*/  ENDCOLLECTIVE ;  /* 0x000000000000791b */ /* 0x003ff40003800000 */
.L_x_2058:
[----:B------:R-:W-:Y:S05]  /*2dca0*/  BSYNC B1 ;  /* 0x0000000000017941 */ /* 0x000fea0003800000 */
.L_x_2057:
[----:B------:R-:W-:Y:S05]  /*2dcb0*/  BRA `(.L_x_1882) ;  /* 0xffffff8400f47947 */ /* 0x000fea000383ffff */
.L_x_1885:
[----:B-1----:R1:W2:Y:S02]  /*2dcc0*/  SYNCS.PHASECHK.TRANS64.TRYWAIT P0, [R17+URZ+0x30820], R8 ;  /* 0x03082008110075a7 */ /* 0x0022a4000800017f */
[----:B--2---:R-:W-:Y:S05]  /*2dcd0*/  @!P0 NANOSLEEP.SYNCS 0x989680 ;  /* 0x009896800000895d */ /* 0x004fea0003900000 */
[----:B------:R-:W2:Y:S02]  /*2dce0*/  @!P0 SYNCS.PHASECHK.TRANS64 P0, [R17+URZ+0x30820], R8 ;  /* 0x03082008110085a7 */ /* 0x000ea4000800007f */
[----:B--2---:R-:W-:Y:S05]  /*2dcf0*/  @!P0 BRA `(.L_x_1885) ;  /* 0xfffffffc00f08947 */ /* 0x004fea000383ffff */
[----:B------:R-:W-:Y:S05]  /*2dd00*/  BRA `(.L_x_2059) ;  /* 0xffffff8800047947 */ /* 0x000fea000383ffff */
.L_x_1889:
[----:B0-----:R0:W2:Y:S02]  /*2dd10*/  SYNCS.PHASECHK.TRANS64.TRYWAIT P0, [R12+URZ+0x308a0], R11 ;  /* 0x0308a00b0c0075a7 */ /* 0x0010a4000800017f */
[----:B--2---:R-:W-:Y:S05]  /*2dd20*/  @!P0 NANOSLEEP.SYNCS 0x989680 ;  /* 0x009896800000895d */ /* 0x004fea0003900000 */
[----:B------:R-:W2:Y:S02]  /*2dd30*/  @!P0 SYNCS.PHASECHK.TRANS64 P0, [R12+URZ+0x308a0], R11 ;  /* 0x0308a00b0c0085a7 */ /* 0x000ea4000800007f */
[----:B--2---:R-:W-:Y:S05]  /*2dd40*/  @!P0 BRA `(.L_x_1889) ;  /* 0xfffffffc00f08947 */ /* 0x004fea000383ffff */
[----:B------:R-:W-:Y:S05]  /*2dd50*/  BRA `(.L_x_2060) ;  /* 0xffffff88001c7947 */ /* 0x000fea000383ffff */
.L_x_1896:
[----:B-1----:R1:W2:Y:S02]  /*2dd60*/  SYNCS.PHASECHK.TRANS64.TRYWAIT P0, [R12+URZ+0x308c0], R11 ;  /* 0x0308c00b0c0075a7 */ /* 0x0022a4000800017f */
[----:B--2---:R-:W-:Y:S05]  /*2dd70*/  @!P0 NANOSLEEP.SYNCS 0x989680 ;  /* 0x009896800000895d */ /* 0x004fea0003900000 */
[----:B------:R-:W2:Y:S02]  /*2dd80*/  @!P0 SYNCS.PHASECHK.TRANS64 P0, [R12+URZ+0x308c0], R11 ;  /* 0x0308c00b0c0085a7 */ /* 0x000ea4000800007f */
[----:B--2---:R-:W-:Y:S05]  /*2dd90*/  @!P0 BRA `(.L_x_1896) ;  /* 0xfffffffc00f08947 */ /* 0x004fea000383ffff */
[----:B------:R-:W-:Y:S05]  /*2dda0*/  BRA `(.L_x_2061) ;  /* 0xffffff8c00187947 */ /* 0x000fea000383ffff */
.L_x_1905:
[----:B-1----:R1:W2:Y:S02]  /*2ddb0*/  SYNCS.PHASECHK.TRANS64.TRYWAIT P1, [R7+URZ+0x308a0], R3 ;  /* 0x0308a003070075a7 */ /* 0x0022a4000802017f */
[----:B--2---:R-:W-:Y:S05]  /*2ddc0*/  @!P1 NANOSLEEP.SYNCS 0x989680 ;  /* 0x009896800000995d */ /* 0x004fea0003900000 */
[----:B------:R-:W2:Y:S02]  /*2ddd0*/  @!P1 SYNCS.PHASECHK.TRANS64 P1, [R7+URZ+0x308a0], R3 ;  /* 0x0308a003070095a7 */ /* 0x000ea4000802007f */
[----:B--2---:R-:W-:Y:S05]  /*2dde0*/  @!P1 BRA `(.L_x_1905) ;  /* 0xfffffffc00f09947 */ /* 0x004fea000383ffff */
[----:B------:R-:W-:Y:S05]  /*2ddf0*/  BRA `(.L_x_2062) ;  /* 0xffffff90004c7947 */ /* 0x000fea000383ffff */
.L_x_1912:
[----:B0-----:R0:W2:Y:S02]  /*2de00*/  SYNCS.PHASECHK.TRANS64.TRYWAIT P1, [R7+URZ+0x308c0], R3 ;  /* 0x0308c003070075a7 */ /* 0x0010a4000802017f */
[----:B--2---:R-:W-:Y:S05]  /*2de10*/  @!P1 NANOSLEEP.SYNCS 0x989680 ;  /* 0x009896800000995d */ /* 0x004fea0003900000 */
[----:B------:R-:W2:Y:S02]  /*2de20*/  @!P1 SYNCS.PHASECHK.TRANS64 P1, [R7+URZ+0x308c0], R3 ;  /* 0x0308c003070095a7 */ /* 0x000ea4000802007f */
[----:B--2---:R-:W-:Y:S05]  /*2de30*/  @!P1 BRA `(.L_x_1912) ;  /* 0xfffffffc00f09947 */ /* 0x004fea000383ffff */
[----:B------:R-:W-:Y:S05]  /*2de40*/  BRA `(.L_x_2063) ;  /* 0xffffff9400447947 */ /* 0x000fea000383ffff */
.L_x_1937:
[----:B------:R-:W0:Y:S01]  /*2de50*/  S2R R8, SR_TID.X ;  /* 0x0000000000087919 */ /* 0x000e220000002100 */
[----:B------:R-:W-:Y:S01]  /*2de60*/  BSSY B0, `(.L_x_2064) ;  /* 0x000000a000007945 */ /* 0x000fe20003800000 */
[----:B------:R-:W-:Y:S01]  /*2de70*/  IMAD.MOV.U32 R12, RZ, RZ, RZ ;  /* 0x000000ffff0c7224 */ /* 0x000fe200078e00ff */
[----:B------:R-:W-:Y:S01]  /*2de80*/  MOV R15, 0xffffffff ;  /* 0xffffffff000f7802 */ /* 0x000fe20000000f00 */
[----:B------:R-:W-:Y:S01]  /*2de90*/  IMAD.MOV.U32 R11, RZ, RZ, 0x1f ;  /* 0x0000001fff0b7424 */ /* 0x000fe200078e00ff */
[----:B0-----:R-:W-:-:S04]  /*2dea0*/  SHF.R.U32.HI R8, RZ, 0x5, R8 ;  /* 0x00000005ff087819 */ /* 0x001fc80000011608 */
[----:B------:R-:W-:-:S05]  /*2deb0*/  LOP3.LUT R8, R8, 0x3, RZ, 0xc0, !PT ;  /* 0x0000000308087812 */ /* 0x000fca00078ec0ff */
[----:B------:R-:W-:-:S07]  /*2dec0*/  IMAD.MOV.U32 R13, RZ, RZ, R8 ;  /* 0x000000ffff0d7224 */ /* 0x000fce00078e0008 */
[----:B-----5:R-:W-:Y:S05]  /*2ded0*/  WARPSYNC.COLLECTIVE R15, `(.L_x_2065) ;  /* 0x000000000f087348 */ /* 0x020fea0003c00000 */
[----:B------:R0:W1:Y:S02]  /*2dee0*/  SHFL.IDX P6, R14, R13, R12, R11 ;  /* 0x0000000c0d0e7389 */ /* 0x00006400000c000b */
[----:B01---5:R-:W-:Y:S01]  /*2def0*/  ENDCOLLECTIVE ;  /* 0x000000000000791b */ /* 0x023fe20003800000 */
.L_x_2065:
[----:B------:R-:W-:Y:S05]  /*2df00*/  BSYNC B0 ;  /* 0x0000000000007941 */ /* 0x000fea0003800000 */
.L_x_2064:
[----:B------:R-:W-:Y:S05]  /*2df10*/  BRA `(.L_x_2066) ;  /* 0xffffffa400f87947 */ /* 0x000fea000383ffff */
.L_x_1940:
[----:B0-----:R0:W1:Y:S02]  /*2df20*/  SYNCS.PHASECHK.TRANS64.TRYWAIT P0, [R7+URZ+0x30840], R2 ;  /* 0x03084002070075a7 */ /* 0x001064000800017f */
[----:B-1----:R-:W-:Y:S05]  /*2df30*/  @!P0 NANOSLEEP.SYNCS 0x989680 ;  /* 0x009896800000895d */ /* 0x002fea0003900000 */
[----:B------:R-:W1:Y:S02]  /*2df40*/  @!P0 SYNCS.PHASECHK.TRANS64 P0, [R7+URZ+0x30840], R2 ;  /* 0x03084002070085a7 */ /* 0x000e64000800007f */
[----:B-1----:R-:W-:Y:S05]  /*2df50*/  @!P0 BRA `(.L_x_1940) ;  /* 0xfffffffc00f08947 */ /* 0x002fea000383ffff */
[----:B------:R-:W-:Y:S05]  /*2df60*/  BRA `(.L_x_2067) ;  /* 0xffffffa800487947 */ /* 0x000fea000383ffff */
.L_x_1941:
        /* <DEDUP_REMOVED lines=8> */
.L_x_2069:
[----:B------:R-:W-:Y:S05]  /*2dff0*/  BSYNC B0 ;  /* 0x0000000000007941 */ /* 0x000fea0003800000 */
.L_x_2068:
[----:B------:R-:W-:Y:S01]  /*2e000*/  IMAD.MOV.U32 R13, RZ, RZ, R4 ;  /* 0x000000ffff0d7224 */ /* 0x000fe200078e0004 */
[----:B------:R-:W-:Y:S01]  /*2e010*/  MOV R15, 0xffffffff ;  /* 0xffffffff000f7802 */ /* 0x000fe20000000f00 */
[----:B------:R-:W-:Y:S02]  /*2e020*/  IMAD.MOV.U32 R12, RZ, RZ, RZ ;  /* 0x000000ffff0c7224 */ /* 0x000fe400078e00ff */
[----:B------:R-:W-:Y:S02]  /*2e030*/  IMAD.MOV.U32 R11, RZ, RZ, 0x181f ;  /* 0x0000181fff0b7424 */ /* 0x000fe400078e00ff */
[----:B------:R-:W-:Y:S02]  /*2e040*/  IMAD.MOV.U32 R2, RZ, RZ, R14 ;  /* 0x000000ffff027224 */ /* 0x000fe400078e000e */
[----:B------:R-:W-:-:S07]  /*2e050*/  @P0 IMAD R8, R5, 0x2, R17 ;  /* 0x0000000205080824 */ /* 0x000fce00078e0211 */
[----:B------:R-:W-:Y:S05]  /*2e060*/  WARPSYNC.COLLECTIVE R15, `(.L_x_2070) ;  /* 0x000000000f087348 */ /* 0x000fea0003c00000 */
[----:B------:R0:W1:Y:S02]  /*2e070*/  SHFL.IDX P6, R14, R13, R12, R11 ;  /* 0x0000000c0d0e7389 */ /* 0x00006400000c000b */
[----:B01----:R-:W-:Y:S01]  /*2e080*/  ENDCOLLECTIVE ;  /* 0x000000000000791b */ /* 0x003fe20003800000 */
.L_x_2070:
[----:B------:R-:W-:Y:S02]  /*2e090*/  IMAD.MOV.U32 R13, RZ, RZ, R0 ;  /* 0x000000ffff0d7224 */ /* 0x000fe400078e0000 */
[----:B------:R-:W-:Y:S02]  /*2e0a0*/  IMAD.MOV.U32 R12, RZ, RZ, 0x1 ;  /* 0x00000001ff0c7424 */ /* 0x000fe400078e00ff */
[----:B------:R-:W-:-:S07]  /*2e0b0*/  IMAD.MOV.U32 R3, RZ, RZ, R14 ;  /* 0x000000ffff037224 */ /* 0x000fce00078e000e */
[----:B------:R-:W-:Y:S05]  /*2e0c0*/  WARPSYNC.COLLECTIVE R15, `(.L_x_2071) ;  /* 0x000000000f087348 */ /* 0x000fea0003c00000 */
[----:B------:R0:W1:Y:S02]  /*2e0d0*/  SHFL.IDX P6, R14, R13, R12, R11 ;  /* 0x0000000c0d0e7389 */ /* 0x00006400000c000b */
[----:B01----:R-:W-:Y:S01]  /*2e0e0*/  ENDCOLLECTIVE ;  /* 0x000000000000791b */ /* 0x003fe20003800000 */
.L_x_2071:
        /* <DEDUP_REMOVED lines=17> */
.L_x_2072:
[----:B------:R-:W-:Y:S02]  /*2e200*/  @P1 IMAD R8, R5, 0x2, R17 ;  /* 0x0000000205081824 */ /* 0x000fe400078e0211 */
[----:B------:R-:W-:Y:S02]  /*2e210*/  IMAD.MOV.U32 R13, RZ, RZ, R0 ;  /* 0x000000ffff0d7224 */ /* 0x000fe400078e0000 */
[----:B------:R-:W-:Y:S02]  /*2e220*/  IMAD.MOV.U32 R12, RZ, RZ, 0x2 ;  /* 0x00000002ff0c7424 */ /* 0x000fe400078e00ff */
[----:B------:R-:W-:-:S07]  /*2e230*/  IMAD.MOV.U32 R3, RZ, RZ, R14 ;  /* 0x000000ffff037224 */ /* 0x000fce00078e000e */
[----:B------:R-:W-:Y:S05]  /*2e240*/  WARPSYNC.COLLECTIVE R15, `(.L_x_2073) ;  /* 0x000000000f087348 */ /* 0x000fea0003c00000 */
[----:B------:R0:W1:Y:S02]  /*2e250*/  SHFL.IDX P6, R14, R13, R12, R11 ;  /* 0x0000000c0d0e7389 */ /* 0x00006400000c000b */
[----:B01----:R-:W-:Y:S01]  /*2e260*/  ENDCOLLECTIVE ;  /* 0x000000000000791b */ /* 0x003fe20003800000 */
.L_x_2073:
        /* <DEDUP_REMOVED lines=17> */
.L_x_2074:
[----:B------:R-:W-:Y:S01]  /*2e380*/  @P1 IMAD R8, R5, 0x2, R17 ;  /* 0x0000000205081824 */ /* 0x000fe200078e0211 */
[----:B------:R-:W-:Y:S01]  /*2e390*/  MOV R13, R0 ;  /* 0x00000000000d7202 */ /* 0x000fe20000000f00 */
[----:B------:R-:W-:Y:S02]  /*2e3a0*/  IMAD.MOV.U32 R12, RZ, RZ, 0x3 ;  /* 0x00000003ff0c7424 */ /* 0x000fe400078e00ff */
[----:B------:R-:W-:-:S07]  /*2e3b0*/  IMAD.MOV.U32 R3, RZ, RZ, R14 ;  /* 0x000000ffff037224 */ /* 0x000fce00078e000e */
[----:B------:R-:W-:Y:S05]  /*2e3c0*/  WARPSYNC.COLLECTIVE R15, `(.L_x_2075) ;  /* 0x000000000f087348 */ /* 0x000fea0003c00000 */
[----:B------:R0:W1:Y:S02]  /*2e3d0*/  SHFL.IDX P6, R14, R13, R12, R11 ;  /* 0x0000000c0d0e7389 */ /* 0x00006400000c000b */
[----:B01----:R-:W-:Y:S01]  /*2e3e0*/  ENDCOLLECTIVE ;  /* 0x000000000000791b */ /* 0x003fe20003800000 */
.L_x_2075:
        /* <DEDUP_REMOVED lines=17> */
.L_x_2076:
[----:B------:R-:W-:Y:S02]  /*2e500*/  @P1 IMAD R8, R5, 0x2, R17 ;  /* 0x0000000205081824 */ /* 0x000fe400078e0211 */
[----:B------:R-:W-:Y:S02]  /*2e510*/  IMAD.MOV.U32 R13, RZ, RZ, R0 ;  /* 0x000000ffff0d7224 */ /* 0x000fe400078e0000 */
[----:B------:R-:W-:Y:S02]  /*2e520*/  IMAD.MOV.U32 R12, RZ, RZ, 0x4 ;  /* 0x00000004ff0c7424 */ /* 0x000fe400078e00ff */
[----:B------:R-:W-:-:S07]  /*2e530*/  IMAD.MOV.U32 R3, RZ, RZ, R14 ;  /* 0x000000ffff037224 */ /* 0x000fce00078e000e */
[----:B------:R-:W-:Y:S05]  /*2e540*/  WARPSYNC.COLLECTIVE R15, `(.L_x_2077) ;  /* 0x000000000f087348 */ /* 0x000fea0003c00000 */
[----:B------:R0:W1:Y:S02]  /*2e550*/  SHFL.IDX P6, R14, R13, R12, R11 ;  /* 0x0000000c0d0e7389 */ /* 0x00006400000c000b */
[----:B01----:R-:W-:Y:S01]  /*2e560*/  ENDCOLLECTIVE ;  /* 0x000000000000791b */ /* 0x003fe20003800000 */
.L_x_2077:
        /* <DEDUP_REMOVED lines=17> */
.L_x_2078:
[----:B------:R-:W-:Y:S02]  /*2e680*/  @P1 IMAD R8, R5, 0x2, R17 ;  /* 0x0000000205081824 */ /* 0x000fe400078e0211 */
[----:B------:R-:W-:Y:S02]  /*2e690*/  IMAD.MOV.U32 R13, RZ, RZ, R0 ;  /* 0x000000ffff0d7224 */ /* 0x000fe400078e0000 */
[----:B------:R-:W-:Y:S02]  /*2e6a0*/  IMAD.MOV.U32 R12, RZ, RZ, 0x5 ;  /* 0x00000005ff0c7424 */ /* 0x000fe400078e00ff */
[----:B------:R-:W-:-:S07]  /*2e6b0*/  IMAD.MOV.U32 R3, RZ, RZ, R14 ;  /* 0x000000ffff037224 */ /* 0x000fce00078e000e */
[----:B------:R-:W-:Y:S05]  /*2e6c0*/  WARPSYNC.COLLECTIVE R15, `(.L_x_2079) ;  /* 0x000000000f087348 */ /* 0x000fea0003c00000 */
[----:B------:R0:W1:Y:S02]  /*2e6d0*/  SHFL.IDX P6, R14, R13, R12, R11 ;  /* 0x0000000c0d0e7389 */ /* 0x00006400000c000b */
[----:B01----:R-:W-:Y:S01]  /*2e6e0*/  ENDCOLLECTIVE ;  /* 0x000000000000791b */ /* 0x003fe20003800000 */
.L_x_2079:
        /* <DEDUP_REMOVED lines=10> */
.L_x_2080:
[----:B------:R-:W-:Y:S01]  /*2e790*/  @!PT LDS RZ, [RZ] ;  /* 0x00000000fffff984 */ /* 0x000fe20000000800 */
[----:B------:R-:W-:Y:S01]  /*2e7a0*/  @!PT LDS RZ, [RZ] ;  /* 0x00000000fffff984 */ /* 0x000fe20000000800 */
[----:B------:R-:W-:Y:S01]  /*2e7b0*/  @!PT LDS RZ, [RZ] ;  /* 0x00000000fffff984 */ /* 0x000fe20000000800 */
[----:B------:R-:W-:Y:S04]  /*2e7c0*/  @P1 LDGSTS.E.BYPASS.LTC128B.128 [R8+0x20400], desc[UR60][R2.64], !P4 ;  /* 0x2040000002081fae */ /* 0x000fe8000e101d7c */
[----:B------:R-:W-:Y:S04]  /*2e7d0*/  @P1 LDGSTS.E.BYPASS.LTC128B.128 [R8+0x23400], desc[UR60][R2.64+0x80], !P3 ;  /* 0x2340008002081fae */ /* 0x000fe8000d901d7c */
[----:B------:R0:W-:Y:S02]  /*2e7e0*/  @P1 LDGSTS.E.BYPASS.LTC128B.128 [R8+0x26400], desc[UR60][R2.64+0x100], !P2 ;  /* 0x2640010002081fae */ /* 0x0001e4000d101d7c */
[----:B0-----:R-:W-:Y:S01]  /*2e7f0*/  MOV R2, R14 ;  /* 0x0000000e00027202 */ /* 0x001fe20000000f00 */
[----:B------:R-:W-:Y:S06]  /*2e800*/  BRA `(.L_x_2081) ;  /* 0xffffffa400907947 */ /* 0x000fec000383ffff */
.L_x_1946:
[----:B------:R-:W-:Y:S02]  /*2e810*/  IMAD.MOV.U32 R13, RZ, RZ, R4 ;  /* 0x000000ffff0d7224 */ /* 0x000fe400078e0004 */
[----:B------:R-:W-:Y:S02]  /*2e820*/  IMAD.MOV.U32 R12, RZ, RZ, RZ ;  /* 0x000000ffff0c7224 */ /* 0x000fe400078e00ff */
[----:B------:R-:W-:Y:S02]  /*2e830*/  IMAD.MOV.U32 R11, RZ, RZ, 0x181f ;  /* 0x0000181fff0b7424 */ /* 0x000fe400078e00ff */
[----:B------:R-:W-:Y:S02]  /*2e840*/  IMAD.MOV.U32 R15, RZ, RZ, -0x1 ;  /* 0xffffffffff0f7424 */ /* 0x000fe400078e00ff */
[----:B------:R-:W-:Y:S02]  /*2e850*/  IMAD R31, R31, R6, RZ ;  /* 0x000000061f1f7224 */ /* 0x000fe400078e02ff */
[----:B------:R-:W-:-:S07]  /*2e860*/  IMAD.IADD R25, R9, 0x1, R25 ;  /* 0x0000000109197824 */ /* 0x000fce00078e0219 */
[----:B-----5:R-:W-:Y:S05]  /*2e870*/  WARPSYNC.COLLECTIVE R15, `(.L_x_2082) ;  /* 0x000000000f087348 */ /* 0x020fea0003c00000 */
[----:B------:R0:W1:Y:S02]  /*2e880*/  SHFL.IDX P6, R14, R13, R12, R11 ;  /* 0x0000000c0d0e7389 */ /* 0x00006400000c000b */
[----:B01---5:R-:W-:Y:S01]  /*2e890*/  ENDCOLLECTIVE ;  /* 0x000000000000791b */ /* 0x023fe20003800000 */
.L_x_2082:
[C---:B------:R-:W-:Y:S01]  /*2e8a0*/  VIADD R6, R25.reuse, 0x10 ;  /* 0x0000001019067836 */ /* 0x040fe20000000000 */
[----:B------:R-:W-:Y:S01]  /*2e8b0*/  ISETP.GE.AND P1, PT, R25, R31, PT ;  /* 0x0000001f1900720c */ /* 0x000fe20003f26270 */
[----:B------:R-:W-:Y:S02]  /*2e8c0*/  IMAD.MOV.U32 R13, RZ, RZ, R0 ;  /* 0x000000ffff0d7224 */ /* 0x000fe400078e0000 */
[----:B------:R-:W-:-:S10]  /*2e8d0*/  IMAD.MOV.U32 R2, RZ, RZ, R14 ;  /* 0x000000ffff027224 */ /* 0x000fd400078e000e */
[----:B------:R-:W-:Y:S05]  /*2e8e0*/  WARPSYNC.COLLECTIVE R15, `(.L_x_2083) ;  /* 0x000000000f087348 */ /* 0x000fea0003c00000 */
[----:B------:R0:W1:Y:S02]  /*2e8f0*/  SHFL.IDX P6, R14, R13, R12, R11 ;  /* 0x0000000c0d0e7389 */ /* 0x00006400000c000b */
[----:B01----:R-:W-:Y:S01]  /*2e900*/  ENDCOLLECTIVE ;  /* 0x000000000000791b */ /* 0x003fe20003800000 */
.L_x_2083:
        /* <DEDUP_REMOVED lines=8> */
.L_x_2084:
[----:B------:R-:W-:Y:S01]  /*2e990*/  @!PT LDS RZ, [RZ] ;  /* 0x00000000fffff984 */ /* 0x000fe20000000800 */
[----:B------:R-:W-:Y:S01]  /*2e9a0*/  @!PT LDS RZ, [RZ] ;  /* 0x00000000fffff984 */ /* 0x000fe20000000800 */
[----:B------:R-:W-:Y:S01]  /*2e9b0*/  @!PT LDS RZ, [RZ] ;  /* 0x00000000fffff984 */ /* 0x000fe20000000800 */
[----:B------:R-:W-:Y:S04]  /*2e9c0*/  @!P1 LDGSTS.E.BYPASS.LTC128B.128 [R8+0x12400], desc[UR60][R2.64], !P3 ;  /* 0x1240000002089fae */ /* 0x000fe8000d901d7c */
[----:B------:R-:W-:Y:S04]  /*2e9d0*/  @!P1 LDGSTS.E.BYPASS.LTC128B.128 [R8+0x16400], desc[UR60][R2.64+0x80], !P2 ;  /* 0x1640008002089fae */ /* 0x000fe8000d101d7c */
[----:B------:R0:W-:Y:S01]  /*2e9e0*/  @!P1 LDGSTS.E.BYPASS.LTC128B.128 [R8+0x1a400], desc[UR60][R2.64+0x100], !P0 ;  /* 0x1a40010002089fae */ /* 0x0001e2000c101d7c */
[----:B------:R-:W-:Y:S01]  /*2e9f0*/  ISETP.GE.AND P1, PT, R6, R31, PT ;  /* 0x0000001f0600720c */ /* 0x000fe20003f26270 */
[----:B------:R-:W-:Y:S01]  /*2ea00*/  IMAD.MOV.U32 R13, RZ, RZ, R0 ;  /* 0x000000ffff0d7224 */ /* 0x000fe200078e0000 */
[----:B------:R-:W-:Y:S01]  /*2ea10*/  IADD3 R6, R25, 0x20, RZ ;  /* 0x0000002019067810 */ /* 0x000fe20007ffe0ff */
[----:B0-----:R-:W-:-:S10]  /*2ea20*/  IMAD.MOV.U32 R2, RZ, RZ, R14 ;  /* 0x000000ffff027224 */ /* 0x001fd400078e000e */
[----:B------:R-:W-:Y:S05]  /*2ea30*/  WARPSYNC.COLLECTIVE R15, `(.L_x_2085) ;  /* 0x000000000f087348 */ /* 0x000fea0003c00000 */
[----:B------:R0:W1:Y:S02]  /*2ea40*/  SHFL.IDX P6, R14, R13, R12, R11 ;  /* 0x0000000c0d0e7389 */ /* 0x00006400000c000b */
[----:B01----:R-:W-:Y:S01]  /*2ea50*/  ENDCOLLECTIVE ;  /* 0x000000000000791b */ /* 0x003fe20003800000 */
.L_x_2085:
        /* <DEDUP_REMOVED lines=8> */
.L_x_2086:
        /* <DEDUP_REMOVED lines=14> */
.L_x_2087:
[----:B------:R-:W-:Y:S01]  /*2ebc0*/  MOV R13, R4 ;  /* 0x00000004000d7202 */ /* 0x000fe20000000f00 */
[----:B------:R-:W-:Y:S01]  /*2ebd0*/  IMAD.MOV.U32 R12, RZ, RZ, 0x3 ;  /* 0x00000003ff0c7424 */ /* 0x000fe200078e00ff */
[----:B------:R-:W-:-:S05]  /*2ebe0*/  @!P1 LEA R14, P4, R33, R14, 0x1 ;  /* 0x0000000e210e9211 */ /* 0x000fca00078808ff */
[----:B------:R-:W-:Y:S02]  /*2ebf0*/  @!P1 IMAD.X R5, RZ, RZ, R2, P4 ;  /* 0x000000ffff059224 */ /* 0x000fe400020e0602 */
[----:B------:R-:W-:-:S07]  /*2ec00*/  @!P1 IMAD.MOV.U32 R2, RZ, RZ, R14 ;  /* 0x000000ffff029224 */ /* 0x000fce00078e000e */
[----:B------:R-:W-:Y:S05]  /*2ec10*/  WARPSYNC.COLLECTIVE R15, `(.L_x_2088) ;  /* 0x000000000f087348 */ /* 0x000fea0003c00000 */
[----:B------:R0:W1:Y:S02]  /*2ec20*/  SHFL.IDX P6, R14, R13, R12, R11 ;  /* 0x0000000c0d0e7389 */ /* 0x00006400000c000b */
[----:B01----:R-:W-:Y:S01]  /*2ec30*/  ENDCOLLECTIVE ;  /* 0x000000000000791b */ /* 0x003fe20003800000 */
.L_x_2088:
        /* <DEDUP_REMOVED lines=14> */
.L_x_2089:
        /* <DEDUP_REMOVED lines=8> */
.L_x_2090:
        /* <DEDUP_REMOVED lines=14> */
.L_x_2091:
        /* <DEDUP_REMOVED lines=8> */
.L_x_2092:
        /* <DEDUP_REMOVED lines=9> */
[----:B------:R-:W-:Y:S01]  /*2ef90*/  VIADD R6, R25, 0x60 ;  /* 0x0000006019067836 */ /* 0x000fe20000000000 */
[----:B0-----:R-:W-:-:S11]  /*2efa0*/  MOV R2, R14 ;  /* 0x0000000e00027202 */ /* 0x001fd60000000f00 */
[----:B------:R-:W-:Y:S05]  /*2efb0*/  WARPSYNC.COLLECTIVE R15, `(.L_x_2093) ;  /* 0x000000000f087348 */ /* 0x000fea0003c00000 */
[----:B------:R0:W1:Y:S02]  /*2efc0*/  SHFL.IDX P6, R14, R13, R12, R11 ;  /* 0x0000000c0d0e7389 */ /* 0x00006400000c000b */
[----:B01----:R-:W-:Y:S01]  /*2efd0*/  ENDCOLLECTIVE ;  /* 0x000000000000791b */ /* 0x003fe20003800000 */
.L_x_2093:
        /* <DEDUP_REMOVED lines=8> */
.L_x_2094:
[----:B------:R-:W-:-:S05]  /*2f060*/  @!P1 IMAD.MOV.U32 R3, RZ, RZ, R5 ;  /* 0x000000ffff039224 */ /* 0x000fca00078e0005 */
        /* <DEDUP_REMOVED lines=12> */
.L_x_2095:
        /* <DEDUP_REMOVED lines=8> */
.L_x_2096:
        /* <DEDUP_REMOVED lines=12> */
.L_x_2097:
[----:B------:R-:W-:Y:S05]  /*2f270*/  BRA `(.L_x_2098) ;  /* 0xffffffa400f87947 */ /* 0x000fea000383ffff */
.L_x_1951:
[----:B0-----:R0:W1:Y:S02]  /*2f280*/  SYNCS.PHASECHK.TRANS64.TRYWAIT P0, [R17+URZ+0x30820], R0 ;  /* 0x03082000110075a7 */ /* 0x001064000800017f */
[----:B-1----:R-:W-:Y:S05]  /*2f290*/  @!P0 NANOSLEEP.SYNCS 0x989680 ;  /* 0x009896800000895d */ /* 0x002fea0003900000 */
[----:B------:R-:W1:Y:S02]  /*2f2a0*/  @!P0 SYNCS.PHASECHK.TRANS64 P0, [R17+URZ+0x30820], R0 ;  /* 0x03082000110085a7 */ /* 0x000e64000800007f */
[----:B-1----:R-:W-:Y:S05]  /*2f2b0*/  @!P0 BRA `(.L_x_1951) ;  /* 0xfffffffc00f08947 */ /* 0x002fea000383ffff */
[----:B------:R-:W-:Y:S05]  /*2f2c0*/  BRA `(.L_x_2099) ;  /* 0xffffffa800707947 */ /* 0x000fea000383ffff */
.L_x_1956:
[----:B0-----:R0:W1:Y:S02]  /*2f2d0*/  SYNCS.PHASECHK.TRANS64.TRYWAIT P0, [R7+URZ+0x30840], R2 ;  /* 0x03084002070075a7 */ /* 0x001064000800017f */
[----:B-1----:R-:W-:Y:S05]  /*2f2e0*/  @!P0 NANOSLEEP.SYNCS 0x989680 ;  /* 0x009896800000895d */ /* 0x002fea0003900000 */
[----:B------:R-:W1:Y:S02]  /*2f2f0*/  @!P0 SYNCS.PHASECHK.TRANS64 P0, [R7+URZ+0x30840], R2 ;  /* 0x03084002070085a7 */ /* 0x000e64000800007f */
[----:B-1----:R-:W-:Y:S05]  /*2f300*/  @!P0 BRA `(.L_x_1956) ;  /* 0xfffffffc00f08947 */ /* 0x002fea000383ffff */
[----:B------:R-:W-:Y:S05]  /*2f310*/  BRA `(.L_x_2100) ;  /* 0xffffffac00487947 */ /* 0x000fea000383ffff */
.L_x_1957:
[----:B------:R-:W-:Y:S01]  /*2f320*/  BSSY B1, `(.L_x_2101) ;  /* 0x0000008000017945 */ /* 0x000fe20003800000 */
[----:B------:R-:W-:Y:S01]  /*2f330*/  IMAD.MOV.U32 R13, RZ, RZ, R6 ;  /* 0x000000ffff0d7224 */ /* 0x000fe200078e0006 */
[----:B------:R-:W-:Y:S01]  /*2f340*/  MOV R12, RZ ;  /* 0x000000ff000c7202 */ /* 0x000fe20000000f00 */
[----:B------:R-:W-:Y:S02]  /*2f350*/  IMAD.MOV.U32 R11, RZ, RZ, 0x181f ;  /* 0x0000181fff0b7424 */ /* 0x000fe400078e00ff */
[----:B------:R-:W-:-:S07]  /*2f360*/  IMAD.MOV.U32 R15, RZ, RZ, -0x1 ;  /* 0xffffffffff0f7424 */ /* 0x000fce00078e00ff */
[----:B--2---:R-:W-:Y:S05]  /*2f370*/  WARPSYNC.COLLECTIVE R15, `(.L_x_2102) ;  /* 0x000000000f087348 */ /* 0x004fea0003c00000 */
[----:B--2---:R0:W1:Y:S02]  /*2f380*/  SHFL.IDX P6, R14, R13, R12, R11 ;  /* 0x0000000c0d0e7389 */ /* 0x00406400000c000b */
[----:B01----:R-:W-:Y:S01]  /*2f390*/  ENDCOLLECTIVE ;  /* 0x000000000000791b */ /* 0x003fe20003800000 */
.L_x_2102:
[----:B------:R-:W-:Y:S05]  /*2f3a0*/  BSYNC B1 ;  /* 0x0000000000017941 */ /* 0x000fea0003800000 */
.L_x_2101:
[----:B------:R-:W-:Y:S01]  /*2f3b0*/  IMAD.MOV.U32 R13, RZ, RZ, R8 ;  /* 0x000000ffff0d7224 */ /* 0x000fe200078e0008 */
[----:B------:R-:W-:Y:S01]  /*2f3c0*/  LOP3.LUT R16, R16, 0xffdfffff, RZ, 0xc0, !PT ;  /* 0xffdfffff10107812 */ /* 0x000fe200078ec0ff */
[----:B------:R-:W-:Y:S01]  /*2f3d0*/  IMAD.MOV.U32 R12, RZ, RZ, RZ ;  /* 0x000000ffff0c7224 */ /* 0x000fe200078e00ff */
[----:B------:R-:W-:Y:S01]  /*2f3e0*/  SHF.L.U32 R4, R33, 0x1, RZ ;  /* 0x0000000121047819 */ /* 0x000fe200000006ff */
[----:B------:R-:W-:Y:S01]  /*2f3f0*/  IMAD.MOV.U32 R11, RZ, RZ, 0x181f ;  /* 0x0000181fff0b7424 */ /* 0x000fe200078e00ff */
[----:B------:R-:W-:Y:S01]  /*2f400*/  @P1 LOP3.LUT R16, R16, 0x200000, RZ, 0xfc, !PT ;  /* 0x0020000010101812 */ /* 0x000fe200078efcff */
[----:B------:R-:W-:Y:S02]  /*2f410*/  IMAD.MOV.U32 R15, RZ, RZ, -0x1 ;  /* 0xffffffffff0f7424 */ /* 0x000fe400078e00ff */
[----:B------:R-:W-:Y:S01]  /*2f420*/  IMAD.MOV.U32 R3, RZ, RZ, R14 ;  /* 0x000000ffff037224 */ /* 0x000fe200078e000e */
[----:B------:R-:W-:Y:S01]  /*2f430*/  LOP3.LUT P1, RZ, R16, 0x4, RZ, 0xc0, !PT ;  /* 0x0000000410ff7812 */ /* 0x000fe2000782c0ff */
[----:B------:R-:W-:-:S12]  /*2f440*/  IMAD R5, R5, 0x2, R17 ;  /* 0x0000000205057824 */ /* 0x000fd800078e0211 */
[----:B------:R-:W-:Y:S05]  /*2f450*/  WARPSYNC.COLLECTIVE R15, `(.L_x_2103) ;  /* 0x000000000f087348 */ /* 0x000fea0003c00000 */
[----:B------:R0:W1:Y:S02]  /*2f460*/  SHFL.IDX P6, R14, R13, R12, R11 ;  /* 0x0000000c0d0e7389 */ /* 0x00006400000c000b */
[----:B01----:R-:W-:Y:S01]  /*2f470*/  ENDCOLLECTIVE ;  /* 0x000000000000791b */ /* 0x003fe20003800000 */
.L_x_2103:
[----:B------:R-:W-:Y:S02]  /*2f480*/  IMAD.MOV.U32 R13, RZ, RZ, R6 ;  /* 0x000000ffff0d7224 */ /* 0x000fe400078e0006 */
[----:B------:R-:W-:Y:S02]  /*2f490*/  IMAD.MOV.U32 R12, RZ, RZ, 0x1 ;  /* 0x00000001ff0c7424 */ /* 0x000fe400078e00ff */
[----:B------:R-:W-:-:S07]  /*2f4a0*/  IMAD.MOV.U32 R2, RZ, RZ, R14 ;  /* 0x000000ffff027224 */ /* 0x000fce00078e000e */
[----:B------:R-:W-:Y:S05]  /*2f4b0*/  WARPSYNC.COLLECTIVE R15, `(.L_x_2104) ;  /* 0x000000000f087348 */ /* 0x000fea0003c00000 */
[----:B------:R0:W1:Y:S02]  /*2f4c0*/  SHFL.IDX P6, R14, R13, R12, R11 ;  /* 0x0000000c0d0e7389 */ /* 0x00006400000c000b */
[----:B01----:R-:W-:Y:S01]  /*2f4d0*/  ENDCOLLECTIVE ;  /* 0x000000000000791b */ /* 0x003fe20003800000 */
.L_x_2104:
        /* <DEDUP_REMOVED lines=13> */
.L_x_2105:
[----:B------:R-:W-:Y:S01]  /*2f5b0*/  MOV R13, R6 ;  /* 0x00000006000d7202 */ /* 0x000fe20000000f00 */
[----:B------:R-:W-:Y:S02]  /*2f5c0*/  IMAD.MOV.U32 R12, RZ, RZ, 0x2 ;  /* 0x00000002ff0c7424 */ /* 0x000fe400078e00ff */
[----:B------:R-:W-:-:S07]  /*2f5d0*/  IMAD.MOV.U32 R2, RZ, RZ, R14 ;  /* 0x000000ffff027224 */ /* 0x000fce00078e000e */
[----:B------:R-:W-:Y:S05]  /*2f5e0*/  WARPSYNC.COLLECTIVE R15, `(.L_x_2106) ;  /* 0x000000000f087348 */ /* 0x000fea0003c00000 */
[----:B------:R0:W1:Y:S02]  /*2f5f0*/  SHFL.IDX P6, R14, R13, R12, R11 ;  /* 0x0000000c0d0e7389 */ /* 0x00006400000c000b */
[----:B01----:R-:W-:Y:S01]  /*2f600*/  ENDCOLLECTIVE ;  /* 0x000000000000791b */ /* 0x003fe20003800000 */
.L_x_2106:
        /* <DEDUP_REMOVED lines=13> */
.L_x_2107:
[----:B------:R-:W-:Y:S02]  /*2f6e0*/  IMAD.MOV.U32 R13, RZ, RZ, R6 ;  /* 0x000000ffff0d7224 */ /* 0x000fe400078e0006 */
[----:B------:R-:W-:Y:S02]  /*2f6f0*/  IMAD.MOV.U32 R12, RZ, RZ, 0x3 ;  /* 0x00000003ff0c7424 */ /* 0x000fe400078e00ff */
[----:B------:R-:W-:-:S07]  /*2f700*/  IMAD.MOV.U32 R2, RZ, RZ, R14 ;  /* 0x000000ffff027224 */ /* 0x000fce00078e000e */
[----:B------:R-:W-:Y:S05]  /*2f710*/  WARPSYNC.COLLECTIVE R15, `(.L_x_2108) ;  /* 0x000000000f087348 */ /* 0x000fea0003c00000 */
[----:B------:R0:W1:Y:S02]  /*2f720*/  SHFL.IDX P6, R14, R13, R12, R11 ;  /* 0x0000000c0d0e7389 */ /* 0x00006400000c000b */
[----:B01----:R-:W-:Y:S01]  /*2f730*/  ENDCOLLECTIVE ;  /* 0x000000000000791b */ /* 0x003fe20003800000 */
.L_x_2108:
        /* <DEDUP_REMOVED lines=13> */
.L_x_2109:
[----:B------:R-:W-:Y:S02]  /*2f810*/  IMAD.MOV.U32 R13, RZ, RZ, R6 ;  /* 0x000000ffff0d7224 */ /* 0x000fe400078e0006 */
[----:B------:R-:W-:Y:S02]  /*2f820*/  IMAD.MOV.U32 R12, RZ, RZ, 0x4 ;  /* 0x00000004ff0c7424 */ /* 0x000fe400078e00ff */
[----:B------:R-:W-:-:S07]  /*2f830*/  IMAD.MOV.U32 R2, RZ, RZ, R14 ;  /* 0x000000ffff027224 */ /* 0x000fce00078e000e */
[----:B------:R-:W-:Y:S05]  /*2f840*/  WARPSYNC.COLLECTIVE R15, `(.L_x_2110) ;  /* 0x000000000f087348 */ /* 0x000fea0003c00000 */
[----:B------:R0:W1:Y:S02]  /*2f850*/  SHFL.IDX P6, R14, R13, R12, R11 ;  /* 0x0000000c0d0e7389 */ /* 0x00006400000c000b */
[----:B01----:R-:W-:Y:S01]  /*2f860*/  ENDCOLLECTIVE ;  /* 0x000000000000791b */ /* 0x003fe20003800000 */
.L_x_2110:
        /* <DEDUP_REMOVED lines=13> */
.L_x_2111:
[----:B------:R-:W-:Y:S01]  /*2f940*/  MOV R13, R6 ;  /* 0x00000006000d7202 */ /* 0x000fe20000000f00 */
[----:B------:R-:W-:Y:S02]  /*2f950*/  IMAD.MOV.U32 R12, RZ, RZ, 0x5 ;  /* 0x00000005ff0c7424 */ /* 0x000fe400078e00ff */
[----:B------:R-:W-:-:S07]  /*2f960*/  IMAD.MOV.U32 R2, RZ, RZ, R14 ;  /* 0x000000ffff027224 */ /* 0x000fce00078e000e */
[----:B------:R-:W-:Y:S05]  /*2f970*/  WARPSYNC.COLLECTIVE R15, `(.L_x_2112) ;  /* 0x000000000f087348 */ /* 0x000fea0003c00000 */
[----:B------:R0:W1:Y:S02]  /*2f980*/  SHFL.IDX P6, R14, R13, R12, R11 ;  /* 0x0000000c0d0e7389 */ /* 0x00006400000c000b */
[----:B01----:R-:W-:Y:S01]  /*2f990*/  ENDCOLLECTIVE ;  /* 0x000000000000791b */ /* 0x003fe20003800000 */
.L_x_2112:
        /* <DEDUP_REMOVED lines=14> */
.L_x_2113:
[----:B------:R-:W-:Y:S01]  /*2fa80*/  IMAD.MOV.U32 R2, RZ, RZ, R14 ;  /* 0x000000ffff027224 */ /* 0x000fe200078e000e */
[----:B------:R-:W-:Y:S06]  /*2fa90*/  BRA `(.L_x_2114) ;  /* 0xffffffa800687947 */ /* 0x000fec000383ffff */
.L_x_1962:
[----:B0-----:R0:W1:Y:S02]  /*2faa0*/  SYNCS.PHASECHK.TRANS64.TRYWAIT P0, [R6+URZ+0x30860], R2 ;  /* 0x03086002060075a7 */ /* 0x001064000800017f */
[----:B-1----:R-:W-:Y:S05]  /*2fab0*/  @!P0 NANOSLEEP.SYNCS 0x989680 ;  /* 0x009896800000895d */ /* 0x002fea0003900000 */
[----:B------:R-:W1:Y:S02]  /*2fac0*/  @!P0 SYNCS.PHASECHK.TRANS64 P0, [R6+URZ+0x30860], R2 ;  /* 0x03086002060085a7 */ /* 0x000e64000800007f */
[----:B-1----:R-:W-:Y:S05]  /*2fad0*/  @!P0 BRA `(.L_x_1962) ;  /* 0xfffffffc00f08947 */ /* 0x002fea000383ffff */
[----:B------:R-:W-:Y:S05]  /*2fae0*/  BRA `(.L_x_2115) ;  /* 0xffffffa800c87947 */ /* 0x000fea000383ffff */
.L_x_1963:
        /* <DEDUP_REMOVED lines=8> */
.L_x_2117:
[----:B------:R-:W-:Y:S05]  /*2fb70*/  BSYNC B1 ;  /* 0x0000000000017941 */ /* 0x000fea0003800000 */
.L_x_2116:
[----:B------:R-:W-:Y:S01]  /*2fb80*/  IMAD.MOV.U32 R13, RZ, RZ, R18 ;  /* 0x000000ffff0d7224 */ /* 0x000fe200078e0012 */
[----:B------:R-:W-:Y:S01]  /*2fb90*/  MOV R3, R14 ;  /* 0x0000000e00037202 */ /* 0x000fe20000000f00 */
[----:B------:R-:W-:Y:S02]  /*2fba0*/  IMAD.MOV.U32 R12, RZ, RZ, RZ ;  /* 0x000000ffff0c7224 */ /* 0x000fe400078e00ff */
[----:B------:R-:W-:Y:S02]  /*2fbb0*/  IMAD.MOV.U32 R11, RZ, RZ, 0x181f ;  /* 0x0000181fff0b7424 */ /* 0x000fe400078e00ff */
[----:B------:R-:W-:Y:S02]  /*2fbc0*/  IMAD.MOV.U32 R15, RZ, RZ, -0x1 ;  /* 0xffffffffff0f7424 */ /* 0x000fe400078e00ff */
[----:B------:R-:W-:-:S07]  /*2fbd0*/  IMAD R5, R5, 0x2, R17 ;  /* 0x0000000205057824 */ /* 0x000fce00078e0211 */
[----:B------:R-:W-:Y:S05]  /*2fbe0*/  WARPSYNC.COLLECTIVE R15, `(.L_x_2118) ;  /* 0x000000000f087348 */ /* 0x000fea0003c00000 */
[----:B------:R0:W1:Y:S02]  /*2fbf0*/  SHFL.IDX P6, R14, R13, R12, R11 ;  /* 0x0000000c0d0e7389 */ /* 0x00006400000c000b */
[----:B01----:R-:W-:Y:S01]  /*2fc00*/  ENDCOLLECTIVE ;  /* 0x000000000000791b */ /* 0x003fe20003800000 */
.L_x_2118:
[----:B------:R-:W-:Y:S01]  /*2fc10*/  IMAD.MOV.U32 R13, RZ, RZ, R19 ;  /* 0x000000ffff0d7224 */ /* 0x000fe200078e0013 */
[----:B------:R-:W-:Y:S01]  /*2fc20*/  MOV R12, 0x1 ;  /* 0x00000001000c7802 */ /* 0x000fe20000000f00 */
[----:B------:R-:W-:-:S07]  /*2fc30*/  IMAD.MOV.U32 R2, RZ, RZ, R14 ;  /* 0x000000ffff027224 */ /* 0x000fce00078e000e */
[----:B------:R-:W-:Y:S05]  /*2fc40*/  WARPSYNC.COLLECTIVE R15, `(.L_x_2119) ;  /* 0x000000000f087348 */ /* 0x000fea0003c00000 */
[----:B------:R0:W1:Y:S02]  /*2fc50*/  SHFL.IDX P6, R14, R13, R12, R11 ;  /* 0x0000000c0d0e7389 */ /* 0x00006400000c000b */
[----:B01----:R-:W-:Y:S01]  /*2fc60*/  ENDCOLLECTIVE ;  /* 0x000000000000791b */ /* 0x003fe20003800000 */
.L_x_2119:
        /* <DEDUP_REMOVED lines=16> */
.L_x_2120:
[----:B------:R-:W-:Y:S02]  /*2fd70*/  IMAD.MOV.U32 R13, RZ, RZ, R19 ;  /* 0x000000ffff0d7224 */ /* 0x000fe400078e0013 */
[----:B------:R-:W-:Y:S02]  /*2fd80*/  IMAD.MOV.U32 R12, RZ, RZ, 0x2 ;  /* 0x00000002ff0c7424 */ /* 0x000fe400078e00ff */
[----:B------:R-:W-:-:S07]  /*2fd90*/  IMAD.MOV.U32 R2, RZ, RZ, R14 ;  /* 0x000000ffff027224 */ /* 0x000fce00078e000e */
[----:B------:R-:W-:Y:S05]  /*2fda0*/  WARPSYNC.COLLECTIVE R15, `(.L_x_2121) ;  /* 0x000000000f087348 */ /* 0x000fea0003c00000 */
[----:B------:R0:W1:Y:S02]  /*2fdb0*/  SHFL.IDX P6, R14, R13, R12, R11 ;  /* 0x0000000c0d0e7389 */ /* 0x00006400000c000b */
[----:B01----:R-:W-:Y:S01]  /*2fdc0*/  ENDCOLLECTIVE ;  /* 0x000000000000791b */ /* 0x003fe20003800000 */
.L_x_2121:
        /* <DEDUP_REMOVED lines=16> */
.L_x_2122:
[----:B------:R-:W-:Y:S02]  /*2fed0*/  IMAD.MOV.U32 R13, RZ, RZ, R19 ;  /* 0x000000ffff0d7224 */ /* 0x000fe400078e0013 */
[----:B------:R-:W-:Y:S01]  /*2fee0*/  IMAD.MOV.U32 R12, RZ, RZ, 0x3 ;  /* 0x00000003ff0c7424 */ /* 0x000fe200078e00ff */
[----:B------:R-:W-:-:S07]  /*2fef0*/  MOV R2, R14 ;  /* 0x0000000e00027202 */ /* 0x000fce0000000f00 */
[----:B------:R-:W-:Y:S05]  /*2ff00*/  WARPSYNC.COLLECTIVE R15, `(.L_x_2123) ;  /* 0x000000000f087348 */ /* 0x000fea0003c00000 */
[----:B------:R0:W1:Y:S02]  /*2ff10*/  SHFL.IDX P6, R14, R13, R12, R11 ;  /* 0x0000000c0d0e7389 */ /* 0x00006400000c000b */
[----:B01----:R-:W-:Y:S01]  /*2ff20*/  ENDCOLLECTIVE ;  /* 0x000000000000791b */ /* 0x003fe20003800000 */
.L_x_2123:
        /* <DEDUP_REMOVED lines=16> */
.L_x_2124:
[----:B------:R-:W-:Y:S01]  /*30030*/  IMAD.MOV.U32 R13, RZ, RZ, R19 ;  /* 0x000000ffff0d7224 */ /* 0x000fe200078e0013 */
[----:B------:R-:W-:Y:S01]  /*30040*/  MOV R12, 0x4 ;  /* 0x00000004000c7802 */ /* 0x000fe20000000f00 */
[----:B------:R-:W-:-:S07]  /*30050*/  IMAD.MOV.U32 R2, RZ, RZ, R14 ;  /* 0x000000ffff027224 */ /* 0x000fce00078e000e */
[----:B------:R-:W-:Y:S05]  /*30060*/  WARPSYNC.COLLECTIVE R15, `(.L_x_2125) ;  /* 0x000000000f087348 */ /* 0x000fea0003c00000 */
[----:B------:R0:W1:Y:S02]  /*30070*/  SHFL.IDX P6, R14, R13, R12, R11 ;  /* 0x0000000c0d0e7389 */ /* 0x00006400000c000b */
[----:B01----:R-:W-:Y:S01]  /*30080*/  ENDCOLLECTIVE ;  /* 0x000000000000791b */ /* 0x003fe20003800000 */
.L_x_2125:
        /* <DEDUP_REMOVED lines=16> */
.L_x_2126:
[----:B------:R-:W-:Y:S02]  /*30190*/  IMAD.MOV.U32 R13, RZ, RZ, R19 ;  /* 0x000000ffff0d7224 */ /* 0x000fe400078e0013 */
[----:B------:R-:W-:Y:S02]  /*301a0*/  IMAD.MOV.U32 R12, RZ, RZ, 0x5 ;  /* 0x00000005ff0c7424 */ /* 0x000fe400078e00ff */
[----:B------:R-:W-:-:S07]  /*301b0*/  IMAD.MOV.U32 R2, RZ, RZ, R14 ;  /* 0x000000ffff027224 */ /* 0x000fce00078e000e */
[----:B------:R-:W-:Y:S05]  /*301c0*/  WARPSYNC.COLLECTIVE R15, `(.L_x_2127) ;  /* 0x000000000f087348 */ /* 0x000fea0003c00000 */
[----:B------:R0:W1:Y:S02]  /*301d0*/  SHFL.IDX P6, R14, R13, R12, R11 ;  /* 0x0000000c0d0e7389 */ /* 0x00006400000c000b */
[----:B01----:R-:W-:Y:S01]  /*301e0*/  ENDCOLLECTIVE ;  /* 0x000000000000791b */ /* 0x003fe20003800000 */
.L_x_2127:
        /* <DEDUP_REMOVED lines=13> */
.L_x_2128:
[----:B------:R-:W-:Y:S01]  /*302c0*/  @!PT LDS RZ, [RZ] ;  /* 0x00000000fffff984 */ /* 0x000fe20000000800 */
[----:B------:R-:W-:Y:S01]  /*302d0*/  @!PT LDS RZ, [RZ] ;  /* 0x00000000fffff984 */ /* 0x000fe20000000800 */
[----:B------:R-:W-:Y:S01]  /*302e0*/  @!PT LDS RZ, [RZ] ;  /* 0x00000000fffff984 */ /* 0x000fe20000000800 */
[----:B------:R0:W-:Y:S01]  /*302f0*/  LDGSTS.E.BYPASS.LTC128B.128 [R5+0x5400], desc[UR60][R2.64+0x80], !P0 ;  /* 0x0540008002057fae */ /* 0x0001e2000c101d7c */
[----:B------:R-:W-:-:S13]  /*30300*/  ISETP.LT.OR P0, PT, R7, 0x41, P1 ;  /* 0x000000410700780c */ /* 0x000fda0000f01670 */
[----:B------:R0:W-:Y:S01]  /*30310*/  LDGSTS.E.BYPASS.LTC128B.128 [R5+0x8400], desc[UR60][R2.64+0x100], !P0 ;  /* 0x0840010002057fae */ /* 0x0001e2000c101d7c */
[----:B------:R-:W-:Y:S05]  /*30320*/  BRA `(.L_x_2129) ;  /* 0xffffffa400b47947 */ /* 0x000fea000383ffff */
.L_x_1971:
[----:B0-----:R0:W1:Y:S02]  /*30330*/  SYNCS.PHASECHK.TRANS64.TRYWAIT P0, [R0+URZ+0x30860], R3 ;  /* 0x03086003000075a7 */ /* 0x001064000800017f */
[----:B-1----:R-:W-:Y:S05]  /*30340*/  @!P0 NANOSLEEP.SYNCS 0x989680 ;  /* 0x009896800000895d */ /* 0x002fea0003900000 */
[----:B------:R-:W1:Y:S02]  /*30350*/  @!P0 SYNCS.PHASECHK.TRANS64 P0, [R0+URZ+0x30860], R3 ;  /* 0x03086003000085a7 */ /* 0x000e64000800007f */
[----:B-1----:R-:W-:Y:S05]  /*30360*/  @!P0 BRA `(.L_x_1971) ;  /* 0xfffffffc00f08947 */ /* 0x002fea000383ffff */
[----:B------:R-:W-:Y:S05]  /*30370*/  BRA `(.L_x_2130) ;  /* 0xffffffa800d07947 */ /* 0x000fea000383ffff */
.L_x_1972:
[----:B------:R-:W-:Y:S01]  /*30380*/  BSSY B0, `(.L_x_2131) ;  /* 0x0000008000007945 */ /* 0x000fe20003800000 */
[----:B------:R-:W-:Y:S01]  /*30390*/  MOV R13, R19 ;  /* 0x00000013000d7202 */ /* 0x000fe20000000f00 */
[----:B------:R-:W-:Y:S02]  /*303a0*/  IMAD.MOV.U32 R12, RZ, RZ, RZ ;  /* 0x000000ffff0c7224 */ /* 0x000fe400078e00ff */
[----:B------:R-:W-:Y:S02]  /*303b0*/  IMAD.MOV.U32 R11, RZ, RZ, 0x181f ;  /* 0x0000181fff0b7424 */ /* 0x000fe400078e00ff */
[----:B------:R-:W-:-:S07]  /*303c0*/  IMAD.MOV.U32 R15, RZ, RZ, -0x1 ;  /* 0xffffffffff0f7424 */ /* 0x000fce00078e00ff */
[----:B0-2---:R-:W-:Y:S05]  /*303d0*/  WARPSYNC.COLLECTIVE R15, `(.L_x_2132) ;  /* 0x000000000f087348 */ /* 0x005fea0003c00000 */
[----:B--2---:R1:W2:Y:S02]  /*303e0*/  SHFL.IDX P6, R14, R13, R12, R11 ;  /* 0x0000000c0d0e7389 */ /* 0x0042a400000c000b */
[----:B012---:R-:W-:Y:S01]  /*303f0*/  ENDCOLLECTIVE ;  /* 0x000000000000791b */ /* 0x007fe20003800000 */
.L_x_2132:
[----:B------:R-:W-:Y:S05]  /*30400*/  BSYNC B0 ;  /* 0x0000000000007941 */ /* 0x000fea0003800000 */
.L_x_2131:
[----:B------:R-:W-:Y:S01]  /*30410*/  IMAD.MOV.U32 R13, RZ, RZ, R18 ;  /* 0x000000ffff0d7224 */ /* 0x000fe200078e0012 */
[----:B------:R-:W-:Y:S01]  /*30420*/  SHF.L.U32 R5, R33, 0x1, RZ ;  /* 0x0000000121057819 */ /* 0x000fe200000006ff */
        /* <DEDUP_REMOVED lines=8> */
.L_x_2133:
[----:B------:R-:W-:Y:S02]  /*304b0*/  ULDC UR4, c[0x0][0x2f4] ;  /* 0x0000bd0000047ab9 */ /* 0x000fe40000000800 */
        /* <DEDUP_REMOVED lines=12> */
.L_x_2134:
        /* <DEDUP_REMOVED lines=13> */
.L_x_2135:
[----:B------:R-:W-:Y:S01]  /*30650*/  IMAD.MOV.U32 R13, RZ, RZ, R19 ;  /* 0x000000ffff0d7224 */ /* 0x000fe200078e0013 */
[----:B------:R-:W-:Y:S02]  /*30660*/  MOV R12, 0x2 ;  /* 0x00000002000c7802 */ /* 0x000fe40000000f00 */
[----:B------:R-:W-:-:S13]  /*30670*/  IADD3 R2, P4, R14, R5, RZ ;  /* 0x000000050e027210 */ /* 0x000fda0007f9e0ff */
[----:B------:R-:W-:Y:S05]  /*30680*/  WARPSYNC.COLLECTIVE R15, `(.L_x_2136) ;  /* 0x000000000f087348 */ /* 0x000fea0003c00000 */
[----:B------:R0:W1:Y:S02]  /*30690*/  SHFL.IDX P6, R14, R13, R12, R11 ;  /* 0x0000000c0d0e7389 */ /* 0x00006400000c000b */
[----:B01----:R-:W-:Y:S01]  /*306a0*/  ENDCOLLECTIVE ;  /* 0x000000000000791b */ /* 0x003fe20003800000 */
.L_x_2136:
        /* <DEDUP_REMOVED lines=15> */
.L_x_2137:
[----:B------:R-:W-:Y:S02]  /*307a0*/  IMAD.MOV.U32 R13, RZ, RZ, R19 ;  /* 0x000000ffff0d7224 */ /* 0x000fe400078e0013 */
[----:B------:R-:W-:Y:S01]  /*307b0*/  IMAD.MOV.U32 R12, RZ, RZ, 0x3 ;  /* 0x00000003ff0c7424 */ /* 0x000fe200078e00ff */
[----:B------:R-:W-:-:S13]  /*307c0*/  IADD3 R2, P4, R14, R5, RZ ;  /* 0x000000050e027210 */ /* 0x000fda0007f9e0ff */
[----:B------:R-:W-:Y:S05]  /*307d0*/  WARPSYNC.COLLECTIVE R15, `(.L_x_2138) ;  /* 0x000000000f087348 */ /* 0x000fea0003c00000 */
[----:B------:R0:W1:Y:S02]  /*307e0*/  SHFL.IDX P6, R14, R13, R12, R11 ;  /* 0x0000000c0d0e7389 */ /* 0x00006400000c000b */
[----:B01----:R-:W-:Y:S01]  /*307f0*/  ENDCOLLECTIVE ;  /* 0x000000000000791b */ /* 0x003fe20003800000 */
.L_x_2138:
        /* <DEDUP_REMOVED lines=15> */
.L_x_2139:
[----:B------:R-:W-:Y:S01]  /*308f0*/  MOV R13, R19 ;  /* 0x00000013000d7202 */ /* 0x000fe20000000f00 */
[----:B------:R-:W-:Y:S01]  /*30900*/  IMAD.MOV.U32 R12, RZ, RZ, 0x4 ;  /* 0x00000004ff0c7424 */ /* 0x000fe200078e00ff */
[----:B------:R-:W-:-:S13]  /*30910*/  IADD3 R2, P4, R14, R5, RZ ;  /* 0x000000050e027210 */ /* 0x000fda0007f9e0ff */
[----:B------:R-:W-:Y:S05]  /*30920*/  WARPSYNC.COLLECTIVE R15, `(.L_x_2140) ;  /* 0x000000000f087348 */ /* 0x000fea0003c00000 */
[----:B------:R0:W1:Y:S02]  /*30930*/  SHFL.IDX P6, R14, R13, R12, R11 ;  /* 0x0000000c0d0e7389 */ /* 0x00006400000c000b */
[----:B01----:R-:W-:Y:S01]  /*30940*/  ENDCOLLECTIVE ;  /* 0x000000000000791b */ /* 0x003fe20003800000 */
.L_x_2140:
        /* <DEDUP_REMOVED lines=15> */
.L_x_2141:
[----:B------:R-:W-:Y:S02]  /*30a40*/  IMAD.MOV.U32 R13, RZ, RZ, R19 ;  /* 0x000000ffff0d7224 */ /* 0x000fe400078e0013 */
[----:B------:R-:W-:Y:S01]  /*30a50*/  IMAD.MOV.U32 R12, RZ, RZ, 0x5 ;  /* 0x00000005ff0c7424 */ /* 0x000fe200078e00ff */
[----:B------:R-:W-:-:S13]  /*30a60*/  IADD3 R2, P4, R14, R5, RZ ;  /* 0x000000050e027210 */ /* 0x000fda0007f9e0ff */
[----:B------:R-:W-:Y:S05]  /*30a70*/  WARPSYNC.COLLECTIVE R15, `(.L_x_2142) ;  /* 0x000000000f087348 */ /* 0x000fea0003c00000 */
[----:B------:R0:W1:Y:S02]  /*30a80*/  SHFL.IDX P6, R14, R13, R12, R11 ;  /* 0x0000000c0d0e7389 */ /* 0x00006400000c000b */
[----:B01----:R-:W-:Y:S01]  /*30a90*/  ENDCOLLECTIVE ;  /* 0x000000000000791b */ /* 0x003fe20003800000 */
.L_x_2142:
        /* <DEDUP_REMOVED lines=14> */
.L_x_2143:
[----:B------:R-:W-:Y:S05]  /*30b80*/  BRA `(.L_x_2144) ;  /* 0xffffffa400d47947 */ /* 0x000fea000383ffff */
.L_x_1977:
[----:B------:R-:W-:Y:S01]  /*30b90*/  BSSY B0, `(.L_x_2145) ;  /* 0x0000008000007945 */ /* 0x000fe20003800000 */
[----:B------:R-:W-:Y:S01]  /*30ba0*/  MOV R13, R24 ;  /* 0x00000018000d7202 */ /* 0x000fe20000000f00 */
[----:B0-----:R-:W-:Y:S02]  /*30bb0*/  IMAD.MOV.U32 R12, RZ, RZ, RZ ;  /* 0x000000ffff0c7224 */ /* 0x001fe400078e00ff */
[----:B------:R-:W-:Y:S02]  /*30bc0*/  IMAD.MOV.U32 R11, RZ, RZ, 0x1f ;  /* 0x0000001fff0b7424 */ /* 0x000fe400078e00ff */
[----:B------:R-:W-:-:S07]  /*30bd0*/  IMAD.MOV.U32 R15, RZ, RZ, -0x1 ;  /* 0xffffffffff0f7424 */ /* 0x000fce00078e00ff */
[----:B-1----:R-:W-:Y:S05]  /*30be0*/  WARPSYNC.COLLECTIVE R15, `(.L_x_2146) ;  /* 0x000000000f087348 */ /* 0x002fea0003c00000 */
[----:B------:R0:W2:Y:S02]  /*30bf0*/  SHFL.IDX P6, R14, R13, R12, R11 ;  /* 0x0000000c0d0e7389 */ /* 0x0000a400000c000b */
[----:B012---:R-:W-:Y:S01]  /*30c00*/  ENDCOLLECTIVE ;  /* 0x000000000000791b */ /* 0x007fe20003800000 */
.L_x_2146:
[----:B------:R-:W-:Y:S05]  /*30c10*/  BSYNC B0 ;  /* 0x0000000000007941 */ /* 0x000fea0003800000 */
.L_x_2145:
        /* <DEDUP_REMOVED lines=9> */
.L_x_2147:
[----:B------:R-:W-:Y:S02]  /*30cb0*/  ULDC UR4, c[0x0][0xc3c] ;  /* 0x00030f0000047ab9 */ /* 0x000fe40000000800 */
[----:B------:R-:W-:-:S13]  /*30cc0*/  ISETP.GE.OR P1, PT, R9, UR4, !P0 ;  /* 0x0000000409007c0c */ /* 0x000fda000c726670 */
[----:B------:R-:W0:Y:S08]  /*30cd0*/  @!P1 LDC.64 R2, c[0x0][0xc80] ;  /* 0x00032000ff029b82 */ /* 0x000e300000000a00 */
[----:B------:R-:W1:Y:S01]  /*30ce0*/  @!P1 LDC.64 R4, c[0x0][0xc78] ;  /* 0x00031e00ff049b82 */ /* 0x000e620000000a00 */
[----:B------:R-:W-:Y:S01]  /*30cf0*/  IMAD.MOV.U32 R25, RZ, RZ, RZ ;  /* 0x000000ffff197224 */ /* 0x000fe200078e00ff */
        /* <DEDUP_REMOVED lines=10> */
[----:B------:R-:W-:Y:S01]  /*30da0*/  ISETP.GE.U32.AND P5, PT, R8, 0x10, PT ;  /* 0x000000100800780c */ /* 0x000fe20003fa6070 */
[----:B--2---:R-:W-:Y:S02]  /*30db0*/  @!P1 IMAD.MOV.U32 R25, RZ, RZ, R6 ;  /* 0x000000ffff199224 */ /* 0x004fe400078e0006 */
[----:B------:R-:W-:-:S02]  /*30dc0*/  IMAD.MOV.U32 R6, RZ, RZ, RZ ;  /* 0x000000ffff067224 */ /* 0x000fc400078e00ff */
[----:B---3--:R-:W-:Y:S01]  /*30dd0*/  @!P1 IMAD.MOV.U32 R4, RZ, RZ, R5 ;  /* 0x000000ffff049224 */ /* 0x008fe200078e0005 */
[----:B------:R-:W-:-:S03]  /*30de0*/  ISETP.NE.AND P1, PT, R8, RZ, PT ;  /* 0x000000ff0800720c */ /* 0x000fc60003f25270 */
[----:B------:R-:W-:-:S10]  /*30df0*/  IMAD R13, R4, R25, RZ ;  /* 0x00000019040d7224 */ /* 0x000fd400078e02ff */
[----:B------:R-:W-:Y:S05]  /*30e00*/  WARPSYNC.COLLECTIVE R15, `(.L_x_2148) ;  /* 0x000000000f087348 */ /* 0x000fea0003c00000 */
[----:B------:R0:W1:Y:S02]  /*30e10*/  SHFL.UP P6, R14, R13, R12, R11 ;  /* 0x0400000c0d0e7389 */ /* 0x00006400000c000b */
[----:B01----:R-:W-:Y:S01]  /*30e20*/  ENDCOLLECTIVE ;  /* 0x000000000000791b */ /* 0x003fe20003800000 */
.L_x_2148:
[----:B------:R-:W-:Y:S02]  /*30e30*/  MOV R12, 0x2 ;  /* 0x00000002000c7802 */ /* 0x000fe40000000f00 */
[----:B------:R-:W-:-:S05]  /*30e40*/  SEL R14, R14, RZ, P1 ;  /* 0x000000ff0e0e7207 */ /* 0x000fca0000800000 */
[----:B------:R-:W-:-:S04]  /*30e50*/  IMAD.IADD R5, R13, 0x1, R14 ;  /* 0x000000010d057824 */ /* 0x000fc800078e020e */
[----:B------:R-:W-:-:S07]  /*30e60*/  IMAD.MOV.U32 R13, RZ, RZ, R5 ;  /* 0x000000ffff0d7224 */ /* 0x000fce00078e0005 */
[----:B------:R-:W-:Y:S05]  /*30e70*/  WARPSYNC.COLLECTIVE R15, `(.L_x_2149) ;  /* 0x000000000f087348 */ /* 0x000fea0003c00000 */
[----:B------:R0:W1:Y:S02]  /*30e80*/  SHFL.UP P6, R14, R13, R12, R11 ;  /* 0x0400000c0d0e7389 */ /* 0x00006400000c000b */
[----:B01----:R-:W-:Y:S01]  /*30e90*/  ENDCOLLECTIVE ;  /* 0x000000000000791b */ /* 0x003fe20003800000 */
.L_x_2149:
[----:B------:R-:W-:Y:S01]  /*30ea0*/  IMAD.MOV.U32 R12, RZ, RZ, 0x4 ;  /* 0x00000004ff0c7424 */ /* 0x000fe200078e00ff */
[----:B------:R-:W-:-:S05]  /*30eb0*/  SEL R2, R14, RZ, P2 ;  /* 0x000000ff0e027207 */ /* 0x000fca0001000000 */
[----:B------:R-:W-:-:S04]  /*30ec0*/  IMAD.IADD R2, R5, 0x1, R2 ;  /* 0x0000000105027824 */ /* 0x000fc800078e0202 */
[----:B------:R-:W-:-:S07]  /*30ed0*/  IMAD.MOV.U32 R13, RZ, RZ, R2 ;  /* 0x000000ffff0d7224 */ /* 0x000fce00078e0002 */
[----:B------:R-:W-:Y:S05]  /*30ee0*/  WARPSYNC.COLLECTIVE R15, `(.L_x_2150) ;  /* 0x000000000f087348 */ /* 0x000fea0003c00000 */
[----:B------:R0:W1:Y:S02]  /*30ef0*/  SHFL.UP P6, R14, R13, R12, R11 ;  /* 0x0400000c0d0e7389 */ /* 0x00006400000c000b */
[----:B01----:R-:W-:Y:S01]  /*30f00*/  ENDCOLLECTIVE ;  /* 0x000000000000791b */ /* 0x003fe20003800000 */
.L_x_2150:
[----:B------:R-:W-:Y:S01]  /*30f10*/  IMAD.MOV.U32 R12, RZ, RZ, 0x8 ;  /* 0x00000008ff0c7424 */ /* 0x000fe200078e00ff */
[----:B------:R-:W-:-:S05]  /*30f20*/  SEL R3, R14, RZ, P3 ;  /* 0x000000ff0e037207 */ /* 0x000fca0001800000 */
[----:B------:R-:W-:-:S04]  /*30f30*/  IMAD.IADD R3, R2, 0x1, R3 ;  /* 0x0000000102037824 */ /* 0x000fc800078e0203 */
[----:B------:R-:W-:-:S07]  /*30f40*/  IMAD.MOV.U32 R13, RZ, RZ, R3 ;  /* 0x000000ffff0d7224 */ /* 0x000fce00078e0003 */
[----:B------:R-:W-:Y:S05]  /*30f50*/  WARPSYNC.COLLECTIVE R15, `(.L_x_2151) ;  /* 0x000000000f087348 */ /* 0x000fea0003c00000 */
[----:B------:R0:W1:Y:S02]  /*30f60*/  SHFL.UP P6, R14, R13, R12, R11 ;  /* 0x0400000c0d0e7389 */ /* 0x00006400000c000b */
[----:B01----:R-:W-:Y:S01]  /*30f70*/  ENDCOLLECTIVE ;  /* 0x000000000000791b */ /* 0x003fe20003800000 */
.L_x_2151:
[----:B------:R-:W-:Y:S02]  /*30f80*/  MOV R12, 0x10 ;  /* 0x00000010000c7802 */ /* 0x000fe40000000f00 */
[----:B------:R-:W-:-:S05]  /*30f90*/  SEL R14, R14, RZ, P4 ;  /* 0x000000ff0e0e7207 */ /* 0x000fca0002000000 */
[----:B------:R-:W-:-:S04]  /*30fa0*/  IMAD.IADD R5, R3, 0x1, R14 ;  /* 0x0000000103057824 */ /* 0x000fc800078e020e */
[----:B------:R-:W-:-:S07]  /*30fb0*/  IMAD.MOV.U32 R13, RZ, RZ, R5 ;  /* 0x000000ffff0d7224 */ /* 0x000fce00078e0005 */
[----:B------:R-:W-:Y:S05]  /*30fc0*/  WARPSYNC.COLLECTIVE R15, `(.L_x_2152) ;  /* 0x000000000f087348 */ /* 0x000fea0003c00000 */
[----:B------:R0:W1:Y:S02]  /*30fd0*/  SHFL.UP P6, R14, R13, R12, R11 ;  /* 0x0400000c0d0e7389 */ /* 0x00006400000c000b */
[----:B01----:R-:W-:Y:S01]  /*30fe0*/  ENDCOLLECTIVE ;  /* 0x000000000000791b */ /* 0x003fe20003800000 */
.L_x_2152:
        /* <DEDUP_REMOVED lines=8> */
.L_x_2153:
[----:B------:R-:W-:Y:S05]  /*31070*/  BRA `(.L_x_2154) ;  /* 0xffffffa400e87947 */ /* 0x000fea000383ffff */
.L_x_1980:
[----:B------:R-:W-:Y:S01]  /*31080*/  BSSY B0, `(.L_x_2155) ;  /* 0x0000007000007945 */ /* 0x000fe20003800000 */
[----:B------:R-:W-:Y:S02]  /*31090*/  IMAD.MOV.U32 R12, RZ, RZ, 0x1 ;  /* 0x00000001ff0c7424 */ /* 0x000fe400078e00ff */
[----:B------:R-:W-:Y:S02]  /*310a0*/  IMAD.MOV.U32 R11, RZ, RZ, RZ ;  /* 0x000000ffff0b7224 */ /* 0x000fe400078e00ff */
[----:B------:R-:W-:-:S07]  /*310b0*/  IMAD.MOV.U32 R15, RZ, RZ, -0x1 ;  /* 0xffffffffff0f7424 */ /* 0x000fce00078e00ff */
[----:B------:R-:W-:Y:S05]  /*310c0*/  WARPSYNC.COLLECTIVE R15, `(.L_x_2156) ;  /* 0x000000000f087348 */ /* 0x000fea0003c00000 */
[----:B------:R0:W1:Y:S02]  /*310d0*/  SHFL.UP P6, R14, R13, R12, R11 ;  /* 0x0400000c0d0e7389 */ /* 0x00006400000c000b */
[----:B01----:R-:W-:Y:S01]  /*310e0*/  ENDCOLLECTIVE ;  /* 0x000000000000791b */ /* 0x003fe20003800000 */
.L_x_2156:
[----:B------:R-:W-:Y:S05]  /*310f0*/  BSYNC B0 ;  /* 0x0000000000007941 */ /* 0x000fea0003800000 */
.L_x_2155:
[----:B------:R-:W-:Y:S01]  /*31100*/  SEL R14, R14, RZ, P1 ;  /* 0x000000ff0e0e7207 */ /* 0x000fe20000800000 */
[----:B------:R-:W-:Y:S02]  /*31110*/  IMAD.MOV.U32 R12, RZ, RZ, 0x2 ;  /* 0x00000002ff0c7424 */ /* 0x000fe400078e00ff */
[----:B------:R-:W-:Y:S01]  /*31120*/  IMAD.MOV.U32 R11, RZ, RZ, RZ ;  /* 0x000000ffff0b7224 */ /* 0x000fe200078e00ff */
[----:B------:R-:W-:Y:S01]  /*31130*/  IADD3 R13, R13, R14, RZ ;  /* 0x0000000e0d0d7210 */ /* 0x000fe20007ffe0ff */
[----:B------:R-:W-:-:S07]  /*31140*/  IMAD.MOV.U32 R15, RZ, RZ, -0x1 ;  /* 0xffffffffff0f7424 */ /* 0x000fce00078e00ff */
[----:B------:R-:W-:Y:S05]  /*31150*/  WARPSYNC.COLLECTIVE R15, `(.L_x_2157) ;  /* 0x000000000f087348 */ /* 0x000fea0003c00000 */
[----:B------:R0:W1:Y:S02]  /*31160*/  SHFL.UP P6, R14, R13, R12, R11 ;  /* 0x0400000c0d0e7389 */ /* 0x00006400000c000b */
[----:B01----:R-:W-:Y:S01]  /*31170*/  ENDCOLLECTIVE ;  /* 0x000000000000791b */ /* 0x003fe20003800000 */
.L_x_2157:
[----:B------:R-:W-:Y:S01]  /*31180*/  IMAD.MOV.U32 R12, RZ, RZ, 0x4 ;  /* 0x00000004ff0c7424 */ /* 0x000fe200078e00ff */
[----:B------:R-:W-:-:S05]  /*31190*/  SEL R2, R14, RZ, P2 ;  /* 0x000000ff0e027207 */ /* 0x000fca0001000000 */
[----:B------:R-:W-:-:S04]  /*311a0*/  IMAD.IADD R2, R13, 0x1, R2 ;  /* 0x000000010d027824 */ /* 0x000fc800078e0202 */
[----:B------:R-:W-:-:S07]  /*311b0*/  IMAD.MOV.U32 R13, RZ, RZ, R2 ;  /* 0x000000ffff0d7224 */ /* 0x000fce00078e0002 */
[----:B------:R-:W-:Y:S05]  /*311c0*/  WARPSYNC.COLLECTIVE R15, `(.L_x_2158) ;  /* 0x000000000f087348 */ /* 0x000fea0003c00000 */
[----:B------:R0:W1:Y:S02]  /*311d0*/  SHFL.UP P6, R14, R13, R12, R11 ;  /* 0x0400000c0d0e7389 */ /* 0x00006400000c000b */
[----:B01----:R-:W-:Y:S01]  /*311e0*/  ENDCOLLECTIVE ;  /* 0x000000000000791b */ /* 0x003fe20003800000 */
.L_x_2158:
[----:B------:R-:W-:Y:S02]  /*311f0*/  MOV R12, 0x8 ;  /* 0x00000008000c7802 */ /* 0x000fe40000000f00 */
[----:B------:R-:W-:-:S05]  /*31200*/  SEL R3, R14, RZ, P3 ;  /* 0x000000ff0e037207 */ /* 0x000fca0001800000 */
[----:B------:R-:W-:-:S04]  /*31210*/  IMAD.IADD R3, R2, 0x1, R3 ;  /* 0x0000000102037824 */ /* 0x000fc800078e0203 */
[----:B------:R-:W-:-:S07]  /*31220*/  IMAD.MOV.U32 R13, RZ, RZ, R3 ;  /* 0x000000ffff0d7224 */ /* 0x000fce00078e0003 */
[----:B------:R-:W-:Y:S05]  /*31230*/  WARPSYNC.COLLECTIVE R15, `(.L_x_2159) ;  /* 0x000000000f087348 */ /* 0x000fea0003c00000 */
[----:B------:R0:W1:Y:S02]  /*31240*/  SHFL.UP P6, R14, R13, R12, R11 ;  /* 0x0400000c0d0e7389 */ /* 0x00006400000c000b */
[----:B01----:R-:W-:Y:S01]  /*31250*/  ENDCOLLECTIVE ;  /* 0x000000000000791b */ /* 0x003fe20003800000 */
.L_x_2159:
[----:B------:R-:W-:Y:S01]  /*31260*/  IMAD.MOV.U32 R12, RZ, RZ, 0x10 ;  /* 0x00000010ff0c7424 */ /* 0x000fe200078e00ff */
[----:B------:R-:W-:-:S05]  /*31270*/  SEL R14, R14, RZ, P4 ;  /* 0x000000ff0e0e7207 */ /* 0x000fca0002000000 */
[----:B------:R-:W-:-:S04]  /*31280*/  IMAD.IADD R5, R3, 0x1, R14 ;  /* 0x0000000103057824 */ /* 0x000fc800078e020e */
[----:B------:R-:W-:-:S07]  /*31290*/  IMAD.MOV.U32 R13, RZ, RZ, R5 ;  /* 0x000000ffff0d7224 */ /* 0x000fce00078e0005 */
[----:B------:R-:W-:Y:S05]  /*312a0*/  WARPSYNC.COLLECTIVE R15, `(.L_x_2160) ;  /* 0x000000000f087348 */ /* 0x000fea0003c00000 */
[----:B------:R0:W1:Y:S02]  /*312b0*/  SHFL.UP P6, R14, R13, R12, R11 ;  /* 0x0400000c0d0e7389 */ /* 0x00006400000c000b */
[----:B01----:R-:W-:Y:S01]  /*312c0*/  ENDCOLLECTIVE ;  /* 0x000000000000791b */ /* 0x003fe20003800000 */
.L_x_2160:
        /* <DEDUP_REMOVED lines=8> */
.L_x_2161:
[----:B------:R-:W-:Y:S05]  /*31350*/  BRA `(.L_x_2162) ;  /* 0xffffffa400d47947 */ /* 0x000fea000383ffff */
.L_x_1982:
[----:B------:R-:W-:Y:S01]  /*31360*/  BSSY B0, `(.L_x_2163) ;  /* 0x0000006000007945 */ /* 0x000fe20003800000 */
[----:B------:R-:W-:Y:S01]  /*31370*/  PLOP3.LUT P6, PT, P6, PT, PT, 0x8, 0x0 ;  /* 0x000000000000781c */ /* 0x000fe200037ce170 */
[----:B------:R-:W-:-:S12]  /*31380*/  IMAD.MOV.U32 R15, RZ, RZ, -0x1 ;  /* 0xffffffffff0f7424 */ /* 0x000fd800078e00ff */
[----:B0-----:R-:W-:Y:S05]  /*31390*/  WARPSYNC.COLLECTIVE R15, `(.L_x_2164) ;  /* 0x000000000f087348 */ /* 0x001fea0003c00000 */
[----:B------:R-:W-:Y:S01]  /*313a0*/  VOTE.ANY R14, PT, P6 ;  /* 0x00000000000e7806 */ /* 0x000fe200030e0100 */
[----:B0-----:R-:W-:Y:S06]  /*313b0*/  ENDCOLLECTIVE ;  /* 0x000000000000791b */ /* 0x001fec0003800000 */
.L_x_2164:
[----:B------:R-:W-:Y:S05]  /*313c0*/  BSYNC B0 ;  /* 0x0000000000007941 */ /* 0x000fea0003800000 */
.L_x_2163:
[----:B------:R-:W-:Y:S01]  /*313d0*/  MOV R3, R14 ;  /* 0x0000000e00037202 */ /* 0x000fe20000000f00 */
[----:B------:R-:W-:Y:S02]  /*313e0*/  IMAD.MOV.U32 R13, RZ, RZ, R25 ;  /* 0x000000ffff0d7224 */ /* 0x000fe400078e0019 */
[----:B------:R-:W-:Y:S01]  /*313f0*/  IMAD.MOV.U32 R11, RZ, RZ, 0x1f ;  /* 0x0000001fff0b7424 */ /* 0x000fe200078e00ff */
[----:B------:R0:W1:Y:S01]  /*31400*/  POPC R12, R3 ;  /* 0x00000003000c7309 */ /* 0x0000620000000000 */
[----:B------:R-:W-:-:S07]  /*31410*/  IMAD.MOV.U32 R15, RZ, RZ, -0x1 ;  /* 0xffffffffff0f7424 */ /* 0x000fce00078e00ff */
[----:B01----:R-:W-:Y:S05]  /*31420*/  WARPSYNC.COLLECTIVE R15, `(.L_x_2165) ;  /* 0x000000000f087348 */ /* 0x003fea0003c00000 */
[----:B-1----:R1:W2:Y:S02]  /*31430*/  SHFL.IDX P6, R14, R13, R12, R11 ;  /* 0x0000000c0d0e7389 */ /* 0x0022a400000c000b */
[----:B012---:R-:W-:Y:S01]  /*31440*/  ENDCOLLECTIVE ;  /* 0x000000000000791b */ /* 0x007fe20003800000 */
.L_x_2165:
[----:B------:R-:W-:Y:S02]  /*31450*/  IMAD.IADD R27, R12, 0x1, R27 ;  /* 0x000000010c1b7824 */ /* 0x000fe400078e021b */
[----:B------:R-:W-:Y:S02]  /*31460*/  IMAD.MOV.U32 R13, RZ, RZ, R4 ;  /* 0x000000ffff0d7224 */ /* 0x000fe400078e0004 */
[----:B------:R-:W-:-:S07]  /*31470*/  IMAD.MOV.U32 R25, RZ, RZ, R14 ;  /* 0x000000ffff197224 */ /* 0x000fce00078e000e */
[----:B------:R-:W-:Y:S05]  /*31480*/  WARPSYNC.COLLECTIVE R15, `(.L_x_2166) ;  /* 0x000000000f087348 */ /* 0x000fea0003c00000 */
[----:B------:R0:W1:Y:S02]  /*31490*/  SHFL.IDX P6, R14, R13, R12, R11 ;  /* 0x0000000c0d0e7389 */ /* 0x00006400000c000b */
[----:B01----:R-:W-:Y:S01]  /*314a0*/  ENDCOLLECTIVE ;  /* 0x000000000000791b */ /* 0x003fe20003800000 */
.L_x_2166:
[----:B------:R-:W-:Y:S01]  /*314b0*/  IMAD.MOV.U32 R4, RZ, RZ, R14 ;  /* 0x000000ffff047224 */ /* 0x000fe200078e000e */
[----:B------:R-:W-:Y:S06]  /*314c0*/  BRA `(.L_x_2167) ;  /* 0xffffffa400b87947 */ /* 0x000fec000383ffff */
.L_x_1984:
[----:B------:R-:W-:Y:S01]  /*314d0*/  BSSY B0, `(.L_x_2168) ;  /* 0x0000007000007945 */ /* 0x000fe20003800000 */
[----:B------:R-:W-:Y:S01]  /*314e0*/  IMAD.MOV.U32 R13, RZ, RZ, R2 ;  /* 0x000000ffff0d7224 */ /* 0x000fe200078e0002 */
[----:B------:R-:W-:Y:S01]  /*314f0*/  MOV R11, 0x1f ;  /* 0x0000001f000b7802 */ /* 0x000fe20000000f00 */
[----:B------:R-:W-:-:S07]  /*31500*/  IMAD.MOV.U32 R15, RZ, RZ, -0x1 ;  /* 0xffffffffff0f7424 */ /* 0x000fce00078e00ff */
[----:B0-23--:R-:W-:Y:S05]  /*31510*/  WARPSYNC.COLLECTIVE R15, `(.L_x_2169) ;  /* 0x000000000f087348 */ /* 0x00dfea0003c00000 */
[----:B------:R1:W4:Y:S02]  /*31520*/  SHFL.IDX P6, R14, R13, R12, R11 ;  /* 0x0000000c0d0e7389 */ /* 0x00032400000c000b */
[----:B01234-:R-:W-:Y:S01]  /*31530*/  ENDCOLLECTIVE ;  /* 0x000000000000791b */ /* 0x01ffe20003800000 */
.L_x_2169:
[----:B------:R-:W-:Y:S05]  /*31540*/  BSYNC B0 ;  /* 0x0000000000007941 */ /* 0x000fea0003800000 */
.L_x_2168:
[----:B------:R-:W-:Y:S01]  /*31550*/  IMAD.MOV.U32 R6, RZ, RZ, R14 ;  /* 0x000000ffff067224 */ /* 0x000fe200078e000e */
[----:B------:R-:W-:Y:S06]  /*31560*/  BRA `(.L_x_1983) ;  /* 0xffffffa400a87947 */ /* 0x000fec000383ffff */
.L_x_1990:
[----:B0-----:R0:W3:Y:S02]  /*31570*/  SYNCS.PHASECHK.TRANS64.TRYWAIT P0, [R5+URZ+0x30820], R0 ;  /* 0x03082000050075a7 */ /* 0x0010e4000800017f */
[----:B---3--:R-:W-:Y:S05]  /*31580*/  @!P0 NANOSLEEP.SYNCS 0x989680 ;  /* 0x009896800000895d */ /* 0x008fea0003900000 */
[----:B------:R-:W3:Y:S02]  /*31590*/  @!P0 SYNCS.PHASECHK.TRANS64 P0, [R5+URZ+0x30820], R0 ;  /* 0x03082000050085a7 */ /* 0x000ee4000800007f */
[----:B---3--:R-:W-:Y:S05]  /*315a0*/  @!P0 BRA `(.L_x_1990) ;  /* 0xfffffffc00f08947 */ /* 0x008fea000383ffff */
[----:B------:R-:W-:Y:S05]  /*315b0*/  BRA `(.L_x_2170) ;  /* 0xffffffb000007947 */ /* 0x000fea000383ffff */
.L_x_1991:
        /* <DEDUP_REMOVED lines=11> */
.L_x_2172:
[----:B------:R-:W-:Y:S05]  /*31670*/  BSYNC B0 ;  /* 0x0000000000007941 */ /* 0x000fea0003800000 */
.L_x_2171:
[----:B------:R-:W-:Y:S05]  /*31680*/  BRA `(.L_x_2173) ;  /* 0xffffffac00e87947 */ /* 0x000fea000383ffff */
.L_x_1992:
[----:B------:R-:W-:Y:S01]  /*31690*/  BSSY B0, `(.L_x_2174) ;  /* 0x0000006000007945 */ /* 0x000fe20003800000 */
[----:B------:R-:W-:-:S07]  /*316a0*/  IMAD.MOV.U32 R15, RZ, RZ, -0x1 ;  /* 0xffffffffff0f7424 */ /* 0x000fce00078e00ff */
[----:B012---:R-:W-:Y:S05]  /*316b0*/  WARPSYNC.COLLECTIVE R15, `(.L_x_2175) ;  /* 0x000000000f0c7348 */ /* 0x007fea0003c00000 */
[----:B------:R-:W-:Y:S02]  /*316c0*/  ELECT P6, UR62, PT ;  /* 0x00000000003e782f */ /* 0x000fe400038c0000 */
[----:B------:R-:W-:Y:S01]  /*316d0*/  MOV R14, UR62 ;  /* 0x0000003e000e7c02 */ /* 0x000fe20008000f00 */
[----:B012---:R-:W-:Y:S10]  /*316e0*/  ENDCOLLECTIVE ;  /* 0x000000000000791b */ /* 0x007ff40003800000 */
.L_x_2175:
[----:B------:R-:W-:Y:S05]  /*316f0*/  BSYNC B0 ;  /* 0x0000000000007941 */ /* 0x000fea0003800000 */
.L_x_2174:
[----:B------:R-:W-:Y:S05]  /*31700*/  BRA `(.L_x_2176) ;  /* 0xffffffac00dc7947 */ /* 0x000fea000383ffff */
.L_x_1994:
[----:B0-----:R0:W3:Y:S02]  /*31710*/  SYNCS.PHASECHK.TRANS64.TRYWAIT P1, [R3+URZ+0x30840], R2 ;  /* 0x03084002030075a7 */ /* 0x0010e4000802017f */
[----:B---3--:R-:W-:Y:S05]  /*31720*/  @!P1 NANOSLEEP.SYNCS 0x989680 ;  /* 0x009896800000995d */ /* 0x008fea0003900000 */
[----:B------:R-:W3:Y:S02]  /*31730*/  @!P1 SYNCS.PHASECHK.TRANS64 P1, [R3+URZ+0x30840], R2 ;  /* 0x03084002030095a7 */ /* 0x000ee4000802007f */
[----:B---3--:R-:W-:Y:S05]  /*31740*/  @!P1 BRA `(.L_x_1994) ;  /* 0xfffffffc00f09947 */ /* 0x008fea000383ffff */
[----:B------:R-:W-:Y:S05]  /*31750*/  BRA `(.L_x_2177) ;  /* 0xffffffb000047947 */ /* 0x000fea000383ffff */
.L_x_1996:
[----:B---3--:R3:W4:Y:S02]  /*31760*/  SYNCS.PHASECHK.TRANS64.TRYWAIT P1, [R23+URZ+0x30840], R0 ;  /* 0x03084000170075a7 */ /* 0x008724000802017f */
[----:B----4-:R-:W-:Y:S05]  /*31770*/  @!P1 NANOSLEEP.SYNCS 0x989680 ;  /* 0x009896800000995d */ /* 0x010fea0003900000 */
[----:B------:R-:W4:Y:S02]  /*31780*/  @!P1 SYNCS.PHASECHK.TRANS64 P1, [R23+URZ+0x30840], R0 ;  /* 0x03084000170095a7 */ /* 0x000f24000802007f */
[----:B----4-:R-:W-:Y:S05]  /*31790*/  @!P1 BRA `(.L_x_1996) ;  /* 0xfffffffc00f09947 */ /* 0x010fea000383ffff */
[----:B------:R-:W-:Y:S05]  /*317a0*/  BRA `(.L_x_2178) ;  /* 0xffffffb000107947 */ /* 0x000fea000383ffff */
.L_x_1998:
[----:B----4-:R4:W0:Y:S02]  /*317b0*/  SYNCS.PHASECHK.TRANS64.TRYWAIT P1, [R3+URZ+0x30860], R2 ;  /* 0x03086002030075a7 */ /* 0x010824000802017f */
[----:B0-----:R-:W-:Y:S05]  /*317c0*/  @!P1 NANOSLEEP.SYNCS 0x989680 ;  /* 0x009896800000995d */ /* 0x001fea0003900000 */
[----:B------:R-:W0:Y:S02]  /*317d0*/  @!P1 SYNCS.PHASECHK.TRANS64 P1, [R3+URZ+0x30860], R2 ;  /* 0x03086002030095a7 */ /* 0x000e24000802007f */
[----:B0-----:R-:W-:Y:S05]  /*317e0*/  @!P1 BRA `(.L_x_1998) ;  /* 0xfffffffc00f09947 */ /* 0x001fea000383ffff */
[----:B------:R-:W-:Y:S05]  /*317f0*/  BRA `(.L_x_2179) ;  /* 0xffffffb0000c7947 */ /* 0x000fea000383ffff */
.L_x_2180:
        /* <DEDUP_REMOVED lines=16> */
.L_x_3215:


//--------------------- .text._ZN7cutlass13device_kernelIN5flash11enable_sm90INS1_16FlashAttnFwdSm90INS1_25CollectiveMainloopFwdSm90ILi2EN4cute5tupleIJNS5_1CILi1EEES8_S8_EEENS6_IJNS7_ILi128EEENS7_ILi96EEENS7_ILi192EEEEEELi192ENS_6half_tEfNS_4arch4Sm90ELb1ELb0ELb0ELb0ELb1ELb0ELb0ELb1ELb1ELb1ELb1ELb0EEENS1_21CollectiveEpilogueFwdINS6_IJSA_SC_SB_EEES9_SE_SG_Li256ELb0ELb1ELb1ELb0EEENS1_19SingleTileSchedulerILb0ELb1ELb1ELi128EEEEEEEEEvNT_6ParamsE --------------------------
	.section	.text._ZN7cutlass13device_kernelIN5flash11enable_sm90INS1_16FlashAttnFwdSm90INS1_25CollectiveMainloopFwdSm90ILi2EN4cute5tupleIJNS5_1CILi1EEES8_S8_EEENS6_IJNS7_ILi128EEENS7_ILi96EEENS7_ILi192EEEEEELi192ENS_6half_tEfNS_4arch4Sm90ELb1ELb0ELb0ELb0ELb1ELb0ELb0ELb1ELb1ELb1ELb1ELb0EEENS1_21CollectiveEpilogueFwdINS6_IJSA_SC_SB_EEES9_SE_SG_Li256ELb0ELb1ELb1ELb0EEENS1_19SingleTileSchedulerILb0ELb1ELb1ELi128EEEEEEEEEvNT_6ParamsE,"ax",@progbits
	.align	128
.text._ZN7cutlass13device_kernelIN5flash11enable_sm90INS1_16FlashAttnFwdSm90INS1_25CollectiveMainloopFwdSm90ILi2EN4cute5tupleIJNS5_1CILi1EEES8_S8_EEENS6_IJNS7_ILi128EEENS7_ILi96EEENS7_ILi192EEEEEELi192ENS_6half_tEfNS_4arch4Sm90ELb1ELb0ELb0ELb0ELb1ELb0ELb0ELb1ELb1ELb1ELb1ELb0EEENS1_21CollectiveEpilogueFwdINS6_IJSA_SC_SB_EEES9_SE_SG_Li256ELb0ELb1ELb1ELb0EEENS1_19SingleTileSchedulerILb0ELb1ELb1ELi128EEEEEEEEEvNT_6ParamsE:
        .type           _ZN7cutlass13device_kernelIN5flash11enable_sm90INS1_16FlashAttnFwdSm90INS1_25CollectiveMainloopFwdSm90ILi2EN4cute5tupleIJNS5_1CILi1EEES8_S8_EEENS6_IJNS7_ILi128EEENS7_ILi96EEENS7_ILi192EEEEEELi192ENS_6half_tEfNS_4arch4Sm90ELb1ELb0ELb0ELb0ELb1ELb0ELb0ELb1ELb1ELb1ELb1ELb0EEENS1_21CollectiveEpilogueFwdINS6_IJSA_SC_SB_EEES9_SE_SG_Li256ELb0ELb1ELb1ELb0EEENS1_19SingleTileSchedulerILb0ELb1ELb1ELi128EEEEEEEEEvNT_6ParamsE,@function
        .size           _ZN7cutlass13device_kernelIN5flash11enable_sm90INS1_16FlashAttnFwdSm90INS1_25CollectiveMainloopFwdSm90ILi2EN4cute5tupleIJNS5_1CILi1EEES8_S8_EEENS6_IJNS7_ILi128EEENS7_ILi96EEENS7_ILi192EEEEEELi192ENS_6half_tEfNS_4arch4Sm90ELb1ELb0ELb0ELb0ELb1ELb0ELb0ELb1ELb1ELb1ELb1ELb0EEENS1_21CollectiveEpilogueFwdINS6_IJSA_SC_SB_EEES9_SE_SG_Li256ELb0ELb1ELb1ELb0EEENS1_19SingleTileSchedulerILb0ELb1ELb1ELi128EEEEEEEEEvNT_6ParamsE,(.L_x_3216 - _ZN7cutlass13device_kernelIN5flash11enable_sm90INS1_16FlashAttnFwdSm90INS1_25CollectiveMainloopFwdSm90ILi2EN4cute5tupleIJNS5_1CILi1EEES8_S8_EEENS6_IJNS7_ILi128EEENS7_ILi96EEENS7_ILi192EEEEEELi192ENS_6half_tEfNS_4arch4Sm90ELb1ELb0ELb0ELb0ELb1ELb0ELb0ELb1ELb1ELb1ELb1ELb0EEENS1_21CollectiveEpilogueFwdINS6_IJSA_SC_SB_EEES9_SE_SG_Li256ELb0ELb1ELb1ELb0EEENS1_19SingleTileSchedulerILb0ELb1ELb1ELi128EEEEEEEEEvNT_6ParamsE)
        .other          _ZN7cutlass13device_kernelIN5flash11enable_sm90INS1_16FlashAttnFwdSm90INS1_25CollectiveMainloopFwdSm90ILi2EN4cute5tupleIJNS5_1CILi1EEES8_S8_EEENS6_IJNS7_ILi128EEENS7_ILi96EEENS7_ILi192EEEEEELi192ENS_6half_tEfNS_4arch4Sm90ELb1ELb0ELb0ELb0ELb1ELb0ELb0ELb1ELb1ELb1ELb1ELb0EEENS1_21CollectiveEpilogueFwdINS6_IJSA_SC_SB_EEES9_SE_SG_Li256ELb0ELb1ELb1ELb0EEENS1_19SingleTileSchedulerILb0ELb1ELb1ELi128EEEEEEEEEvNT_6ParamsE,@"STO_CUDA_ENTRY STV_DEFAULT"
_ZN7cutlass13device_kernelIN5flash11enable_sm90INS1_16FlashAttnFwdSm90INS1_25CollectiveMainloopFwdSm90ILi2EN4cute5tupleIJNS5_1CILi1EEES8_S8_EEENS6_IJNS7_ILi128EEENS7_ILi96EEENS7_ILi192EEEEEELi192ENS_6half_tEfNS_4arch4Sm90ELb1ELb0ELb0ELb0ELb1ELb0ELb0ELb1ELb1ELb1ELb1ELb0EEENS1_21CollectiveEpilogueFwdINS6_IJSA_SC_SB_EEES9_SE_SG_Li256ELb0ELb1ELb1ELb0EEENS1_19SingleTileSchedulerILb0ELb1ELb1ELi128EEEEEEEEEvNT_6ParamsE:
        /* <DEDUP_REMOVED lines=45> */
.L_x_2181:
        /* <DEDUP_REMOVED lines=22> */
.L_x_2182:
        /* <DEDUP_REMOVED lines=18> */
.L_x_2183:
        /* <DEDUP_REMOVED lines=22> */
.L_x_2184:
        /* <DEDUP_REMOVED lines=23> */
.L_x_2185:
        /* <DEDUP_REMOVED lines=11> */
.L_x_2188:
        /* <DEDUP_REMOVED lines=19> */
[----:B------:R-:W1:Y:S01]  /*0a00*/  S2UR UR38, SR_CTAID.X ;  /* 0x00000000002679c3 */ /* 0x000e620000002500 */
[----:B------:R-:W-:Y:S01]  /*0a10*/  ULDC UR4, c[0x0][0x448] ;  /* 0x0001120000047ab9 */ /* 0x000fe20000000800 */
[----:B------:R-:W-:Y:S01]  /*0a20*/  ULDC UR6, c[0x0][0x424] ;  /* 0x0001090000067ab9 */ /* 0x000fe20000000800 */
[----:B------:R-:W-:Y:S01]  /*0a30*/  UISETP.NE.AND UP1, UPT, UR4, 0x1, UPT ;  /* 0x000000010400788c */ /* 0x000fe2000bf25270 */
[----:B------:R-:W-:Y:S02]  /*0a40*/  ULDC UR7, c[0x0][0x288] ;  /* 0x0000a20000077ab9 */ /* 0x000fe40000000800 */
[----:B------:R-:W-:Y:S01]  /*0a50*/  ULDC.64 UR4, c[0x0][0x418] ;  /* 0x0001060000047ab9 */ /* 0x000fe20000000a00 */
[----:B------:R-:W-:Y:S02]  /*0a60*/  UIADD3 UR7, -UR7, 0x60, URZ ;  /* 0x0000006007077890 */ /* 0x000fe4000fffe13f */
[----:B------:R-:W-:Y:S02]  /*0a70*/  UISETP.NE.U32.AND UP0, UPT, UR4, URZ, UPT ;  /* 0x0000003f0400728c */ /* 0x000fe4000bf05070 */
[----:B------:R-:W-:-:S02]  /*0a80*/  UP2UR UR4, UPR, URZ, 0x2 ;  /* 0x000000023f047883 */ /* 0x000fc40008000000 */
[----:B------:R-:W-:Y:S01]  /*0a90*/  UISETP.NE.AND.EX UP0, UPT, UR5, URZ, UPT, UP0 ;  /* 0x0000003f0500728c */ /* 0x000fe2000bf05300 */
[----:B------:R-:W-:Y:S02]  /*0aa0*/  ULDC UR42, c[0x0][0x2f0] ;  /* 0x0000bc00002a7ab9 */ /* 0x000fe40000000800 */
[----:B------:R-:W-:Y:S01]  /*0ab0*/  @UP1 ULDC UR5, c[0x0][0x44c] ;  /* 0x0001130000051ab9 */ /* 0x000fe20000000800 */
[----:B------:R-:W-:Y:S01]  /*0ac0*/  MOV R17, UR4 ;  /* 0x0000000400117c02 */ /* 0x000fe20008000f00 */
[----:B------:R-:W-:Y:S01]  /*0ad0*/  USEL UR10, UR6, 0x1, UP0 ;  /* 0x00000001060a7887 */ /* 0x000fe20008000000 */
[----:B------:R-:W-:Y:S01]  /*0ae0*/  @UP1 ULDC UR9, c[0x0][0x450] ;  /* 0x0001140000091ab9 */ /* 0x000fe20000000800 */
[----:B------:R-:W-:Y:S02]  /*0af0*/  USHF.R.U32.HI UR11, URZ, 0x10, UR8 ;  /* 0x000000103f0b7899 */ /* 0x000fe40008011608 */
[----:B------:R-:W-:Y:S02]  /*0b00*/  UIMAD UR7, UR10, UR42, UR7 ;  /* 0x0000002a0a0772a4 */ /* 0x000fe4000f8e0207 */
[----:B------:R-:W-:Y:S01]  /*0b10*/  IMAD.U32 R16, RZ, RZ, UR10 ;  /* 0x0000000aff107e24 */ /* 0x000fe2000f8e00ff */
[----:B-1----:R-:W-:-:S04]  /*0b20*/  USHF.L.U32 UR38, UR38, 0x7, URZ ;  /* 0x0000000726267899 */ /* 0x002fc8000800063f */
[----:B------:R-:W-:Y:S02]  /*0b30*/  @UP1 UIADD3 UR4, UR38, 0x7f, URZ ;  /* 0x0000007f26041890 */ /* 0x000fe4000fffe03f */
[----:B------:R-:W-:Y:S02]  /*0b40*/  UIADD3 UR6, UR38, 0x7f, URZ ;  /* 0x0000007f26067890 */ /* 0x000fe4000fffe03f */
[----:B------:R-:W-:Y:S02]  /*0b50*/  UIMAD.WIDE.U32 UR4, UR4, UR5, URZ ;  /* 0x00000005040472a5 */ /* 0x000fe4000f8e003f */
[----:B------:R-:W-:Y:S02]  /*0b60*/  UIMAD UR4, UR10, UR42, 0x5f ;  /* 0x0000005f0a0474a4 */ /* 0x000fe4000f8e022a */
[----:B------:R-:W-:Y:S02]  /*0b70*/  @UP1 USHF.R.U32.HI UR6, URZ, UR9, UR5 ;  /* 0x000000093f061299 */ /* 0x000fe40008011605 */
[----:B------:R-:W-:-:S02]  /*0b80*/  UIMAD.WIDE UR4, UR4, 0x2aaaaaab, URZ ;  /* 0x2aaaaaab040478a5 */ /* 0x000fc4000f8e023f */
[----:B------:R-:W-:Y:S02]  /*0b90*/  UIADD3 UR6, UR7, UR6, URZ ;  /* 0x0000000607067290 */ /* 0x000fe4000fffe03f */
[----:B------:R-:W-:Y:S02]  /*0ba0*/  USHF.R.U32.HI UR4, URZ, 0x1f, UR5 ;  /* 0x0000001f3f047899 */ /* 0x000fe40008011605 */
[----:B------:R-:W-:Y:S02]  /*0bb0*/  UIMAD.WIDE UR6, UR6, 0x2aaaaaab, URZ ;  /* 0x2aaaaaab060678a5 */ /* 0x000fe4000f8e023f */
[----:B------:R-:W-:Y:S02]  /*0bc0*/  ULEA.HI.SX32 UR4, UR5, UR4, 0x1c ;  /* 0x0000000405047291 */ /* 0x000fe4000f8fe23f */
[----:B------:R-:W-:-:S04]  /*0bd0*/  USHF.R.U32.HI UR6, URZ, 0x1f, UR7 ;  /* 0x0000001f3f067899 */ /* 0x000fc80008011607 */
[----:B------:R-:W-:Y:S02]  /*0be0*/  ULEA.HI.SX32 UR6, UR7, UR6, 0x1c ;  /* 0x0000000607067291 */ /* 0x000fe4000f8fe23f */
[----:B------:R-:W-:Y:S02]  /*0bf0*/  ULOP3.LUT UR7, UR8, 0xffff, URZ, 0xc0, !UPT ;  /* 0x0000ffff08077892 */ /* 0x000fe4000f8ec03f */
[----:B------:R-:W-:-:S04]  /*0c00*/  UISETP.LT.AND UP0, UPT, UR4, UR6, UPT ;  /* 0x000000060400728c */ /* 0x000fc8000bf01270 */
[----:B------:R-:W-:Y:S02]  /*0c10*/  USEL UR10, UR4, UR6, UP0 ;  /* 0x00000006040a7287 */ /* 0x000fe40008000000 */
[----:B------:R-:W-:Y:S02]  /*0c20*/  UISETP.NE.AND UP0, UPT, UR11, URZ, UPT ;  /* 0x0000003f0b00728c */ /* 0x000fe4000bf05270 */
[----:B------:R-:W-:Y:S01]  /*0c30*/  UISETP.GE.AND UP1, UPT, UR10, 0x1, UPT ;  /* 0x000000010a00788c */ /* 0x000fe2000bf26270 */
[----:B------:R-:W-:-:S05]  /*0c40*/  UMOV UR4, URZ ;  /* 0x0000003f00047c82 */ /* 0x000fca0008000000 */
[----:B------:R-:W-:-:S03]  /*0c50*/  PLOP3.LUT P0, PT, PT, PT, UP1, 0x80, 0x0 ;  /* 0x000000000000781c */ /* 0x000fc60003f0f018 */
[----:B------:R-:W-:-:S10]  /*0c60*/  @!UP0 ULDC UR11, c[0x0][0x9f0] ;  /* 0x00027c00000b8ab9 */ /* 0x000fd40000000800 */
[----:B------:R-:W-:Y:S05]  /*0c70*/  @!P0 BRA `(.L_x_2190) ;  /* 0x0000000000848947 */ /* 0x000fea0003800000 */
[----:B------:R-:W-:Y:S01]  /*0c80*/  IMAD.U32 R3, RZ, RZ, UR11 ;  /* 0x0000000bff037e24 */ /* 0x000fe2000f8e00ff */
[----:B------:R-:W-:Y:S01]  /*0c90*/  UIADD3 UR6, UR11, -0x1, UR10 ;  /* 0xffffffff0b067890 */ /* 0x000fe2000fffe00a */
[----:B------:R-:W-:-:S03]  /*0ca0*/  UMOV UR4, URZ ;  /* 0x0000003f00047c82 */ /* 0x000fc60008000000 */
[-C--:B------:R-:W-:Y:S02]  /*0cb0*/  IABS R0, R3.reuse ;  /* 0x0000000300007213 */ /* 0x080fe40000000000 */
[----:B------:R-:W-:Y:S01]  /*0cc0*/  MOV R4, UR6 ;  /* 0x0000000600047c02 */ /* 0x000fe20008000f00 */
[----:B------:R-:W-:Y:S01]  /*0cd0*/  ULOP3.LUT UR6, UR6, UR11, URZ, 0x3c, !UPT ;  /* 0x0000000b06067292 */ /* 0x000fe2000f8e3c3f */
[----:B------:R-:W-:Y:S02]  /*0ce0*/  R2UR UR12, R0 ;  /* 0x00000000000c72ca */ /* 0x000fe400000e0000 */
[----:B------:R-:W-:Y:S02]  /*0cf0*/  IABS R4, R4 ;  /* 0x0000000400047213 */ /* 0x000fe40000000000 */
[----:B------:R-:W-:-:S03]  /*0d00*/  IABS R5, R3 ;  /* 0x0000000300057213 */ /* 0x000fc60000000000 */
[----:B------:R-:W-:-:S05]  /*0d10*/  IMAD.MOV.U32 R3, RZ, RZ, R4 ;  /* 0x000000ffff037224 */ /* 0x000fca00078e0004 */
[----:B------:R-:W-:Y:S01]  /*0d20*/  R2UR UR9, R3 ;  /* 0x00000000030972ca */ /* 0x000fe200000e0000 */
[----:B------:R-:W1:Y:S08]  /*0d30*/  I2F.RP R0, UR12 ;  /* 0x0000000c00007d06 */ /* 0x000e700008209400 */
[----:B-1----:R-:W0:Y:S02]  /*0d40*/  MUFU.RCP R0, R0 ;  /* 0x0000000000007308 */ /* 0x002e240000001000 */
        /* <DEDUP_REMOVED lines=20> */
.L_x_2190:
[----:B------:R-:W-:Y:S01]  /*0e90*/  UIMAD UR6, UR7, UR4, URZ ;  /* 0x00000004070672a4 */ /* 0x000fe2000f8e023f */
[----:B------:R-:W-:Y:S01]  /*0ea0*/  IMAD.U32 R0, RZ, RZ, UR10 ;  /* 0x0000000aff007e24 */ /* 0x000fe2000f8e00ff */
[----:B------:R-:W-:Y:S01]  /*0eb0*/  MOV R3, UR4 ;  /* 0x0000000400037c02 */ /* 0x000fe20008000f00 */
[----:B------:R-:W-:Y:S01]  /*0ec0*/  VIADD R22, R25, 0xffffff80 ;  /* 0xffffff8019167836 */ /* 0x000fe20000000000 */
[----:B------:R-:W-:Y:S02]  /*0ed0*/  R2UR UR5, R16 ;  /* 0x00000000100572ca */ /* 0x000fe400000e0000 */
[----:B------:R-:W-:Y:S02]  /*0ee0*/  CS2R R118, SRZ ;  /* 0x0000000000767805 */ /* 0x000fe4000001ff00 */
[----:B------:R-:W-:Y:S01]  /*0ef0*/  VIADDMNMX R0, R3, UR6, R0, PT ;  /* 0x0000000603007c46 */ /* 0x000fe2000b800100 */
[----:B------:R-:W-:Y:S01]  /*0f00*/  IMAD.U32 R18, RZ, RZ, UR6 ;  /* 0x00000006ff127e24 */ /* 0x000fe2000f8e00ff */
[----:B------:R-:W-:-:S02]  /*0f10*/  PLOP3.LUT P0, PT, PT, PT, PT, 0x80, 0x0 ;  /* 0x000000000000781c */ /* 0x000fc40003f0f070 */
[----:B------:R-:W-:Y:S02]  /*0f20*/  CS2R R116, SRZ ;  /* 0x0000000000747805 */ /* 0x000fe4000001ff00 */
[----:B------:R-:W-:Y:S01]  /*0f30*/  R2UR UR60, R0 ;  /* 0x00000000003c72ca */ /* 0x000fe200000e0000 */
[----:B------:R-:W-:Y:S01]  /*0f40*/  IMAD.MOV.U32 R0, RZ, RZ, RZ ;  /* 0x000000ffff007224 */ /* 0x000fe200078e00ff */
[----:B------:R-:W-:Y:S02]  /*0f50*/  MOV R3, RZ ;  /* 0x000000ff00037202 */ /* 0x000fe40000000f00 */
[----:B------:R-:W-:Y:S02]  /*0f60*/  CS2R R114, SRZ ;  /* 0x0000000000727805 */ /* 0x000fe4000001ff00 */
[----:B------:R-:W-:Y:S02]  /*0f70*/  CS2R R112, SRZ ;  /* 0x0000000000707805 */ /* 0x000fe4000001ff00 */
[----:B------:R-:W-:-:S02]  /*0f80*/  CS2R R110, SRZ ;  /* 0x00000000006e7805 */ /* 0x000fc4000001ff00 */
[----:B------:R-:W-:Y:S01]  /*0f90*/  CS2R R108, SRZ ;  /* 0x00000000006c7805 */ /* 0x000fe2000001ff00 */
[----:B------:R-:W-:Y:S01]  /*0fa0*/  UIMAD UR42, UR5, UR42, URZ ;  /* 0x0000002a052a72a4 */ /* 0x000fe2000f8e023f */
[----:B------:R-:W-:Y:S02]  /*0fb0*/  CS2R R106, SRZ ;  /* 0x00000000006a7805 */ /* 0x000fe4000001ff00 */
[----:B------:R-:W-:Y:S02]  /*0fc0*/  CS2R R104, SRZ ;  /* 0x0000000000687805 */ /* 0x000fe4000001ff00 */
[----:B------:R-:W-:Y:S02]  /*0fd0*/  CS2R R102, SRZ ;  /* 0x0000000000667805 */ /* 0x000fe4000001ff00 */
[----:B------:R-:W-:Y:S02]  /*0fe0*/  CS2R R100, SRZ ;  /* 0x0000000000647805 */ /* 0x000fe4000001ff00 */
[----:B------:R-:W-:Y:S01]  /*0ff0*/  CS2R R98, SRZ ;  /* 0x0000000000627805 */ /* 0x000fe2000001ff00 */
[----:B------:R-:W-:Y:S01]  /*1000*/  UISETP.GT.AND UP0, UPT, UR60, UR6, UPT ;  /* 0x000000063c00728c */ /* 0x000fe2000bf04270 */
[----:B------:R-:W-:-:S02]  /*1010*/  CS2R R96, SRZ ;  /* 0x0000000000607805 */ /* 0x000fc4000001ff00 */
[----:B------:R-:W-:Y:S02]  /*1020*/  CS2R R94, SRZ ;  /* 0x00000000005e7805 */ /* 0x000fe4000001ff00 */
[----:B------:R-:W-:Y:S02]  /*1030*/  CS2R R92, SRZ ;  /* 0x00000000005c7805 */ /* 0x000fe4000001ff00 */
[----:B------:R-:W-:Y:S02]  /*1040*/  CS2R R90, SRZ ;  /* 0x00000000005a7805 */ /* 0x000fe4000001ff00 */
[----:B------:R-:W-:Y:S02]  /*1050*/  CS2R R88, SRZ ;  /* 0x0000000000587805 */ /* 0x000fe4000001ff00 */
[----:B------:R-:W-:Y:S02]  /*1060*/  PLOP3.LUT P1, PT, PT, PT, UP0, 0x80, 0x0 ;  /* 0x000000000000781c */ /* 0x000fe40003f2f008 */
        /* <DEDUP_REMOVED lines=32> */
[----:B------:R-:W-:Y:S06]  /*1270*/  @!P1 BRA `(.L_x_2191) ;  /* 0x0000007800c89947 */ /* 0x000fec0003800000 */
[----:B------:R-:W-:Y:S01]  /*1280*/  SHF.R.S32.HI R23, RZ, 0x1f, R22 ;  /* 0x0000001fff177819 */ /* 0x000fe20000011416 */
[----:B------:R-:W1:Y:S01]  /*1290*/  S2UR UR6, SR_CgaCtaId ;  /* 0x00000000000679c3 */ /* 0x000e620000008800 */
[----:B------:R-:W-:Y:S02]  /*12a0*/  UMOV UR39, 0x400 ;  /* 0x0000040000277882 */ /* 0x000fe40000000000 */
[----:B------:R-:W-:-:S04]  /*12b0*/  LEA.HI R72, R23, R22, RZ, 0x7 ;  /* 0x0000001617487211 */ /* 0x000fc800078f38ff */
[----:B------:R-:W-:-:S05]  /*12c0*/  SHF.R.S32.HI R73, RZ, 0x7, R72 ;  /* 0x00000007ff497819 */ /* 0x000fca0000011448 */
[----:B------:R-:W2:Y:S01]  /*12d0*/  SHFL.IDX PT, R0, R73, RZ, 0x1f ;  /* 0x00001fff49007589 */ /* 0x000ea200000e0000 */
[----:B-1----:R-:W-:-:S04]  /*12e0*/  ULEA UR39, UR6, UR39, 0x18 ;  /* 0x0000002706277291 */ /* 0x002fc8000f8ec03f */
[----:B------:R-:W-:-:S04]  /*12f0*/  UIADD3 UR6, UR39, 0x12400, URZ ;  /* 0x0001240027067890 */ /* 0x000fc8000fffe03f */
[----:B------:R-:W-:Y:S01]  /*1300*/  ULOP3.LUT UP0, URZ, UR6, 0x1bf, URZ, 0xc0, !UPT ;  /* 0x000001bf063f7892 */ /* 0x000fe2000f80c03f */
[----:B--2---:R-:W-:-:S05]  /*1310*/  R2UR UR4, R0 ;  /* 0x00000000000472ca */ /* 0x004fca00000e0000 */
        /* <DEDUP_REMOVED lines=12> */
[----:B0-----:R0:W1:Y:S01]  /*13e0*/  LDC.64 R2, c[0x4][R0] ;  /* 0x0100000000027b82 */ /* 0x0010620000000a00 */
        /* <DEDUP_REMOVED lines=11> */
.L_x_2192:
[----:B------:R-:W-:-:S04]  /*14a0*/  SHF.L.U32 R0, RZ, 0x1f, RZ ;  /* 0x0000001fff007819 */ /* 0x000fc800000006ff */
[----:B------:R-:W1:Y:S02]  /*14b0*/  SYNCS.PHASECHK.TRANS64.TRYWAIT P0, [UR39+0x30800], R0 ;  /* 0x03080000ff0075a7 */ /* 0x000e640008000167 */
[----:B-1----:R-:W-:Y:S05]  /*14c0*/  @!P0 BRA `(.L_x_2193) ;  /* 0x000000d400248947 */ /* 0x002fea0003800000 */
.L_x_2278:
[----:B0-----:R-:W2:Y:S02]  /*14d0*/  LDL R2, [R1+0x4] ;  /* 0x0000040001027983 */ /* 0x001ea40000100800 */
[----:B--2---:R-:W-:-:S13]  /*14e0*/  R2UR UR4, R2 ;  /* 0x00000000020472ca */ /* 0x004fda00000e0000 */
[----:B------:R-:W-:-:S06]  /*14f0*/  ULOP3.LUT UR4, UR4, 0x1, URZ, 0xfc, !UPT ;  /* 0x0000000104047892 */ /* 0x000fcc000f8efc3f */
[----:B------:R-:W-:-:S05]  /*1500*/  IMAD.U32 R2, RZ, RZ, UR4 ;  /* 0x00000004ff027e24 */ /* 0x000fca000f8e00ff */
[----:B------:R-:W-:-:S13]  /*1510*/  ISETP.NE.AND P0, PT, R2, 0x3, PT ;  /* 0x000000030200780c */ /* 0x000fda0003f05270 */
[----:B------:R-:W-:Y:S05]  /*1520*/  @!P0 BRA `(.L_x_2194) ;  /* 0x0000000000048947 */ /* 0x000fea0003800000 */
[----:B------:R-:W-:Y:S01]  /*1530*/  BPT.TRAP 0x1 ;  /* 0x000000040000795c */ /* 0x000fe20000300000 */
.L_x_2194:
[----:B------:R0:W2:Y:S01]  /*1540*/  SYNCS.PHASECHK.TRANS64.TRYWAIT P1, [UR39+0x30830], R0 ;  /* 0x03083000ff0075a7 */ /* 0x0000a20008020167 */
[----:B------:R-:W-:Y:S05]  /*1550*/  @!P0 BRA `(.L_x_2195) ;  /* 0x0000000000048947 */ /* 0x000fea0003800000 */
[----:B------:R-:W-:Y:S01]  /*1560*/  BPT.TRAP 0x1 ;  /* 0x000000040000795c */ /* 0x000fe20000300000 */
.L_x_2195:
[----:B------:R-:W-:-:S05]  /*1570*/  IMAD.U32 R6, RZ, RZ, UR40 ;  /* 0x00000028ff067e24 */ /* 0x000fca000f8e00ff */
[----:B------:R-:W-:Y:S01]  /*1580*/  LOP3.LUT R6, R6, 0x10000, RZ, 0xfc, !PT ;  /* 0x0001000006067812 */ /* 0x000fe200078efcff */
[----:B--2---:R-:W-:Y:S06]  /*1590*/  @P1 BRA `(.L_x_2196) ;  /* 0x0000000000081947 */ /* 0x004fec0003800000 */
[----:B------:R-:W2:Y:S02]  /*15a0*/  SYNCS.PHASECHK.TRANS64.TRYWAIT P1, [UR39+0x30830], R0 ;  /* 0x03083000ff0075a7 */ /* 0x000ea40008020167 */
[----:B--2---:R-:W-:Y:S05]  /*15b0*/  @!P1 BRA `(.L_x_2197) ;  /* 0x000000d400009947 */ /* 0x004fea0003800000 */
.L_x_2196:
[----:B------:R-:W-:Y:S05]  /*15c0*/  WARPSYNC.ALL ;  /* 0x0000000000007948 */ /* 0x000fea0003800000 */
[----:B------:R-:W-:Y:S01]  /*15d0*/  MOV R7, 0x40000040 ;  /* 0x4000004000077802 */ /* 0x000fe20000000f00 */
[----:B------:R-:W-:Y:S01]  /*15e0*/  UIADD3 UR4, UR39, 0x1e400, URZ ;  /* 0x0001e40027047890 */ /* 0x000fe2000fffe03f */
        /* <DEDUP_REMOVED lines=14> */
[----:B------:R-:W-:Y:S01]  /*16d0*/  IMAD.U32 R10, RZ, RZ, UR18 ;  /* 0x00000012ff0a7e24 */ /* 0x000fe2000f8e00ff */
[----:B------:R-:W-:Y:S01]  /*16e0*/  UMOV UR10, UR18 ;  /* 0x00000012000a7c82 */ /* 0x000fe20008000000 */
[----:B------:R-:W-:Y:S01]  /*16f0*/  UMOV UR25, 0x40000040 ;  /* 0x4000004000197882 */ /* 0x000fe20000000000 */
[----:B------:R-:W-:Y:S01]  /*1700*/  HGMMA.64x96x16.F32 R24, gdesc[UR8], RZ, !UPT, gsb0 ;  /* 0x01600000081879f0 */ /* 0x000fe2000c0008ff */
[----:B------:R-:W-:Y:S01]  /*1710*/  R2UR UR10, R6 ;  /* 0x00000000060a72ca */ /* 0x000fe200000e0000 */
[----:B------:R-:W-:Y:S01]  /*1720*/  UMOV UR9, 0x40000040 ;  /* 0x4000004000097882 */ /* 0x000fe20000000000 */
[----:B------:R-:W-:Y:S01]  /*1730*/  UMOV UR29, 0x40000040 ;  /* 0x40000040001d7882 */ /* 0x000fe20000000000 */
[----:B------:R-:W-:Y:S01]  /*1740*/  UMOV UR5, UR9 ;  /* 0x0000000900057c82 */ /* 0x000fe20008000000 */
[----:B------:R-:W-:Y:S01]  /*1750*/  UMOV UR33, 0x40000040 ;  /* 0x4000004000217882 */ /* 0x000fe20000000000 */
[----:B------:R-:W-:Y:S01]  /*1760*/  UMOV UR41, 0x40000040 ;  /* 0x4000004000297882 */ /* 0x000fe20000000000 */
[----:B------:R-:W-:Y:S01]  /*1770*/  UMOV UR45, 0x40000040 ;  /* 0x40000040002d7882 */ /* 0x000fe20000000000 */
[----:B------:R-:W-:Y:S01]  /*1780*/  UMOV UR49, 0x40000040 ;  /* 0x4000004000317882 */ /* 0x000fe20000000000 */
[----:B------:R-:W-:-:S05]  /*1790*/  UMOV UR53, 0x40000040 ;  /* 0x4000004000357882 */ /* 0x000fca0000000000 */
        /* <DEDUP_REMOVED lines=8> */
[----:B------:R-:W-:Y:S02]  /*1820*/  UIADD3 UR40, UR10, 0x800, URZ ;  /* 0x000008000a287890 */ /* 0x000fe4000fffe03f */
[----:B------:R-:W-:Y:S02]  /*1830*/  UIADD3 UR44, UR10, 0x802, URZ ;  /* 0x000008020a2c7890 */ /* 0x000fe4000fffe03f */
[----:B------:R-:W-:Y:S02]  /*1840*/  UIADD3 UR48, UR10, 0x804, URZ ;  /* 0x000008040a307890 */ /* 0x000fe4000fffe03f */
[----:B------:R-:W-:Y:S01]  /*1850*/  UIADD3 UR52, UR10, 0x806, URZ ;  /* 0x000008060a347890 */ /* 0x000fe2000fffe03f */
        /* <DEDUP_REMOVED lines=72> */
.L_x_2198:
[----:B-1----:R-:W-:Y:S01]  /*1ce0*/  LOP3.LUT R3, R72, 0xffffff80, RZ, 0xc0, !PT ;  /* 0xffffff8048037812 */ /* 0x002fe200078ec0ff */
[----:B------:R-:W-:Y:S01]  /*1cf0*/  UMOV UR5, 0xffffffa0 ;  /* 0xffffffa000057882 */ /* 0x000fe20000000000 */
[----:B------:R-:W-:Y:S01]  /*1d00*/  R2UR UR4, R17 ;  /* 0x00000000110472ca */ /* 0x000fe200000e0000 */
[----:B------:R-:W-:Y:S01]  /*1d10*/  UIMAD UR5, UR60, UR5, 0x61 ;  /* 0x000000613c0574a4 */ /* 0x000fe2000f8e0205 */
[----:B------:R-:W-:Y:S01]  /*1d20*/  LEA.HI R23, R23, R22, RZ, 0x2 ;  /* 0x0000001617177211 */ /* 0x000fe200078f10ff */
[----:B------:R-:W-:Y:S01]  /*1d30*/  IMAD.IADD R3, R22, 0x1, -R3 ;  /* 0x0000000116037824 */ /* 0x000fe200078e0a03 */
[----:B------:R-:W-:Y:S01]  /*1d40*/  LEA.HI R8, R73, R73, RZ, 0x1 ;  /* 0x0000004949087211 */ /* 0x000fe200078f08ff */
[----:B------:R-:W-:Y:S01]  /*1d50*/  ULDC UR7, c[0x0][0x288] ;  /* 0x0000a20000077ab9 */ /* 0x000fe20000000800 */
[----:B------:R-:W-:Y:S01]  /*1d60*/  LOP3.LUT R23, R23, 0xfffffffc, RZ, 0xc0, !PT ;  /* 0xfffffffc17177812 */ /* 0x000fe200078ec0ff */
[----:B------:R-:W1:Y:S01]  /*1d70*/  S2UR UR14, SR_CgaCtaId ;  /* 0x00000000000e79c3 */ /* 0x000e620000008800 */
[----:B0-----:R-:W-:Y:S01]  /*1d80*/  SHF.R.S32.HI R0, RZ, 0x1f, R3 ;  /* 0x0000001fff007819 */ /* 0x001fe20000011403 */
[----:B------:R-:W-:Y:S01]  /*1d90*/  UIADD3 UR6, UR39, 0x30840, URZ ;  /* 0x0003084027067890 */ /* 0x000fe2000fffe03f */
[----:B------:R-:W-:Y:S01]  /*1da0*/  LOP3.LUT R8, R8, 0x3fffffe, RZ, 0xc0, !PT ;  /* 0x03fffffe08087812 */ /* 0x000fe200078ec0ff */
[----:B------:R-:W-:Y:S01]  /*1db0*/  IMAD.IADD R23, R22, 0x1, -R23 ;  /* 0x0000000116177824 */ /* 0x000fe200078e0a17 */
[CC--:B------:R-:W-:Y:S01]  /*1dc0*/  LEA.HI R2, R0.reuse, R3.reuse, RZ, 0x2 ;  /* 0x0000000300027211 */ /* 0x0c0fe200078f10ff */
[----:B------:R-:W-:Y:S01]  /*1dd0*/  UISETP.NE.AND UP0, UPT, UR4, URZ, UPT ;  /* 0x0000003f0400728c */ /* 0x000fe2000bf05270 */
[----:B------:R-:W-:-:S02]  /*1de0*/  LEA.HI R4, R0, R3, RZ, 0x5 ;  /* 0x0000000300047211 */ /* 0x000fc400078f28ff */
[----:B------:R-:W-:Y:S02]  /*1df0*/  CS2R R118, SRZ ;  /* 0x0000000000767805 */ /* 0x000fe4000001ff00 */
[--C-:B------:R-:W-:Y:S02]  /*1e00*/  SHF.R.S32.HI R0, RZ, 0x2, R2.reuse ;  /* 0x00000002ff007819 */ /* 0x100fe40000011402 */
[----:B------:R-:W-:Y:S02]  /*1e10*/  CS2R R116, SRZ ;  /* 0x0000000000747805 */ /* 0x000fe4000001ff00 */
[----:B------:R-:W-:Y:S02]  /*1e20*/  SHF.R.S32.HI R5, RZ, 0x1f, R2 ;  /* 0x0000001fff057819 */ /* 0x000fe40000011402 */
[----:B------:R-:W-:Y:S02]  /*1e30*/  CS2R R114, SRZ ;  /* 0x0000000000727805 */ /* 0x000fe4000001ff00 */
[----:B------:R-:W-:-:S02]  /*1e40*/  SHF.R.S32.HI R4, RZ, 0x5, R4 ;  /* 0x00000005ff047819 */ /* 0x000fc40000011404 */
[----:B------:R-:W-:Y:S02]  /*1e50*/  CS2R R112, SRZ ;  /* 0x0000000000707805 */ /* 0x000fe4000001ff00 */
[----:B------:R-:W-:Y:S02]  /*1e60*/  LEA.HI R5, R5, R0, RZ, 0x3 ;  /* 0x0000000005057211 */ /* 0x000fe400078f18ff */
[----:B------:R-:W-:Y:S02]  /*1e70*/  CS2R R110, SRZ ;  /* 0x00000000006e7805 */ /* 0x000fe4000001ff00 */
[----:B------:R-:W-:Y:S01]  /*1e80*/  LEA.HI R9, R23, R23, RZ, 0x1 ;  /* 0x0000001717097211 */ /* 0x000fe200078f08ff */
[----:B------:R-:W-:Y:S01]  /*1e90*/  @UP0 ULDC UR4, c[0x0][0x44c] ;  /* 0x0001130000040ab9 */ /* 0x000fe20000000800 */
[----:B------:R-:W-:Y:S01]  /*1ea0*/  LEA R11, R4, UR38, 0x4 ;  /* 0x00000026040b7c11 */ /* 0x000fe2000f8e20ff */
[----:B------:R-:W-:Y:S01]  /*1eb0*/  @UP0 ULDC UR10, c[0x0][0x450] ;  /* 0x00011400000a0ab9 */ /* 0x000fe20000000800 */
[----:B------:R-:W-:-:S02]  /*1ec0*/  LOP3.LUT R5, R5, 0xfffffff8, RZ, 0xc0, !PT ;  /* 0xfffffff805057812 */ /* 0x000fc400078ec0ff */
[----:B------:R-:W-:Y:S02]  /*1ed0*/  CS2R R108, SRZ ;  /* 0x00000000006c7805 */ /* 0x000fe4000001ff00 */
[----:B------:R-:W-:Y:S01]  /*1ee0*/  IADD3 R8, R73, -R8, RZ ;  /* 0x8000000849087210 */ /* 0x000fe20007ffe0ff */
[----:B-1----:R-:W-:Y:S01]  /*1ef0*/  UPRMT UR6, UR14, 0x654, UR6 ;  /* 0x000006540e067896 */ /* 0x002fe20008000006 */
[----:B------:R-:W-:Y:S02]  /*1f00*/  LOP3.LUT R4, R9, 0x1ffffffe, RZ, 0xc0, !PT ;  /* 0x1ffffffe09047812 */ /* 0x000fe400078ec0ff */
[----:B------:R-:W-:Y:S02]  /*1f10*/  CS2R R106, SRZ ;  /* 0x00000000006a7805 */ /* 0x000fe4000001ff00 */
[----:B------:R-:W-:Y:S02]  /*1f20*/  IADD3 R5, R11, R0, -R5 ;  /* 0x000000000b057210 */ /* 0x000fe40007ffe805 */
[----:B------:R-:W-:-:S02]  /*1f30*/  CS2R R104, SRZ ;  /* 0x0000000000687805 */ /* 0x000fc4000001ff00 */
[----:B------:R-:W-:Y:S01]  /*1f40*/  PLOP3.LUT P1, PT, PT, PT, UP0, 0x80, 0x0 ;  /* 0x000000000000781c */ /* 0x000fe20003f2f008 */
[----:B------:R-:W-:Y:S01]  /*1f50*/  IMAD.IADD R4, R23, 0x1, -R4 ;  /* 0x0000000117047824 */ /* 0x000fe200078e0a04 */
[----:B------:R-:W-:Y:S01]  /*1f60*/  PLOP3.LUT P2, PT, PT, PT, UP0, 0x80, 0x0 ;  /* 0x000000000000781c */ /* 0x000fe20003f4f008 */
[----:B------:R-:W-:Y:S01]  /*1f70*/  IMAD R5, R8, 0x40, R5 ;  /* 0x0000004008057824 */ /* 0x000fe200078e0205 */
[----:B------:R-:W-:Y:S01]  /*1f80*/  LOP3.LUT R12, R2, 0x7ffffffc, RZ, 0xc0, !PT ;  /* 0x7ffffffc020c7812 */ /* 0x000fe200078ec0ff */
[----:B------:R-:W-:Y:S01]  /*1f90*/  SYNCS.ARRIVE.TRANS64.RED.A1T0 RZ, [UR6], RZ ;  /* 0x000000ffffff79a7 */ /* 0x000fe20008100406 */
[----:B------:R-:W-:Y:S01]  /*1fa0*/  MOV R8, UR42 ;  /* 0x0000002a00087c02 */ /* 0x000fe20008000f00 */
[----:B------:R-:W-:Y:S01]  /*1fb0*/  IMAD R11, R4, 0x8, R5 ;  /* 0x00000008040b7824 */ /* 0x000fe200078e0205 */
[----:B------:R-:W-:Y:S01]  /*1fc0*/  R2UR UR11, R18 ;  /* 0x00000000120b72ca */ /* 0x000fe200000e0000 */
[----:B------:R-:W-:Y:S01]  /*1fd0*/  IMAD.IADD R12, R3, 0x1, -R12 ;  /* 0x00000001030c7824 */ /* 0x000fe200078e0a0c */
[----:B------:R-:W-:Y:S01]  /*1fe0*/  UMOV UR6, URZ ;  /* 0x0000003f00067c82 */ /* 0x000fe20008000000 */
[----:B------:R-:W-:Y:S01]  /*1ff0*/  IMAD.U32 R3, RZ, RZ, UR5 ;  /* 0x00000005ff037e24 */ /* 0x000fe2000f8e00ff */
[----:B------:R-:W-:Y:S01]  /*2000*/  MOV R0, R11 ;  /* 0x0000000b00007202 */ /* 0x000fe20000000f00 */
[----:B------:R-:W-:Y:S01]  /*2010*/  @P1 IMAD.HI.U32 R4, R11, UR4, RZ ;  /* 0x000000040b041c27 */ /* 0x000fe2000f8e00ff */
[----:B------:R-:W-:-:S03]  /*2020*/  @UP0 ULDC UR4, c[0x0][0x450] ;  /* 0x0001140000040ab9 */ /* 0x000fc60000000800 */
[----:B------:R-:W-:Y:S01]  /*2030*/  IMAD R3, R12, -0x2, R3 ;  /* 0xfffffffe0c037824 */ /* 0x000fe200078e0203 */
[----:B------:R-:W-:Y:S01]  /*2040*/  @P2 SHF.R.U32.HI R0, RZ, UR4, R4 ;  /* 0x00000004ff002c19 */ /* 0x000fe20008011604 */
[----:B------:R-:W-:Y:S02]  /*2050*/  UIMAD UR4, UR60, -0x60, UR42 ;  /* 0xffffffa03c0478a4 */ /* 0x000fe4000f8e022a */
[----:B------:R-:W-:Y:S01]  /*2060*/  UIADD3 UR60, UR60, -0x2, URZ ;  /* 0xfffffffe3c3c7890 */ /* 0x000fe2000fffe03f */
[----:B------:R-:W-:Y:S01]  /*2070*/  IADD3 R3, R3, -UR7, R8 ;  /* 0x8000000703037c10 */ /* 0x000fe2000fffe008 */
[----:B------:R-:W0:Y:S01]  /*2080*/  SHFL.IDX PT, R4, R0, 0x1, 0x1c1f ;  /* 0x003c1f0000047f89 */ /* 0x000e2200000e0000 */
[----:B------:R-:W-:-:S03]  /*2090*/  UIADD3 UR4, UR4, 0x60, URZ ;  /* 0x0000006004047890 */ /* 0x000fc6000fffe03f */
[----:B------:R-:W1:Y:S03]  /*20a0*/  SHFL.IDX PT, R0, R0, RZ, 0x1c1f ;  /* 0x001c1fff00007589 */ /* 0x000e6600000e0000 */
[----:B------:R-:W-:Y:S01]  /*20b0*/  IMAD.U32 R5, RZ, RZ, UR4 ;  /* 0x00000004ff057e24 */ /* 0x000fe2000f8e00ff */
[----:B------:R-:W-:-:S03]  /*20c0*/  ULDC UR4, c[0x0][0x988] ;  /* 0x0002620000047ab9 */ /* 0x000fc60000000800 */
[----:B------:R-:W-:-:S05]  /*20d0*/  IMAD R2, R12, -0x2, R5 ;  /* 0xfffffffe0c027824 */ /* 0x000fca00078e0205 */
[----:B0-----:R-:W-:-:S04]  /*20e0*/  VIADDMNMX R4, R4, R3, R2, PT ;  /* 0x0000000304047246 */ /* 0x001fc80003800102 */
        /* <DEDUP_REMOVED lines=8> */
[C---:B------:R-:W-:Y:S02]  /*2170*/  ISETP.GT.AND P2, PT, R4.reuse, 0x10, PT ;  /* 0x000000100400780c */ /* 0x040fe40003f44270 */
[----:B------:R-:W-:Y:S02]  /*2180*/  FSEL R75, R31, -INF , P1 ;  /* 0xff8000001f4b7808 */ /* 0x000fe40000800000 */
[----:B------:R-:W-:Y:S02]  /*2190*/  FMNMX.FTZ R8, R73, R8, !PT ;  /* 0x0000000849087209 */ /* 0x000fe40007810000 */
        /* <DEDUP_REMOVED lines=57> */
[----:B------:R-:W-:Y:S02]  /*2530*/  FSEL R71, R71, -INF , P1 ;  /* 0xff80000047477808 */ /* 0x000fe40000800000 */
[----:B------:R-:W-:Y:S02]  /*2540*/  FMNMX.FTZ R8, R103, R8, !PT ;  /* 0x0000000867087209 */ /* 0x000fe40007810000 */
[----:B-1----:R-:W-:Y:S01]  /*2550*/  VIADDMNMX R3, R0, R3, R2, PT ;  /* 0x0000000300037246 */ /* 0x002fe20003800102 */
[----:B------:R-:W-:Y:S01]  /*2560*/  IMAD.U32 R2, RZ, RZ, UR4 ;  /* 0x00000004ff027e24 */ /* 0x000fe2000f8e00ff */
[----:B------:R-:W-:Y:S01]  /*2570*/  FMNMX.FTZ R8, R71, R8, !PT ;  /* 0x0000000847087209 */ /* 0x000fe20007810000 */
[----:B------:R-:W-:Y:S01]  /*2580*/  @UP0 ULDC UR4, c[0x0][0x44c] ;  /* 0x0001130000040ab9 */ /* 0x000fe20000000800 */
[C---:B------:R-:W-:Y:S01]  /*2590*/  ISETP.GT.AND P1, PT, R3.reuse, RZ, PT ;  /* 0x000000ff0300720c */ /* 0x040fe20003f24270 */
[----:B------:R-:W-:Y:S01]  /*25a0*/  UIMAD.WIDE.U32 UR4, UR38, UR4, URZ ;  /* 0x00000004260472a5 */ /* 0x000fe2000f8e003f */
[C---:B------:R-:W-:Y:S01]  /*25b0*/  ISETP.GT.AND P2, PT, R3.reuse, 0x1, PT ;  /* 0x000000010300780c */ /* 0x040fe20003f44270 */
[----:B------:R-:W0:Y:S01]  /*25c0*/  SHFL.BFLY PT, R9, R8, 0x2, 0x1f ;  /* 0x0c401f0008097f89 */ /* 0x000e2200000e0000 */
[----:B------:R-:W-:Y:S01]  /*25d0*/  ISETP.GT.AND P3, PT, R3, 0x8, PT ;  /* 0x000000080300780c */ /* 0x000fe20003f64270 */
[----:B------:R-:W-:Y:S01]  /*25e0*/  @UP0 USHF.R.U32.HI UR38, URZ, UR10, UR5 ;  /* 0x0000000a3f260299 */ /* 0x000fe20008011605 */
[----:B------:R-:W-:-:S02]  /*25f0*/  FSEL R25, R25, -INF , P2 ;  /* 0xff80000019197808 */ /* 0x000fc40001000000 */
[----:B------:R-:W-:Y:S01]  /*2600*/  FSEL R13, R28, -INF , P3 ;  /* 0xff8000001c0d7808 */ /* 0x000fe20001800000 */
[----:B------:R-:W-:Y:S01]  /*2610*/  UIADD3 UR4, UR38, -UR7, UR42 ;  /* 0x8000000726047290 */ /* 0x000fe2000fffe02a */
[C---:B------:R-:W-:Y:S02]  /*2620*/  ISETP.GT.AND P2, PT, R3.reuse, 0x10, PT ;  /* 0x000000100300780c */ /* 0x040fe40003f44270 */
[----:B------:R-:W-:Y:S01]  /*2630*/  ISETP.GT.AND P3, PT, R3, 0x18, PT ;  /* 0x000000180300780c */ /* 0x000fe20003f64270 */
[----:B------:R-:W-:Y:S01]  /*2640*/  UIMAD.WIDE UR4, UR4, 0x2aaaaaab, URZ ;  /* 0x2aaaaaab040478a5 */ /* 0x000fe2000f8e023f */
[----:B------:R-:W-:Y:S02]  /*2650*/  FSEL R15, R32, -INF , P2 ;  /* 0xff800000200f7808 */ /* 0x000fe40001000000 */
[----:B------:R-:W-:Y:S01]  /*2660*/  FSEL R21, R36, -INF , P3 ;  /* 0xff80000024157808 */ /* 0x000fe20001800000 */
[----:B------:R-:W-:-:S04]  /*2670*/  USHF.R.U32.HI UR4, URZ, 0x1f, UR5 ;  /* 0x0000001f3f047899 */ /* 0x000fc80008011605 */
[----:B------:R-:W-:-:S04]  /*2680*/  ULEA.HI.SX32 UR4, UR5, UR4, 0x1c ;  /* 0x0000000405047291 */ /* 0x000fc8000f8fe23f */
[----:B------:R-:W-:Y:S01]  /*2690*/  UISETP.LT.AND UP0, UPT, UR11, UR4, UPT ;  /* 0x000000040b00728c */ /* 0x000fe2000bf01270 */
[----:B0-----:R-:W-:-:S03]  /*26a0*/  FMNMX.FTZ R14, R8, R9, !PT ;  /* 0x00000009080e7209 */ /* 0x001fc60007810000 */
[----:B------:R-:W-:Y:S02]  /*26b0*/  USEL UR61, UR11, UR4, !UP0 ;  /* 0x000000040b3d7287 */ /* 0x000fe4000c000000 */
[----:B------:R-:W0:Y:S02]  /*26c0*/  SHFL.BFLY PT, R9, R14, 0x1, 0x1f ;  /* 0x0c201f000e097f89 */ /* 0x000e2400000e0000 */
[----:B------:R-:W-:Y:S01]  /*26d0*/  UISETP.GE.AND UP0, UPT, UR60, UR61, UPT ;  /* 0x0000003d3c00728c */ /* 0x000fe2000bf06270 */
[----:B------:R-:W-:Y:S01]  /*26e0*/  UMOV UR4, URZ ;  /* 0x0000003f00047c82 */ /* 0x000fe20008000000 */
[----:B0-----:R-:W-:Y:S02]  /*26f0*/  FMNMX.FTZ R4, R14, R9, !PT ;  /* 0x000000090e047209 */ /* 0x001fe40007810000 */
[----:B------:R-:W-:Y:S02]  /*2700*/  FSEL R9, R24, -INF , P1 ;  /* 0xff80000018097808 */ /* 0x000fe40000800000 */
[----:B------:R-:W-:Y:S01]  /*2710*/  ISETP.GT.AND P1, PT, R3, 0x9, PT ;  /* 0x000000090300780c */ /* 0x000fe20003f24270 */
[----:B------:R-:W-:Y:S01]  /*2720*/  FMUL.FTZ R8, R4, R2 ;  /* 0x0000000204087220 */ /* 0x000fe20000410000 */
[----:B------:R-:W-:-:S02]  /*2730*/  FMNMX.FTZ R0, R9, R25, !PT ;  /* 0x0000001909007209 */ /* 0x000fc40007810000 */
[----:B------:R-:W-:Y:S02]  /*2740*/  FSEL R29, R29, -INF , P1 ;  /* 0xff8000001d1d7808 */ /* 0x000fe40000800000 */
[----:B------:R-:W-:Y:S02]  /*2750*/  FMNMX.FTZ R0, R13, R0, !PT ;  /* 0x000000000d007209 */ /* 0x000fe40007810000 */
[----:B------:R-:W-:Y:S02]  /*2760*/  ISETP.GT.AND P1, PT, R3, 0x11, PT ;  /* 0x000000110300780c */ /* 0x000fe40003f24270 */
[----:B------:R-:W-:Y:S02]  /*2770*/  FMNMX.FTZ R0, R29, R0, !PT ;  /* 0x000000001d007209 */ /* 0x000fe40007810000 */
[----:B------:R-:W-:Y:S02]  /*2780*/  FSEL R33, R33, -INF , P1 ;  /* 0xff80000021217808 */ /* 0x000fe40000800000 */
[----:B------:R-:W-:-:S02]  /*2790*/  FMNMX.FTZ R0, R15, R0, !PT ;  /* 0x000000000f007209 */ /* 0x000fc40007810000 */
[----:B------:R-:W-:Y:S02]  /*27a0*/  FSETP.NEU.FTZ.AND P2, PT, R4, -INF , PT ;  /* 0xff8000000400780b */ /* 0x000fe40003f5d000 */
[----:B------:R-:W-:Y:S02]  /*27b0*/  ISETP.GT.AND P1, PT, R3, 0x19, PT ;  /* 0x000000190300780c */ /* 0x000fe40003f24270 */
[----:B------:R-:W-:Y:S02]  /*27c0*/  FMNMX.FTZ R0, R33, R0, !PT ;  /* 0x0000000021007209 */ /* 0x000fe40007810000 */
[----:B------:R-:W-:Y:S02]  /*27d0*/  FSEL R14, R8, RZ, P2 ;  /* 0x000000ff080e7208 */ /* 0x000fe40001000000 */
[----:B------:R-:W-:Y:S02]  /*27e0*/  ISETP.GT.AND P2, PT, R3, 0x20, PT ;  /* 0x000000200300780c */ /* 0x000fe40003f44270 */
[----:B------:R-:W-:Y:S01]  /*27f0*/  FSEL R37, R37, -INF , P1 ;  /* 0xff80000025257808 */ /* 0x000fe20000800000 */
[--C-:B------:R-:W-:Y:S01]  /*2800*/  FFMA.FTZ R8, R27, R2, -R14.reuse ;  /* 0x000000021b087223 */ /* 0x100fe2000001080e */
[----:B------:R-:W-:Y:S01]  /*2810*/  FMNMX.FTZ R0, R21, R0, !PT ;  /* 0x0000000015007209 */ /* 0x000fe20007810000 */
[-CC-:B------:R-:W-:Y:S01]  /*2820*/  FFMA.FTZ R5, R5, R2.reuse, -R14.reuse ;  /* 0x0000000205057223 */ /* 0x180fe2000001080e */
[----:B------:R-:W-:Y:S01]  /*2830*/  ISETP.GT.AND P1, PT, R3, 0x21, PT ;  /* 0x000000210300780c */ /* 0x000fe20003f24270 */
[----:B------:R-:W-:Y:S01]  /*2840*/  MUFU.EX2 R20, R8 ;  /* 0x0000000800147308 */ /* 0x000fe20000000800 */
[----:B------:R-:W-:Y:S01]  /*2850*/  FSEL R23, R40, -INF , P2 ;  /* 0xff80000028177808 */ /* 0x000fe20001000000 */
[--C-:B------:R-:W-:Y:S01]  /*2860*/  FFMA.FTZ R73, R73, R2, -R14.reuse ;  /* 0x0000000249497223 */ /* 0x100fe2000001080e */
[----:B------:R-:W-:Y:S01]  /*2870*/  FMNMX.FTZ R0, R37, R0, !PT ;  /* 0x0000000025007209 */ /* 0x000fe20007810000 */
[-CC-:B------:R-:W-:Y:S01]  /*2880*/  FFMA.FTZ R75, R75, R2.reuse, -R14.reuse ;  /* 0x000000024b4b7223 */ /* 0x180fe2000001080e */
[----:B------:R-:W-:Y:S01]  /*2890*/  ISETP.GT.AND P2, PT, R3, 0x28, PT ;  /* 0x000000280300780c */ /* 0x000fe20003f44270 */
[--C-:B------:R-:W-:Y:S01]  /*28a0*/  FFMA.FTZ R77, R77, R2, -R14.reuse ;  /* 0x000000024d4d7223 */ /* 0x100fe2000001080e */
[----:B------:R-:W-:Y:S01]  /*28b0*/  FSEL R41, R41, -INF , P1 ;  /* 0xff80000029297808 */ /* 0x000fe20000800000 */
[----:B------:R-:W-:Y:S01]  /*28c0*/  MUFU.EX2 R189, R5 ;  /* 0x0000000500bd7308 */ /* 0x000fe20000000800 */
[----:B------:R-:W-:Y:S01]  /*28d0*/  FMNMX.FTZ R0, R23, R0, !PT ;  /* 0x0000000017007209 */ /* 0x000fe20007810000 */
[-CC-:B------:R-:W-:Y:S01]  /*28e0*/  FFMA.FTZ R79, R79, R2.reuse, -R14.reuse ;  /* 0x000000024f4f7223 */ /* 0x180fe2000001080e */
[----:B------:R-:W-:Y:S01]  /*28f0*/  ISETP.GT.AND P1, PT, R3, 0x29, PT ;  /* 0x000000290300780c */ /* 0x000fe20003f24270 */
[-CC-:B------:R-:W-:Y:S01]  /*2900*/  FFMA.FTZ R81, R81, R2.reuse, -R14.reuse ;  /* 0x0000000251517223 */ /* 0x180fe2000001080e */
[----:B------:R-:W-:Y:S01]  /*2910*/  FSEL R27, R44, -INF , P2 ;  /* 0xff8000002c1b7808 */ /* 0x000fe20001000000 */
[--C-:B------:R-:W-:Y:S01]  /*2920*/  FFMA.FTZ R83, R83, R2, -R14.reuse ;  /* 0x0000000253537223 */ /* 0x100fe2000001080e */
[----:B------:R-:W-:Y:S01]  /*2930*/  FMNMX.FTZ R0, R41, R0, !PT ;  /* 0x0000000029007209 */ /* 0x000fe20007810000 */
[----:B------:R-:W-:Y:S01]  /*2940*/  MUFU.EX2 R73, R73 ;  /* 0x0000004900497308 */ /* 0x000fe20000000800 */
[----:B------:R-:W-:Y:S01]  /*2950*/  ISETP.GT.AND P2, PT, R3, 0x30, PT ;  /* 0x000000300300780c */ /* 0x000fe20003f44270 */
[-CC-:B------:R-:W-:Y:S01]  /*2960*/  FFMA.FTZ R85, R85, R2.reuse, -R14.reuse ;  /* 0x0000000255557223 */ /* 0x180fe2000001080e */
[----:B------:R-:W-:Y:S01]  /*2970*/  FSEL R45, R45, -INF , P1 ;  /* 0xff8000002d2d7808 */ /* 0x000fe20000800000 */
[--C-:B------:R-:W-:Y:S01]  /*2980*/  FFMA.FTZ R87, R87, R2, -R14.reuse ;  /* 0x0000000257577223 */ /* 0x100fe2000001080e */
[----:B------:R-:W-:Y:S01]  /*2990*/  FMNMX.FTZ R0, R27, R0, !PT ;  /* 0x000000001b007209 */ /* 0x000fe20007810000 */
[-CC-:B------:R-:W-:Y:S01]  /*29a0*/  FFMA.FTZ R89, R89, R2.reuse, -R14.reuse ;  /* 0x0000000259597223 */ /* 0x180fe2000001080e */
[----:B------:R-:W-:Y:S01]  /*29b0*/  ISETP.GT.AND P1, PT, R3, 0x31, PT ;  /* 0x000000310300780c */ /* 0x000fe20003f24270 */
[----:B------:R-:W0:Y:S01]  /*29c0*/  MUFU.EX2 R22, R75 ;  /* 0x0000004b00167308 */ /* 0x000e220000000800 */
        /* <DEDUP_REMOVED lines=15> */
[----:B------:R1:W2:Y:S01]  /*2ac0*/  MUFU.EX2 R24, R79 ;  /* 0x0000004f00187308 */ /* 0x0002a20000000800 */
[----:B------:R-:W-:Y:S01]  /*2ad0*/  ISETP.GT.AND P2, PT, R3, 0x40, PT ;  /* 0x000000400300780c */ /* 0x000fe20003f44270 */
[-CC-:B------:R-:W-:Y:S01]  /*2ae0*/  FFMA.FTZ R59, R59, R2.reuse, -R14.reuse ;  /* 0x000000023b3b7223 */ /* 0x180fe2000001080e */
        /* <DEDUP_REMOVED lines=13> */
[----:B------:R3:W4:Y:S01]  /*2bc0*/  MUFU.EX2 R26, R83 ;  /* 0x00000053001a7308 */ /* 0x0007220000000800 */
[----:B------:R-:W-:Y:S01]  /*2bd0*/  FMNMX.FTZ R0, R39, R0, !PT ;  /* 0x0000000027007209 */ /* 0x000fe20007810000 */
[----:B------:R-:W-:Y:S01]  /*2be0*/  FFMA.FTZ R14, R71, R2, -R14 ;  /* 0x00000002470e7223 */ /* 0x000fe2000001080e */
[----:B------:R-:W-:-:S02]  /*2bf0*/  ISETP.GT.AND P1, PT, R3, 0x49, PT ;  /* 0x000000490300780c */ /* 0x000fc40003f24270 */
[----:B-1----:R-:W-:Y:S02]  /*2c00*/  CS2R R78, SRZ ;  /* 0x00000000004e7805 */ /* 0x002fe4000001ff00 */
[----:B------:R-:W-:Y:S02]  /*2c10*/  FSEL R43, R60, -INF , P2 ;  /* 0xff8000003c2b7808 */ /* 0x000fe40001000000 */
[----:B------:R-:W-:Y:S02]  /*2c20*/  CS2R R74, SRZ ;  /* 0x00000000004a7805 */ /* 0x000fe4000001ff00 */
[----:B------:R-:W-:Y:S01]  /*2c30*/  FMNMX.FTZ R0, R57, R0, !PT ;  /* 0x0000000039007209 */ /* 0x000fe20007810000 */
[----:B------:R-:W-:Y:S01]  /*2c40*/  MUFU.EX2 R85, R85 ;  /* 0x0000005500557308 */ /* 0x000fe20000000800 */
[----:B------:R-:W-:Y:S02]  /*2c50*/  ISETP.GT.AND P2, PT, R3, 0x50, PT ;  /* 0x000000500300780c */ /* 0x000fe40003f44270 */
[----:B---3--:R-:W-:-:S02]  /*2c60*/  CS2R R82, SRZ ;  /* 0x0000000000527805 */ /* 0x008fc4000001ff00 */
[----:B------:R-:W-:Y:S02]  /*2c70*/  FSEL R61, R61, -INF , P1 ;  /* 0xff8000003d3d7808 */ /* 0x000fe40000800000 */
[----:B------:R-:W-:Y:S02]  /*2c80*/  CS2R R70, SRZ ;  /* 0x0000000000467805 */ /* 0x000fe4000001ff00 */
[----:B------:R-:W-:Y:S02]  /*2c90*/  FMNMX.FTZ R0, R43, R0, !PT ;  /* 0x000000002b007209 */ /* 0x000fe40007810000 */
[----:B------:R-:W-:Y:S01]  /*2ca0*/  ISETP.GT.AND P1, PT, R3, 0x51, PT ;  /* 0x000000510300780c */ /* 0x000fe20003f24270 */
[----:B------:R1:W3:Y:S01]  /*2cb0*/  MUFU.EX2 R28, R87 ;  /* 0x00000057001c7308 */ /* 0x0002e20000000800 */
[----:B------:R-:W-:Y:S02]  /*2cc0*/  FSEL R47, R64, -INF , P2 ;  /* 0xff800000402f7808 */ /* 0x000fe40001000000 */
[----:B------:R-:W-:-:S02]  /*2cd0*/  FMNMX.FTZ R0, R61, R0, !PT ;  /* 0x000000003d007209 */ /* 0x000fc40007810000 */
[----:B------:R-:W-:Y:S02]  /*2ce0*/  ISETP.GT.AND P2, PT, R3, 0x58, PT ;  /* 0x000000580300780c */ /* 0x000fe40003f44270 */
[----:B------:R-:W-:Y:S01]  /*2cf0*/  FSEL R65, R65, -INF , P1 ;  /* 0xff80000041417808 */ /* 0x000fe20000800000 */
[----:B------:R-:W-:Y:S01]  /*2d00*/  MUFU.EX2 R89, R89 ;  /* 0x0000005900597308 */ /* 0x000fe20000000800 */
[----:B------:R-:W-:Y:S02]  /*2d10*/  FMNMX.FTZ R0, R47, R0, !PT ;  /* 0x000000002f007209 */ /* 0x000fe40007810000 */
[----:B-1----:R-:W-:Y:S02]  /*2d20*/  CS2R R86, SRZ ;  /* 0x0000000000567805 */ /* 0x002fe4000001ff00 */
[----:B------:R-:W-:Y:S02]  /*2d30*/  ISETP.GT.AND P1, PT, R3, 0x59, PT ;  /* 0x000000590300780c */ /* 0x000fe40003f24270 */
[----:B------:R-:W-:-:S02]  /*2d40*/  FSEL R3, R68, -INF , P2 ;  /* 0xff80000044037808 */ /* 0x000fc40001000000 */
[----:B------:R-:W-:Y:S01]  /*2d50*/  FMNMX.FTZ R0, R65, R0, !PT ;  /* 0x0000000041007209 */ /* 0x000fe20007810000 */
[----:B------:R1:W5:Y:S01]  /*2d60*/  MUFU.EX2 R30, R91 ;  /* 0x0000005b001e7308 */ /* 0x0003620000000800 */
[----:B------:R-:W-:Y:S02]  /*2d70*/  FSEL R69, R69, -INF , P1 ;  /* 0xff80000045457808 */ /* 0x000fe40000800000 */
[----:B------:R-:W-:Y:S02]  /*2d80*/  FMNMX.FTZ R0, R3, R0, !PT ;  /* 0x0000000003007209 */ /* 0x000fe40007810000 */
[----:B0-----:R-:W-:Y:S02]  /*2d90*/  F2FP.F16.F32.PACK_AB R191, R22, R73 ;  /* 0x0000004916bf723e */ /* 0x001fe400000000ff */
[----:B------:R-:W-:Y:S01]  /*2da0*/  FMNMX.FTZ R0, R69, R0, !PT ;  /* 0x0000000045007209 */ /* 0x000fe20007810000 */
[----:B------:R-:W-:Y:S01]  /*2db0*/  MUFU.EX2 R93, R93 ;  /* 0x0000005d005d7308 */ /* 0x000fe20000000800 */
[----:B--2---:R-:W-:-:S02]  /*2dc0*/  F2FP.F16.F32.PACK_AB R185, R24, R77 ;  /* 0x0000004d18b9723e */ /* 0x004fc400000000ff */
[----:B-1----:R-:W-:Y:S02]  /*2dd0*/  CS2R R90, SRZ ;  /* 0x00000000005a7805 */ /* 0x002fe4000001ff00 */
[----:B----4-:R-:W-:Y:S01]  /*2de0*/  F2FP.F16.F32.PACK_AB R187, R26, R81 ;  /* 0x000000511abb723e */ /* 0x010fe200000000ff */
[----:B------:R-:W0:Y:S01]  /*2df0*/  SHFL.BFLY PT, R5, R0, 0x2, 0x1f ;  /* 0x0c401f0000057f89 */ /* 0x000e2200000e0000 */
[----:B---3--:R-:W-:Y:S01]  /*2e00*/  F2FP.F16.F32.PACK_AB R181, R28, R85 ;  /* 0x000000551cb5723e */ /* 0x008fe200000000ff */
[----:B------:R1:W2:Y:S01]  /*2e10*/  MUFU.EX2 R32, R51 ;  /* 0x0000003300207308 */ /* 0x0002a20000000800 */
[----:B-----5:R-:W-:-:S07]  /*2e20*/  F2FP.F16.F32.PACK_AB R183, R30, R89 ;  /* 0x000000591eb7723e */ /* 0x020fce00000000ff */
[----:B------:R-:W-:Y:S01]  /*2e30*/  MUFU.EX2 R95, R95 ;  /* 0x0000005f005f7308 */ /* 0x000fe20000000800 */
[----:B-1----:R-:W-:-:S07]  /*2e40*/  CS2R R50, SRZ ;  /* 0x0000000000327805 */ /* 0x002fce000001ff00 */
[----:B------:R1:W3:Y:S01]  /*2e50*/  MUFU.EX2 R34, R55 ;  /* 0x0000003700227308 */ /* 0x0002e20000000800 */
[----:B--2---:R-:W-:Y:S02]  /*2e60*/  F2FP.F16.F32.PACK_AB R177, R32, R93 ;  /* 0x0000005d20b1723e */ /* 0x004fe400000000ff */
[----:B0-----:R-:W-:-:S05]  /*2e70*/  FMNMX.FTZ R8, R0, R5, !PT ;  /* 0x0000000500087209 */ /* 0x001fca0007810000 */
[----:B------:R-:W-:Y:S01]  /*2e80*/  MUFU.EX2 R97, R97 ;  /* 0x0000006100617308 */ /* 0x000fe20000000800 */
[----:B------:R-:W0:Y:S01]  /*2e90*/  SHFL.BFLY PT, R5, R8, 0x1, 0x1f ;  /* 0x0c201f0008057f89 */ /* 0x000e2200000e0000 */
[----:B-1----:R-:W-:-:S06]  /*2ea0*/  CS2R R54, SRZ ;  /* 0x0000000000367805 */ /* 0x002fcc000001ff00 */
[----:B------:R1:W2:Y:S01]  /*2eb0*/  MUFU.EX2 R36, R59 ;  /* 0x0000003b00247308 */ /* 0x0002a20000000800 */
[----:B---3--:R-:W-:-:S07]  /*2ec0*/  F2FP.F16.F32.PACK_AB R179, R34, R95 ;  /* 0x0000005f22b3723e */ /* 0x008fce00000000ff */
[----:B------:R-:W-:Y:S01]  /*2ed0*/  MUFU.EX2 R99, R99 ;  /* 0x0000006300637308 */ /* 0x000fe20000000800 */
[----:B-1----:R-:W-:-:S07]  /*2ee0*/  CS2R R58, SRZ ;  /* 0x00000000003a7805 */ /* 0x002fce000001ff00 */
[----:B------:R1:W3:Y:S01]  /*2ef0*/  MUFU.EX2 R38, R63 ;  /* 0x0000003f00267308 */ /* 0x0002e20000000800 */
[----:B0-----:R-:W-:Y:S02]  /*2f00*/  FMNMX.FTZ R5, R8, R5, !PT ;  /* 0x0000000508057209 */ /* 0x001fe40007810000 */
[----:B--2---:R-:W-:Y:S02]  /*2f10*/  F2FP.F16.F32.PACK_AB R173, R36, R97 ;  /* 0x0000006124ad723e */ /* 0x004fe400000000ff */
[C---:B------:R-:W-:Y:S01]  /*2f20*/  FSETP.NEU.FTZ.AND P1, PT, R5.reuse, -INF , PT ;  /* 0xff8000000500780b */ /* 0x040fe20003f3d000 */
[----:B------:R-:W-:Y:S02]  /*2f30*/  FMUL.FTZ R0, R5, R2 ;  /* 0x0000000205007220 */ /* 0x000fe40000410000 */
[----:B------:R-:W-:Y:S01]  /*2f40*/  MUFU.EX2 R101, R101 ;  /* 0x0000006500657308 */ /* 0x000fe20000000800 */
[----:B-1----:R-:W-:Y:S02]  /*2f50*/  CS2R R62, SRZ ;  /* 0x00000000003e7805 */ /* 0x002fe4000001ff00 */
[----:B------:R-:W-:-:S02]  /*2f60*/  FSEL R0, R0, RZ, P1 ;  /* 0x000000ff00007208 */ /* 0x000fc40000800000 */
[----:B------:R-:W-:-:S03]  /*2f70*/  PLOP3.LUT P1, PT, PT, PT, UP0, 0x80, 0x0 ;  /* 0x000000000000781c */ /* 0x000fc60003f2f008 */
        /* <DEDUP_REMOVED lines=26> */
[----:B------:R-:W-:Y:S01]  /*3120*/  FFMA.FTZ R0, R69, R2, -R0 ;  /* 0x0000000245007223 */ /* 0x000fe20000010800 */
[----:B---3--:R-:W-:-:S02]  /*3130*/  F2FP.F16.F32.PACK_AB R175, R38, R99 ;  /* 0x0000006326af723e */ /* 0x008fc400000000ff */
[----:B------:R-:W-:Y:S01]  /*3140*/  CS2R R68, SRZ ;  /* 0x0000000000447805 */ /* 0x000fe2000001ff00 */
[----:B------:R-:W2:Y:S01]  /*3150*/  MUFU.EX2 R190, R29 ;  /* 0x0000001d00be7308 */ /* 0x000ea20000000800 */
[----:B0-----:R-:W-:Y:S01]  /*3160*/  FADD.FTZ R40, R9, R188 ;  /* 0x000000bc09287221 */ /* 0x001fe20000010000 */
[----:B------:R-:W-:-:S06]  /*3170*/  F2FP.F16.F32.PACK_AB R188, R188, R9 ;  /* 0x00000009bcbc723e */ /* 0x000fcc00000000ff */
[----:B------:R-:W0:Y:S01]  /*3180*/  MUFU.EX2 R15, R15 ;  /* 0x0000000f000f7308 */ /* 0x000e220000000800 */
[----:B-1----:R-:W-:Y:S01]  /*3190*/  FADD.FTZ R25, R13, R40 ;  /* 0x000000280d197221 */ /* 0x002fe20000010000 */
[----:B------:R-:W-:Y:S01]  /*31a0*/  FADD.FTZ R40, R189, R20 ;  /* 0x00000014bd287221 */ /* 0x000fe20000010000 */
[----:B------:R-:W-:-:S05]  /*31b0*/  F2FP.F16.F32.PACK_AB R189, R20, R189 ;  /* 0x000000bd14bd723e */ /* 0x000fca00000000ff */
[----:B------:R-:W1:Y:S01]  /*31c0*/  MUFU.EX2 R184, R33 ;  /* 0x0000002100b87308 */ /* 0x000e620000000800 */
[C---:B--2---:R-:W-:Y:S01]  /*31d0*/  FADD.FTZ R42, R190.reuse, R25 ;  /* 0x00000019be2a7221 */ /* 0x044fe20000010000 */
[----:B------:R-:W-:Y:S01]  /*31e0*/  FADD.FTZ R25, R73, R40 ;  /* 0x0000002849197221 */ /* 0x000fe20000010000 */
[----:B------:R-:W-:Y:S02]  /*31f0*/  F2FP.F16.F32.PACK_AB R190, R190, R13 ;  /* 0x0000000dbebe723e */ /* 0x000fe400000000ff */
[----:B------:R-:W-:Y:S01]  /*3200*/  CS2R R72, SRZ ;  /* 0x0000000000487805 */ /* 0x000fe2000001ff00 */
[----:B------:R-:W-:Y:S02]  /*3210*/  FADD.FTZ R40, R22, R25 ;  /* 0x0000001916287221 */ /* 0x000fe40000010000 */
[----:B------:R-:W2:Y:S01]  /*3220*/  MUFU.EX2 R21, R21 ;  /* 0x0000001500157308 */ /* 0x000ea20000000800 */
[----:B0-----:R-:W-:Y:S01]  /*3230*/  FADD.FTZ R29, R15, R42 ;  /* 0x0000002a0f1d7221 */ /* 0x001fe20000010000 */
[----:B------:R-:W-:Y:S01]  /*3240*/  FADD.FTZ R25, R77, R40 ;  /* 0x000000284d197221 */ /* 0x000fe20000010000 */
[----:B------:R-:W-:-:S03]  /*3250*/  CS2R R76, SRZ ;  /* 0x00000000004c7805 */ /* 0x000fc6000001ff00 */
[----:B------:R-:W-:Y:S02]  /*3260*/  FADD.FTZ R40, R24, R25 ;  /* 0x0000001918287221 */ /* 0x000fe40000010000 */
[----:B------:R-:W0:Y:S01]  /*3270*/  MUFU.EX2 R186, R37 ;  /* 0x0000002500ba7308 */ /* 0x000e220000000800 */
[C---:B-1----:R-:W-:Y:S01]  /*3280*/  FADD.FTZ R42, R184.reuse, R29 ;  /* 0x0000001db82a7221 */ /* 0x042fe20000010000 */
[----:B------:R-:W-:Y:S01]  /*3290*/  FADD.FTZ R25, R81, R40 ;  /* 0x0000002851197221 */ /* 0x000fe20000010000 */
[----:B------:R-:W-:Y:S02]  /*32a0*/  F2FP.F16.F32.PACK_AB R184, R184, R15 ;  /* 0x0000000fb8b8723e */ /* 0x000fe400000000ff */
[----:B------:R-:W-:Y:S01]  /*32b0*/  CS2R R80, SRZ ;  /* 0x0000000000507805 */ /* 0x000fe2000001ff00 */
[----:B------:R-:W-:Y:S02]  /*32c0*/  FADD.FTZ R40, R26, R25 ;  /* 0x000000191a287221 */ /* 0x000fe40000010000 */
[----:B------:R-:W1:Y:S01]  /*32d0*/  MUFU.EX2 R23, R23 ;  /* 0x0000001700177308 */ /* 0x000e620000000800 */
[----:B--2---:R-:W-:Y:S01]  /*32e0*/  FADD.FTZ R29, R21, R42 ;  /* 0x0000002a151d7221 */ /* 0x004fe20000010000 */
[----:B------:R-:W-:Y:S01]  /*32f0*/  FADD.FTZ R25, R85, R40 ;  /* 0x0000002855197221 */ /* 0x000fe20000010000 */
[----:B------:R-:W-:-:S03]  /*3300*/  CS2R R84, SRZ ;  /* 0x0000000000547805 */ /* 0x000fc6000001ff00 */
[----:B------:R-:W-:Y:S02]  /*3310*/  FADD.FTZ R20, R28, R25 ;  /* 0x000000191c147221 */ /* 0x000fe40000010000 */
[----:B------:R2:W3:Y:S01]  /*3320*/  MUFU.EX2 R180, R41 ;  /* 0x0000002900b47308 */ /* 0x0004e20000000800 */
[C---:B0-----:R-:W-:Y:S01]  /*3330*/  FADD.FTZ R42, R186.reuse, R29 ;  /* 0x0000001dba2a7221 */ /* 0x041fe20000010000 */
[----:B------:R-:W-:Y:S01]  /*3340*/  FADD.FTZ R25, R89, R20 ;  /* 0x0000001459197221 */ /* 0x000fe20000010000 */
[----:B------:R-:W-:Y:S02]  /*3350*/  F2FP.F16.F32.PACK_AB R186, R186, R21 ;  /* 0x00000015baba723e */ /* 0x000fe400000000ff */
[----:B------:R-:W-:Y:S01]  /*3360*/  CS2R R88, SRZ ;  /* 0x0000000000587805 */ /* 0x000fe2000001ff00 */
[----:B------:R-:W-:Y:S01]  /*3370*/  FADD.FTZ R20, R30, R25 ;  /* 0x000000191e147221 */ /* 0x000fe20000010000 */
[----:B------:R-:W-:Y:S01]  /*3380*/  CS2R R24, SRZ ;  /* 0x0000000000187805 */ /* 0x000fe2000001ff00 */
[----:B------:R-:W0:Y:S01]  /*3390*/  MUFU.EX2 R27, R27 ;  /* 0x0000001b001b7308 */ /* 0x000e220000000800 */
[----:B-1----:R-:W-:Y:S01]  /*33a0*/  FADD.FTZ R29, R23, R42 ;  /* 0x0000002a171d7221 */ /* 0x002fe20000010000 */
[----:B------:R-:W-:Y:S01]  /*33b0*/  FADD.FTZ R9, R93, R20 ;  /* 0x000000145d097221 */ /* 0x000fe20000010000 */
[----:B------:R-:W-:-:S02]  /*33c0*/  CS2R R92, SRZ ;  /* 0x00000000005c7805 */ /* 0x000fc4000001ff00 */
[----:B--2---:R-:W-:Y:S01]  /*33d0*/  CS2R R40, SRZ ;  /* 0x0000000000287805 */ /* 0x004fe2000001ff00 */
[----:B------:R-:W-:Y:S01]  /*33e0*/  FADD.FTZ R20, R32, R9 ;  /* 0x0000000920147221 */ /* 0x000fe20000010000 */
[----:B------:R-:W-:Y:S01]  /*33f0*/  CS2R R32, SRZ ;  /* 0x0000000000207805 */ /* 0x000fe2000001ff00 */
[----:B------:R1:W2:Y:S01]  /*3400*/  MUFU.EX2 R182, R45 ;  /* 0x0000002d00b67308 */ /* 0x0002a20000000800 */
[C---:B---3--:R-:W-:Y:S01]  /*3410*/  FADD.FTZ R42, R180.reuse, R29 ;  /* 0x0000001db42a7221 */ /* 0x048fe20000010000 */
[----:B------:R-:W-:Y:S01]  /*3420*/  FADD.FTZ R9, R95, R20 ;  /* 0x000000145f097221 */ /* 0x000fe20000010000 */
[----:B------:R-:W-:Y:S02]  /*3430*/  F2FP.F16.F32.PACK_AB R180, R180, R23 ;  /* 0x00000017b4b4723e */ /* 0x000fe400000000ff */
[----:B------:R-:W-:Y:S01]  /*3440*/  CS2R R94, SRZ ;  /* 0x00000000005e7805 */ /* 0x000fe2000001ff00 */
[----:B------:R-:W-:Y:S02]  /*3450*/  FADD.FTZ R20, R34, R9 ;  /* 0x0000000922147221 */ /* 0x000fe40000010000 */
[----:B------:R-:W3:Y:S01]  /*3460*/  MUFU.EX2 R31, R31 ;  /* 0x0000001f001f7308 */ /* 0x000ee20000000800 */
[----:B0-----:R-:W-:Y:S01]  /*3470*/  FADD.FTZ R29, R27, R42 ;  /* 0x0000002a1b1d7221 */ /* 0x001fe20000010000 */
[----:B------:R-:W-:Y:S01]  /*3480*/  FADD.FTZ R9, R97, R20 ;  /* 0x0000001461097221 */ /* 0x000fe20000010000 */
[----:B------:R-:W-:-:S02]  /*3490*/  CS2R R96, SRZ ;  /* 0x0000000000607805 */ /* 0x000fc4000001ff00 */
[----:B-1----:R-:W-:Y:S01]  /*34a0*/  CS2R R44, SRZ ;  /* 0x00000000002c7805 */ /* 0x002fe2000001ff00 */
[----:B------:R-:W-:Y:S01]  /*34b0*/  FADD.FTZ R20, R36, R9 ;  /* 0x0000000924147221 */ /* 0x000fe20000010000 */
[----:B------:R-:W-:Y:S01]  /*34c0*/  CS2R R36, SRZ ;  /* 0x0000000000247805 */ /* 0x000fe2000001ff00 */
[----:B------:R0:W1:Y:S01]  /*34d0*/  MUFU.EX2 R176, R49 ;  /* 0x0000003100b07308 */ /* 0x0000620000000800 */
[C---:B--2---:R-:W-:Y:S01]  /*34e0*/  FADD.FTZ R22, R182.reuse, R29 ;  /* 0x0000001db6167221 */ /* 0x044fe20000010000 */
[----:B------:R-:W-:Y:S01]  /*34f0*/  FADD.FTZ R9, R99, R20 ;  /* 0x0000001463097221 */ /* 0x000fe20000010000 */
[----:B------:R-:W-:Y:S02]  /*3500*/  F2FP.F16.F32.PACK_AB R182, R182, R27 ;  /* 0x0000001bb6b6723e */ /* 0x000fe400000000ff */
[----:B------:R-:W-:Y:S02]  /*3510*/  CS2R R98, SRZ ;  /* 0x0000000000627805 */ /* 0x000fe4000001ff00 */
[----:B------:R-:W-:Y:S01]  /*3520*/  CS2R R26, SRZ ;  /* 0x00000000001a7805 */ /* 0x000fe2000001ff00 */
[----:B------:R-:W-:Y:S01]  /*3530*/  FADD.FTZ R20, R38, R9 ;  /* 0x0000000926147221 */ /* 0x000fe20000010000 */
[----:B------:R-:W2:Y:S01]  /*3540*/  MUFU.EX2 R35, R35 ;  /* 0x0000002300237308 */ /* 0x000ea20000000800 */
[----:B---3--:R-:W-:-:S02]  /*3550*/  FADD.FTZ R29, R31, R22 ;  /* 0x000000161f1d7221 */ /* 0x008fc40000010000 */
[----:B------:R-:W-:Y:S01]  /*3560*/  FADD.FTZ R9, R101, R20 ;  /* 0x0000001465097221 */ /* 0x000fe20000010000 */
[----:B0-----:R-:W-:-:S04]  /*3570*/  CS2R R48, SRZ ;  /* 0x0000000000307805 */ /* 0x001fc8000001ff00 */
[----:B------:R0:W3:Y:S01]  /*3580*/  MUFU.EX2 R178, R53 ;  /* 0x0000003500b27308 */ /* 0x0000e20000000800 */
[C---:B-1----:R-:W-:Y:S01]  /*3590*/  FADD.FTZ R22, R176.reuse, R29 ;  /* 0x0000001db0167221 */ /* 0x042fe20000010000 */
[----:B------:R-:W-:Y:S02]  /*35a0*/  F2FP.F16.F32.PACK_AB R176, R176, R31 ;  /* 0x0000001fb0b0723e */ /* 0x000fe400000000ff */
[----:B------:R-:W-:Y:S02]  /*35b0*/  CS2R R30, SRZ ;  /* 0x00000000001e7805 */ /* 0x000fe4000001ff00 */
[----:B------:R-:W-:Y:S02]  /*35c0*/  CS2R R28, SRZ ;  /* 0x00000000001c7805 */ /* 0x000fe4000001ff00 */
[----:B------:R-:W1:Y:S01]  /*35d0*/  MUFU.EX2 R39, R39 ;  /* 0x0000002700277308 */ /* 0x000e620000000800 */
[----:B--2---:R-:W-:Y:S01]  /*35e0*/  FADD.FTZ R13, R35, R22 ;  /* 0x00000016230d7221 */ /* 0x004fe20000010000 */
[----:B0-----:R-:W-:-:S06]  /*35f0*/  CS2R R52, SRZ ;  /* 0x0000000000347805 */ /* 0x001fcc000001ff00 */
[----:B------:R0:W2:Y:S01]  /*3600*/  MUFU.EX2 R172, R57 ;  /* 0x0000003900ac7308 */ /* 0x0000a20000000800 */
[C---:B---3--:R-:W-:Y:S01]  /*3610*/  FADD.FTZ R22, R178.reuse, R13 ;  /* 0x0000000db2167221 */ /* 0x048fe20000010000 */
[----:B------:R-:W-:Y:S02]  /*3620*/  F2FP.F16.F32.PACK_AB R178, R178, R35 ;  /* 0x00000023b2b2723e */ /* 0x000fe400000000ff */
[----:B------:R-:W-:-:S04]  /*3630*/  CS2R R34, SRZ ;  /* 0x0000000000227805 */ /* 0x000fc8000001ff00 */
[----:B------:R-:W3:Y:S01]  /*3640*/  MUFU.EX2 R43, R43 ;  /* 0x0000002b002b7308 */ /* 0x000ee20000000800 */
[----:B-1----:R-:W-:Y:S01]  /*3650*/  FADD.FTZ R13, R39, R22 ;  /* 0x00000016270d7221 */ /* 0x002fe20000010000 */
[----:B0-----:R-:W-:-:S06]  /*3660*/  CS2R R56, SRZ ;  /* 0x0000000000387805 */ /* 0x001fcc000001ff00 */
[----:B------:R0:W1:Y:S01]  /*3670*/  MUFU.EX2 R174, R61 ;  /* 0x0000003d00ae7308 */ /* 0x0000620000000800 */
[C---:B--2---:R-:W-:Y:S01]  /*3680*/  FADD.FTZ R22, R172.reuse, R13 ;  /* 0x0000000dac167221 */ /* 0x044fe20000010000 */
[----:B------:R-:W-:Y:S02]  /*3690*/  F2FP.F16.F32.PACK_AB R172, R172, R39 ;  /* 0x00000027acac723e */ /* 0x000fe400000000ff */
[----:B------:R-:W-:-:S04]  /*36a0*/  CS2R R38, SRZ ;  /* 0x0000000000267805 */ /* 0x000fc8000001ff00 */
[----:B------:R-:W2:Y:S01]  /*36b0*/  MUFU.EX2 R47, R47 ;  /* 0x0000002f002f7308 */ /* 0x000ea20000000800 */
[----:B---3--:R-:W-:Y:S01]  /*36c0*/  FADD.FTZ R13, R43, R22 ;  /* 0x000000162b0d7221 */ /* 0x008fe20000010000 */
[----:B0-----:R-:W-:-:S06]  /*36d0*/  CS2R R60, SRZ ;  /* 0x00000000003c7805 */ /* 0x001fcc000001ff00 */
[----:B------:R0:W3:Y:S01]  /*36e0*/  MUFU.EX2 R168, R65 ;  /* 0x0000004100a87308 */ /* 0x0000e20000000800 */
[C---:B-1----:R-:W-:Y:S01]  /*36f0*/  FADD.FTZ R22, R174.reuse, R13 ;  /* 0x0000000dae167221 */ /* 0x042fe20000010000 */
[----:B------:R-:W-:Y:S02]  /*3700*/  F2FP.F16.F32.PACK_AB R174, R174, R43 ;  /* 0x0000002baeae723e */ /* 0x000fe400000000ff */
[----:B------:R-:W-:-:S04]  /*3710*/  CS2R R42, SRZ ;  /* 0x00000000002a7805 */ /* 0x000fc8000001ff00 */
[----:B------:R1:W4:Y:S01]  /*3720*/  MUFU.EX2 R8, R67 ;  /* 0x0000004300087308 */ /* 0x0003220000000800 */
[----:B--2---:R-:W-:Y:S01]  /*3730*/  FADD.FTZ R13, R47, R22 ;  /* 0x000000162f0d7221 */ /* 0x004fe20000010000 */
[----:B0-----:R-:W-:-:S06]  /*3740*/  CS2R R64, SRZ ;  /* 0x0000000000407805 */ /* 0x001fcc000001ff00 */
[----:B------:R-:W0:Y:S01]  /*3750*/  MUFU.EX2 R3, R3 ;  /* 0x0000000300037308 */ /* 0x000e220000000800 */
[C---:B---3--:R-:W-:Y:S01]  /*3760*/  FADD.FTZ R22, R168.reuse, R13 ;  /* 0x0000000da8167221 */ /* 0x048fe20000010000 */
[----:B------:R-:W-:Y:S02]  /*3770*/  F2FP.F16.F32.PACK_AB R168, R168, R47 ;  /* 0x0000002fa8a8723e */ /* 0x000fe400000000ff */
[----:B-1----:R-:W-:Y:S02]  /*3780*/  CS2R R66, SRZ ;  /* 0x0000000000427805 */ /* 0x002fe4000001ff00 */
[----:B------:R-:W-:Y:S02]  /*3790*/  CS2R R46, SRZ ;  /* 0x00000000002e7805 */ /* 0x000fe4000001ff00 */
[----:B------:R-:W1:Y:S01]  /*37a0*/  MUFU.EX2 R0, R0 ;  /* 0x0000000000007308 */ /* 0x000e620000000800 */
[C---:B----4-:R-:W-:Y:S01]  /*37b0*/  FADD.FTZ R20, R8.reuse, R9 ;  /* 0x0000000908147221 */ /* 0x050fe20000010000 */
[----:B------:R-:W-:-:S02]  /*37c0*/  F2FP.F16.F32.PACK_AB R169, R8, R101 ;  /* 0x0000006508a9723e */ /* 0x000fc400000000ff */
[----:B------:R-:W-:-:S04]  /*37d0*/  CS2R R100, SRZ ;  /* 0x0000000000647805 */ /* 0x000fc8000001ff00 */
[----:B------:R-:W2:Y:S01]  /*37e0*/  MUFU.EX2 R103, R103 ;  /* 0x0000006700677308 */ /* 0x000ea20000000800 */
[----:B0-----:R-:W-:-:S07]  /*37f0*/  FADD.FTZ R13, R3, R22 ;  /* 0x00000016030d7221 */ /* 0x001fce0000010000 */
[----:B------:R-:W0:Y:S01]  /*3800*/  MUFU.EX2 R14, R14 ;  /* 0x0000000e000e7308 */ /* 0x000e220000000800 */
[C---:B-1----:R-:W-:Y:S01]  /*3810*/  F2FP.F16.F32.PACK_AB R170, R0.reuse, R3 ;  /* 0x0000000300aa723e */ /* 0x042fe200000000ff */
[----:B------:R-:W-:Y:S01]  /*3820*/  FADD.FTZ R9, R0, R13 ;  /* 0x0000000d00097221 */ /* 0x000fe20000010000 */
[----:B------:R-:W-:Y:S02]  /*3830*/  IMAD.MOV.U32 R0, RZ, RZ, 0x3f800000 ;  /* 0x3f800000ff007424 */ /* 0x000fe400078e00ff */
[----:B--2---:R-:W-:-:S04]  /*3840*/  FADD.FTZ R3, R103, R20 ;  /* 0x0000001467037221 */ /* 0x004fc80000010000 */
[C---:B0-----:R-:W-:Y:S01]  /*3850*/  FADD.FTZ R8, R14.reuse, R3 ;  /* 0x000000030e087221 */ /* 0x041fe20000010000 */
[----:B------:R-:W-:Y:S01]  /*3860*/  F2FP.F16.F32.PACK_AB R171, R14, R103 ;  /* 0x000000670eab723e */ /* 0x000fe200000000ff */
[----:B------:R-:W-:Y:S01]  /*3870*/  IMAD.MOV.U32 R3, RZ, RZ, 0x3f800000 ;  /* 0x3f800000ff037424 */ /* 0x000fe200078e00ff */
[----:B------:R-:W-:Y:S01]  /*3880*/  CS2R R102, SRZ ;  /* 0x0000000000667805 */ /* 0x000fe2000001ff00 */
[----:B------:R-:W-:Y:S06]  /*3890*/  @!P1 BRA `(.L_x_2199) ;  /* 0x0000002400789947 */ /* 0x000fec0003800000 */
[----:B------:R-:W-:Y:S01]  /*38a0*/  MOV R13, R4 ;  /* 0x00000004000d7202 */ /* 0x000fe20000000f00 */
[----:B------:R-:W-:Y:S01]  /*38b0*/  IMAD.MOV.U32 R14, RZ, RZ, R5 ;  /* 0x000000ffff0e7224 */ /* 0x000fe200078e0005 */
[----:B------:R-:W-:Y:S01]  /*38c0*/  UMOV UR5, URZ ;  /* 0x0000003f00057c82 */ /* 0x000fe20008000000 */
[----:B------:R-:W-:Y:S01]  /*38d0*/  IMAD.MOV.U32 R3, RZ, RZ, 0x3f800000 ;  /* 0x3f800000ff037424 */ /* 0x000fe200078e00ff */
[----:B------:R-:W-:Y:S01]  /*38e0*/  UMOV UR7, URZ ;  /* 0x0000003f00077c82 */ /* 0x000fe20008000000 */
[----:B------:R-:W-:-:S07]  /*38f0*/  IMAD.MOV.U32 R119, RZ, RZ, RZ ;  /* 0x000000ffff777224 */ /* 0x000fce00078e00ff */
.L_x_2210:
[----:B------:R-:W-:-:S04]  /*3900*/  UISETP.NE.AND UP0, UPT, UR7, 0x1, UPT ;  /* 0x000000010700788c */ /* 0x000fc8000bf05270 */
[----:B------:R-:W-:-:S04]  /*3910*/  USEL UR6, URZ, 0x1, UP0 ;  /* 0x000000013f067887 */ /* 0x000fc80008000000 */
[----:B------:R-:W-:Y:S01]  /*3920*/  ULOP3.LUT UR6, UR5, UR6, URZ, 0x3c, !UPT ;  /* 0x0000000605067292 */ /* 0x000fe2000f8e3c3f */
[----:B------:R-:W-:Y:S11]  /*3930*/  @!P0 BRA `(.L_x_2200) ;  /* 0x0000000000048947 */ /* 0x000ff60003800000 */
[----:B------:R-:W-:Y:S01]  /*3940*/  BPT.TRAP 0x1 ;  /* 0x000000040000795c */ /* 0x000fe20000300000 */
.L_x_2200:
[----:B------:R-:W-:Y:S01]  /*3950*/  UIADD3 UR4, UR7, 0x1, URZ ;  /* 0x0000000107047890 */ /* 0x000fe2000fffe03f */
[----:B------:R-:W-:-:S03]  /*3960*/  MOV R2, UR6 ;  /* 0x0000000600027c02 */ /* 0x000fc60008000f00 */
[----:B------:R-:W-:Y:S01]  /*3970*/  UISETP.NE.AND UP0, UPT, UR4, 0x2, UPT ;  /* 0x000000020400788c */ /* 0x000fe2000bf05270 */
[----:B------:R-:W-:-:S03]  /*3980*/  SHF.L.U32 R2, R2, 0x1f, RZ ;  /* 0x0000001f02027819 */ /* 0x000fc600000006ff */
[----:B------:R-:W-:-:S04]  /*3990*/  USEL UR4, UR4, URZ, UP0 ;  /* 0x0000003f04047287 */ /* 0x000fc80008000000 */
[----:B------:R-:W-:-:S09]  /*39a0*/  ULEA UR38, UR4, UR39, 0x3 ;  /* 0x0000002704267291 */ /* 0x000fd2000f8e183f */
[----:B------:R0:W1:Y:S01]  /*39b0*/  SYNCS.PHASECHK.TRANS64.TRYWAIT P1, [UR38+0x30830], R2 ;  /* 0x03083002ff0075a7 */ /* 0x0000620008020166 */
[----:B------:R-:W-:Y:S05]  /*39c0*/  @!P0 BRA `(.L_x_2201) ;  /* 0x0000000000048947 */ /* 0x000fea0003800000 */
[----:B------:R-:W-:Y:S01]  /*39d0*/  BPT.TRAP 0x1 ;  /* 0x000000040000795c */ /* 0x000fe20000300000 */
.L_x_2201:
[----:B-1----:R-:W-:Y:S05]  /*39e0*/  @P1 BRA `(.L_x_2202) ;  /* 0x0000000000081947 */ /* 0x002fea0003800000 */
[----:B------:R-:W1:Y:S02]  /*39f0*/  SYNCS.PHASECHK.TRANS64.TRYWAIT P1, [UR38+0x30830], R2 ;  /* 0x03083002ff0075a7 */ /* 0x000e640008020166 */
[----:B-1----:R-:W-:Y:S05]  /*3a00*/  @!P1 BRA `(.L_x_2203) ;  /* 0x000000b000049947 */ /* 0x002fea0003800000 */
.L_x_2202:
        /* <DEDUP_REMOVED lines=162> */
.L_x_2204:
[----:B------:R-:W-:Y:S01]  /*4430*/  ULEA UR14, UR7, UR39, 0x3 ;  /* 0x00000027070e7291 */ /* 0x000fe2000f8e183f */
[----:B------:R-:W-:-:S05]  /*4440*/  IMAD.U32 R0, RZ, RZ, UR5 ;  /* 0x00000005ff007e24 */ /* 0x000fca000f8e00ff */
[----:B------:R-:W-:-:S04]  /*4450*/  SHF.L.U32 R0, R0, 0x1f, RZ ;  /* 0x0000001f00007819 */ /* 0x000fc800000006ff */
[----:B------:R2:W3:Y:S01]  /*4460*/  SYNCS.PHASECHK.TRANS64.TRYWAIT P1, [UR14+0x30850], R0 ;  /* 0x03085000ff0075a7 */ /* 0x0004e2000802014e */
[----:B------:R-:W-:Y:S05]  /*4470*/  @!P0 BRA `(.L_x_2205) ;  /* 0x0000000000048947 */ /* 0x000fea0003800000 */
[----:B------:R-:W-:Y:S01]  /*4480*/  BPT.TRAP 0x1 ;  /* 0x000000040000795c */ /* 0x000fe20000300000 */
.L_x_2205:
[----:B---3--:R-:W-:Y:S05]  /*4490*/  @P1 BRA `(.L_x_2206) ;  /* 0x0000000000081947 */ /* 0x008fea0003800000 */
[----:B------:R-:W3:Y:S02]  /*44a0*/  SYNCS.PHASECHK.TRANS64.TRYWAIT P1, [UR14+0x30850], R0 ;  /* 0x03085000ff0075a7 */ /* 0x000ee4000802014e */
[----:B---3--:R-:W-:Y:S05]  /*44b0*/  @!P1 BRA `(.L_x_2207) ;  /* 0x000000a400709947 */ /* 0x008fea0003800000 */
.L_x_2206:
        /* <DEDUP_REMOVED lines=37> */
.L_x_2208:
[----:B------:R-:W-:Y:S01]  /*4710*/  R2UR UR5, R17 ;  /* 0x00000000110572ca */ /* 0x000fe200000e0000 */
[----:B--23--:R-:W-:Y:S01]  /*4720*/  IMAD.MOV.U32 R0, RZ, RZ, R11 ;  /* 0x000000ffff007224 */ /* 0x00cfe200078e000b */
[----:B------:R-:W-:Y:S01]  /*4730*/  R2UR UR10, R16 ;  /* 0x00000000100a72ca */ /* 0x000fe200000e0000 */
[----:B------:R-:W-:Y:S01]  /*4740*/  ULDC UR11, c[0x0][0x2f0] ;  /* 0x0000bc00000b7ab9 */ /* 0x000fe20000000800 */
[----:B------:R-:W-:Y:S01]  /*4750*/  ULDC UR7, c[0x0][0x288] ;  /* 0x0000a20000077ab9 */ /* 0x000fe20000000800 */
[----:B------:R-:W-:Y:S01]  /*4760*/  MOV R15, UR11 ;  /* 0x0000000b000f7c02 */ /* 0x000fe20008000f00 */
[----:B------:R-:W-:-:S07]  /*4770*/  UIADD3 UR38, UR38, 0x30840, URZ ;  /* 0x0003084026267890 */ /* 0x000fce000fffe03f */
[----:B------:R-:W-:-:S06]  /*4780*/  UISETP.NE.AND UP0, UPT, UR5, URZ, UPT ;  /* 0x0000003f0500728c */ /* 0x000fcc000bf05270 */
[----:B------:R-:W-:Y:S02]  /*4790*/  PLOP3.LUT P1, PT, PT, PT, UP0, 0x80, 0x0 ;  /* 0x000000000000781c */ /* 0x000fe40003f2f008 */
[----:B------:R-:W-:-:S03]  /*47a0*/  PLOP3.LUT P2, PT, PT, PT, UP0, 0x80, 0x0 ;  /* 0x000000000000781c */ /* 0x000fc60003f4f008 */
[----:B------:R-:W-:-:S08]  /*47b0*/  @UP0 ULDC UR5, c[0x0][0x44c] ;  /* 0x0001130000050ab9 */ /* 0x000fd00000000800 */
[----:B01----:R-:W-:Y:S01]  /*47c0*/  @P1 IMAD.HI.U32 R2, R11, UR5, RZ ;  /* 0x000000050b021c27 */ /* 0x003fe2000f8e00ff */
[----:B------:R-:W-:-:S04]  /*47d0*/  @UP0 ULDC UR5, c[0x0][0x450] ;  /* 0x0001140000050ab9 */ /* 0x000fc80000000800 */
[----:B------:R-:W-:Y:S01]  /*47e0*/  @P2 SHF.R.U32.HI R0, RZ, UR5, R2 ;  /* 0x00000005ff002c19 */ /* 0x000fe20008011602 */
[----:B------:R-:W-:Y:S02]  /*47f0*/  UMOV UR5, 0x1 ;  /* 0x0000000100057882 */ /* 0x000fe40000000000 */
[----:B------:R-:W-:Y:S02]  /*4800*/  UIMAD UR5, UR60, -0x60, UR5 ;  /* 0xffffffa03c0578a4 */ /* 0x000fe4000f8e0205 */
[----:B------:R-:W0:Y:S04]  /*4810*/  SHFL.IDX PT, R3, R0, RZ, 0x1c1f ;  /* 0x001c1fff00037589 */ /* 0x000e2800000e0000 */
[----:B------:R-:W-:-:S04]  /*4820*/  IMAD.U32 R5, RZ, RZ, UR5 ;  /* 0x00000005ff057e24 */ /* 0x000fc8000f8e00ff */
[----:B------:R-:W-:Y:S01]  /*4830*/  IMAD R2, R12, -0x2, R5 ;  /* 0xfffffffe0c027824 */ /* 0x000fe200078e0205 */
[----:B------:R-:W1:Y:S01]  /*4840*/  S2UR UR5, SR_CgaCtaId ;  /* 0x00000000000579c3 */ /* 0x000e620000008800 */
[----:B------:R-:W2:Y:S02]  /*4850*/  SHFL.IDX PT, R5, R0, 0x1, 0x1c1f ;  /* 0x003c1f0000057f89 */ /* 0x000ea400000e0000 */
[----:B------:R-:W-:-:S05]  /*4860*/  IMAD R4, R15, UR10, R2 ;  /* 0x0000000a0f047c24 */ /* 0x000fca000f8e0202 */
[----:B0-----:R-:W-:-:S04]  /*4870*/  IADD3 R2, R3, -UR7, R4 ;  /* 0x8000000703027c10 */ /* 0x001fc8000fffe004 */
[C---:B------:R-:W-:Y:S02]  /*4880*/  ISETP.GT.AND P1, PT, R2.reuse, RZ, PT ;  /* 0x000000ff0200720c */ /* 0x040fe40003f24270 */
[----:B------:R-:W-:Y:S02]  /*4890*/  ISETP.GT.AND P2, PT, R2, 0x1, PT ;  /* 0x000000010200780c */ /* 0x000fe40003f44270 */
[----:B------:R-:W-:Y:S01]  /*48a0*/  FSEL R15, R120, -INF , P1 ;  /* 0xff800000780f7808 */ /* 0x000fe20000800000 */
[----:B-1----:R-:W-:Y:S01]  /*48b0*/  UPRMT UR38, UR5, 0x654, UR38 ;  /* 0x0000065405267896 */ /* 0x002fe20008000026 */
[----:B------:R-:W-:Y:S02]  /*48c0*/  ISETP.GT.AND P1, PT, R2, 0x8, PT ;  /* 0x000000080200780c */ /* 0x000fe40003f24270 */
[----:B------:R-:W-:Y:S02]  /*48d0*/  FSEL R191, R121, -INF , P2 ;  /* 0xff80000079bf7808 */ /* 0x000fe40001000000 */
[----:B------:R-:W-:-:S02]  /*48e0*/  FMNMX.FTZ R20, R15, R14, !PT ;  /* 0x0000000e0f147209 */ /* 0x000fc40007810000 */
[----:B------:R-:W-:Y:S02]  /*48f0*/  ISETP.GT.AND P2, PT, R2, 0x9, PT ;  /* 0x000000090200780c */ /* 0x000fe40003f44270 */
[----:B------:R-:W-:Y:S01]  /*4900*/  FSEL R189, R124, -INF , P1 ;  /* 0xff8000007cbd7808 */ /* 0x000fe20000800000 */
[----:B------:R-:W-:Y:S01]  /*4910*/  SYNCS.ARRIVE.TRANS64.RED.A1T0 RZ, [UR38], RZ ;  /* 0x000000ffffff79a7 */ /* 0x000fe20008100426 */
[----:B------:R-:W-:Y:S02]  /*4920*/  FMNMX.FTZ R20, R191, R20, !PT ;  /* 0x00000014bf147209 */ /* 0x000fe40007810000 */
[----:B------:R-:W-:Y:S02]  /*4930*/  ISETP.GT.AND P1, PT, R2, 0x10, PT ;  /* 0x000000100200780c */ /* 0x000fe40003f24270 */
[----:B------:R-:W-:Y:S02]  /*4940*/  FSEL R183, R125, -INF , P2 ;  /* 0xff8000007db77808 */ /* 0x000fe40001000000 */
[----:B------:R-:W-:-:S02]  /*4950*/  FMNMX.FTZ R20, R189, R20, !PT ;  /* 0x00000014bd147209 */ /* 0x000fc40007810000 */
[----:B------:R-:W-:Y:S02]  /*4960*/  ISETP.GT.AND P2, PT, R2, 0x11, PT ;  /* 0x000000110200780c */ /* 0x000fe40003f44270 */
[----:B------:R-:W-:Y:S02]  /*4970*/  FSEL R177, R128, -INF , P1 ;  /* 0xff80000080b17808 */ /* 0x000fe40000800000 */
        /* <DEDUP_REMOVED lines=53> */
[----:B------:R-:W-:Y:S01]  /*4cd0*/  FSEL R175, R164, -INF , P1 ;  /* 0xff800000a4af7808 */ /* 0x000fe20000800000 */
[----:B------:R-:W0:Y:S01]  /*4ce0*/  LDC R2, c[0x0][0x988] ;  /* 0x00026200ff027b82 */ /* 0x000e220000000800 */
[----:B------:R-:W-:Y:S02]  /*4cf0*/  FMNMX.FTZ R20, R161, R20, !PT ;  /* 0x00000014a1147209 */ /* 0x000fe40007810000 */
[----:B------:R-:W-:Y:S02]  /*4d00*/  FSEL R165, R165, -INF , P2 ;  /* 0xff800000a5a57808 */ /* 0x000fe40001000000 */
[----:B------:R-:W-:Y:S02]  /*4d10*/  FMNMX.FTZ R20, R175, R20, !PT ;  /* 0x00000014af147209 */ /* 0x000fe40007810000 */
[----:B--2---:R-:W-:-:S02]  /*4d20*/  IADD3 R4, R5, -UR7, R4 ;  /* 0x8000000705047c10 */ /* 0x004fc4000fffe004 */
[----:B------:R-:W-:Y:S02]  /*4d30*/  FMNMX.FTZ R20, R165, R20, !PT ;  /* 0x00000014a5147209 */ /* 0x000fe40007810000 */
[C---:B------:R-:W-:Y:S02]  /*4d40*/  ISETP.GT.AND P1, PT, R4.reuse, RZ, PT ;  /* 0x000000ff0400720c */ /* 0x040fe40003f24270 */
[----:B------:R-:W-:Y:S01]  /*4d50*/  ISETP.GT.AND P2, PT, R4, 0x1, PT ;  /* 0x000000010400780c */ /* 0x000fe20003f44270 */
[----:B------:R-:W1:Y:S01]  /*4d60*/  SHFL.BFLY PT, R179, R20, 0x2, 0x1f ;  /* 0x0c401f0014b37f89 */ /* 0x000e6200000e0000 */
[----:B------:R-:W-:Y:S02]  /*4d70*/  FSEL R122, R122, -INF , P1 ;  /* 0xff8000007a7a7808 */ /* 0x000fe40000800000 */
[----:B------:R-:W-:Y:S02]  /*4d80*/  ISETP.GT.AND P3, PT, R4, 0x8, PT ;  /* 0x000000080400780c */ /* 0x000fe40003f64270 */
[----:B------:R-:W-:-:S02]  /*4d90*/  FSEL R123, R123, -INF , P2 ;  /* 0xff8000007b7b7808 */ /* 0x000fc40001000000 */
[----:B------:R-:W-:Y:S02]  /*4da0*/  FMNMX.FTZ R0, R122, R13, !PT ;  /* 0x0000000d7a007209 */ /* 0x000fe40007810000 */
[C---:B------:R-:W-:Y:S02]  /*4db0*/  ISETP.GT.AND P4, PT, R4.reuse, 0x9, PT ;  /* 0x000000090400780c */ /* 0x040fe40003f84270 */
[----:B------:R-:W-:Y:S02]  /*4dc0*/  ISETP.GT.AND P2, PT, R4, 0x10, PT ;  /* 0x000000100400780c */ /* 0x000fe40003f44270 */
[----:B------:R-:W-:Y:S02]  /*4dd0*/  FSEL R127, R127, -INF , P4 ;  /* 0xff8000007f7f7808 */ /* 0x000fe40002000000 */
[----:B------:R-:W-:Y:S02]  /*4de0*/  FSEL R181, R130, -INF , P2 ;  /* 0xff80000082b57808 */ /* 0x000fe40001000000 */
[----:B------:R-:W-:-:S04]  /*4df0*/  ISETP.GT.AND P2, PT, R4, 0x18, PT ;  /* 0x000000180400780c */ /* 0x000fc80003f44270 */
[----:B------:R-:W-:Y:S02]  /*4e00*/  FSEL R187, R134, -INF , P2 ;  /* 0xff80000086bb7808 */ /* 0x000fe40001000000 */
[----:B------:R-:W-:Y:S02]  /*4e10*/  ISETP.GT.AND P2, PT, R4, 0x20, PT ;  /* 0x000000200400780c */ /* 0x000fe40003f44270 */
[----:B-1----:R-:W-:Y:S02]  /*4e20*/  FMNMX.FTZ R179, R20, R179, !PT ;  /* 0x000000b314b37209 */ /* 0x002fe40007810000 */
[----:B------:R-:W-:-:S03]  /*4e30*/  FMNMX.FTZ R20, R123, R0, !PT ;  /* 0x000000007b147209 */ /* 0x000fc60007810000 */
[----:B------:R-:W1:Y:S02]  /*4e40*/  SHFL.BFLY PT, R22, R179, 0x1, 0x1f ;  /* 0x0c201f00b3167f89 */ /* 0x000e6400000e0000 */
[----:B-1----:R-:W-:Y:S02]  /*4e50*/  FMNMX.FTZ R5, R179, R22, !PT ;  /* 0x00000016b3057209 */ /* 0x002fe40007810000 */
[----:B------:R-:W-:Y:S02]  /*4e60*/  FSEL R179, R126, -INF , P3 ;  /* 0xff8000007eb37808 */ /* 0x000fe40001800000 */
[----:B------:R-:W-:Y:S01]  /*4e70*/  ISETP.GT.AND P3, PT, R4, 0x11, PT ;  /* 0x000000110400780c */ /* 0x000fe20003f64270 */
[----:B0-----:R-:W-:Y:S01]  /*4e80*/  FMUL.FTZ R22, R5, R2 ;  /* 0x0000000205167220 */ /* 0x001fe20000410000 */
[----:B------:R-:W-:Y:S02]  /*4e90*/  FMNMX.FTZ R20, R179, R20, !PT ;  /* 0x00000014b3147209 */ /* 0x000fe40007810000 */
[----:B------:R-:W-:-:S02]  /*4ea0*/  FSEL R185, R131, -INF , P3 ;  /* 0xff80000083b97808 */ /* 0x000fc40001800000 */
[----:B------:R-:W-:Y:S02]  /*4eb0*/  FMNMX.FTZ R20, R127, R20, !PT ;  /* 0x000000147f147209 */ /* 0x000fe40007810000 */
[----:B------:R-:W-:Y:S02]  /*4ec0*/  FSETP.NEU.FTZ.AND P1, PT, R5, -INF , PT ;  /* 0xff8000000500780b */ /* 0x000fe40003f3d000 */
[----:B------:R-:W-:Y:S02]  /*4ed0*/  FMNMX.FTZ R20, R181, R20, !PT ;  /* 0x00000014b5147209 */ /* 0x000fe40007810000 */
[----:B------:R-:W-:Y:S02]  /*4ee0*/  ISETP.GT.AND P3, PT, R4, 0x19, PT ;  /* 0x000000190400780c */ /* 0x000fe40003f64270 */
[----:B------:R-:W-:Y:S02]  /*4ef0*/  FMNMX.FTZ R20, R185, R20, !PT ;  /* 0x00000014b9147209 */ /* 0x000fe40007810000 */
[----:B------:R-:W-:-:S02]  /*4f00*/  FSEL R0, R22, RZ, P1 ;  /* 0x000000ff16007208 */ /* 0x000fc40000800000 */
[----:B------:R-:W-:Y:S02]  /*4f10*/  FSEL R135, R135, -INF , P3 ;  /* 0xff80000087877808 */ /* 0x000fe40001800000 */
[----:B------:R-:W-:Y:S01]  /*4f20*/  FMNMX.FTZ R20, R187, R20, !PT ;  /* 0x00000014bb147209 */ /* 0x000fe20007810000 */
[-CC-:B------:R-:W-:Y:S01]  /*4f30*/  FFMA.FTZ R188, R191, R2.reuse, -R0.reuse ;  /* 0x00000002bfbc7223 */ /* 0x180fe20000010800 */
[----:B------:R-:W-:Y:S01]  /*4f40*/  ISETP.GT.AND P3, PT, R4, 0x21, PT ;  /* 0x000000210400780c */ /* 0x000fe20003f64270 */
[-CC-:B------:R-:W-:Y:S01]  /*4f50*/  FFMA.FTZ R190, R189, R2.reuse, -R0.reuse ;  /* 0x00000002bdbe7223 */ /* 0x180fe20000010800 */
[----:B------:R-:W-:Y:S01]  /*4f60*/  FSEL R191, R138, -INF , P2 ;  /* 0xff8000008abf7808 */ /* 0x000fe20001000000 */
[--C-:B------:R-:W-:Y:S01]  /*4f70*/  FFMA.FTZ R131, R183, R2, -R0.reuse ;  /* 0x00000002b7837223 */ /* 0x100fe20000010800 */
[----:B------:R-:W-:Y:S01]  /*4f80*/  FMNMX.FTZ R20, R135, R20, !PT ;  /* 0x0000001487147209 */ /* 0x000fe20007810000 */
[-CC-:B------:R-:W-:Y:S01]  /*4f90*/  FFMA.FTZ R184, R177, R2.reuse, -R0.reuse ;  /* 0x00000002b1b87223 */ /* 0x180fe20000010800 */
[C---:B------:R-:W-:Y:S01]  /*4fa0*/  ISETP.GT.AND P2, PT, R4.reuse, 0x28, PT ;  /* 0x000000280400780c */ /* 0x040fe20003f44270 */
[-CC-:B------:R-:W-:Y:S01]  /*4fb0*/  FFMA.FTZ R186, R121, R2.reuse, -R0.reuse ;  /* 0x0000000279ba7223 */ /* 0x180fe20000010800 */
[----:B------:R-:W-:Y:S01]  /*4fc0*/  FSEL R189, R139, -INF , P3 ;  /* 0xff8000008bbd7808 */ /* 0x000fe20001800000 */
[--C-:B------:R-:W-:Y:S01]  /*4fd0*/  FFMA.FTZ R139, R169, R2, -R0.reuse ;  /* 0x00000002a98b7223 */ /* 0x100fe20000010800 */
        /* <DEDUP_REMOVED lines=35> */
[----:B------:R-:W-:Y:S01]  /*5210*/  FFMA.FTZ R149, R165, R2, -R0 ;  /* 0x00000002a5957223 */ /* 0x000fe20000010800 */
[----:B------:R-:W-:Y:S01]  /*5220*/  FMNMX.FTZ R20, R177, R20, !PT ;  /* 0x00000014b1147209 */ /* 0x000fe20007810000 */
[----:B------:R-:W-:Y:S01]  /*5230*/  MUFU.EX2 R15, R15 ;  /* 0x0000000f000f7308 */ /* 0x000fe20000000800 */
[----:B------:R-:W-:-:S02]  /*5240*/  ISETP.GT.AND P3, PT, R4, 0x41, PT ;  /* 0x000000410400780c */ /* 0x000fc40003f64270 */
[----:B------:R-:W-:Y:S02]  /*5250*/  FSEL R169, R154, -INF , P2 ;  /* 0xff8000009aa97808 */ /* 0x000fe40001000000 */
[----:B------:R-:W-:Y:S02]  /*5260*/  FMNMX.FTZ R20, R151, R20, !PT ;  /* 0x0000001497147209 */ /* 0x000fe40007810000 */
[C---:B------:R-:W-:Y:S01]  /*5270*/  ISETP.GT.AND P2, PT, R4.reuse, 0x48, PT ;  /* 0x000000480400780c */ /* 0x040fe20003f44270 */
[----:B------:R-:W-:Y:S01]  /*5280*/  MUFU.EX2 R188, R188 ;  /* 0x000000bc00bc7308 */ /* 0x000fe20000000800 */
[----:B------:R-:W-:Y:S02]  /*5290*/  FSEL R155, R155, -INF , P3 ;  /* 0xff8000009b9b7808 */ /* 0x000fe40001800000 */
[----:B------:R-:W-:Y:S02]  /*52a0*/  FMNMX.FTZ R20, R169, R20, !PT ;  /* 0x00000014a9147209 */ /* 0x000fe40007810000 */
[----:B------:R-:W-:-:S02]  /*52b0*/  ISETP.GT.AND P3, PT, R4, 0x49, PT ;  /* 0x000000490400780c */ /* 0x000fc40003f64270 */
[----:B------:R-:W-:Y:S01]  /*52c0*/  FSEL R195, R158, -INF , P2 ;  /* 0xff8000009ec37808 */ /* 0x000fe20001000000 */
[----:B------:R-:W-:Y:S01]  /*52d0*/  MUFU.EX2 R190, R190 ;  /* 0x000000be00be7308 */ /* 0x000fe20000000800 */
[----:B------:R-:W-:Y:S02]  /*52e0*/  FMNMX.FTZ R20, R155, R20, !PT ;  /* 0x000000149b147209 */ /* 0x000fe40007810000 */
[C---:B------:R-:W-:Y:S02]  /*52f0*/  ISETP.GT.AND P2, PT, R4.reuse, 0x50, PT ;  /* 0x000000500400780c */ /* 0x040fe40003f44270 */
[----:B------:R-:W-:Y:S02]  /*5300*/  FSEL R159, R159, -INF , P3 ;  /* 0xff8000009f9f7808 */ /* 0x000fe40001800000 */
        /* <DEDUP_REMOVED lines=13> */
[----:B------:R-:W-:Y:S02]  /*53e0*/  FSEL R167, R167, -INF , P3 ;  /* 0xff800000a7a77808 */ /* 0x000fe40001800000 */
        /* <DEDUP_REMOVED lines=13> */
[----:B0-----:R-:W-:-:S02]  /*54c0*/  FMNMX.FTZ R4, R3, R4, !PT ;  /* 0x0000000403047209 */ /* 0x001fc40007810000 */
[----:B------:R-:W-:Y:S02]  /*54d0*/  FSEL R3, R5, RZ, P1 ;  /* 0x000000ff05037208 */ /* 0x000fe40000800000 */
[C---:B------:R-:W-:Y:S01]  /*54e0*/  FSETP.NEU.FTZ.AND P2, PT, R4.reuse, -INF , PT ;  /* 0xff8000000400780b */ /* 0x040fe20003f5d000 */
[CC--:B------:R-:W-:Y:S02]  /*54f0*/  FMUL.FTZ R20, R4.reuse, R2.reuse ;  /* 0x0000000204147220 */ /* 0x0c0fe40000410000 */
[----:B------:R-:W-:Y:S01]  /*5500*/  MUFU.EX2 R178, R178 ;  /* 0x000000b200b27308 */ /* 0x000fe20000000800 */
[----:B------:R-:W-:Y:S01]  /*5510*/  FADD.FTZ R3, -R3, R14 ;  /* 0x0000000e03037221 */ /* 0x000fe20000010100 */
[----:B------:R-:W-:Y:S02]  /*5520*/  FSEL R128, R4, RZ, P2 ;  /* 0x000000ff04807208 */ /* 0x000fe40001000000 */
[----:B------:R-:W-:Y:S01]  /*5530*/  FSEL R20, R20, RZ, P2 ;  /* 0x000000ff14147208 */ /* 0x000fe20001000000 */
[----:B------:R-:W-:-:S02]  /*5540*/  FMUL.FTZ R0, R3, R2 ;  /* 0x0000000203007220 */ /* 0x000fc40000410000 */
[----:B------:R-:W-:Y:S01]  /*5550*/  FADD.FTZ R3, -R128, R13 ;  /* 0x0000000d80037221 */ /* 0x000fe20000010100 */
        /* <DEDUP_REMOVED lines=46> */
[----:B0-----:R-:W-:Y:S01]  /*5840*/  FADD.FTZ R132, R122, R143 ;  /* 0x0000008f7a847221 */ /* 0x001fe20000010000 */
[----:B------:R-:W-:-:S06]  /*5850*/  FADD.FTZ R143, R121, R8 ;  /* 0x00000008798f7221 */ /* 0x000fcc0000010000 */
[----:B------:R-:W0:Y:S01]  /*5860*/  MUFU.EX2 R124, R124 ;  /* 0x0000007c007c7308 */ /* 0x000e220000000800 */
[----:B--2---:R-:W-:-:S07]  /*5870*/  FADD.FTZ R132, R185, R132 ;  /* 0x00000084b9847221 */ /* 0x004fce0000010000 */
[----:B------:R-:W2:Y:S01]  /*5880*/  MUFU.EX2 R181, R181 ;  /* 0x000000b500b57308 */ /* 0x000ea20000000800 */
[----:B-1----:R-:W-:Y:S01]  /*5890*/  FADD.FTZ R9, R187, R132 ;  /* 0x00000084bb097221 */ /* 0x002fe20000010000 */
[----:B------:R-:W-:-:S04]  /*58a0*/  FADD.FTZ R132, R180, R143 ;  /* 0x0000008fb4847221 */ /* 0x000fc80000010000 */
[----:B------:R-:W-:Y:S02]  /*58b0*/  FADD.FTZ R143, R21, R132 ;  /* 0x00000084158f7221 */ /* 0x000fe40000010000 */
[----:B------:R-:W1:Y:S01]  /*58c0*/  MUFU.EX2 R126, R126 ;  /* 0x0000007e007e7308 */ /* 0x000e620000000800 */
[----:B0-----:R-:W-:-:S07]  /*58d0*/  FADD.FTZ R8, R124, R9 ;  /* 0x000000097c087221 */ /* 0x001fce0000010000 */
[----:B------:R-:W0:Y:S01]  /*58e0*/  MUFU.EX2 R14, R14 ;  /* 0x0000000e000e7308 */ /* 0x000e220000000800 */
[----:B--2---:R-:W-:Y:S01]  /*58f0*/  FADD.FTZ R9, R181, R8 ;  /* 0x00000008b5097221 */ /* 0x004fe20000010000 */
[----:B------:R-:W-:-:S06]  /*5900*/  FADD.FTZ R8, R182, R143 ;  /* 0x0000008fb6087221 */ /* 0x000fcc0000010000 */
[----:B------:R-:W2:Y:S01]  /*5910*/  MUFU.EX2 R13, R13 ;  /* 0x0000000d000d7308 */ /* 0x000ea20000000800 */
[----:B-1----:R-:W-:-:S07]  /*5920*/  FADD.FTZ R9, R126, R9 ;  /* 0x000000097e097221 */ /* 0x002fce0000010000 */
        /* <DEDUP_REMOVED lines=49> */
.L_x_2209:
[----:B------:R-:W0:Y:S01]  /*5c40*/  S2UR UR5, SR_CgaCtaId ;  /* 0x00000000000579c3 */ /* 0x000e220000008800 */
        /* <DEDUP_REMOVED lines=35> */
.L_x_2199:
[----:B------:R-:W-:-:S13]  /*5e80*/  R2UR UR5, R18 ;  /* 0x00000000120572ca */ /* 0x000fda00000e0000 */
[----:B------:R-:W-:-:S06]  /*5e90*/  UISETP.GE.AND UP0, UPT, UR60, UR5, UPT ;  /* 0x000000053c00728c */ /* 0x000fcc000bf06270 */
[----:B------:R-:W-:-:S13]  /*5ea0*/  PLOP3.LUT P1, PT, PT, PT, UP0, 0x80, 0x0 ;  /* 0x000000000000781c */ /* 0x000fda0003f2f008 */
[----:B------:R-:W-:Y:S05]  /*5eb0*/  @!P1 BRA `(.L_x_2211) ;  /* 0x0000001c007c9947 */ /* 0x000fea0003800000 */
[----:B------:R-:W-:Y:S01]  /*5ec0*/  IMAD.MOV.U32 R13, RZ, RZ, R4 ;  /* 0x000000ffff0d7224 */ /* 0x000fe200078e0004 */
[----:B------:R-:W-:Y:S01]  /*5ed0*/  MOV R11, R5 ;  /* 0x00000005000b7202 */ /* 0x000fe20000000f00 */
[----:B------:R-:W-:Y:S01]  /*5ee0*/  UMOV UR61, UR6 ;  /* 0x00000006003d7c82 */ /* 0x000fe20008000000 */
[----:B------:R-:W-:-:S05]  /*5ef0*/  UMOV UR7, UR4 ;  /* 0x0000000400077c82 */ /* 0x000fca0008000000 */
.L_x_2222:
[----:B------:R-:W-:-:S04]  /*5f00*/  UIADD3 UR4, UR7, 0x1, URZ ;  /* 0x0000000107047890 */ /* 0x000fc8000fffe03f */
[----:B------:R-:W-:-:S04]  /*5f10*/  UISETP.NE.AND UP0, UPT, UR4, 0x2, UPT ;  /* 0x000000020400788c */ /* 0x000fc8000bf05270 */
[----:B------:R-:W-:Y:S02]  /*5f20*/  USEL UR6, URZ, 0x1, UP0 ;  /* 0x000000013f067887 */ /* 0x000fe40008000000 */
[----:B------:R-:W-:Y:S02]  /*5f30*/  USEL UR4, UR4, URZ, UP0 ;  /* 0x0000003f04047287 */ /* 0x000fe40008000000 */
[----:B------:R-:W-:Y:S01]  /*5f40*/  ULOP3.LUT UR6, UR61, UR6, URZ, 0x3c, !UPT ;  /* 0x000000063d067292 */ /* 0x000fe2000f8e3c3f */
[----:B------:R-:W-:Y:S11]  /*5f50*/  @!P0 BRA `(.L_x_2212) ;  /* 0x0000000000048947 */ /* 0x000ff60003800000 */
[----:B------:R-:W-:Y:S01]  /*5f60*/  BPT.TRAP 0x1 ;  /* 0x000000040000795c */ /* 0x000fe20000300000 */
.L_x_2212:
[----:B------:R-:W-:Y:S01]  /*5f70*/  ULEA UR38, UR4, UR39, 0x3 ;  /* 0x0000002704267291 */ /* 0x000fe2000f8e183f */
[----:B------:R-:W-:-:S05]  /*5f80*/  IMAD.U32 R2, RZ, RZ, UR6 ;  /* 0x00000006ff027e24 */ /* 0x000fca000f8e00ff */
[----:B------:R-:W-:-:S04]  /*5f90*/  SHF.L.U32 R2, R2, 0x1f, RZ ;  /* 0x0000001f02027819 */ /* 0x000fc800000006ff */
[----:B------:R0:W1:Y:S01]  /*5fa0*/  SYNCS.PHASECHK.TRANS64.TRYWAIT P1, [UR38+0x30830], R2 ;  /* 0x03083002ff0075a7 */ /* 0x0000620008020166 */
[----:B------:R-:W-:Y:S05]  /*5fb0*/  @!P0 BRA `(.L_x_2213) ;  /* 0x0000000000048947 */ /* 0x000fea0003800000 */
[----:B------:R-:W-:Y:S01]  /*5fc0*/  BPT.TRAP 0x1 ;  /* 0x000000040000795c */ /* 0x000fe20000300000 */
.L_x_2213:
[----:B-1----:R-:W-:Y:S05]  /*5fd0*/  @P1 BRA `(.L_x_2214) ;  /* 0x0000000000081947 */ /* 0x002fea0003800000 */
[----:B------:R-:W1:Y:S02]  /*5fe0*/  SYNCS.PHASECHK.TRANS64.TRYWAIT P1, [UR38+0x30830], R2 ;  /* 0x03083002ff0075a7 */ /* 0x000e640008020166 */
[----:B-1----:R-:W-:Y:S05]  /*5ff0*/  @!P1 BRA `(.L_x_2215) ;  /* 0x0000008800b89947 */ /* 0x002fea0003800000 */
.L_x_2214:
        /* <DEDUP_REMOVED lines=162> */
.L_x_2216:
[----:B------:R-:W-:Y:S01]  /*6a20*/  ULEA UR5, UR7, UR39, 0x3 ;  /* 0x0000002707057291 */ /* 0x000fe2000f8e183f */
[----:B------:R-:W-:-:S05]  /*6a30*/  IMAD.U32 R0, RZ, RZ, UR61 ;  /* 0x0000003dff007e24 */ /* 0x000fca000f8e00ff */
[----:B------:R-:W-:-:S04]  /*6a40*/  SHF.L.U32 R0, R0, 0x1f, RZ ;  /* 0x0000001f00007819 */ /* 0x000fc800000006ff */
[----:B------:R2:W3:Y:S01]  /*6a50*/  SYNCS.PHASECHK.TRANS64.TRYWAIT P1, [UR5+0x30850], R0 ;  /* 0x03085000ff0075a7 */ /* 0x0004e20008020145 */
[----:B------:R-:W-:Y:S05]  /*6a60*/  @!P0 BRA `(.L_x_2217) ;  /* 0x0000000000048947 */ /* 0x000fea0003800000 */
[----:B------:R-:W-:Y:S01]  /*6a70*/  BPT.TRAP 0x1 ;  /* 0x000000040000795c */ /* 0x000fe20000300000 */
.L_x_2217:
[----:B---3--:R-:W-:Y:S05]  /*6a80*/  @P1 BRA `(.L_x_2218) ;  /* 0x0000000000081947 */ /* 0x008fea0003800000 */
[----:B------:R-:W3:Y:S02]  /*6a90*/  SYNCS.PHASECHK.TRANS64.TRYWAIT P1, [UR5+0x30850], R0 ;  /* 0x03085000ff0075a7 */ /* 0x000ee40008020145 */
[----:B---3--:R-:W-:Y:S05]  /*6aa0*/  @!P1 BRA `(.L_x_2219) ;  /* 0x0000008000249947 */ /* 0x008fea0003800000 */
.L_x_2218:
        /* <DEDUP_REMOVED lines=36> */
.L_x_2220:
[----:B--23--:R-:W-:Y:S01]  /*6cf0*/  FMNMX.FTZ R0, R120, R11, !PT ;  /* 0x0000000b78007209 */ /* 0x00cfe20007810000 */
[----:B------:R-:W2:Y:S01]  /*6d00*/  S2UR UR7, SR_CgaCtaId ;  /* 0x00000000000779c3 */ /* 0x000ea20000008800 */
[----:B01----:R-:W-:Y:S01]  /*6d10*/  FMNMX.FTZ R2, R122, R13, !PT ;  /* 0x0000000d7a027209 */ /* 0x003fe20007810000 */
        /* <DEDUP_REMOVED lines=12> */
[----:B--2---:R-:W-:Y:S01]  /*6de0*/  UPRMT UR38, UR7, 0x654, UR38 ;  /* 0x0000065407267896 */ /* 0x004fe20008000026 */
        /* <DEDUP_REMOVED lines=40> */
[----:B------:R-:W0:Y:S01]  /*7070*/  SHFL.BFLY PT, R5, R12, 0x1, 0x1f ;  /* 0x0c201f000c057f89 */ /* 0x000e2200000e0000 */
[----:B------:R-:W1:Y:S03]  /*7080*/  LDC R2, c[0x0][0x988] ;  /* 0x00026200ff027b82 */ /* 0x000e660000000800 */
[----:B------:R-:W2:Y:S01]  /*7090*/  SHFL.BFLY PT, R15, R14, 0x1, 0x1f ;  /* 0x0c201f000e0f7f89 */ /* 0x000ea200000e0000 */
[----:B0-----:R-:W-:Y:S02]  /*70a0*/  FMNMX.FTZ R5, R12, R5, !PT ;  /* 0x000000050c057209 */ /* 0x001fe40007810000 */
[----:B--2---:R-:W-:-:S03]  /*70b0*/  FMNMX.FTZ R4, R14, R15, !PT ;  /* 0x0000000f0e047209 */ /* 0x004fc60007810000 */
[C---:B------:R-:W-:Y:S01]  /*70c0*/  FADD.FTZ R11, -R5.reuse, R11 ;  /* 0x0000000b050b7221 */ /* 0x040fe20000010100 */
[----:B-1----:R-:W-:-:S03]  /*70d0*/  FMUL.FTZ R169, R5, R2 ;  /* 0x0000000205a97220 */ /* 0x002fc60000410000 */
[-C--:B------:R-:W-:Y:S01]  /*70e0*/  FMUL.FTZ R15, R11, R2.reuse ;  /* 0x000000020b0f7220 */ /* 0x080fe20000410000 */
[C---:B------:R-:W-:Y:S01]  /*70f0*/  FADD.FTZ R11, -R4.reuse, R13 ;  /* 0x0000000d040b7221 */ /* 0x040fe20000010100 */
[-CC-:B------:R-:W-:Y:S01]  /*7100*/  FFMA.FTZ R188, R121, R2.reuse, -R169.reuse ;  /* 0x0000000279bc7223 */ /* 0x180fe200000108a9 */
[-CC-:B------:R-:W-:Y:S01]  /*7110*/  FFMA.FTZ R121, R145, R2.reuse, -R169.reuse ;  /* 0x0000000291797223 */ /* 0x180fe200000108a9 */
[-C--:B------:R-:W-:Y:S01]  /*7120*/  FMUL.FTZ R145, R4, R2.reuse ;  /* 0x0000000204917220 */ /* 0x080fe20000410000 */
[-C--:B------:R-:W-:Y:S01]  /*7130*/  FMUL.FTZ R3, R11, R2.reuse ;  /* 0x000000020b037220 */ /* 0x080fe20000410000 */
[-C--:B------:R-:W-:Y:S01]  /*7140*/  FFMA.FTZ R11, R120, R2.reuse, -R169 ;  /* 0x00000002780b7223 */ /* 0x080fe200000108a9 */
[----:B------:R0:W-:Y:S01]  /*7150*/  MUFU.EX2 R0, R15 ;  /* 0x0000000f00007308 */ /* 0x0001e20000000800 */
[-CC-:B------:R-:W-:Y:S01]  /*7160*/  FFMA.FTZ R12, R122, R2.reuse, -R145.reuse ;  /* 0x000000027a0c7223 */ /* 0x180fe20000010891 */
        /* <DEDUP_REMOVED lines=8> */
[-C--:B0-----:R-:W-:Y:S01]  /*71f0*/  FFMA.FTZ R15, R129, R2.reuse, -R169 ;  /* 0x00000002810f7223 */ /* 0x081fe200000108a9 */
        /* <DEDUP_REMOVED lines=9> */
[-C--:B------:R-:W-:Y:S01]  /*7290*/  FFMA.FTZ R22, R139, R2.reuse, -R145 ;  /* 0x000000028b167223 */ /* 0x080fe20000010891 */
[-C--:B------:R-:W-:Y:S01]  /*72a0*/  FFMA.FTZ R182, R140, R2.reuse, -R169 ;  /* 0x000000028cb67223 */ /* 0x080fe200000108a9 */
[-C--:B------:R-:W-:Y:S01]  /*72b0*/  FFMA.FTZ R183, R142, R2.reuse, -R145 ;  /* 0x000000028eb77223 */ /* 0x080fe20000010891 */
[-C--:B------:R-:W-:Y:S01]  /*72c0*/  FFMA.FTZ R23, R141, R2.reuse, -R169 ;  /* 0x000000028d177223 */ /* 0x080fe200000108a9 */
[----:B------:R-:W0:Y:S01]  /*72d0*/  MUFU.EX2 R12, R12 ;  /* 0x0000000c000c7308 */ /* 0x000e220000000800 */
[----:B-1----:R-:W-:Y:S01]  /*72e0*/  FFMA.FTZ R9, R0, R9, R11 ;  /* 0x0000000900097223 */ /* 0x002fe2000001000b */
[-C--:B------:R-:W-:Y:S01]  /*72f0*/  FFMA.FTZ R120, R143, R2.reuse, -R145 ;  /* 0x000000028f787223 */ /* 0x080fe20000010891 */
[-C--:B------:R-:W-:Y:S01]  /*7300*/  FFMA.FTZ R176, R144, R2.reuse, -R169 ;  /* 0x0000000290b07223 */ /* 0x080fe200000108a9 */
[-CC-:B------:R-:W-:Y:S01]  /*7310*/  FFMA.FTZ R177, R146, R2.reuse, -R145.reuse ;  /* 0x0000000292b17223 */ /* 0x180fe20000010891 */
        /* <DEDUP_REMOVED lines=23> */
[-C--:B------:R-:W-:Y:S01]  /*7490*/  FFMA.FTZ R166, R166, R2.reuse, -R145 ;  /* 0x00000002a6a67223 */ /* 0x080fe20000010891 */
[-C--:B------:R-:W-:Y:S01]  /*74a0*/  FFMA.FTZ R141, R165, R2.reuse, -R169 ;  /* 0x00000002a58d7223 */ /* 0x080fe200000108a9 */
[----:B------:R-:W-:-:S02]  /*74b0*/  FFMA.FTZ R145, R167, R2, -R145 ;  /* 0x00000002a7917223 */ /* 0x000fc40000010891 */
        /* <DEDUP_REMOVED lines=90> */
.L_x_2221:
[----:B------:R-:W0:Y:S01]  /*7a60*/  S2UR UR10, SR_CgaCtaId ;  /* 0x00000000000a79c3 */ /* 0x000e220000008800 */
[----:B------:R-:W-:Y:S01]  /*7a70*/  R2UR UR7, R18 ;  /* 0x00000000120772ca */ /* 0x000fe200000e0000 */
[----:B------:R-:W-:Y:S01]  /*7a80*/  UIADD3 UR5, UR5, 0x30860, URZ ;  /* 0x0003086005057890 */ /* 0x000fe2000fffe03f */
[----:B------:R-:W-:Y:S01]  /*7a90*/  F2FP.F16.F32.PACK_AB R188, R188, R11 ;  /* 0x0000000bbcbc723e */ /* 0x000fe200000000ff */
[----:B------:R-:W-:Y:S01]  /*7aa0*/  UMOV UR61, UR6 ;  /* 0x00000006003d7c82 */ /* 0x000fe20008000000 */
[----:B------:R-:W-:Y:S01]  /*7ab0*/  F2FP.F16.F32.PACK_AB R190, R13, R190 ;  /* 0x000000be0dbe723e */ /* 0x000fe200000000ff */
[----:B------:R-:W-:Y:S01]  /*7ac0*/  IMAD.MOV.U32 R13, RZ, RZ, R4 ;  /* 0x000000ffff0d7224 */ /* 0x000fe200078e0004 */
[----:B------:R-:W-:Y:S02]  /*7ad0*/  F2FP.F16.F32.PACK_AB R189, R189, R12 ;  /* 0x0000000cbdbd723e */ /* 0x000fe400000000ff */
[----:B------:R-:W-:Y:S02]  /*7ae0*/  F2FP.F16.F32.PACK_AB R191, R14, R191 ;  /* 0x000000bf0ebf723e */ /* 0x000fe400000000ff */
[----:B------:R-:W-:-:S02]  /*7af0*/  F2FP.F16.F32.PACK_AB R184, R15, R184 ;  /* 0x000000b80fb8723e */ /* 0x000fc400000000ff */
[----:B------:R-:W-:Y:S01]  /*7b00*/  F2FP.F16.F32.PACK_AB R185, R16, R185 ;  /* 0x000000b910b9723e */ /* 0x000fe200000000ff */
[----:B------:R-:W-:Y:S01]  /*7b10*/  UISETP.GT.AND UP0, UPT, UR60, UR7, UPT ;  /* 0x000000073c00728c */ /* 0x000fe2000bf04270 */
[----:B------:R-:W-:Y:S01]  /*7b20*/  F2FP.F16.F32.PACK_AB R186, R17, R186 ;  /* 0x000000ba11ba723e */ /* 0x000fe200000000ff */
[----:B------:R-:W-:Y:S01]  /*7b30*/  UIADD3 UR60, UR60, -0x1, URZ ;  /* 0xffffffff3c3c7890 */ /* 0x000fe2000fffe03f */
[----:B------:R-:W-:Y:S01]  /*7b40*/  F2FP.F16.F32.PACK_AB R187, R20, R187 ;  /* 0x000000bb14bb723e */ /* 0x000fe200000000ff */
[----:B------:R-:W-:Y:S01]  /*7b50*/  UMOV UR7, UR4 ;  /* 0x0000000400077c82 */ /* 0x000fe20008000000 */
[----:B------:R-:W-:Y:S02]  /*7b60*/  F2FP.F16.F32.PACK_AB R180, R21, R180 ;  /* 0x000000b415b4723e */ /* 0x000fe400000000ff */
[----:B------:R-:W-:Y:S02]  /*7b70*/  PLOP3.LUT P1, PT, PT, PT, UP0, 0x80, 0x0 ;  /* 0x000000000000781c */ /* 0x000fe40003f2f008 */
        /* <DEDUP_REMOVED lines=17> */
[----:B------:R-:W-:Y:S01]  /*7c90*/  MOV R11, R5 ;  /* 0x00000005000b7202 */ /* 0x000fe20000000f00 */
[----:B------:R-:W-:Y:S06]  /*7ca0*/  @P1 BRA `(.L_x_2222) ;  /* 0xffffffe000941947 */ /* 0x000fec000383ffff */
.L_x_2211:
        /* <DEDUP_REMOVED lines=99> */
.L_x_2223:
[----:B------:R-:W-:Y:S01]  /*82e0*/  ULEA UR5, UR4, UR39, 0x3 ;  /* 0x0000002704057291 */ /* 0x000fe2000f8e183f */
[----:B------:R-:W-:-:S05]  /*82f0*/  IMAD.U32 R0, RZ, RZ, UR6 ;  /* 0x00000006ff007e24 */ /* 0x000fca000f8e00ff */
[----:B------:R-:W-:-:S04]  /*8300*/  SHF.L.U32 R0, R0, 0x1f, RZ ;  /* 0x0000001f00007819 */ /* 0x000fc800000006ff */
[----:B------:R0:W1:Y:S01]  /*8310*/  SYNCS.PHASECHK.TRANS64.TRYWAIT P1, [UR5+0x30850], R0 ;  /* 0x03085000ff0075a7 */ /* 0x0000620008020145 */
[----:B------:R-:W-:Y:S05]  /*8320*/  @!P0 BRA `(.L_x_2224) ;  /* 0x0000000000048947 */ /* 0x000fea0003800000 */
[----:B------:R-:W-:Y:S01]  /*8330*/  BPT.TRAP 0x1 ;  /* 0x000000040000795c */ /* 0x000fe20000300000 */
.L_x_2224:
[----:B-1----:R-:W-:Y:S05]  /*8340*/  @P1 BRA `(.L_x_2225) ;  /* 0x0000000000081947 */ /* 0x002fea0003800000 */
[----:B------:R-:W1:Y:S02]  /*8350*/  SYNCS.PHASECHK.TRANS64.TRYWAIT P1, [UR5+0x30850], R0 ;  /* 0x03085000ff0075a7 */ /* 0x000e640008020145 */
[----:B-1----:R-:W-:Y:S05]  /*8360*/  @!P1 BRA `(.L_x_2226) ;  /* 0x00000068000c9947 */ /* 0x002fea0003800000 */
.L_x_2225:
        /* <DEDUP_REMOVED lines=19> */
[----:B------:R-:W-:Y:S01]  /*84a0*/  MOV R3, 0xff800000 ;  /* 0xff80000000037802 */ /* 0x000fe20000000f00 */
[----:B------:R-:W-:-:S02]  /*84b0*/  IMAD.MOV.U32 R0, RZ, RZ, -0x800000 ;  /* 0xff800000ff007424 */ /* 0x000fc400078e00ff */
        /* <DEDUP_REMOVED lines=41> */
.L_x_2227:
        /* <DEDUP_REMOVED lines=101> */
.L_x_2191:
[----:B------:R-:W-:Y:S05]  /*8da0*/  @P0 BRA `(.L_x_2228) ;  /* 0x0000001800d00947 */ /* 0x000fea0003800000 */
[----:B0-----:R-:W0:Y:S01]  /*8db0*/  S2R R2, SR_TID.X ;  /* 0x0000000000027919 */ /* 0x001e220000002100 */
[----:B------:R-:W1:Y:S01]  /*8dc0*/  LDC R17, c[0x0][0xbe8] ;  /* 0x0002fa00ff117b82 */ /* 0x000e620000000800 */
[----:B------:R-:W-:Y:S01]  /*8dd0*/  R2UR UR13, R19 ;  /* 0x00000000130d72ca */ /* 0x000fe200000e0000 */
[----:B------:R-:W-:Y:S01]  /*8de0*/  ULDC.64 UR8, c[0x0][0xbd0] ;  /* 0x0002f40000087ab9 */ /* 0x000fe20000000a00 */
[----:B------:R-:W2:Y:S01]  /*8df0*/  S2R R21, SR_CTAID.X ;  /* 0x0000000000157919 */ /* 0x000ea20000002500 */
[----:B------:R-:W-:Y:S04]  /*8e00*/  BSSY B0, `(.L_x_2229) ;  /* 0x000011a000007945 */ /* 0x000fe80003800000 */
[----:B------:R-:W3:Y:S06]  /*8e10*/  S2UR UR12, SR_CTAID.Z ;  /* 0x00000000000c79c3 */ /* 0x000eec0000002700 */
[----:B------:R-:W-:-:S02]  /*8e20*/  USHF.R.S32.HI UR7, URZ, 0x1f, UR13 ;  /* 0x0000001f3f077899 */ /* 0x000fc4000801140d */
[----:B------:R-:W-:Y:S01]  /*8e30*/  IMAD R16, RZ, RZ, -UR13 ;  /* 0x8000000dff107e24 */ /* 0x000fe2000f8e02ff */
[----:B------:R-:W4:Y:S01]  /*8e40*/  S2UR UR11, SR_CTAID.Y ;  /* 0x00000000000b79c3 */ /* 0x000f220000002600 */
[----:B------:R-:W-:Y:S02]  /*8e50*/  UIMAD.WIDE.U32 UR4, UR13, UR8, URZ ;  /* 0x000000080d0472a5 */ /* 0x000fe4000f8e003f */
[----:B------:R-:W-:-:S04]  /*8e60*/  UIMAD UR6, UR7, UR8, URZ ;  /* 0x00000008070672a4 */ /* 0x000fc8000f8e023f */
[----:B------:R-:W-:Y:S01]  /*8e70*/  UIMAD UR6, UR13, UR9, UR6 ;  /* 0x000000090d0672a4 */ /* 0x000fe2000f8e0206 */
[----:B------:R-:W-:Y:S01]  /*8e80*/  BAR.SYNC.DEFER_BLOCKING 0x1, 0x100 ;  /* 0x0044000000007b1d */ /* 0x000fe20000010000 */
[----:B-1----:R-:W-:Y:S02]  /*8e90*/  ISETP.NE.AND P0, PT, R17, 0x1, PT ;  /* 0x000000011100780c */ /* 0x002fe40003f05270 */
[----:B------:R-:W-:-:S05]  /*8ea0*/  UIADD3 UR6, UR5, UR6, URZ ;  /* 0x0000000605067290 */ /* 0x000fca000fffe03f */
[----:B------:R-:W4:Y:S01]  /*8eb0*/  LDC R23, c[0x0][0xc50] ;  /* 0x00031400ff177b82 */ /* 0x000f220000000800 */
[----:B0-----:R-:W-:Y:S01]  /*8ec0*/  VIADD R4, R2, 0xffffff80 ;  /* 0xffffff8002047836 */ /* 0x001fe20000000000 */
[----:B---3--:R-:W-:Y:S01]  /*8ed0*/  USHF.R.S32.HI UR10, URZ, 0x1f, UR12 ;  /* 0x0000001f3f0a7899 */ /* 0x008fe2000801140c */
[----:B------:R-:W-:-:S03]  /*8ee0*/  ULDC.64 UR8, c[0x0][0xb38] ;  /* 0x0002ce0000087ab9 */ /* 0x000fc60000000a00 */
[----:B------:R-:W-:Y:S01]  /*8ef0*/  SHF.R.S32.HI R5, RZ, 0x1f, R4 ;  /* 0x0000001fff057819 */ /* 0x000fe20000011404 */
[----:B------:R-:W-:Y:S01]  /*8f00*/  UIMAD UR7, UR7, UR8, URZ ;  /* 0x00000008070772a4 */ /* 0x000fe2000f8e023f */
[----:B------:R-:W0:Y:S02]  /*8f10*/  LDC.64 R14, c[0x0][0xb40] ;  /* 0x0002d000ff0e7b82 */ /* 0x000e240000000a00 */
[CC--:B------:R-:W-:Y:S02]  /*8f20*/  LEA.HI R2, R5.reuse, R4.reuse, RZ, 0x7 ;  /* 0x0000000405027211 */ /* 0x0c0fe400078f38ff */
[----:B------:R-:W-:Y:S02]  /*8f30*/  LEA.HI R5, R5, R4, RZ, 0x2 ;  /* 0x0000000405057211 */ /* 0x000fe400078f10ff */
[----:B------:R-:W-:Y:S02]  /*8f40*/  LOP3.LUT R7, R2, 0xffffff80, RZ, 0xc0, !PT ;  /* 0xffffff8002077812 */ /* 0x000fe400078ec0ff */
[----:B------:R-:W-:Y:S01]  /*8f50*/  LOP3.LUT R5, R5, 0xfffffffc, RZ, 0xc0, !PT ;  /* 0xfffffffc05057812 */ /* 0x000fe200078ec0ff */
[----:B------:R-:W1:Y:S02]  /*8f60*/  @P0 LDC R13, c[0x0][0xbf0] ;  /* 0x0002fc00ff0d0b82 */ /* 0x000e640000000800 */
[----:B------:R-:W-:Y:S01]  /*8f70*/  IMAD.IADD R18, R4, 0x1, -R7 ;  /* 0x0000000104127824 */ /* 0x000fe200078e0a07 */
[----:B------:R-:W-:-:S02]  /*8f80*/  SHF.R.S32.HI R7, RZ, 0x7, R2 ;  /* 0x00000007ff077819 */ /* 0x000fc40000011402 */
[----:B------:R-:W-:Y:S02]  /*8f90*/  IADD3 R5, R4, -R5, RZ ;  /* 0x8000000504057210 */ /* 0x000fe40007ffe0ff */
[----:B------:R-:W-:Y:S01]  /*8fa0*/  SHF.R.S32.HI R9, RZ, 0x1f, R18 ;  /* 0x0000001fff097819 */ /* 0x000fe20000011412 */
[----:B------:R-:W3:Y:S01]  /*8fb0*/  @P0 LDC R123, c[0x0][0xbec] ;  /* 0x0002fb00ff7b0b82 */ /* 0x000ee20000000800 */
[----:B------:R-:W-:Y:S01]  /*8fc0*/  LEA.HI R2, R2, R7, RZ, 0x1 ;  /* 0x0000000702027211 */ /* 0x000fe200078f08ff */
[----:B----4-:R-:W-:Y:S01]  /*8fd0*/  IMAD R23, R23, R16, UR11 ;  /* 0x0000000b17177e24 */ /* 0x010fe2000f8e0210 */
[-C--:B------:R-:W-:Y:S02]  /*8fe0*/  LEA.HI R20, R9, R18.reuse, RZ, 0x2 ;  /* 0x0000001209147211 */ /* 0x080fe400078f10ff */
[----:B------:R-:W-:Y:S02]  /*8ff0*/  LOP3.LUT R2, R2, 0x3fffffe, RZ, 0xc0, !PT ;  /* 0x03fffffe02027812 */ /* 0x000fe400078ec0ff */
[--C-:B------:R-:W-:Y:S01]  /*9000*/  SHF.R.S32.HI R6, RZ, 0x2, R20.reuse ;  /* 0x00000002ff067819 */ /* 0x100fe20000011414 */
[----:B------:R-:W4:Y:S01]  /*9010*/  @P0 LDC R22, c[0x0][0xbf0] ;  /* 0x0002fc00ff160b82 */ /* 0x000f220000000800 */
[----:B------:R-:W-:Y:S01]  /*9020*/  SHF.R.S32.HI R11, RZ, 0x1f, R20 ;  /* 0x0000001fff0b7819 */ /* 0x000fe20000011414 */
[----:B------:R-:W-:Y:S01]  /*9030*/  IMAD.IADD R2, R7, 0x1, -R2 ;  /* 0x0000000107027824 */ /* 0x000fe200078e0a02 */
[----:B------:R-:W-:Y:S01]  /*9040*/  LEA.HI R9, R9, R18, RZ, 0x5 ;  /* 0x0000001209097211 */ /* 0x000fe200078f28ff */
[----:B0-----:R-:W-:Y:S01]  /*9050*/  IMAD R12, R14, UR10, RZ ;  /* 0x0000000a0e0c7c24 */ /* 0x001fe2000f8e02ff */
[----:B------:R-:W-:-:S02]  /*9060*/  LEA.HI R11, R11, R6, RZ, 0x3 ;  /* 0x000000060b0b7211 */ /* 0x000fc400078f18ff */
[----:B------:R-:W-:Y:S02]  /*9070*/  SHF.R.S32.HI R7, RZ, 0x5, R9 ;  /* 0x00000005ff077819 */ /* 0x000fe40000011409 */
[----:B------:R-:W-:Y:S01]  /*9080*/  LOP3.LUT R11, R11, 0xfffffff8, RZ, 0xc0, !PT ;  /* 0xfffffff80b0b7812 */ /* 0x000fe200078ec0ff */
[----:B------:R-:W0:Y:S04]  /*9090*/  @P0 LDC R9, c[0x0][0xbec] ;  /* 0x0002fb00ff090b82 */ /* 0x000e280000000800 */
[----:B------:R-:W-:Y:S01]  /*90a0*/  IMAD.IADD R4, R6, 0x1, -R11 ;  /* 0x0000000106047824 */ /* 0x000fe200078e0a0b */
[----:B------:R-:W-:-:S03]  /*90b0*/  LEA.HI R6, R5, R5, RZ, 0x1 ;  /* 0x0000000505067211 */ /* 0x000fc600078f08ff */
[----:B------:R-:W5:Y:S01]  /*90c0*/  LDC.64 R10, c[0x0][0xbd8] ;  /* 0x0002f600ff0a7b82 */ /* 0x000f620000000a00 */
[----:B------:R-:W-:Y:S02]  /*90d0*/  LOP3.LUT R6, R6, 0x1ffffffe, RZ, 0xc0, !PT ;  /* 0x1ffffffe06067812 */ /* 0x000fe400078ec0ff */
[----:B------:R-:W-:Y:S01]  /*90e0*/  LEA R7, R7, R4, 0x4 ;  /* 0x0000000407077211 */ /* 0x000fe200078e20ff */
[----:B------:R-:W-:Y:S02]  /*90f0*/  IMAD.U32 R4, RZ, RZ, UR4 ;  /* 0x00000004ff047e24 */ /* 0x000fe4000f8e00ff */
[----:B------:R-:W-:Y:S01]  /*9100*/  IMAD.IADD R121, R5, 0x1, -R6 ;  /* 0x0000000105797824 */ /* 0x000fe200078e0a06 */
[----:B------:R-:W-:Y:S01]  /*9110*/  LEA R2, R2, R7, 0x6 ;  /* 0x0000000702027211 */ /* 0x000fe200078e30ff */
[----:B------:R-:W-:Y:S01]  /*9120*/  IMAD.U32 R5, RZ, RZ, UR5 ;  /* 0x00000005ff057e24 */ /* 0x000fe2000f8e00ff */
[----:B------:R-:W-:Y:S01]  /*9130*/  UIMAD.WIDE.U32 UR4, UR13, UR8, URZ ;  /* 0x000000080d0472a5 */ /* 0x000fe2000f8e003f */
[----:B------:R-:W-:Y:S01]  /*9140*/  IMAD.U32 R5, RZ, RZ, UR6 ;  /* 0x00000006ff057e24 */ /* 0x000fe2000f8e00ff */
[----:B------:R-:W-:Y:S01]  /*9150*/  UIMAD UR6, UR13, UR9, UR7 ;  /* 0x000000090d0672a4 */ /* 0x000fe2000f8e0207 */
[----:B------:R-:W-:-:S02]  /*9160*/  IMAD R6, R121, 0x8, R2 ;  /* 0x0000000879067824 */ /* 0x000fc400078e0202 */
[----:B------:R-:W-:Y:S01]  /*9170*/  ULDC.64 UR8, c[0x0][0xb28] ;  /* 0x0002ca0000087ab9 */ /* 0x000fe20000000a00 */
[----:B------:R-:W-:Y:S02]  /*9180*/  UIADD3 UR6, UR5, UR6, URZ ;  /* 0x0000000605067290 */ /* 0x000fe4000fffe03f */
[----:B------:R-:W-:Y:S01]  /*9190*/  MOV R7, UR5 ;  /* 0x0000000500077c02 */ /* 0x000fe20008000f00 */
[----:B--2---:R-:W-:-:S03]  /*91a0*/  IMAD R2, R21, 0x80, R2 ;  /* 0x0000008015027824 */ /* 0x004fc600078e0202 */
[----:B------:R-:W-:Y:S01]  /*91b0*/  IMAD.U32 R7, RZ, RZ, UR6 ;  /* 0x00000006ff077e24 */ /* 0x000fe2000f8e00ff */
[----:B------:R-:W-:Y:S01]  /*91c0*/  ULDC.64 UR6, c[0x0][0xb48] ;  /* 0x0002d20000067ab9 */ /* 0x000fe20000000a00 */
[C---:B-----5:R-:W-:Y:S02]  /*91d0*/  IMAD R8, R10.reuse, UR10, RZ ;  /* 0x0000000a0a087c24 */ /* 0x060fe4000f8e02ff */
[----:B------:R-:W-:-:S04]  /*91e0*/  IMAD.WIDE.U32 R4, R10, UR12, R4 ;  /* 0x0000000c0a047c25 */ /* 0x000fc8000f8e0004 */
[----:B------:R-:W-:Y:S02]  /*91f0*/  IMAD R11, R11, UR12, R8 ;  /* 0x0000000c0b0b7c24 */ /* 0x000fe4000f8e0208 */
[----:B------:R-:W-:Y:S02]  /*9200*/  IMAD R8, R21, 0x80, R6 ;  /* 0x0000008015087824 */ /* 0x000fe400078e0206 */
[----:B------:R-:W-:Y:S01]  /*9210*/  IMAD.U32 R6, RZ, RZ, UR4 ;  /* 0x00000004ff067e24 */ /* 0x000fe2000f8e00ff */
[----:B------:R-:W-:Y:S01]  /*9220*/  IADD3 R5, R5, R11, RZ ;  /* 0x0000000b05057210 */ /* 0x000fe20007ffe0ff */
[----:B0-----:R-:W-:Y:S01]  /*9230*/  @P0 IMAD.HI.U32 R10, R8, R9, RZ ;  /* 0x00000009080a0227 */ /* 0x001fe200078e00ff */
[----:B------:R-:W-:-:S03]  /*9240*/  ULDC.64 UR4, c[0x0][0xbe0] ;  /* 0x0002f80000047ab9 */ /* 0x000fc60000000a00 */
[----:B------:R-:W-:Y:S01]  /*9250*/  IMAD.MOV.U32 R9, RZ, RZ, R8 ;  /* 0x000000ffff097224 */ /* 0x000fe200078e0008 */
[----:B-1----:R-:W-:Y:S01]  /*9260*/  @P0 SHF.R.U32.HI R9, RZ, R13, R10 ;  /* 0x0000000dff090219 */ /* 0x002fe2000001160a */
[----:B------:R-:W-:Y:S01]  /*9270*/  IMAD R13, R15, UR12, R12 ;  /* 0x0000000c0f0d7c24 */ /* 0x000fe2000f8e020c */
[----:B------:R-:W-:Y:S01]  /*9280*/  SHF.R.S32.HI R12, RZ, 0x1f, R23 ;  /* 0x0000001fff0c7819 */ /* 0x000fe20000011417 */
[----:B------:R-:W-:-:S04]  /*9290*/  IMAD.WIDE.U32 R6, R14, UR12, R6 ;  /* 0x0000000c0e067c25 */ /* 0x000fc8000f8e0006 */
[----:B---3--:R-:W-:-:S04]  /*92a0*/  @P0 IMAD.HI.U32 R123, R8, R123, RZ ;  /* 0x0000007b087b0227 */ /* 0x008fc800078e00ff */
[----:B------:R-:W-:Y:S02]  /*92b0*/  IMAD.IADD R7, R7, 0x1, R13 ;  /* 0x0000000107077824 */ /* 0x000fe400078e020d */
[----:B------:R-:W-:Y:S02]  /*92c0*/  IMAD R13, R12, UR6, RZ ;  /* 0x000000060c0d7c24 */ /* 0x000fe4000f8e02ff */
[----:B------:R-:W-:-:S04]  /*92d0*/  IMAD.WIDE.U32 R4, R23, UR4, R4 ;  /* 0x0000000417047c25 */ /* 0x000fc8000f8e0004 */
[----:B------:R-:W-:Y:S01]  /*92e0*/  IMAD.MOV.U32 R11, RZ, RZ, R8 ;  /* 0x000000ffff0b7224 */ /* 0x000fe200078e0008 */
[----:B----4-:R-:W-:Y:S01]  /*92f0*/  @P0 SHF.R.U32.HI R11, RZ, R22, R123 ;  /* 0x00000016ff0b0219 */ /* 0x010fe2000001167b */
[----:B------:R-:W-:Y:S01]  /*9300*/  IMAD R10, R12, UR4, RZ ;  /* 0x000000040c0a7c24 */ /* 0x000fe2000f8e02ff */
[----:B------:R-:W-:Y:S01]  /*9310*/  IADD3 R4, P0, R9, R4, RZ ;  /* 0x0000000409047210 */ /* 0x000fe20007f1e0ff */
[----:B------:R-:W-:Y:S01]  /*9320*/  IMAD R15, R23, UR7, R13 ;  /* 0x00000007170f7c24 */ /* 0x000fe2000f8e020d */
[--C-:B------:R-:W-:Y:S01]  /*9330*/  SHF.R.S32.HI R13, RZ, 0x1f, R9.reuse ;  /* 0x0000001fff0d7819 */ /* 0x100fe20000011409 */
[----:B------:R-:W-:Y:S01]  /*9340*/  IMAD.MOV R9, RZ, RZ, -R9 ;  /* 0x000000ffff097224 */ /* 0x000fe200078e0a09 */
[----:B------:R-:W-:Y:S01]  /*9350*/  IADD3 R14, -R11, RZ, RZ ;  /* 0x000000ff0b0e7210 */ /* 0x000fe20007ffe1ff */
[----:B------:R-:W-:Y:S01]  /*9360*/  IMAD R12, R23, UR5, R10 ;  /* 0x00000005170c7c24 */ /* 0x000fe2000f8e020a */
[----:B------:R-:W-:Y:S01]  /*9370*/  SHF.R.S32.HI R10, RZ, 0x1f, R11 ;  /* 0x0000001fff0a7819 */ /* 0x000fe2000001140b */
[----:B------:R-:W-:Y:S01]  /*9380*/  IMAD R9, R17, R9, R8 ;  /* 0x0000000911097224 */ /* 0x000fe200078e0208 */
[----:B------:R-:W-:Y:S01]  /*9390*/  ULDC.64 UR4, c[0x0][0xb30] ;  /* 0x0002cc0000047ab9 */ /* 0x000fe20000000a00 */
[----:B------:R-:W-:Y:S01]  /*93a0*/  IMAD.WIDE.U32 R6, R23, UR6, R6 ;  /* 0x0000000617067c25 */ /* 0x000fe2000f8e0006 */
[----:B------:R-:W-:Y:S01]  /*93b0*/  IADD3.X R5, R13, R5, R12, P0, !PT ;  /* 0x000000050d057210 */ /* 0x000fe200007fe40c */
[----:B------:R-:W-:-:S02]  /*93c0*/  ULDC.64 UR6, c[0x0][0xbc8] ;  /* 0x0002f20000067ab9 */ /* 0x000fc40000000a00 */
        /* <DEDUP_REMOVED lines=42> */
[----:B------:R-:W-:-:S05]  /*9670*/  IMAD.IADD R15, R18, 0x1, -R15 ;  /* 0x00000001120f7824 */ /* 0x000fca00078e0a0f */
[----:B------:R-:W-:Y:S01]  /*9680*/  SHF.L.U32 R2, R15, 0x1, RZ ;  /* 0x000000010f027819 */ /* 0x000fe200000006ff */
[----:B0-----:R3:W-:Y:S04]  /*9690*/  @!P1 ST.E desc[UR36][R10.64], R3 ;  /* 0x000000030a009985 */ /* 0x0017e8000c101924 */
[----:B--2---:R3:W-:Y:S01]  /*96a0*/  @!P0 ST.E desc[UR36][R12.64], R0 ;  /* 0x000000000c008985 */ /* 0x0047e2000c101924 */
[----:B------:R-:W-:Y:S05]  /*96b0*/  @P2 BRA `(.L_x_2230) ;  /* 0x0000000800382947 */ /* 0x000fea0003800000 */
[C---:B---3--:R-:W-:Y:S01]  /*96c0*/  VIADD R3, R2.reuse, 0x10 ;  /* 0x0000001002037836 */ /* 0x048fe20000000000 */
        /* <DEDUP_REMOVED lines=8> */
[C---:B------:R-:W-:Y:S01]  /*9750*/  IADD3 R17, R2.reuse, 0x20, RZ ;  /* 0x0000002002117810 */ /* 0x040fe20007ffe0ff */
[----:B------:R-:W-:Y:S01]  /*9760*/  VIADD R22, R2, 0x50 ;  /* 0x0000005002167836 */ /* 0x000fe20000000000 */
[----:B------:R-:W-:-:S02]  /*9770*/  ISETP.GE.AND P5, PT, R16, UR4, PT ;  /* 0x0000000410007c0c */ /* 0x000fc4000bfa6270 */
[----:B------:R-:W-:Y:S02]  /*9780*/  ISETP.GE.AND P6, PT, R17, UR4, PT ;  /* 0x0000000411007c0c */ /* 0x000fe4000bfc6270 */
[C---:B------:R-:W-:Y:S01]  /*9790*/  IADD3 R20, R2.reuse, 0x40, RZ ;  /* 0x0000004002147810 */ /* 0x040fe20007ffe0ff */
[----:B-1--4-:R-:W-:Y:S01]  /*97a0*/  @!P0 IMAD.WIDE R10, R2, 0x4, R4 ;  /* 0x00000004020a8825 */ /* 0x012fe200078e0204 */
[----:B------:R-:W-:Y:S02]  /*97b0*/  ISETP.GE.AND P3, PT, R18, UR4, PT ;  /* 0x0000000412007c0c */ /* 0x000fe4000bf66270 */
[----:B------:R-:W-:Y:S02]  /*97c0*/  @!P2 LEA.HI R3, R3, R3, RZ, 0x1 ;  /* 0x000000030303a211 */ /* 0x000fe400078f08ff */
[----:B------:R-:W-:Y:S01]  /*97d0*/  @!P1 LEA.HI R0, R0, R0, RZ, 0x1 ;  /* 0x0000000000009211 */ /* 0x000fe200078f08ff */
[----:B------:R0:W-:Y:S01]  /*97e0*/  @!P0 ST.E.64 desc[UR36][R10.64], R24 ;  /* 0x000000180a008985 */ /* 0x0001e2000c101b24 */
[----:B------:R-:W-:-:S02]  /*97f0*/  @!P2 LOP3.LUT R3, R3, 0xfffffffe, RZ, 0xc0, !PT ;  /* 0xfffffffe0303a812 */ /* 0x000fc400078ec0ff */
[----:B------:R-:W-:Y:S01]  /*9800*/  @!P1 LOP3.LUT R13, R0, 0xfffffffe, RZ, 0xc0, !PT ;  /* 0xfffffffe000d9812 */ /* 0x000fe200078ec0ff */
[----:B------:R-:W-:Y:S01]  /*9810*/  VIADD R0, R2, 0x28 ;  /* 0x0000002802007836 */ /* 0x000fe20000000000 */
[----:B------:R-:W-:Y:S01]  /*9820*/  @!P5 LEA.HI R16, R16, R16, RZ, 0x1 ;  /* 0x000000101010d211 */ /* 0x000fe200078f08ff */
[--C-:B------:R-:W-:Y:S01]  /*9830*/  @!P2 IMAD.WIDE R14, R3, 0x4, R4.reuse ;  /* 0x00000004030ea825 */ /* 0x100fe200078e0204 */
[----:B------:R-:W-:Y:S02]  /*9840*/  @!P6 LEA.HI R17, R17, R17, RZ, 0x1 ;  /* 0x000000111111e211 */ /* 0x000fe400078f08ff */
[----:B------:R-:W-:Y:S01]  /*9850*/  ISETP.GE.AND P0, PT, R0, UR4, PT ;  /* 0x0000000400007c0c */ /* 0x000fe2000bf06270 */
[----:B------:R-:W-:Y:S01]  /*9860*/  @!P1 IMAD.WIDE R12, R13, 0x4, R4 ;  /* 0x000000040d0c9825 */ /* 0x000fe200078e0204 */
[----:B------:R-:W-:-:S03]  /*9870*/  @!P3 LEA.HI R18, R18, R18, RZ, 0x1 ;  /* 0x000000121212b211 */ /* 0x000fc600078f08ff */
[C---:B------:R-:W-:Y:S01]  /*9880*/  VIADD R3, R2.reuse, 0x30 ;  /* 0x0000003002037836 */ /* 0x040fe20000000000 */
[----:B------:R1:W-:Y:S01]  /*9890*/  @!P1 ST.E.64 desc[UR36][R12.64], R28 ;  /* 0x0000001c0c009985 */ /* 0x0003e2000c101b24 */
[----:B------:R-:W-:Y:S01]  /*98a0*/  ISETP.GE.AND P1, PT, R21, UR4, PT ;  /* 0x0000000415007c0c */ /* 0x000fe2000bf26270 */
[----:B0-----:R-:W-:Y:S01]  /*98b0*/  VIADD R24, R2, 0x58 ;  /* 0x0000005802187836 */ /* 0x001fe20000000000 */
[----:B------:R-:W-:Y:S01]  /*98c0*/  @!P5 LOP3.LUT R11, R16, 0xfffffffe, RZ, 0xc0, !PT ;  /* 0xfffffffe100bd812 */ /* 0x000fe200078ec0ff */
[----:B------:R0:W-:Y:S01]  /*98d0*/  @!P2 ST.E.64 desc[UR36][R14.64], R32 ;  /* 0x000000200e00a985 */ /* 0x0001e2000c101b24 */
[----:B------:R-:W-:Y:S02]  /*98e0*/  ISETP.GE.AND P4, PT, R3, UR4, PT ;  /* 0x0000000403007c0c */ /* 0x000fe4000bf86270 */
[----:B------:R-:W-:Y:S01]  /*98f0*/  ISETP.GE.AND P2, PT, R20, UR4, PT ;  /* 0x0000000414007c0c */ /* 0x000fe2000bf46270 */
[----:B------:R-:W-:Y:S01]  /*9900*/  @!P5 IMAD.WIDE R10, R11, 0x4, R4 ;  /* 0x000000040b0ad825 */ /* 0x000fe200078e0204 */
[----:B------:R-:W-:-:S02]  /*9910*/  @!P0 LEA.HI R0, R0, R0, RZ, 0x1 ;  /* 0x0000000000008211 */ /* 0x000fc400078f08ff */
[----:B------:R-:W-:Y:S02]  /*9920*/  IADD3 R25, R2, 0x80, RZ ;  /* 0x0000008002197810 */ /* 0x000fe40007ffe0ff */
[----:B------:R2:W-:Y:S01]  /*9930*/  @!P5 ST.E.64 desc[UR36][R10.64], R36 ;  /* 0x000000240a00d985 */ /* 0x0005e2000c101b24 */
[----:B-1----:R-:W-:Y:S02]  /*9940*/  @!P6 LOP3.LUT R13, R17, 0xfffffffe, RZ, 0xc0, !PT ;  /* 0xfffffffe110de812 */ /* 0x002fe400078ec0ff */
[----:B------:R-:W-:Y:S02]  /*9950*/  @!P1 LEA.HI R16, R21, R21, RZ, 0x1 ;  /* 0x0000001515109211 */ /* 0x000fe400078f08ff */
[----:B0-----:R-:W-:Y:S01]  /*9960*/  @!P4 LEA.HI R14, R3, R3, RZ, 0x1 ;  /* 0x00000003030ec211 */ /* 0x001fe200078f08ff */
[----:B------:R-:W-:Y:S01]  /*9970*/  @!P6 IMAD.WIDE R12, R13, 0x4, R4 ;  /* 0x000000040d0ce825 */ /* 0x000fe200078e0204 */
[----:B------:R-:W-:Y:S02]  /*9980*/  @!P2 LEA.HI R20, R20, R20, RZ, 0x1 ;  /* 0x000000141414a211 */ /* 0x000fe400078f08ff */
[----:B------:R-:W-:-:S02]  /*9990*/  @!P0 LOP3.LUT R3, R0, 0xfffffffe, RZ, 0xc0, !PT ;  /* 0xfffffffe00038812 */ /* 0x000fc400078ec0ff */
[----:B------:R-:W-:Y:S01]  /*99a0*/  @!P4 LOP3.LUT R15, R14, 0xfffffffe, RZ, 0xc0, !PT ;  /* 0xfffffffe0e0fc812 */ /* 0x000fe200078ec0ff */
[----:B------:R0:W-:Y:S01]  /*99b0*/  @!P6 ST.E.64 desc[UR36][R12.64], R40 ;  /* 0x000000280c00e985 */ /* 0x0001e2000c101b24 */
[----:B------:R-:W-:Y:S01]  /*99c0*/  @!P3 LOP3.LUT R17, R18, 0xfffffffe, RZ, 0xc0, !PT ;  /* 0xfffffffe1211b812 */ /* 0x000fe200078ec0ff */
[----:B--2---:R-:W-:Y:S01]  /*99d0*/  @!P0 IMAD.WIDE R10, R3, 0x4, R4 ;  /* 0x00000004030a8825 */ /* 0x004fe200078e0204 */
[----:B------:R-:W-:Y:S02]  /*99e0*/  @!P2 LOP3.LUT R21, R20, 0xfffffffe, RZ, 0xc0, !PT ;  /* 0xfffffffe1415a812 */ /* 0x000fe400078ec0ff */
[----:B------:R-:W-:Y:S01]  /*99f0*/  @!P1 LOP3.LUT R23, R16, 0xfffffffe, RZ, 0xc0, !PT ;  /* 0xfffffffe10179812 */ /* 0x000fe200078ec0ff */
[----:B------:R-:W-:Y:S01]  /*9a00*/  VIADD R3, R2, 0x68 ;  /* 0x0000006802037836 */ /* 0x000fe20000000000 */
[----:B------:R-:W-:Y:S01]  /*9a10*/  ISETP.GE.AND P5, PT, R22, UR4, PT ;  /* 0x0000000416007c0c */ /* 0x000fe2000bfa6270 */
[----:B------:R1:W-:Y:S01]  /*9a20*/  @!P0 ST.E.64 desc[UR36][R10.64], R44 ;  /* 0x0000002c0a008985 */ /* 0x0003e2000c101b24 */
[C---:B------:R-:W-:Y:S01]  /*9a30*/  IADD3 R0, R2.reuse, 0x60, RZ ;  /* 0x0000006002007810 */ /* 0x040fe20007ffe0ff */
[----:B------:R-:W-:Y:S01]  /*9a40*/  VIADD R18, R2, 0x70 ;  /* 0x0000007002127836 */ /* 0x000fe20000000000 */
[----:B------:R-:W-:-:S02]  /*9a50*/  ISETP.GE.AND P6, PT, R24, UR4, PT ;  /* 0x0000000418007c0c */ /* 0x000fc4000bfc6270 */
[----:B------:R-:W-:Y:S01]  /*9a60*/  ISETP.GE.AND P0, PT, R0, UR4, PT ;  /* 0x0000000400007c0c */ /* 0x000fe2000bf06270 */
[----:B0-----:R-:W-:-:S04]  /*9a70*/  @!P4 IMAD.WIDE R12, R15, 0x4, R4 ;  /* 0x000000040f0cc825 */ /* 0x001fc800078e0204 */
[--C-:B------:R-:W-:Y:S01]  /*9a80*/  @!P3 IMAD.WIDE R14, R17, 0x4, R4.reuse ;  /* 0x00000004110eb825 */ /* 0x100fe200078e0204 */
[----:B------:R0:W-:Y:S01]  /*9a90*/  @!P4 ST.E.64 desc[UR36][R12.64], R48 ;  /* 0x000000300c00c985 */ /* 0x0001e2000c101b24 */
[----:B------:R-:W-:Y:S02]  /*9aa0*/  ISETP.GE.AND P4, PT, R25, UR4, PT ;  /* 0x0000000419007c0c */ /* 0x000fe4000bf86270 */
[--C-:B------:R-:W-:Y:S01]  /*9ab0*/  @!P2 IMAD.WIDE R16, R21, 0x4, R4.reuse ;  /* 0x000000041510a825 */ /* 0x100fe200078e0204 */
[----:B------:R2:W-:Y:S01]  /*9ac0*/  @!P3 ST.E.64 desc[UR36][R14.64], R52 ;  /* 0x000000340e00b985 */ /* 0x0005e2000c101b24 */
[----:B------:R-:W-:Y:S02]  /*9ad0*/  @!P5 LEA.HI R22, R22, R22, RZ, 0x1 ;  /* 0x000000161616d211 */ /* 0x000fe400078f08ff */
[----:B------:R-:W-:Y:S01]  /*9ae0*/  @!P1 IMAD.WIDE R20, R23, 0x4, R4 ;  /* 0x0000000417149825 */ /* 0x000fe200078e0204 */
[----:B------:R3:W-:Y:S01]  /*9af0*/  @!P2 ST.E.64 desc[UR36][R16.64], R56 ;  /* 0x000000381000a985 */ /* 0x0007e2000c101b24 */
[----:B------:R-:W-:-:S02]  /*9b00*/  ISETP.GE.AND P2, PT, R18, UR4, PT ;  /* 0x0000000412007c0c */ /* 0x000fc4000bf46270 */
[----:B------:R-:W-:Y:S01]  /*9b10*/  VIADD R23, R2, 0x78 ;  /* 0x0000007802177836 */ /* 0x000fe20000000000 */
[----:B------:R4:W-:Y:S01]  /*9b20*/  @!P1 ST.E.64 desc[UR36][R20.64], R60 ;  /* 0x0000003c14009985 */ /* 0x0009e2000c101b24 */
[----:B------:R-:W-:Y:S02]  /*9b30*/  ISETP.GE.AND P1, PT, R3, UR4, PT ;  /* 0x0000000403007c0c */ /* 0x000fe4000bf26270 */
[----:B------:R-:W-:Y:S02]  /*9b40*/  @!P6 LEA.HI R24, R24, R24, RZ, 0x1 ;  /* 0x000000181818e211 */ /* 0x000fe400078f08ff */
[----:B------:R-:W-:Y:S02]  /*9b50*/  ISETP.GE.AND P3, PT, R23, UR4, PT ;  /* 0x0000000417007c0c */ /* 0x000fe4000bf66270 */
[----:B-1----:R-:W-:Y:S02]  /*9b60*/  @!P5 LOP3.LUT R11, R22, 0xfffffffe, RZ, 0xc0, !PT ;  /* 0xfffffffe160bd812 */ /* 0x002fe400078ec0ff */
[----:B------:R-:W-:-:S02]  /*9b70*/  @!P0 LEA.HI R0, R0, R0, RZ, 0x1 ;  /* 0x0000000000008211 */ /* 0x000fc400078f08ff */
[----:B0-----:R-:W-:Y:S01]  /*9b80*/  @!P6 LOP3.LUT R13, R24, 0xfffffffe, RZ, 0xc0, !PT ;  /* 0xfffffffe180de812 */ /* 0x001fe200078ec0ff */
[--C-:B------:R-:W-:Y:S01]  /*9b90*/  @!P5 IMAD.WIDE R10, R11, 0x4, R4.reuse ;  /* 0x000000040b0ad825 */ /* 0x100fe200078e0204 */
[----:B--2---:R-:W-:Y:S02]  /*9ba0*/  @!P0 LOP3.LUT R15, R0, 0xfffffffe, RZ, 0xc0, !PT ;  /* 0xfffffffe000f8812 */ /* 0x004fe400078ec0ff */
[----:B------:R-:W-:Y:S01]  /*9bb0*/  @!P1 LEA.HI R3, R3, R3, RZ, 0x1 ;  /* 0x0000000303039211 */ /* 0x000fe200078f08ff */
[--C-:B------:R-:W-:Y:S01]  /*9bc0*/  @!P6 IMAD.WIDE R12, R13, 0x4, R4.reuse ;  /* 0x000000040d0ce825 */ /* 0x100fe200078e0204 */
[----:B------:R-:W-:Y:S01]  /*9bd0*/  @!P2 LEA.HI R18, R18, R18, RZ, 0x1 ;  /* 0x000000121212a211 */ /* 0x000fe200078f08ff */
[----:B------:R0:W-:Y:S01]  /*9be0*/  @!P5 ST.E.64 desc[UR36][R10.64], R64 ;  /* 0x000000400a00d985 */ /* 0x0001e2000c101b24 */
[----:B------:R-:W-:Y:S01]  /*9bf0*/  @!P1 LOP3.LUT R3, R3, 0xfffffffe, RZ, 0xc0, !PT ;  /* 0xfffffffe03039812 */ /* 0x000fe200078ec0ff */
[----:B------:R-:W-:Y:S01]  /*9c00*/  @!P0 IMAD.WIDE R14, R15, 0x4, R4 ;  /* 0x000000040f0e8825 */ /* 0x000fe200078e0204 */
[----:B------:R-:W-:Y:S01]  /*9c10*/  @!P3 LEA.HI R23, R23, R23, RZ, 0x1 ;  /* 0x000000171717b211 */ /* 0x000fe200078f08ff */
[----:B------:R1:W-:Y:S01]  /*9c20*/  @!P6 ST.E.64 desc[UR36][R12.64], R68 ;  /* 0x000000440c00e985 */ /* 0x0003e2000c101b24 */
[----:B------:R-:W-:Y:S01]  /*9c30*/  @!P4 LEA.HI R25, R25, R25, RZ, 0x1 ;  /* 0x000000191919c211 */ /* 0x000fe200078f08ff */
[----:B------:R-:W-:Y:S01]  /*9c40*/  VIADD R0, R2, 0x88 ;  /* 0x0000008802007836 */ /* 0x000fe20000000000 */
[----:B---3--:R-:W-:Y:S01]  /*9c50*/  @!P2 LOP3.LUT R17, R18, 0xfffffffe, RZ, 0xc0, !PT ;  /* 0xfffffffe1211a812 */ /* 0x008fe200078ec0ff */
[----:B------:R2:W-:Y:S01]  /*9c60*/  @!P0 ST.E.64 desc[UR36][R14.64], R72 ;  /* 0x000000480e008985 */ /* 0x0005e2000c101b24 */
[----:B------:R-:W-:Y:S01]  /*9c70*/  @!P3 LOP3.LUT R23, R23, 0xfffffffe, RZ, 0xc0, !PT ;  /* 0xfffffffe1717b812 */ /* 0x000fe200078ec0ff */
[----:B------:R-:W-:Y:S01]  /*9c80*/  VIADD R18, R2, 0x98 ;  /* 0x0000009802127836 */ /* 0x000fe20000000000 */
[----:B----4-:R-:W-:-:S02]  /*9c90*/  @!P4 LOP3.LUT R21, R25, 0xfffffffe, RZ, 0xc0, !PT ;  /* 0xfffffffe1915c812 */ /* 0x010fc400078ec0ff */
[----:B------:R-:W-:Y:S01]  /*9ca0*/  IADD3 R22, R2, 0xa0, RZ ;  /* 0x000000a002167810 */ /* 0x000fe20007ffe0ff */
[----:B0-----:R-:W-:Y:S01]  /*9cb0*/  @!P1 IMAD.WIDE R10, R3, 0x4, R4 ;  /* 0x00000004030a9825 */ /* 0x001fe200078e0204 */
[----:B------:R-:W-:-:S03]  /*9cc0*/  ISETP.GE.AND P0, PT, R0, UR4, PT ;  /* 0x0000000400007c0c */ /* 0x000fc6000bf06270 */
        /* <DEDUP_REMOVED lines=9> */
[----:B------:R-:W-:-:S02]  /*9d60*/  ISETP.GE.AND P3, PT, R22, UR4, PT ;  /* 0x0000000416007c0c */ /* 0x000fc4000bf66270 */
[C---:B--2---:R-:W-:Y:S01]  /*9d70*/  VIADD R14, R2.reuse, 0xa8 ;  /* 0x000000a8020e7836 */ /* 0x044fe20000000000 */
[----:B------:R2:W-:Y:S01]  /*9d80*/  @!P4 ST.E.64 desc[UR36][R20.64], R88 ;  /* 0x000000581400c985 */ /* 0x0005e2000c101b24 */
[----:B0-----:R-:W-:Y:S01]  /*9d90*/  VIADD R11, R2, 0xb8 ;  /* 0x000000b8020b7836 */ /* 0x001fe20000000000 */
[----:B------:R-:W-:Y:S01]  /*9da0*/  @!P0 LEA.HI R0, R0, R0, RZ, 0x1 ;  /* 0x0000000000008211 */ /* 0x000fe200078f08ff */
[----:B------:R-:W-:Y:S01]  /*9db0*/  VIADD R15, R2, 0xb0 ;  /* 0x000000b0020f7836 */ /* 0x000fe20000000000 */
[----:B------:R-:W-:Y:S02]  /*9dc0*/  ISETP.GE.AND P4, PT, R14, UR4, PT ;  /* 0x000000040e007c0c */ /* 0x000fe4000bf86270 */
[----:B------:R-:W-:Y:S02]  /*9dd0*/  ISETP.GE.AND P6, PT, R11, UR4, PT ;  /* 0x000000040b007c0c */ /* 0x000fe4000bfc6270 */
[----:B------:R-:W-:Y:S02]  /*9de0*/  ISETP.GE.AND P5, PT, R15, UR4, PT ;  /* 0x000000040f007c0c */ /* 0x000fe4000bfa6270 */
[----:B------:R-:W-:-:S02]  /*9df0*/  @!P1 LEA.HI R3, R3, R3, RZ, 0x1 ;  /* 0x0000000303039211 */ /* 0x000fc400078f08ff */
[----:B------:R-:W-:Y:S02]  /*9e00*/  @!P2 LEA.HI R18, R18, R18, RZ, 0x1 ;  /* 0x000000121212a211 */ /* 0x000fe400078f08ff */
[----:B------:R-:W-:Y:S02]  /*9e10*/  @!P3 LEA.HI R22, R22, R22, RZ, 0x1 ;  /* 0x000000161616b211 */ /* 0x000fe400078f08ff */
[----:B------:R-:W-:Y:S02]  /*9e20*/  @!P1 LOP3.LUT R3, R3, 0xfffffffe, RZ, 0xc0, !PT ;  /* 0xfffffffe03039812 */ /* 0x000fe400078ec0ff */
[----:B------:R-:W-:Y:S02]  /*9e30*/  @!P4 LEA.HI R14, R14, R14, RZ, 0x1 ;  /* 0x0000000e0e0ec211 */ /* 0x000fe400078f08ff */
[----:B-1----:R-:W-:Y:S02]  /*9e40*/  @!P6 LEA.HI R12, R11, R11, RZ, 0x1 ;  /* 0x0000000b0b0ce211 */ /* 0x002fe400078f08ff */
[----:B------:R-:W-:-:S02]  /*9e50*/  @!P5 LEA.HI R10, R15, R15, RZ, 0x1 ;  /* 0x0000000f0f0ad211 */ /* 0x000fc400078f08ff */
[----:B------:R-:W-:Y:S02]  /*9e60*/  @!P0 LOP3.LUT R11, R0, 0xfffffffe, RZ, 0xc0, !PT ;  /* 0xfffffffe000b8812 */ /* 0x000fe400078ec0ff */
[----:B------:R-:W-:Y:S02]  /*9e70*/  @!P2 LOP3.LUT R15, R18, 0xfffffffe, RZ, 0xc0, !PT ;  /* 0xfffffffe120fa812 */ /* 0x000fe400078ec0ff */
[----:B---3--:R-:W-:Y:S02]  /*9e80*/  @!P3 LOP3.LUT R17, R22, 0xfffffffe, RZ, 0xc0, !PT ;  /* 0xfffffffe1611b812 */ /* 0x008fe400078ec0ff */
[----:B--2---:R-:W-:Y:S01]  /*9e90*/  @!P4 LOP3.LUT R21, R14, 0xfffffffe, RZ, 0xc0, !PT ;  /* 0xfffffffe0e15c812 */ /* 0x004fe200078ec0ff */
        /* <DEDUP_REMOVED lines=16> */
.L_x_2230:
[----:B------:R-:W-:Y:S05]  /*9fa0*/  BSYNC B0 ;  /* 0x0000000000007941 */ /* 0x000fea0003800000 */
.L_x_2229:
[----:B------:R-:W-:Y:S01]  /*9fb0*/  ISETP.GE.AND P0, PT, R8, R7, PT ;  /* 0x000000070800720c */ /* 0x000fe20003f06270 */
[----:B01----:R2:W0:Y:S04]  /*9fc0*/  SHFL.IDX PT, R5, R9, 0x1, 0x1c1f ;  /* 0x003c1f0009057f89 */ /* 0x00342800000e0000 */
[----:B----4-:R2:W4:Y:S08]  /*9fd0*/  SHFL.IDX PT, R4, R6, 0x1, 0x1c1f ;  /* 0x003c1f0006047f89 */ /* 0x01053000000e0000 */
[----:B--2---:R-:W-:Y:S05]  /*9fe0*/  @P0 BRA `(.L_x_2189) ;  /* 0x0000004800540947 */ /* 0x004fea0003800000 */
[C---:B---3--:R-:W-:Y:S01]  /*9ff0*/  IADD3 R0, R2.reuse, 0x8, RZ ;  /* 0x0000000802007810 */ /* 0x048fe20007ffe0ff */
        /* <DEDUP_REMOVED lines=15> */
[----:B0---4-:R-:W-:Y:S01]  /*a0f0*/  @!P2 IMAD.WIDE R6, R2, 0x4, R4 ;  /* 0x000000040206a825 */ /* 0x011fe200078e0204 */
[----:B------:R-:W-:-:S02]  /*a100*/  ISETP.GE.AND P6, PT, R14, UR4, PT ;  /* 0x000000040e007c0c */ /* 0x000fc4000bfc6270 */
[----:B------:R-:W-:Y:S01]  /*a110*/  @!P3 LEA.HI R0, R0, R0, RZ, 0x1 ;  /* 0x000000000000b211 */ /* 0x000fe200078f08ff */
[----:B------:R-:W-:Y:S01]  /*a120*/  VIADD R21, R2, 0x78 ;  /* 0x0000007802157836 */ /* 0x000fe20000000000 */
[----:B------:R0:W-:Y:S01]  /*a130*/  @!P2 ST.E.64 desc[UR36][R6.64], R26 ;  /* 0x0000001a0600a985 */ /* 0x0001e2000c101b24 */
[----:B------:R-:W-:Y:S02]  /*a140*/  @!P0 LEA.HI R3, R3, R3, RZ, 0x1 ;  /* 0x0000000303038211 */ /* 0x000fe400078f08ff */
[----:B------:R-:W-:Y:S01]  /*a150*/  @!P3 LOP3.LUT R9, R0, 0xfffffffe, RZ, 0xc0, !PT ;  /* 0xfffffffe0009b812 */ /* 0x000fe200078ec0ff */
[----:B------:R-:W-:Y:S01]  /*a160*/  VIADD R0, R2, 0x20 ;  /* 0x0000002002007836 */ /* 0x000fe20000000000 */
[----:B------:R-:W-:Y:S02]  /*a170*/  @!P1 LEA.HI R10, R10, R10, RZ, 0x1 ;  /* 0x0000000a0a0a9211 */ /* 0x000fe400078f08ff */
[----:B------:R-:W-:Y:S01]  /*a180*/  @!P0 LOP3.LUT R3, R3, 0xfffffffe, RZ, 0xc0, !PT ;  /* 0xfffffffe03038812 */ /* 0x000fe200078ec0ff */
[----:B------:R-:W-:Y:S01]  /*a190*/  @!P3 IMAD.WIDE R8, R9, 0x4, R4 ;  /* 0x000000040908b825 */ /* 0x000fe200078e0204 */
[----:B------:R-:W-:-:S02]  /*a1a0*/  ISETP.GE.AND P2, PT, R0, UR4, PT ;  /* 0x0000000400007c0c */ /* 0x000fc4000bf46270 */
[----:B------:R-:W-:Y:S02]  /*a1b0*/  @!P4 LEA.HI R12, R12, R12, RZ, 0x1 ;  /* 0x0000000c0c0cc211 */ /* 0x000fe400078f08ff */
[----:B------:R1:W-:Y:S01]  /*a1c0*/  @!P3 ST.E.64 desc[UR36][R8.64], R30 ;  /* 0x0000001e0800b985 */ /* 0x0003e2000c101b24 */
[----:B------:R-:W-:Y:S01]  /*a1d0*/  ISETP.GE.AND P3, PT, R11, UR4, PT ;  /* 0x000000040b007c0c */ /* 0x000fe2000bf66270 */
[----:B0-----:R-:W-:Y:S01]  /*a1e0*/  @!P0 IMAD.WIDE R6, R3, 0x4, R4 ;  /* 0x0000000403068825 */ /* 0x001fe200078e0204 */
[----:B------:R-:W-:Y:S02]  /*a1f0*/  @!P6 LEA.HI R14, R14, R14, RZ, 0x1 ;  /* 0x0000000e0e0ee211 */ /* 0x000fe400078f08ff */
[----:B------:R-:W-:Y:S02]  /*a200*/  IADD3 R16, R2, 0x48, RZ ;  /* 0x0000004802107810 */ /* 0x000fe40007ffe0ff */
[----:B------:R0:W-:Y:S01]  /*a210*/  @!P0 ST.E.64 desc[UR36][R6.64], R34 ;  /* 0x0000002206008985 */ /* 0x0001e2000c101b24 */
[----:B------:R-:W-:-:S02]  /*a220*/  @!P6 LOP3.LUT R17, R14, 0xfffffffe, RZ, 0xc0, !PT ;  /* 0xfffffffe0e11e812 */ /* 0x000fc400078ec0ff */
[----:B------:R-:W-:Y:S02]  /*a230*/  @!P2 LEA.HI R0, R0, R0, RZ, 0x1 ;  /* 0x000000000000a211 */ /* 0x000fe400078f08ff */
[----:B------:R-:W-:Y:S02]  /*a240*/  ISETP.GE.AND P0, PT, R18, UR4, PT ;  /* 0x0000000412007c0c */ /* 0x000fe4000bf06270 */
[----:B-1----:R-:W-:Y:S02]  /*a250*/  @!P1 LOP3.LUT R9, R10, 0xfffffffe, RZ, 0xc0, !PT ;  /* 0xfffffffe0a099812 */ /* 0x002fe400078ec0ff */
[----:B------:R-:W-:Y:S02]  /*a260*/  @!P3 LEA.HI R11, R11, R11, RZ, 0x1 ;  /* 0x0000000b0b0bb211 */ /* 0x000fe400078f08ff */
[----:B------:R-:W-:Y:S01]  /*a270*/  @!P5 LEA.HI R10, R13, R13, RZ, 0x1 ;  /* 0x0000000d0d0ad211 */ /* 0x000fe200078f08ff */
[----:B------:R-:W-:Y:S01]  /*a280*/  @!P1 IMAD.WIDE R8, R9, 0x4, R4 ;  /* 0x0000000409089825 */ /* 0x000fe200078e0204 */
[----:B------:R-:W-:-:S02]  /*a290*/  @!P2 LOP3.LUT R3, R0, 0xfffffffe, RZ, 0xc0, !PT ;  /* 0xfffffffe0003a812 */ /* 0x000fc400078ec0ff */
[----:B------:R-:W-:Y:S01]  /*a2a0*/  @!P3 LOP3.LUT R11, R11, 0xfffffffe, RZ, 0xc0, !PT ;  /* 0xfffffffe0b0bb812 */ /* 0x000fe200078ec0ff */
[----:B------:R-:W-:Y:S01]  /*a2b0*/  VIADD R0, R2, 0x58 ;  /* 0x0000005802007836 */ /* 0x000fe20000000000 */
[----:B------:R-:W-:Y:S01]  /*a2c0*/  @!P4 LOP3.LUT R13, R12, 0xfffffffe, RZ, 0xc0, !PT ;  /* 0xfffffffe0c0dc812 */ /* 0x000fe200078ec0ff */
[----:B------:R1:W-:Y:S01]  /*a2d0*/  @!P1 ST.E.64 desc[UR36][R8.64], R38 ;  /* 0x0000002608009985 */ /* 0x0003e2000c101b24 */
[----:B------:R-:W-:Y:S01]  /*a2e0*/  @!P5 LOP3.LUT R15, R10, 0xfffffffe, RZ, 0xc0, !PT ;  /* 0xfffffffe0a0fd812 */ /* 0x000fe200078ec0ff */
[--C-:B0-----:R-:W-:Y:S01]  /*a2f0*/  @!P2 IMAD.WIDE R6, R3, 0x4, R4.reuse ;  /* 0x000000040306a825 */ /* 0x101fe200078e0204 */
[----:B------:R-:W-:Y:S02]  /*a300*/  ISETP.GE.AND P1, PT, R16, UR4, PT ;  /* 0x0000000410007c0c */ /* 0x000fe4000bf26270 */
[----:B------:R-:W-:Y:S01]  /*a310*/  @!P0 LEA.HI R18, R18, R18, RZ, 0x1 ;  /* 0x0000001212128211 */ /* 0x000fe200078f08ff */
[----:B------:R-:W-:Y:S01]  /*a320*/  VIADD R3, R2, 0x60 ;  /* 0x0000006002037836 */ /* 0x000fe20000000000 */
[----:B------:R0:W-:Y:S01]  /*a330*/  @!P2 ST.E.64 desc[UR36][R6.64], R42 ;  /* 0x0000002a0600a985 */ /* 0x0001e2000c101b24 */
[----:B------:R-:W-:Y:S01]  /*a340*/  ISETP.GE.AND P2, PT, R0, UR4, PT ;  /* 0x0000000400007c0c */ /* 0x000fe2000bf46270 */
[----:B-1----:R-:W-:-:S07]  /*a350*/  @!P3 IMAD.WIDE R8, R11, 0x4, R4 ;  /* 0x000000040b08b825 */ /* 0x002fce00078e0204 */
[----:B------:R-:W-:Y:S01]  /*a360*/  @!P1 LEA.HI R16, R16, R16, RZ, 0x1 ;  /* 0x0000001010109211 */ /* 0x000fe200078f08ff */
[--C-:B------:R-:W-:Y:S01]  /*a370*/  @!P4 IMAD.WIDE R10, R13, 0x4, R4.reuse ;  /* 0x000000040d0ac825 */ /* 0x100fe200078e0204 */
[----:B------:R1:W-:Y:S01]  /*a380*/  @!P3 ST.E.64 desc[UR36][R8.64], R46 ;  /* 0x0000002e0800b985 */ /* 0x0003e2000c101b24 */
[----:B------:R-:W-:Y:S02]  /*a390*/  ISETP.GE.AND P3, PT, R21, UR4, PT ;  /* 0x0000000415007c0c */ /* 0x000fe4000bf66270 */
[--C-:B------:R-:W-:Y:S01]  /*a3a0*/  @!P5 IMAD.WIDE R12, R15, 0x4, R4.reuse ;  /* 0x000000040f0cd825 */ /* 0x100fe200078e0204 */
[----:B------:R-:W-:Y:S01]  /*a3b0*/  @!P4 ST.E.64 desc[UR36][R10.64], R50 ;  /* 0x000000320a00c985 */ /* 0x000fe2000c101b24 */
[----:B------:R-:W-:Y:S02]  /*a3c0*/  ISETP.GE.AND P4, PT, R20, UR4, PT ;  /* 0x0000000414007c0c */ /* 0x000fe4000bf86270 */
[--C-:B------:R-:W-:Y:S01]  /*a3d0*/  @!P6 IMAD.WIDE R14, R17, 0x4, R4.reuse ;  /* 0x00000004110ee825 */ /* 0x100fe200078e0204 */
[----:B------:R-:W-:Y:S01]  /*a3e0*/  IADD3 R17, R2, 0x68, RZ ;  /* 0x0000006802117810 */ /* 0x000fe20007ffe0ff */
[----:B------:R2:W-:Y:S01]  /*a3f0*/  @!P5 ST.E.64 desc[UR36][R12.64], R54 ;  /* 0x000000360c00d985 */ /* 0x0005e2000c101b24 */
[----:B0-----:R-:W-:Y:S01]  /*a400*/  @!P1 LOP3.LUT R7, R16, 0xfffffffe, RZ, 0xc0, !PT ;  /* 0xfffffffe10079812 */ /* 0x001fe200078ec0ff */
[----:B------:R-:W-:Y:S01]  /*a410*/  VIADD R16, R2, 0x80 ;  /* 0x0000008002107836 */ /* 0x000fe20000000000 */
[----:B------:R-:W-:Y:S01]  /*a420*/  ISETP.GE.AND P5, PT, R17, UR4, PT ;  /* 0x0000000411007c0c */ /* 0x000fe2000bfa6270 */
[----:B------:R0:W-:Y:S01]  /*a430*/  @!P6 ST.E.64 desc[UR36][R14.64], R58 ;  /* 0x0000003a0e00e985 */ /* 0x0001e2000c101b24 */
[----:B------:R-:W-:Y:S01]  /*a440*/  ISETP.GE.AND P6, PT, R3, UR4, PT ;  /* 0x0000000403007c0c */ /* 0x000fe2000bfc6270 */
[----:B------:R-:W-:Y:S01]  /*a450*/  @!P1 IMAD.WIDE R6, R7, 0x4, R4 ;  /* 0x0000000407069825 */ /* 0x000fe200078e0204 */
[----:B-1----:R-:W-:-:S02]  /*a460*/  @!P0 LOP3.LUT R9, R18, 0xfffffffe, RZ, 0xc0, !PT ;  /* 0xfffffffe12098812 */ /* 0x002fc400078ec0ff */
[----:B------:R-:W-:Y:S02]  /*a470*/  @!P2 LEA.HI R0, R0, R0, RZ, 0x1 ;  /* 0x000000000000a211 */ /* 0x000fe400078f08ff */
[----:B------:R-:W-:Y:S01]  /*a480*/  @!P4 LEA.HI R20, R20, R20, RZ, 0x1 ;  /* 0x000000141414c211 */ /* 0x000fe200078f08ff */
[--C-:B------:R-:W-:Y:S01]  /*a490*/  @!P0 IMAD.WIDE R8, R9, 0x4, R4.reuse ;  /* 0x0000000409088825 */ /* 0x100fe200078e0204 */
[----:B------:R-:W-:Y:S01]  /*a4a0*/  @!P3 LEA.HI R21, R21, R21, RZ, 0x1 ;  /* 0x000000151515b211 */ /* 0x000fe200078f08ff */
[----:B------:R1:W-:Y:S01]  /*a4b0*/  @!P1 ST.E.64 desc[UR36][R6.64], R62 ;  /* 0x0000003e06009985 */ /* 0x0003e2000c101b24 */
[----:B--2---:R-:W-:Y:S02]  /*a4c0*/  @!P4 LOP3.LUT R13, R20, 0xfffffffe, RZ, 0xc0, !PT ;  /* 0xfffffffe140dc812 */ /* 0x004fe400078ec0ff */
[----:B------:R-:W-:Y:S01]  /*a4d0*/  @!P5 LEA.HI R17, R17, R17, RZ, 0x1 ;  /* 0x000000111111d211 */ /* 0x000fe200078f08ff */
[----:B------:R2:W-:Y:S01]  /*a4e0*/  @!P0 ST.E.64 desc[UR36][R8.64], R66 ;  /* 0x0000004208008985 */ /* 0x0005e2000c101b24 */
[----:B------:R-:W-:Y:S01]  /*a4f0*/  @!P6 LEA.HI R10, R3, R3, RZ, 0x1 ;  /* 0x00000003030ae211 */ /* 0x000fe200078f08ff */
[----:B------:R-:W-:Y:S01]  /*a500*/  @!P4 IMAD.WIDE R12, R13, 0x4, R4 ;  /* 0x000000040d0cc825 */ /* 0x000fe200078e0204 */
[----:B------:R-:W-:-:S02]  /*a510*/  @!P2 LOP3.LUT R3, R0, 0xfffffffe, RZ, 0xc0, !PT ;  /* 0xfffffffe0003a812 */ /* 0x000fc400078ec0ff */
[----:B------:R-:W-:Y:S01]  /*a520*/  @!P6 LOP3.LUT R11, R10, 0xfffffffe, RZ, 0xc0, !PT ;  /* 0xfffffffe0a0be812 */ /* 0x000fe200078ec0ff */
[C---:B------:R-:W-:Y:S01]  /*a530*/  VIADD R0, R2.reuse, 0x90 ;  /* 0x0000009002007836 */ /* 0x040fe20000000000 */
[----:B------:R-:W-:Y:S02]  /*a540*/  @!P5 LOP3.LUT R17, R17, 0xfffffffe, RZ, 0xc0, !PT ;  /* 0xfffffffe1111d812 */ /* 0x000fe400078ec0ff */
[----:B0-----:R-:W-:Y:S01]  /*a550*/  @!P3 LOP3.LUT R15, R21, 0xfffffffe, RZ, 0xc0, !PT ;  /* 0xfffffffe150fb812 */ /* 0x001fe200078ec0ff */
[--C-:B-1----:R-:W-:Y:S01]  /*a560*/  @!P2 IMAD.WIDE R6, R3, 0x4, R4.reuse ;  /* 0x000000040306a825 */ /* 0x102fe200078e0204 */
[----:B------:R-:W-:Y:S02]  /*a570*/  IADD3 R18, R2, 0x88, RZ ;  /* 0x0000008802127810 */ /* 0x000fe40007ffe0ff */
[----:B------:R-:W-:Y:S01]  /*a580*/  ISETP.GE.AND P0, PT, R16, UR4, PT ;  /* 0x0000000410007c0c */ /* 0x000fe2000bf06270 */
[--C-:B--2---:R-:W-:Y:S01]  /*a590*/  @!P6 IMAD.WIDE R8, R11, 0x4, R4.reuse ;  /* 0x000000040b08e825 */ /* 0x104fe200078e0204 */
[----:B------:R-:W-:Y:S01]  /*a5a0*/  ISETP.GE.AND P1, PT, R18, UR4, PT ;  /* 0x0000000412007c0c */ /* 0x000fe2000bf26270 */
[----:B------:R0:W-:Y:S01]  /*a5b0*/  @!P2 ST.E.64 desc[UR36][R6.64], R70 ;  /* 0x000000460600a985 */ /* 0x0001e2000c101b24 */
[----:B------:R-:W-:Y:S01]  /*a5c0*/  IADD3 R20, R2, 0xa8, RZ ;  /* 0x000000a802147810 */ /* 0x000fe20007ffe0ff */
[--C-:B------:R-:W-:Y:S01]  /*a5d0*/  @!P5 IMAD.WIDE R10, R17, 0x4, R4.reuse ;  /* 0x00000004110ad825 */ /* 0x100fe200078e0204 */
[----:B------:R-:W-:Y:S01]  /*a5e0*/  ISETP.GE.AND P2, PT, R0, UR4, PT ;  /* 0x0000000400007c0c */ /* 0x000fe2000bf46270 */
[----:B------:R1:W-:Y:S02]  /*a5f0*/  @!P6 ST.E.64 desc[UR36][R8.64], R74 ;  /* 0x0000004a0800e985 */ /* 0x0003e4000c101b24 */
[----:B------:R-:W-:-:S02]  /*a600*/  @!P3 IMAD.WIDE R14, R15, 0x4, R4 ;  /* 0x000000040f0eb825 */ /* 0x000fc400078e0204 */
[----:B------:R2:W-:Y:S01]  /*a610*/  @!P5 ST.E.64 desc[UR36][R10.64], R78 ;  /* 0x0000004e0a00d985 */ /* 0x0005e2000c101b24 */
[----:B------:R-:W-:Y:S01]  /*a620*/  ISETP.GE.AND P5, PT, R20, UR4, PT ;  /* 0x0000000414007c0c */ /* 0x000fe2000bfa6270 */
[----:B------:R-:W-:Y:S01]  /*a630*/  VIADD R3, R2, 0x98 ;  /* 0x0000009802037836 */ /* 0x000fe20000000000 */
[----:B------:R-:W-:Y:S01]  /*a640*/  @!P0 LEA.HI R16, R16, R16, RZ, 0x1 ;  /* 0x0000001010108211 */ /* 0x000fe200078f08ff */
[C---:B------:R-:W-:Y:S01]  /*a650*/  VIADD R17, R2.reuse, 0xa0 ;  /* 0x000000a002117836 */ /* 0x040fe20000000000 */
[----:B------:R3:W-:Y:S01]  /*a660*/  @!P4 ST.E.64 desc[UR36][R12.64], R82 ;  /* 0x000000520c00c985 */ /* 0x0007e2000c101b24 */
[----:B------:R-:W-:Y:S01]  /*a670*/  VIADD R21, R2, 0xb0 ;  /* 0x000000b002157836 */ /* 0x000fe20000000000 */
[----:B------:R-:W-:Y:S01]  /*a680*/  @!P1 LEA.HI R18, R18, R18, RZ, 0x1 ;  /* 0x0000001212129211 */ /* 0x000fe200078f08ff */
[----:B------:R-:W-:Y:S01]  /*a690*/  VIADD R2, R2, 0xb8 ;  /* 0x000000b802027836 */ /* 0x000fe20000000000 */
[----:B------:R4:W-:Y:S01]  /*a6a0*/  @!P3 ST.E.64 desc[UR36][R14.64], R86 ;  /* 0x000000560e00b985 */ /* 0x0009e2000c101b24 */
[----:B------:R-:W-:-:S02]  /*a6b0*/  ISETP.GE.AND P3, PT, R3, UR4, PT ;  /* 0x0000000403007c0c */ /* 0x000fc4000bf66270 */
[----:B------:R-:W-:Y:S02]  /*a6c0*/  ISETP.GE.AND P4, PT, R17, UR4, PT ;  /* 0x0000000411007c0c */ /* 0x000fe4000bf86270 */
[----:B------:R-:W-:Y:S02]  /*a6d0*/  ISETP.GE.AND P6, PT, R21, UR4, PT ;  /* 0x0000000415007c0c */ /* 0x000fe4000bfc6270 */
[----:B0-----:R-:W-:Y:S02]  /*a6e0*/  @!P0 LOP3.LUT R7, R16, 0xfffffffe, RZ, 0xc0, !PT ;  /* 0xfffffffe10078812 */ /* 0x001fe400078ec0ff */
[----:B-1----:R-:W-:Y:S02]  /*a6f0*/  @!P1 LOP3.LUT R9, R18, 0xfffffffe, RZ, 0xc0, !PT ;  /* 0xfffffffe12099812 */ /* 0x002fe400078ec0ff */
[----:B------:R-:W-:Y:S01]  /*a700*/  @!P2 LEA.HI R0, R0, R0, RZ, 0x1 ;  /* 0x000000000000a211 */ /* 0x000fe200078f08ff */
[----:B------:R-:W-:Y:S01]  /*a710*/  @!P0 IMAD.WIDE R6, R7, 0x4, R4 ;  /* 0x0000000407068825 */ /* 0x000fe200078e0204 */
[----:B------:R-:W-:-:S02]  /*a720*/  @!P5 LEA.HI R20, R20, R20, RZ, 0x1 ;  /* 0x000000141414d211 */ /* 0x000fc400078f08ff */
[----:B--2---:R-:W-:Y:S01]  /*a730*/  @!P3 LEA.HI R10, R3, R3, RZ, 0x1 ;  /* 0x00000003030ab211 */ /* 0x004fe200078f08ff */
[----:B------:R-:W-:Y:S01]  /*a740*/  @!P1 IMAD.WIDE R8, R9, 0x4, R4 ;  /* 0x0000000409089825 */ /* 0x000fe200078e0204 */
[----:B------:R-:W-:Y:S01]  /*a750*/  @!P4 LEA.HI R17, R17, R17, RZ, 0x1 ;  /* 0x000000111111c211 */ /* 0x000fe200078f08ff */
[----:B------:R0:W-:Y:S01]  /*a760*/  @!P0 ST.E.64 desc[UR36][R6.64], R90 ;  /* 0x0000005a06008985 */ /* 0x0001e2000c101b24 */
[----:B------:R-:W-:Y:S02]  /*a770*/  @!P6 LEA.HI R21, R21, R21, RZ, 0x1 ;  /* 0x000000151515e211 */ /* 0x000fe400078f08ff */
[----:B------:R-:W-:Y:S01]  /*a780*/  @!P2 LOP3.LUT R3, R0, 0xfffffffe, RZ, 0xc0, !PT ;  /* 0xfffffffe0003a812 */ /* 0x000fe200078ec0ff */
[----:B------:R1:W-:Y:S01]  /*a790*/  @!P1 ST.E.64 desc[UR36][R8.64], R94 ;  /* 0x0000005e08009985 */ /* 0x0003e2000c101b24 */
[----:B------:R-:W-:Y:S02]  /*a7a0*/  @!P3 LOP3.LUT R11, R10, 0xfffffffe, RZ, 0xc0, !PT ;  /* 0xfffffffe0a0bb812 */ /* 0x000fe400078ec0ff */
[----:B------:R-:W-:-:S02]  /*a7b0*/  @!P4 LOP3.LUT R17, R17, 0xfffffffe, RZ, 0xc0, !PT ;  /* 0xfffffffe1111c812 */ /* 0x000fc400078ec0ff */
        /* <DEDUP_REMOVED lines=15> */
[----:B------:R-:W-:-:S05]  /*a8b0*/  LOP3.LUT R3, R2, 0xfffffffe, RZ, 0xc0, !PT ;  /* 0xfffffffe02037812 */ /* 0x000fca00078ec0ff */
[----:B------:R-:W-:-:S05]  /*a8c0*/  IMAD.WIDE R4, R3, 0x4, R4 ;  /* 0x0000000403047825 */ /* 0x000fca00078e0204 */
[----:B------:R0:W-:Y:S01]  /*a8d0*/  ST.E.64 desc[UR36][R4.64], R118 ;  /* 0x0000007604007985 */ /* 0x0001e2000c101b24 */
[----:B------:R-:W-:Y:S05]  /*a8e0*/  BRA `(.L_x_2189) ;  /* 0x0000004000147947 */ /* 0x000fea0003800000 */
.L_x_2228:
[----:B------:R-:W0:Y:S02]  /*a8f0*/  S2R R0, SR_TID.X ;  /* 0x0000000000007919 */ /* 0x000e240000002100 */
[----:B0-----:R-:W-:-:S05]  /*a900*/  VIADD R2, R0, 0xffffff80 ;  /* 0xffffff8000027836 */ /* 0x001fca0000000000 */
[----:B------:R-:W-:-:S13]  /*a910*/  ISETP.GT.AND P0, PT, R2, 0x7f, PT ;  /* 0x0000007f0200780c */ /* 0x000fda0003f04270 */
[----:B------:R-:W-:Y:S05]  /*a920*/  @P0 BRA `(.L_x_2189) ;  /* 0x0000004000040947 */ /* 0x000fea0003800000 */
[----:B------:R-:W0:Y:S01]  /*a930*/  S2R R3, SR_CTAID.X ;  /* 0x0000000000037919 */ /* 0x000e220000002500 */
[----:B------:R-:W1:Y:S01]  /*a940*/  LDC R6, c[0x0][0xbe8] ;  /* 0x0002fa00ff067b82 */ /* 0x000e620000000800 */
[----:B------:R-:W-:Y:S01]  /*a950*/  ULDC UR4, c[0x0][0xa88] ;  /* 0x0002a20000047ab9 */ /* 0x000fe20000000800 */
[----:B0-----:R-:W-:Y:S01]  /*a960*/  LEA R0, R3, R0, 0x7 ;  /* 0x0000000003007211 */ /* 0x001fe200078e38ff */
[----:B-1----:R-:W-:-:S04]  /*a970*/  IMAD R3, R6, UR4, RZ ;  /* 0x0000000406037c24 */ /* 0x002fc8000f8e02ff */
[----:B------:R-:W-:-:S05]  /*a980*/  VIADD R0, R0, 0xffffff80 ;  /* 0xffffff8000007836 */ /* 0x000fca0000000000 */
[----:B------:R-:W-:-:S13]  /*a990*/  ISETP.GE.AND P0, PT, R0, R3, PT ;  /* 0x000000030000720c */ /* 0x000fda0003f06270 */
[----:B------:R-:W-:Y:S05]  /*a9a0*/  @P0 BRA `(.L_x_2189) ;  /* 0x0000003c00e40947 */ /* 0x000fea0003800000 */
[----:B------:R-:W-:Y:S01]  /*a9b0*/  ISETP.NE.AND P0, PT, R6, 0x1, PT ;  /* 0x000000010600780c */ /* 0x000fe20003f05270 */
[----:B------:R-:W0:Y:S01]  /*a9c0*/  S2UR UR7, SR_CTAID.Z ;  /* 0x00000000000779c3 */ /* 0x000e220000002700 */
[----:B------:R-:W-:Y:S01]  /*a9d0*/  R2UR UR11, R19 ;  /* 0x00000000130b72ca */ /* 0x000fe200000e0000 */
[----:B------:R-:W-:Y:S01]  /*a9e0*/  ULDC.64 UR8, c[0x0][0xbd0] ;  /* 0x0002f40000087ab9 */ /* 0x000fe20000000a00 */
[----:B------:R-:W-:-:S05]  /*a9f0*/  IMAD.MOV.U32 R5, RZ, RZ, R0 ;  /* 0x000000ffff057224 */ /* 0x000fca00078e0000 */
        /* <DEDUP_REMOVED lines=8> */
[----:B------:R-:W-:Y:S01]  /*aa80*/  MOV R3, UR5 ;  /* 0x0000000500037c02 */ /* 0x000fe20008000f00 */
[----:B------:R-:W-:Y:S01]  /*aa90*/  UIADD3 UR6, UR5, UR6, URZ ;  /* 0x0000000605067290 */ /* 0x000fe2000fffe03f */
[----:B------:R-:W-:Y:S02]  /*aaa0*/  IMAD.U32 R2, RZ, RZ, UR4 ;  /* 0x00000004ff027e24 */ /* 0x000fe4000f8e00ff */
[----:B------:R-:W-:Y:S02]  /*aab0*/  ULDC.64 UR4, c[0x0][0xbe0] ;  /* 0x0002f80000047ab9 */ /* 0x000fe40000000a00 */
[----:B------:R-:W0:Y:S01]  /*aac0*/  S2UR UR10, SR_CTAID.Y ;  /* 0x00000000000a79c3 */ /* 0x000e220000002600 */
[----:B------:R-:W-:-:S02]  /*aad0*/  IMAD.U32 R3, RZ, RZ, UR6 ;  /* 0x00000006ff037e24 */ /* 0x000fc4000f8e00ff */
[C---:B-1----:R-:W-:Y:S02]  /*aae0*/  IMAD R12, R10.reuse, UR8, RZ ;  /* 0x000000080a0c7c24 */ /* 0x042fe4000f8e02ff */
[----:B------:R-:W-:-:S03]  /*aaf0*/  IMAD.WIDE.U32 R2, R10, UR7, R2 ;  /* 0x000000070a027c25 */ /* 0x000fc6000f8e0002 */
[----:B------:R-:W0:Y:S01]  /*ab00*/  LDC R8, c[0x0][0xc50] ;  /* 0x00031400ff087b82 */ /* 0x000e220000000800 */
[----:B--2---:R-:W-:-:S04]  /*ab10*/  @P0 IMAD.HI.U32 R4, R0, R7, RZ ;  /* 0x0000000700040227 */ /* 0x004fc800078e00ff */
[----:B------:R-:W-:Y:S02]  /*ab20*/  IMAD R7, RZ, RZ, -UR11 ;  /* 0x8000000bff077e24 */ /* 0x000fe4000f8e02ff */
[----:B------:R-:W-:Y:S01]  /*ab30*/  IMAD R11, R11, UR7, R12 ;  /* 0x000000070b0b7c24 */ /* 0x000fe2000f8e020c */
        /* <DEDUP_REMOVED lines=24> */
.L_x_2187:
        /* <DEDUP_REMOVED lines=18> */
.L_x_2231:
[----:B------:R-:W-:Y:S01]  /*ade0*/  ULDC UR44, c[0x0][0xc50] ;  /* 0x00031400002c7ab9 */ /* 0x000fe20000000800 */
[----:B------:R-:W-:Y:S01]  /*adf0*/  UMOV UR41, UR6 ;  /* 0x0000000600297c82 */ /* 0x000fe20008000000 */
[----:B------:R-:W-:-:S11]  /*ae00*/  UISETP.NE.AND UP0, UPT, UR44, 0x1, UPT ;  /* 0x000000012c00788c */ /* 0x000fd6000bf05270 */
[----:B------:R-:W-:Y:S01]  /*ae10*/  @UP0 ULDC UR4, c[0x0][0xc54] ;  /* 0x0003150000040ab9 */ /* 0x000fe20000000800 */
[----:B------:R-:W-:Y:S01]  /*ae20*/  @UP0 ULDC UR7, c[0x0][0xc58] ;  /* 0x0003160000070ab9 */ /* 0x000fe20000000800 */
[----:B------:R-:W-:-:S04]  /*ae30*/  UIMAD.WIDE.U32 UR4, UR6, UR4, URZ ;  /* 0x00000004060472a5 */ /* 0x000fc8000f8e003f */
[----:B------:R-:W-:-:S12]  /*ae40*/  @UP0 USHF.R.U32.HI UR41, URZ, UR7, UR5 ;  /* 0x000000073f290299 */ /* 0x000fd80008011605 */
.L_x_2232:
[----:B------:R-:W-:Y:S01]  /*ae50*/  ISETP.GE.AND P0, PT, R26, RZ, PT ;  /* 0x000000ff1a00720c */ /* 0x000fe20003f06270 */
[----:B------:R-:W-:Y:S01]  /*ae60*/  UIADD3 UR4, -UR41, URZ, URZ ;  /* 0x0000003f29047290 */ /* 0x000fe2000fffe13f */
[----:B------:R-:W-:Y:S01]  /*ae70*/  IMAD.MOV.U32 R28, RZ, RZ, 0x1 ;  /* 0x00000001ff1c7424 */ /* 0x000fe200078e00ff */
[----:B------:R-:W-:Y:S01]  /*ae80*/  MOV R0, RZ ;  /* 0x000000ff00007202 */ /* 0x000fe20000000f00 */
[----:B------:R-:W-:Y:S01]  /*ae90*/  IMAD.MOV.U32 R6, RZ, RZ, 0x1 ;  /* 0x00000001ff067424 */ /* 0x000fe200078e00ff */
[----:B------:R-:W-:-:S08]  /*aea0*/  UIMAD UR44, UR44, UR4, UR6 ;  /* 0x000000042c2c72a4 */ /* 0x000fd0000f8e0206 */
[----:B------:R-:W-:Y:S05]  /*aeb0*/  @!P0 BRA `(.L_x_2233) ;  /* 0x0000003400d88947 */ /* 0x000fea0003800000 */
[----:B------:R-:W0:Y:S01]  /*aec0*/  LDC.64 R2, c[0x0][0xa28] ;  /* 0x00028a00ff027b82 */ /* 0x000e220000000a00 */
[----:B------:R-:W-:Y:S01]  /*aed0*/  ULDC UR4, c[0x0][0x448] ;  /* 0x0001120000047ab9 */ /* 0x000fe20000000800 */
[----:B------:R-:W-:Y:S01]  /*aee0*/  ULDC UR7, c[0x0][0x2f0] ;  /* 0x0000bc0000077ab9 */ /* 0x000fe20000000800 */
[----:B------:R-:W-:-:S05]  /*aef0*/  IMAD.MOV.U32 R22, RZ, RZ, RZ ;  /* 0x000000ffff167224 */ /* 0x000fca00078e00ff */
[----:B------:R-:W1:Y:S01]  /*af00*/  S2UR UR48, SR_CTAID.X ;  /* 0x00000000003079c3 */ /* 0x000e620000002500 */
[----:B------:R-:W-:Y:S01]  /*af10*/  UISETP.NE.AND UP1, UPT, UR4, 0x1, UPT ;  /* 0x000000010400788c */ /* 0x000fe2000bf25270 */
[----:B------:R-:W-:Y:S02]  /*af20*/  ULDC UR8, c[0x0][0x288] ;  /* 0x0000a20000087ab9 */ /* 0x000fe40000000800 */
[----:B------:R-:W-:Y:S02]  /*af30*/  ULDC.64 UR4, c[0x0][0x418] ;  /* 0x0001060000047ab9 */ /* 0x000fe40000000a00 */
[----:B------:R-:W-:-:S03]  /*af40*/  UISETP.NE.U32.AND UP0, UPT, UR4, URZ, UPT ;  /* 0x0000003f0400728c */ /* 0x000fc6000bf05070 */
[----:B------:R-:W-:Y:S01]  /*af50*/  ULDC UR4, c[0x0][0x424] ;  /* 0x0001090000047ab9 */ /* 0x000fe20000000800 */
[----:B------:R-:W-:-:S03]  /*af60*/  UISETP.NE.AND.EX UP0, UPT, UR5, URZ, UPT, UP0 ;  /* 0x0000003f0500728c */ /* 0x000fc6000bf05300 */
[----:B------:R-:W-:Y:S01]  /*af70*/  @UP1 ULDC UR5, c[0x0][0x44c] ;  /* 0x0001130000051ab9 */ /* 0x000fe20000000800 */
[----:B0-----:R-:W-:Y:S01]  /*af80*/  ISETP.NE.U32.AND P0, PT, R2, RZ, PT ;  /* 0x000000ff0200720c */ /* 0x001fe20003f05070 */
[----:B------:R-:W-:-:S03]  /*af90*/  USEL UR42, UR4, 0x1, UP0 ;  /* 0x00000001042a7887 */ /* 0x000fc60008000000 */
[----:B------:R-:W-:Y:S01]  /*afa0*/  ISETP.NE.AND.EX P0, PT, R3, RZ, PT, P0 ;  /* 0x000000ff0300720c */ /* 0x000fe20003f05300 */
[----:B-1----:R-:W-:Y:S02]  /*afb0*/  ULEA UR6, UR48, 0x7f, 0x7 ;  /* 0x0000007f30067891 */ /* 0x002fe4000f8e383f */
[----:B------:R-:W-:Y:S02]  /*afc0*/  UIMAD UR42, UR42, UR7, URZ ;  /* 0x000000072a2a72a4 */ /* 0x000fe4000f8e023f */
[----:B------:R-:W-:Y:S01]  /*afd0*/  UIMAD.WIDE.U32 UR4, UR6, UR5, URZ ;  /* 0x00000005060472a5 */ /* 0x000fe2000f8e003f */
[----:B------:R-:W-:-:S03]  /*afe0*/  @UP1 ULDC UR7, c[0x0][0x450] ;  /* 0x0001140000071ab9 */ /* 0x000fc60000000800 */
[----:B------:R-:W-:-:S04]  /*aff0*/  @UP1 USHF.R.U32.HI UR6, URZ, UR7, UR5 ;  /* 0x000000073f061299 */ /* 0x000fc80008011605 */
[----:B------:R-:W0:Y:S01]  /*b000*/  @P0 LDC.64 R2, c[0x0][0xa28] ;  /* 0x00028a00ff020b82 */ /* 0x000e220000000a00 */
[----:B------:R-:W-:Y:S02]  /*b010*/  UIADD3 UR5, UR42, 0x60, -UR8 ;  /* 0x000000602a057890 */ /* 0x000fe4000fffe808 */
[----:B------:R-:W-:Y:S02]  /*b020*/  UIADD3 UR4, UR42, 0x5f, URZ ;  /* 0x0000005f2a047890 */ /* 0x000fe4000fffe03f */
[----:B------:R-:W-:Y:S02]  /*b030*/  UIADD3 UR6, UR5, UR6, URZ ;  /* 0x0000000605067290 */ /* 0x000fe4000fffe03f */
[----:B------:R-:W-:Y:S02]  /*b040*/  UIMAD.WIDE UR4, UR4, 0x2aaaaaab, URZ ;  /* 0x2aaaaaab040478a5 */ /* 0x000fe4000f8e023f */
[----:B------:R-:W-:Y:S02]  /*b050*/  UIMAD.WIDE UR6, UR6, 0x2aaaaaab, URZ ;  /* 0x2aaaaaab060678a5 */ /* 0x000fe4000f8e023f */
[----:B------:R-:W-:-:S02]  /*b060*/  USHF.R.U32.HI UR43, URZ, 0x1f, UR5 ;  /* 0x0000001f3f2b7899 */ /* 0x000fc40008011605 */
[----:B------:R-:W-:Y:S02]  /*b070*/  USHF.R.U32.HI UR45, URZ, 0x1f, UR7 ;  /* 0x0000001f3f2d7899 */ /* 0x000fe40008011607 */
[----:B------:R-:W-:Y:S02]  /*b080*/  ULEA.HI.SX32 UR43, UR5, UR43, 0x1c ;  /* 0x0000002b052b7291 */ /* 0x000fe4000f8fe23f */
[----:B------:R-:W-:-:S04]  /*b090*/  ULEA.HI.SX32 UR45, UR7, UR45, 0x1c ;  /* 0x0000002d072d7291 */ /* 0x000fc8000f8fe23f */
[----:B------:R-:W-:Y:S02]  /*b0a0*/  UISETP.LT.AND UP0, UPT, UR43, UR45, UPT ;  /* 0x0000002d2b00728c */ /* 0x000fe4000bf01270 */
[----:B------:R-:W-:Y:S01]  /*b0b0*/  UP2UR UR49, UPR, URZ, 0x2 ;  /* 0x000000023f317883 */ /* 0x000fe20008000000 */
[----:B0-----:R-:W-:Y:S01]  /*b0c0*/  @P0 IMAD.WIDE R2, R26, 0x4, R2 ;  /* 0x000000041a020825 */ /* 0x001fe200078e0202 */
[----:B------:R-:W-:-:S04]  /*b0d0*/  USEL UR11, UR43, UR45, UP0 ;  /* 0x0000002d2b0b7287 */ /* 0x000fc80008000000 */
[----:B------:R-:W-:Y:S01]  /*b0e0*/  UISETP.GE.AND UP1, UPT, UR11, 0x1, UPT ;  /* 0x000000010b00788c */ /* 0x000fe2000bf26270 */
[----:B------:R0:W5:Y:S01]  /*b0f0*/  @P0 LDG.E R22, desc[UR36][R2.64] ;  /* 0x0000002402160981 */ /* 0x000162000c1e1900 */
[----:B------:R-:W-:Y:S02]  /*b100*/  USHF.R.U32.HI UR9, URZ, 0x10, UR44 ;  /* 0x000000103f097899 */ /* 0x000fe4000801162c */
[----:B------:R-:W-:Y:S02]  /*b110*/  ULOP3.LUT UR44, UR44, 0xffff, URZ, 0xc0, !UPT ;  /* 0x0000ffff2c2c7892 */ /* 0x000fe4000f8ec03f */
[----:B------:R-:W-:Y:S01]  /*b120*/  PLOP3.LUT P0, PT, PT, PT, UP1, 0x80, 0x0 ;  /* 0x000000000000781c */ /* 0x000fe20003f0f018 */
[----:B------:R-:W-:Y:S01]  /*b130*/  UISETP.NE.AND UP0, UPT, UR9, URZ, UPT ;  /* 0x0000003f0900728c */ /* 0x000fe2000bf05270 */
[----:B------:R-:W-:-:S10]  /*b140*/  UMOV UR40, URZ ;  /* 0x0000003f00287c82 */ /* 0x000fd40008000000 */
[----:B------:R-:W-:Y:S01]  /*b150*/  @!UP0 ULDC UR9, c[0x0][0x9f0] ;  /* 0x00027c0000098ab9 */ /* 0x000fe20000000800 */
[----:B0-----:R-:W-:Y:S05]  /*b160*/  @!P0 BRA `(.L_x_2234) ;  /* 0x0000000000788947 */ /* 0x001fea0003800000 */
[----:B------:R-:W-:Y:S01]  /*b170*/  IABS R0, UR9 ;  /* 0x0000000900007c13 */ /* 0x000fe20008000000 */
[----:B------:R-:W-:Y:S02]  /*b180*/  UIADD3 UR6, UR9, -0x1, UR11 ;  /* 0xffffffff09067890 */ /* 0x000fe4000fffe00b */
[----:B------:R-:W-:Y:S01]  /*b190*/  IABS R4, UR9 ;  /* 0x0000000900047c13 */ /* 0x000fe20008000000 */
[----:B------:R-:W-:Y:S01]  /*b1a0*/  UMOV UR4, URZ ;  /* 0x0000003f00047c82 */ /* 0x000fe20008000000 */
[----:B------:R-:W-:Y:S02]  /*b1b0*/  R2UR UR10, R0 ;  /* 0x00000000000a72ca */ /* 0x000fe400000e0000 */
[----:B------:R-:W-:Y:S01]  /*b1c0*/  IABS R3, UR6 ;  /* 0x0000000600037c13 */ /* 0x000fe20008000000 */
[----:B------:R-:W-:-:S03]  /*b1d0*/  ULOP3.LUT UR6, UR6, UR9, URZ, 0x3c, !UPT ;  /* 0x0000000906067292 */ /* 0x000fc6000f8e3c3f */
[----:B------:R-:W-:-:S07]  /*b1e0*/  R2UR UR8, R3 ;  /* 0x00000000030872ca */ /* 0x000fce00000e0000 */
[----:B------:R-:W0:Y:S08]  /*b1f0*/  I2F.RP R0, UR10 ;  /* 0x0000000a00007d06 */ /* 0x000e300008209400 */
[----:B0-----:R-:W0:Y:S02]  /*b200*/  MUFU.RCP R0, R0 ;  /* 0x0000000000007308 */ /* 0x001e240000001000 */
        /* <DEDUP_REMOVED lines=20> */
.L_x_2234:
[----:B------:R-:W-:Y:S02]  /*b350*/  UIMAD UR50, UR44, UR40, URZ ;  /* 0x000000282c3272a4 */ /* 0x000fe4000f8e023f */
[----:B------:R-:W-:Y:S01]  /*b360*/  IMAD.U32 R0, RZ, RZ, UR40 ;  /* 0x00000028ff007e24 */ /* 0x000fe2000f8e00ff */
[----:B------:R-:W-:-:S03]  /*b370*/  MOV R6, 0x1 ;  /* 0x0000000100067802 */ /* 0x000fc60000000f00 */
        /* <DEDUP_REMOVED lines=21> */
[----:B------:R-:W-:Y:S01]  /*b4d0*/  MOV R12, 0x1 ;  /* 0x00000001000c7802 */ /* 0x000fe20000000f00 */
[----:B------:R-:W-:-:S02]  /*b4e0*/  IMAD.U32 R10, RZ, RZ, UR4 ;  /* 0x00000004ff0a7e24 */ /* 0x000fc4000f8e00ff */
[----:B------:R-:W-:Y:S02]  /*b4f0*/  IMAD.U32 R11, RZ, RZ, UR5 ;  /* 0x00000005ff0b7e24 */ /* 0x000fe4000f8e00ff */
[----:B------:R-:W-:Y:S02]  /*b500*/  IMAD.MOV.U32 R8, RZ, RZ, 0x70 ;  /* 0x00000070ff087424 */ /* 0x000fe400078e00ff */
[----:B------:R-:W-:-:S07]  /*b510*/  IMAD.MOV.U32 R13, RZ, RZ, RZ ;  /* 0x000000ffff0d7224 */ /* 0x000fce00078e00ff */
[----:B------:R-:W-:-:S07]  /*b520*/  LEPC R20, `(.L_x_2235) ;  /* 0x000000001014794e */ /* 0x000fce0000000000 */
[----:B0----5:R-:W-:Y:S05]  /*b530*/  CALL.ABS.NOINC R2 ;  /* 0x0000000002007343 */ /* 0x021fea0003c00000 */
.L_x_2235:
        /* <DEDUP_REMOVED lines=13> */
[----:B------:R-:W-:Y:S01]  /*b610*/  MOV R8, 0x70 ;  /* 0x0000007000087802 */ /* 0x000fe20000000f00 */
[----:B------:R-:W-:-:S02]  /*b620*/  IMAD.U32 R10, RZ, RZ, UR4 ;  /* 0x00000004ff0a7e24 */ /* 0x000fc4000f8e00ff */
[----:B------:R-:W-:Y:S02]  /*b630*/  IMAD.U32 R11, RZ, RZ, UR5 ;  /* 0x00000005ff0b7e24 */ /* 0x000fe4000f8e00ff */
[----:B------:R-:W-:Y:S02]  /*b640*/  IMAD.MOV.U32 R12, RZ, RZ, 0x1 ;  /* 0x00000001ff0c7424 */ /* 0x000fe400078e00ff */
[----:B0-----:R-:W-:-:S07]  /*b650*/  IMAD.MOV.U32 R13, RZ, RZ, RZ ;  /* 0x000000ffff0d7224 */ /* 0x001fce00078e00ff */
[----:B------:R-:W-:-:S07]  /*b660*/  LEPC R20, `(.L_x_2237) ;  /* 0x000000001014794e */ /* 0x000fce0000000000 */
[----:B-1---5:R-:W-:Y:S05]  /*b670*/  CALL.ABS.NOINC R2 ;  /* 0x0000000002007343 */ /* 0x022fea0003c00000 */
.L_x_2237:
[----:B------:R0:W1:Y:S01]  /*b680*/  LDC.64 R2, c[0x4][R16] ;  /* 0x0100000010027b82 */ /* 0x0000620000000a00 */
[----:B------:R-:W-:Y:S01]  /*b690*/  ULDC.64 UR4, c[0x4][0x88] ;  /* 0x0100220000047ab9 */ /* 0x000fe20000000a00 */
[----:B------:R-:W-:Y:S01]  /*b6a0*/  ULDC.64 UR6, c[0x4][0x90] ;  /* 0x0100240000067ab9 */ /* 0x000fe20000000a00 */
[----:B------:R-:W-:Y:S01]  /*b6b0*/  IMAD.U32 R4, RZ, RZ, UR4 ;  /* 0x00000004ff047e24 */ /* 0x000fe2000f8e00ff */
[----:B------:R-:W-:Y:S01]  /*b6c0*/  MOV R5, UR5 ;  /* 0x0000000500057c02 */ /* 0x000fe20008000f00 */
        /* <DEDUP_REMOVED lines=10> */
.L_x_2236:
[----:B------:R-:W0:Y:S01]  /*b770*/  LDC.64 R2, c[0x0][0x9f8] ;  /* 0x00027e00ff027b82 */ /* 0x000e220000000a00 */
[----:B------:R-:W-:-:S07]  /*b780*/  MOV R36, R26 ;  /* 0x0000001a00247202 */ /* 0x000fce0000000f00 */
        /* <DEDUP_REMOVED lines=19> */
[----:B------:R-:W-:Y:S02]  /*b8c0*/  @P1 LOP3.LUT R16, R16, 0x20, RZ, 0xfc, !PT ;  /* 0x0000002010101812 */ /* 0x000fe400078efcff */
[----:B------:R-:W-:Y:S02]  /*b8d0*/  ISETP.GT.U32.OR P0, PT, R37, 0x5f, P0 ;  /* 0x0000005f2500780c */ /* 0x000fe40000704470 */
[----:B------:R-:W-:-:S03]  /*b8e0*/  MOV R9, R10 ;  /* 0x0000000a00097202 */ /* 0x000fc60000000f00 */
        /* <DEDUP_REMOVED lines=19> */
[----:B-1----:R-:W-:-:S04]  /*ba20*/  SHF.L.U32 R4, R25, 0x3, RZ ;  /* 0x0000000319047819 */ /* 0x002fc800000006ff */
        /* <DEDUP_REMOVED lines=12> */
.L_x_2280:
        /* <DEDUP_REMOVED lines=16> */
.L_x_2239:
[----:B------:R-:W-:Y:S01]  /*bbf0*/  SHF.R.S32.HI R6, RZ, 0x1f, R10 ;  /* 0x0000001fff067819 */ /* 0x000fe2000001140a */
[----:B------:R-:W-:Y:S01]  /*bc00*/  ULDC.64 UR4, c[0x0][0x328] ;  /* 0x0000ca0000047ab9 */ /* 0x000fe20000000a00 */
[----:B------:R-:W-:-:S03]  /*bc10*/  R2UR UR6, R35 ;  /* 0x00000000230672ca */ /* 0x000fc600000e0000 */
[----:B------:R-:W-:-:S04]  /*bc20*/  IMAD R3, R6, UR4, RZ ;  /* 0x0000000406037c24 */ /* 0x000fc8000f8e02ff */
        /* <DEDUP_REMOVED lines=22> */
.L_x_2281:
        /* <DEDUP_REMOVED lines=26> */
[----:B------:R-:W-:Y:S01]  /*bf30*/  IADD3 R7, R3, UR4, RZ ;  /* 0x0000000403077c10 */ /* 0x000fe2000fffe0ff */
[----:B------:R-:W-:Y:S01]  /*bf40*/  UMOV UR4, 0xffffffff ;  /* 0xffffffff00047882 */ /* 0x000fe20000000000 */
[----:B------:R-:W-:Y:S02]  /*bf50*/  LOP3.LUT R3, R4, 0x1c0, RZ, 0xc0, !PT ;  /* 0x000001c004037812 */ /* 0x000fe400078ec0ff */
[----:B------:R-:W-:Y:S02]  /*bf60*/  LEA.HI.X R7, R2, UR7, R7, 0x1, P0 ;  /* 0x0000000702077c11 */ /* 0x000fe400080f0c07 */
[----:B------:R-:W-:Y:S02]  /*bf70*/  LOP3.LUT R4, R3, 0x38, R4, 0xf8, !PT ;  /* 0x0000003803047812 */ /* 0x000fe400078ef804 */
[----:B------:R-:W-:-:S02]  /*bf80*/  ISETP.GE.AND P0, PT, R6, 0x1, PT ;  /* 0x000000010600780c */ /* 0x000fc40003f06270 */
[----:B------:R-:W-:-:S04]  /*bf90*/  LOP3.LUT R25, R4, 0x38, R25, 0x78, !PT ;  /* 0x0000003804197812 */ /* 0x000fc800078e7819 */
[----:B------:R-:W-:Y:S01]  /*bfa0*/  LOP3.LUT R30, R25, 0x200, R30, 0xf8, !PT ;  /* 0x00000200191e7812 */ /* 0x000fe200078ef81e */
[----:B------:R-:W-:Y:S06]  /*bfb0*/  BRA.DIV UR4, `(.L_x_2241) ;  /* 0x0000002e04487947 */ /* 0x000fec000b800000 */
        /* <DEDUP_REMOVED lines=17> */
[----:B------:R-:W1:Y:S02]  /*c0d0*/  SHFL.IDX PT, R14, R0, 0x4, 0x181f ;  /* 0x00981f00000e7f89 */ /* 0x000e6400000e0000 */
[----:B--2---:R-:W-:Y:S02]  /*c0e0*/  IMAD.MOV.U32 R3, RZ, RZ, R8 ;  /* 0x000000ffff037224 */ /* 0x004fe400078e0008 */
[----:B------:R-:W-:Y:S04]  /*c0f0*/  @P0 LDGSTS.E.BYPASS.LTC128B.128 [R21+0x1ec00], desc[UR36][R4.64], !P3 ;  /* 0x1ec0000004150fae */ /* 0x000fe8000d901d64 */
[----:B------:R-:W-:Y:S04]  /*c100*/  @P0 LDGSTS.E.BYPASS.LTC128B.128 [R21+0x21c00], desc[UR36][R4.64+0x80], !P2 ;  /* 0x21c0008004150fae */ /* 0x000fe8000d101d64 */
[----:B------:R3:W-:Y:S01]  /*c110*/  @P0 LDGSTS.E.BYPASS.LTC128B.128 [R21+0x24c00], desc[UR36][R4.64+0x100], !P1 ;  /* 0x24c0010004150fae */ /* 0x0007e2000c901d64 */
[----:B------:R-:W-:-:S03]  /*c120*/  ISETP.GE.AND P0, PT, R6, 0x21, PT ;  /* 0x000000210600780c */ /* 0x000fc60003f06270 */
[----:B------:R-:W2:Y:S04]  /*c130*/  SHFL.IDX PT, R8, R7, 0x4, 0x181f ;  /* 0x00981f0007087f89 */ /* 0x000ea800000e0000 */
[----:B------:R-:W4:Y:S01]  /*c140*/  SHFL.IDX PT, R7, R7, 0x5, 0x181f ;  /* 0x00b81f0007077f89 */ /* 0x000f2200000e0000 */
        /* <DEDUP_REMOVED lines=9> */
[----:B--2---:R-:W-:-:S10]  /*c1e0*/  IMAD.MOV.U32 R3, RZ, RZ, R8 ;  /* 0x000000ffff037224 */ /* 0x004fd400078e0008 */
        /* <DEDUP_REMOVED lines=12> */
.L_x_2295:
        /* <DEDUP_REMOVED lines=18> */
.L_x_2242:
        /* <DEDUP_REMOVED lines=18> */
[----:B------:R-:W-:Y:S01]  /*c4f0*/  MOV R4, UR6 ;  /* 0x0000000600047c02 */ /* 0x000fe20008000f00 */
[----:B------:R-:W-:Y:S01]  /*c500*/  IMAD.U32 R5, RZ, RZ, UR7 ;  /* 0x00000007ff057e24 */ /* 0x000fe2000f8e00ff */
        /* <DEDUP_REMOVED lines=10> */
.L_x_2243:
[----:B------:R-:W-:Y:S01]  /*c5b0*/  UISETP.NE.AND UP0, UPT, UR49, URZ, UPT ;  /* 0x0000003f3100728c */ /* 0x000fe2000bf05270 */
[----:B------:R-:W-:Y:S01]  /*c5c0*/  IMAD.U32 R0, RZ, RZ, UR48 ;  /* 0x00000030ff007e24 */ /* 0x000fe2000f8e00ff */
[----:B------:R-:W-:Y:S01]  /*c5d0*/  MOV R4, UR38 ;  /* 0x0000002600047c02 */ /* 0x000fe20008000f00 */
[----:B------:R-:W-:Y:S01]  /*c5e0*/  IMAD.U32 R3, RZ, RZ, UR47 ;  /* 0x0000002fff037e24 */ /* 0x000fe2000f8e00ff */
[----:B------:R-:W-:Y:S01]  /*c5f0*/  ULDC.64 UR4, c[0x0][0x2e0] ;  /* 0x0000b80000047ab9 */ /* 0x000fe20000000a00 */
[----:B------:R-:W-:Y:S01]  /*c600*/  IMAD R7, R0, 0x80, R37 ;  /* 0x0000008000077824 */ /* 0x000fe200078e0225 */
[----:B------:R-:W-:Y:S01]  /*c610*/  PLOP3.LUT P0, PT, PT, PT, UP0, 0x80, 0x0 ;  /* 0x000000000000781c */ /* 0x000fe20003f0f008 */
[----:B------:R-:W0:Y:S01]  /*c620*/  LDC R0, c[0x0][0x448] ;  /* 0x00011200ff007b82 */ /* 0x000e220000000800 */
[----:B------:R-:W-:Y:S02]  /*c630*/  IMAD.MOV.U32 R2, RZ, RZ, R4 ;  /* 0x000000ffff027224 */ /* 0x000fe400078e0004 */
[----:B------:R-:W-:Y:S01]  /*c640*/  IMAD R25, R25, UR4, RZ ;  /* 0x0000000419197c24 */ /* 0x000fe2000f8e02ff */
[----:B------:R-:W-:Y:S01]  /*c650*/  @UP0 ULDC UR6, c[0x0][0x44c] ;  /* 0x0001130000060ab9 */ /* 0x000fe20000000800 */
[----:B------:R-:W-:Y:S01]  /*c660*/  IMAD.WIDE.U32 R2, R26, UR4, R2 ;  /* 0x000000041a027c25 */ /* 0x000fe2000f8e0002 */
[----:B------:R-:W-:-:S03]  /*c670*/  @UP0 ULDC UR4, c[0x0][0x450] ;  /* 0x0001140000040ab9 */ /* 0x000fc60000000800 */
[----:B------:R-:W-:Y:S02]  /*c680*/  IMAD.U32 R5, RZ, RZ, UR39 ;  /* 0x00000027ff057e24 */ /* 0x000fe4000f8e00ff */
[----:B------:R-:W-:Y:S02]  /*c690*/  IMAD.MOV.U32 R5, RZ, RZ, R7 ;  /* 0x000000ffff057224 */ /* 0x000fe400078e0007 */
[----:B------:R-:W-:Y:S01]  /*c6a0*/  @P0 IMAD.HI.U32 R6, R7, UR6, RZ ;  /* 0x0000000607060c27 */ /* 0x000fe2000f8e00ff */
[----:B------:R-:W-:-:S03]  /*c6b0*/  PLOP3.LUT P0, PT, PT, PT, UP0, 0x80, 0x0 ;  /* 0x000000000000781c */ /* 0x000fc60003f0f008 */
[----:B------:R-:W-:-:S05]  /*c6c0*/  IMAD R25, R26, UR5, R25 ;  /* 0x000000051a197c24 */ /* 0x000fca000f8e0219 */
[----:B------:R-:W-:-:S05]  /*c6d0*/  IADD3 R3, R3, R25, RZ ;  /* 0x0000001903037210 */ /* 0x000fca0007ffe0ff */
        /* <DEDUP_REMOVED lines=25> */
[----:B------:R-:W-:Y:S01]  /*c870*/  MOV R7, UR48 ;  /* 0x0000003000077c02 */ /* 0x000fe20008000f00 */
[----:B------:R-:W-:Y:S02]  /*c880*/  ULDC UR4, c[0x0][0x288] ;  /* 0x0000a20000047ab9 */ /* 0x000fe40000000800 */
[----:B------:R-:W0:Y:S01]  /*c890*/  SHFL.IDX PT, R2, R6, RZ, 0x181f ;  /* 0x00181fff06027589 */ /* 0x000e2200000e0000 */
[----:B------:R-:W-:Y:S02]  /*c8a0*/  IMAD R0, R0, UR4, RZ ;  /* 0x0000000400007c24 */ /* 0x000fe4000f8e02ff */
[----:B------:R-:W-:Y:S01]  /*c8b0*/  IMAD R7, R7, 0x80, R27 ;  /* 0x0000008007077824 */ /* 0x000fe200078e021b */
[----:B------:R-:W-:Y:S03]  /*c8c0*/  SHFL.IDX PT, R5, R8, 0x1, 0x181f ;  /* 0x00381f0008057f89 */ /* 0x000fe600000e0000 */
[C---:B------:R-:W-:Y:S01]  /*c8d0*/  VIADD R11, R7.reuse, 0x10 ;  /* 0x00000010070b7836 */ /* 0x040fe20000000000 */
[----:B------:R-:W-:Y:S01]  /*c8e0*/  ISETP.GE.AND P1, PT, R7, R0, PT ;  /* 0x000000000700720c */ /* 0x000fe20003f26270 */
[----:B------:R-:W1:Y:S04]  /*c8f0*/  SHFL.IDX PT, R4, R6, 0x1, 0x181f ;  /* 0x00381f0006047f89 */ /* 0x000e6800000e0000 */
[----:B------:R-:W-:Y:S08]  /*c900*/  SHFL.IDX PT, R14, R6, 0x7, 0x181f ;  /* 0x00f81f00060e7f89 */ /* 0x000ff000000e0000 */
[----:B------:R-:W-:Y:S01]  /*c910*/  @!P1 LEA R9, R30, UR46, 0x1 ;  /* 0x0000002e1e099c11 */ /* 0x000fe2000f8e08ff */
[----:B0-----:R-:W-:-:S05]  /*c920*/  @!P1 IMAD.WIDE.U32 R2, R23, 0x2, R2 ;  /* 0x0000000217029825 */ /* 0x001fca00078e0002 */
[----:B------:R-:W-:Y:S04]  /*c930*/  @!P1 LDGSTS.E.BYPASS.LTC128B.128 [R9+0x12400], desc[UR36][R2.64], !P3 ;  /* 0x1240000002099fae */ /* 0x000fe8000d901d64 */
[----:B------:R-:W-:Y:S04]  /*c940*/  @!P1 LDGSTS.E.BYPASS.LTC128B.128 [R9+0x16400], desc[UR36][R2.64+0x80], !P2 ;  /* 0x1640008002099fae */ /* 0x000fe8000d101d64 */
[----:B------:R0:W-:Y:S01]  /*c950*/  @!P1 LDGSTS.E.BYPASS.LTC128B.128 [R9+0x1a400], desc[UR36][R2.64+0x100], !P0 ;  /* 0x1a40010002099fae */ /* 0x0001e2000c101d64 */
[----:B------:R-:W-:Y:S02]  /*c960*/  ISETP.GE.AND P1, PT, R11, R0, PT ;  /* 0x000000000b00720c */ /* 0x000fe40003f26270 */
[C---:B------:R-:W-:Y:S01]  /*c970*/  IADD3 R11, R7.reuse, 0x30, RZ ;  /* 0x00000030070b7810 */ /* 0x040fe20007ffe0ff */
        /* <DEDUP_REMOVED lines=50> */
.L_x_2312:
        /* <DEDUP_REMOVED lines=14> */
.L_x_2246:
[----:B------:R-:W-:Y:S05]  /*cd80*/  BSYNC B0 ;  /* 0x0000000000007941 */ /* 0x000fea0003800000 */
.L_x_2245:
[----:B------:R-:W-:Y:S01]  /*cd90*/  NOP ;  /* 0x0000000000007918 */ /* 0x000fe20000000000 */
[----:B------:R-:W-:Y:S01]  /*cda0*/  SYNCS.ARRIVE.TRANS64.RED.A0T1 RZ, [UR46+0x30800], RZ ;  /* 0x030800ffffff79a7 */ /* 0x000fe2000820042e */
[----:B------:R-:W-:Y:S01]  /*cdb0*/  IMAD.MOV.U32 R0, RZ, RZ, 0x1 ;  /* 0x00000001ff007424 */ /* 0x000fe200078e00ff */
[----:B------:R-:W-:Y:S04]  /*cdc0*/  ARRIVES.LDGSTSBAR.64.TRANSCNT [UR46+0x30800] ;  /* 0x03080000ff0079b0 */ /* 0x000fe80008000aae */
[----:B------:R-:W-:Y:S01]  /*cdd0*/  SHF.L.U32 R0, R0, 0x1f, RZ ;  /* 0x0000001f00007819 */ /* 0x000fe200000006ff */
[----:B------:R-:W-:Y:S01]  /*cde0*/  NOP ;  /* 0x0000000000007918 */ /* 0x000fe20000000000 */
[----:B------:R-:W-:Y:S01]  /*cdf0*/  SYNCS.ARRIVE.TRANS64.A1T0 RZ, [UR46+0x30800], RZ ;  /* 0x030800ffffff79a7 */ /* 0x000fe2000810002e */
[----:B------:R-:W-:Y:S01]  /*ce00*/  IADD3 R19, R19, -0x2, RZ ;  /* 0xfffffffe13137810 */ /* 0x000fe20007ffe0ff */
[----:B------:R-:W1:Y:S02]  /*ce10*/  SYNCS.PHASECHK.TRANS64.TRYWAIT P0, [UR46+0x30820], R0 ;  /* 0x03082000ff0075a7 */ /* 0x000e64000800016e */
[----:B-1----:R-:W-:Y:S05]  /*ce20*/  @!P0 BRA `(.L_x_2247) ;  /* 0x00000030001c8947 */ /* 0x002fea0003800000 */
.L_x_2313:
[----:B------:R-:W-:Y:S01]  /*ce30*/  ISETP.GE.AND P0, PT, R19, UR50, PT ;  /* 0x0000003213007c0c */ /* 0x000fe2000bf06270 */
[----:B------:R-:W-:Y:S02]  /*ce40*/  IMAD.MOV.U32 R28, RZ, RZ, 0x1 ;  /* 0x00000001ff1c7424 */ /* 0x000fe400078e00ff */
[----:B------:R-:W-:-:S10]  /*ce50*/  IMAD.MOV.U32 R26, RZ, RZ, RZ ;  /* 0x000000ffff1a7224 */ /* 0x000fd400078e00ff */
[----:B------:R-:W-:Y:S05]  /*ce60*/  @!P0 BRA `(.L_x_2248) ;  /* 0x0000001000388947 */ /* 0x000fea0003800000 */
[----:B0-----:R-:W0:Y:S01]  /*ce70*/  S2R R2, SR_TID.X ;  /* 0x0000000000027919 */ /* 0x001e220000002100 */
[----:B------:R-:W-:Y:S01]  /*ce80*/  UIADD3 UR4, UR44, 0x1, URZ ;  /* 0x000000012c047890 */ /* 0x000fe2000fffe03f */
[----:B------:R-:W-:Y:S01]  /*ce90*/  LOP3.LUT R0, RZ, UR43, RZ, 0x33, !PT ;  /* 0x0000002bff007c12 */ /* 0x000fe2000f8e33ff */
[----:B------:R-:W-:Y:S01]  /*cea0*/  ULOP3.LUT UR5, URZ, UR45, URZ, 0x33, !UPT ;  /* 0x0000002d3f057292 */ /* 0x000fe2000f8e333f */
[----:B------:R-:W-:Y:S01]  /*ceb0*/  BSSY B0, `(.L_x_2248) ;  /* 0x0000109000007945 */ /* 0x000fe20003800000 */
[----:B------:R-:W-:Y:S01]  /*cec0*/  UIMAD UR4, UR4, UR40, URZ ;  /* 0x00000028040472a4 */ /* 0x000fe2000f8e023f */
[----:B------:R-:W-:Y:S02]  /*ced0*/  IMAD.MOV.U32 R27, RZ, RZ, 0x1 ;  /* 0x00000001ff1b7424 */ /* 0x000fe400078e00ff */
[----:B------:R-:W-:-:S03]  /*cee0*/  IMAD.MOV.U32 R25, RZ, RZ, RZ ;  /* 0x000000ffff197224 */ /* 0x000fc600078e00ff */
[----:B------:R-:W-:Y:S01]  /*cef0*/  LOP3.LUT R3, RZ, UR4, RZ, 0x33, !PT ;  /* 0x00000004ff037c12 */ /* 0x000fe2000f8e33ff */
[----:B------:R-:W-:Y:S02]  /*cf00*/  ULDC UR4, c[0x0][0x2f4] ;  /* 0x0000bd0000047ab9 */ /* 0x000fe40000000800 */
[----:B------:R-:W-:Y:S02]  /*cf10*/  ISETP.GE.AND P3, PT, R23, UR4, PT ;  /* 0x0000000417007c0c */ /* 0x000fe4000bf66270 */
[----:B------:R-:W-:Y:S02]  /*cf20*/  VIMNMX3 R0, R0, UR5, R3, !PT ;  /* 0x0000000500007c0f */ /* 0x000fe4000f800103 */
[----:B------:R-:W-:Y:S02]  /*cf30*/  ISETP.GE.AND P2, PT, R34, UR4, PT ;  /* 0x0000000422007c0c */ /* 0x000fe4000bf46270 */
[----:B------:R-:W-:Y:S02]  /*cf40*/  IADD3 R31, -R0, -0x2, RZ ;  /* 0xfffffffe001f7810 */ /* 0x000fe40007ffe1ff */
[----:B------:R-:W-:-:S02]  /*cf50*/  ISETP.GE.AND P1, PT, R33, UR4, PT ;  /* 0x0000000421007c0c */ /* 0x000fc4000bf26270 */
[----:B0-----:R-:W-:-:S04]  /*cf60*/  LOP3.LUT R2, R2, 0x7f, RZ, 0xc0, !PT ;  /* 0x0000007f02027812 */ /* 0x001fc800078ec0ff */
[----:B------:R-:W-:-:S04]  /*cf70*/  SHF.R.U32.HI R2, RZ, 0x3, R2 ;  /* 0x00000003ff027819 */ /* 0x000fc80000011602 */
[----:B------:R-:W-:Y:S02]  /*cf80*/  IADD3 R22, R24, R22, R2 ;  /* 0x0000001618167210 */ /* 0x000fe40007ffe002 */
[----:B------:R-:W-:Y:S01]  /*cf90*/  IADD3 R5, -R2, UR42, RZ ;  /* 0x0000002a02057c10 */ /* 0x000fe2000fffe1ff */
[----:B------:R-:W-:Y:S01]  /*cfa0*/  IMAD.SHL.U32 R2, R23, 0x2, RZ ;  /* 0x0000000217027824 */ /* 0x000fe200078e00ff */
[----:B------:R-:W-:-:S03]  /*cfb0*/  IADD3 R3, R22, -0x120, RZ ;  /* 0xfffffee016037810 */ /* 0x000fc60007ffe0ff */
[C---:B------:R-:W-:Y:S02]  /*cfc0*/  IMAD R5, R0.reuse, 0x60, R5 ;  /* 0x0000006000057824 */ /* 0x040fe400078e0205 */
[----:B------:R-:W-:Y:S02]  /*cfd0*/  IMAD R20, R0, -0x60, R3 ;  /* 0xffffffa000147824 */ /* 0x000fe400078e0203 */
[----:B------:R-:W-:-:S07]  /*cfe0*/  VIADD R0, R5, 0xc0 ;  /* 0x000000c005007836 */ /* 0x000fce0000000000 */
.L_x_2261:
[----:B------:R-:W2:Y:S01]  /*cff0*/  LDL R8, [R1] ;  /* 0x0000000001087983 */ /* 0x000ea20000100800 */
[----:B------:R-:W0:Y:S01]  /*d000*/  LDC R2, c[0x0][0x430] ;  /* 0x00010c00ff027b82 */ /* 0x000e220000000800 */
[----:B------:R-:W-:-:S13]  /*d010*/  ISETP.GT.U32.AND P5, PT, R37, 0x5f, PT ;  /* 0x0000005f2500780c */ /* 0x000fda0003fa4070 */
[----:B------:R-:W2:Y:S01]  /*d020*/  @!P5 LDC.64 R4, c[0x0][0x428] ;  /* 0x00010a00ff04db82 */ /* 0x000ea20000000a00 */
[----:B0-----:R-:W-:-:S13]  /*d030*/  ISETP.NE.AND P0, PT, R2, 0x1, PT ;  /* 0x000000010200780c */ /* 0x001fda0003f05270 */
[----:B------:R-:W0:Y:S08]  /*d040*/  @P0 LDC R3, c[0x0][0x434] ;  /* 0x00010d00ff030b82 */ /* 0x000e300000000800 */
[----:B------:R-:W1:Y:S01]  /*d050*/  @P0 LDC R7, c[0x0][0x438] ;  /* 0x00010e00ff070b82 */ /* 0x000e620000000800 */
[----:B------:R-:W-:Y:S01]  /*d060*/  MOV R9, R20 ;  /* 0x0000001400097202 */ /* 0x000fe20000000f00 */
        /* <DEDUP_REMOVED lines=21> */
.L_x_2249:
[----:B------:R-:W-:Y:S01]  /*d1c0*/  LEA R19, R26, UR46, 0x3 ;  /* 0x0000002e1a137c11 */ /* 0x000fe2000f8e18ff */
[----:B------:R-:W-:Y:S01]  /*d1d0*/  BSSY B1, `(.L_x_2250) ;  /* 0x0000004000017945 */ /* 0x000fe20003800000 */
[----:B------:R-:W-:-:S04]  /*d1e0*/  SHF.L.U32 R2, R28, 0x1f, RZ ;  /* 0x0000001f1c027819 */ /* 0x000fc800000006ff */
[----:B------:R-:W0:Y:S02]  /*d1f0*/  SYNCS.PHASECHK.TRANS64.TRYWAIT P0, [R19+URZ+0x30840], R2 ;  /* 0x03084002130075a7 */ /* 0x000e24000800017f */
[----:B0-----:R-:W-:Y:S05]  /*d200*/  @!P0 BRA `(.L_x_2251) ;  /* 0x0000002c003c8947 */ /* 0x001fea0003800000 */
.L_x_2314:
[----:B------:R-:W-:Y:S05]  /*d210*/  BSYNC B1 ;  /* 0x0000000000017941 */ /* 0x000fea0003800000 */
.L_x_2250:
        /* <DEDUP_REMOVED lines=26> */
[----:B------:R-:W-:Y:S01]  /*d3c0*/  IADD3 R3, R3, UR4, RZ ;  /* 0x0000000403037c10 */ /* 0x000fe2000fffe0ff */
[----:B------:R-:W-:-:S03]  /*d3d0*/  UMOV UR4, 0xffffffff ;  /* 0xffffffff00047882 */ /* 0x000fc60000000000 */
        /* <DEDUP_REMOVED lines=25> */
[----:B0-----:R-:W-:-:S02]  /*d570*/  IADD3.X R11, RZ, R7, RZ, P0, !PT ;  /* 0x00000007ff0b7210 */ /* 0x001fc400007fe4ff */
[-C--:B------:R-:W-:Y:S02]  /*d580*/  IADD3 R6, P0, R2, R12.reuse, RZ ;  /* 0x0000000c02067210 */ /* 0x080fe40007f1e0ff */
        /* <DEDUP_REMOVED lines=15> */
.L_x_2328:
        /* <DEDUP_REMOVED lines=12> */
.L_x_2253:
        /* <DEDUP_REMOVED lines=10> */
.L_x_2254:
[----:B------:R1:W-:Y:S01]  /*d7e0*/  SYNCS.ARRIVE.TRANS64.A1T0 RZ, [R19+URZ+0x30830], RZ ;  /* 0x030830ff13ff79a7 */ /* 0x0003e2000810003f */
[----:B------:R-:W-:Y:S05]  /*d7f0*/  @!P5 BRA `(.L_x_2255) ;  /* 0x000000000004d947 */ /* 0x000fea0003800000 */
[----:B------:R-:W-:Y:S01]  /*d800*/  BPT.TRAP 0x1 ;  /* 0x000000040000795c */ /* 0x000fe20000300000 */
.L_x_2255:
[----:B0-----:R-:W-:Y:S01]  /*d810*/  SHF.L.U32 R3, R27, 0x1f, RZ ;  /* 0x0000001f1b037819 */ /* 0x001fe200000006ff */
[----:B------:R-:W-:Y:S01]  /*d820*/  BSSY B1, `(.L_x_2256) ;  /* 0x0000004000017945 */ /* 0x000fe20003800000 */
[----:B------:R-:W-:-:S04]  /*d830*/  LEA R6, R25, UR46, 0x3 ;  /* 0x0000002e19067c11 */ /* 0x000fc8000f8e18ff */
[----:B------:R-:W0:Y:S02]  /*d840*/  SYNCS.PHASECHK.TRANS64.TRYWAIT P0, [R6+URZ+0x30860], R3 ;  /* 0x03086003060075a7 */ /* 0x000e24000800017f */
[----:B0-----:R-:W-:Y:S05]  /*d850*/  @!P0 BRA `(.L_x_2257) ;  /* 0x0000002c008c8947 */ /* 0x001fea0003800000 */
.L_x_2329:
[----:B------:R-:W-:Y:S05]  /*d860*/  BSYNC B1 ;  /* 0x0000000000017941 */ /* 0x000fea0003800000 */
.L_x_2256:
        /* <DEDUP_REMOVED lines=28> */
[----:B------:R-:W0:Y:S02]  /*da30*/  SHFL.IDX PT, R14, R17, 0x3, 0x181f ;  /* 0x00781f00110e7f89 */ /* 0x000e2400000e0000 */
[----:B--2---:R-:W-:Y:S02]  /*da40*/  IADD3.X R3, RZ, R8, RZ, P0, !PT ;  /* 0x00000008ff037210 */ /* 0x004fe400007fe4ff */
        /* <DEDUP_REMOVED lines=18> */
[----:B------:R3:W4:Y:S03]  /*db70*/  SHFL.IDX PT, R14, R17, 0x5, 0x181f ;  /* 0x00b81f00110e7f89 */ /* 0x00072600000e0000 */
[----:B--2---:R-:W-:Y:S01]  /*db80*/  IMAD.X R3, RZ, RZ, R8, P0 ;  /* 0x000000ffff037224 */ /* 0x004fe200000e0608 */
[----:B------:R-:W-:Y:S01]  /*db90*/  ISETP.LT.OR P0, PT, R0, 0x41, P3 ;  /* 0x000000410000780c */ /* 0x000fe20001f01670 */
[----:B------:R3:W2:-:S12]  /*dba0*/  SHFL.IDX PT, R8, R18, 0x5, 0x181f ;  /* 0x00b81f0012087f89 */ /* 0x00069800000e0000 */
[----:B------:R3:W-:Y:S01]  /*dbb0*/  LDGSTS.E.BYPASS.LTC128B.128 [R7+0x2400], desc[UR36][R2.64], !P0 ;  /* 0x0240000002077fae */ /* 0x0007e2000c101d64 */
[----:B------:R-:W-:-:S13]  /*dbc0*/  ISETP.LT.OR P0, PT, R0, 0x41, P2 ;  /* 0x000000410000780c */ /* 0x000fda0001701670 */
[----:B------:R3:W-:Y:S01]  /*dbd0*/  LDGSTS.E.BYPASS.LTC128B.128 [R7+0x5400], desc[UR36][R2.64+0x80], !P0 ;  /* 0x0540008002077fae */ /* 0x0007e2000c101d64 */
[----:B------:R-:W-:-:S13]  /*dbe0*/  ISETP.LT.OR P0, PT, R0, 0x41, P1 ;  /* 0x000000410000780c */ /* 0x000fda0000f01670 */
[----:B--2-4-:R3:W-:Y:S02]  /*dbf0*/  LDGSTS.E.BYPASS.LTC128B.128 [R7+0x8400], desc[UR36][R2.64+0x100], !P0 ;  /* 0x0840010002077fae */ /* 0x0147e4000c101d64 */
.L_x_2343:
[----:B0--3--:R-:W-:Y:S01]  /*dc00*/  IADD3 R2, P0, R14, R9, RZ ;  /* 0x000000090e027210 */ /* 0x009fe20007f1e0ff */
        /* <DEDUP_REMOVED lines=17> */
[----:B------:R-:W-:Y:S01]  /*dd20*/  IMAD R5, R32, UR4, RZ ;  /* 0x0000000420057c24 */ /* 0x000fe2000f8e02ff */
[----:B------:R-:W-:-:S03]  /*dd30*/  IADD3 R3, R3, R9, RZ ;  /* 0x0000000903037210 */ /* 0x000fc60007ffe0ff */
[C---:B------:R-:W-:Y:S02]  /*dd40*/  IMAD R5, R4.reuse, UR5, R5 ;  /* 0x0000000504057c24 */ /* 0x040fe4000f8e0205 */
[----:B------:R-:W-:-:S04]  /*dd50*/  IMAD.WIDE.U32 R2, R4, UR4, R2 ;  /* 0x0000000404027c25 */ /* 0x000fc8000f8e0002 */
[----:B-1----:R-:W-:-:S07]  /*dd60*/  IMAD.IADD R19, R3, 0x1, R5 ;  /* 0x0000000103137824 */ /* 0x002fce00078e0205 */
.L_x_2259:
        /* <DEDUP_REMOVED lines=10> */
.L_x_2260:
[----:B------:R-:W-:Y:S01]  /*de10*/  R2UR UR4, R35 ;  /* 0x00000000230472ca */ /* 0x000fe200000e0000 */
[----:B------:R-:W-:Y:S01]  /*de20*/  ULDC.64 UR6, c[0x0][0x330] ;  /* 0x0000cc0000067ab9 */ /* 0x000fe20000000a00 */
[----:B------:R-:W-:Y:S01]  /*de30*/  IMAD.MOV.U32 R18, RZ, RZ, R2 ;  /* 0x000000ffff127224 */ /* 0x000fe200078e0002 */
[----:B------:R0:W-:Y:S01]  /*de40*/  SYNCS.ARRIVE.TRANS64.A1T0 RZ, [R6+URZ+0x30850], RZ ;  /* 0x030850ff06ff79a7 */ /* 0x0001e2000810003f */
[----:B------:R-:W-:Y:S01]  /*de50*/  IMAD.U32 R3, RZ, RZ, UR6 ;  /* 0x00000006ff037e24 */ /* 0x000fe2000f8e00ff */
[----:B------:R-:W-:Y:S01]  /*de60*/  MOV R25, R26 ;  /* 0x0000001a00197202 */ /* 0x000fe20000000f00 */
[----:B------:R-:W-:Y:S02]  /*de70*/  VIADD R31, R31, 0xffffffff ;  /* 0xffffffff1f1f7836 */ /* 0x000fe40000000000 */
[----:B------:R-:W-:-:S04]  /*de80*/  IMAD.WIDE.U32 R18, R3, UR41, R18 ;  /* 0x0000002903127c25 */ /* 0x000fc8000f8e0012 */
[----:B------:R-:W-:Y:S01]  /*de90*/  VIADD R0, R0, 0x60 ;  /* 0x0000006000007836 */ /* 0x000fe20000000000 */
[----:B------:R-:W-:Y:S01]  /*dea0*/  UIMAD UR4, UR4, UR6, URZ ;  /* 0x00000006040472a4 */ /* 0x000fe2000f8e023f */
[----:B------:R-:W-:Y:S02]  /*deb0*/  VIADD R20, R20, 0xffffffa0 ;  /* 0xffffffa014147836 */ /* 0x000fe40000000000 */
        /* <DEDUP_REMOVED lines=9> */
.L_x_2248:
[----:B------:R-:W-:-:S13]  /*df50*/  LOP3.LUT P0, RZ, R16, 0x10, RZ, 0xc0, !PT ;  /* 0x0000001010ff7812 */ /* 0x000fda000780c0ff */
[----:B------:R-:W-:Y:S05]  /*df60*/  @!P0 BRA `(.L_x_2262) ;  /* 0x0000000000048947 */ /* 0x000fea0003800000 */
[----:B------:R-:W-:Y:S01]  /*df70*/  BPT.TRAP 0x1 ;  /* 0x000000040000795c */ /* 0x000fe20000300000 */
.L_x_2262:
        /* <DEDUP_REMOVED lines=12> */
.L_x_2344:
[----:B------:R-:W-:Y:S05]  /*e040*/  BSYNC B0 ;  /* 0x0000000000007941 */ /* 0x000fea0003800000 */
.L_x_2263:
        /* <DEDUP_REMOVED lines=25> */
[----:B------:R-:W0:Y:S03]  /*e1e0*/  SHFL.IDX PT, R14, R17, 0x3, 0x181f ;  /* 0x00781f00110e7f89 */ /* 0x000e2600000e0000 */
[----:B------:R-:W-:Y:S01]  /*e1f0*/  IMAD.WIDE.U32 R2, R23, 0x2, R2 ;  /* 0x0000000217027825 */ /* 0x000fe200078e0002 */
[----:B------:R-:W1:Y:S04]  /*e200*/  SHFL.IDX PT, R6, R18, 0x3, 0x181f ;  /* 0x00781f0012067f89 */ /* 0x000e6800000e0000 */
        /* <DEDUP_REMOVED lines=18> */
[----:B0-----:R-:W-:Y:S01]  /*e330*/  MOV R2, R14 ;  /* 0x0000000e00027202 */ /* 0x001fe20000000f00 */
[----:B-1----:R-:W-:Y:S02]  /*e340*/  IMAD.MOV.U32 R3, RZ, RZ, R6 ;  /* 0x000000ffff037224 */ /* 0x002fe400078e0006 */
[----:B------:R0:W1:Y:S01]  /*e350*/  SHFL.IDX PT, R14, R17, 0x5, 0x181f ;  /* 0x00b81f00110e7f89 */ /* 0x00006200000e0000 */
[----:B------:R-:W-:Y:S01]  /*e360*/  MOV R6, RZ ;  /* 0x000000ff00067202 */ /* 0x000fe20000000f00 */
        /* <DEDUP_REMOVED lines=13> */
.L_x_2358:
        /* <DEDUP_REMOVED lines=14> */
.L_x_2266:
        /* <DEDUP_REMOVED lines=10> */
.L_x_2267:
[----:B------:R1:W-:Y:S02]  /*e5c0*/  SYNCS.ARRIVE.TRANS64.A1T0 RZ, [R0+URZ+0x30850], RZ ;  /* 0x030850ff00ff79a7 */ /* 0x0003e4000810003f */
[----:B-1----:R-:W-:-:S05]  /*e5d0*/  VIADD R0, R26, 0x1 ;  /* 0x000000011a007836 */ /* 0x002fca0000000000 */
[----:B------:R-:W-:-:S04]  /*e5e0*/  ISETP.NE.AND P0, PT, R0, 0x2, PT ;  /* 0x000000020000780c */ /* 0x000fc80003f05270 */
[----:B0-----:R-:W-:Y:S02]  /*e5f0*/  SEL R3, RZ, 0x1, P0 ;  /* 0x00000001ff037807 */ /* 0x001fe40000000000 */
[----:B------:R-:W-:Y:S02]  /*e600*/  SEL R0, R0, RZ, P0 ;  /* 0x000000ff00007207 */ /* 0x000fe40000000000 */
[----:B------:R-:W-:-:S07]  /*e610*/  LOP3.LUT R28, R28, R3, RZ, 0x3c, !PT ;  /* 0x000000031c1c7212 */ /* 0x000fce00078e3cff */
.L_x_2233:
[----:B------:R-:W0:Y:S01]  /*e620*/  S2R R3, SR_CgaCtaId ;  /* 0x0000000000037919 */ /* 0x000e220000008800 */
[----:B------:R-:W-:Y:S02]  /*e630*/  MOV R2, 0x400 ;  /* 0x0000040000027802 */ /* 0x000fe40000000f00 */
[----:B------:R-:W-:Y:S02]  /*e640*/  SHF.L.U32 R6, R6, 0x1f, RZ ;  /* 0x0000001f06067819 */ /* 0x000fe400000006ff */
[----:B0-----:R-:W-:-:S04]  /*e650*/  LEA R7, R3, R2, 0x18 ;  /* 0x0000000203077211 */ /* 0x001fc800078ec0ff */
[----:B------:R-:W0:Y:S02]  /*e660*/  SYNCS.PHASECHK.TRANS64.TRYWAIT P0, [R7+URZ+0x30820], R6 ;  /* 0x03082006070075a7 */ /* 0x000e24000800017f */
[----:B0-----:R-:W-:Y:S05]  /*e670*/  @!P0 BRA `(.L_x_2268) ;  /* 0x0000003000748947 */ /* 0x001fea0003800000 */
.L_x_2359:
[----:B------:R-:W-:-:S03]  /*e680*/  UMOV UR4, 0xffffffff ;  /* 0xffffffff00047882 */ /* 0x000fc60000000000 */
[----:B------:R-:W-:Y:S05]  /*e690*/  BRA.DIV UR4, `(.L_x_2269) ;  /* 0x0000003204807947 */ /* 0x000fea000b800000 */
[----:B------:R-:W1:Y:S02]  /*e6a0*/  S2R R2, SR_TID.X ;  /* 0x0000000000027919 */ /* 0x000e640000002100 */
[----:B-1----:R-:W-:-:S04]  /*e6b0*/  SHF.R.U32.HI R2, RZ, 0x5, R2 ;  /* 0x00000005ff027819 */ /* 0x002fc80000011602 */
[----:B------:R-:W-:-:S05]  /*e6c0*/  LOP3.LUT R2, R2, 0x3, RZ, 0xc0, !PT ;  /* 0x0000000302027812 */ /* 0x000fca00078ec0ff */
[----:B------:R1:W2:Y:S02]  /*e6d0*/  SHFL.IDX PT, R14, R2, RZ, 0x1f ;  /* 0x00001fff020e7589 */ /* 0x0002a400000e0000 */
.L_x_2362:
[----:B--2---:R-:W-:-:S13]  /*e6e0*/  ISETP.NE.AND P0, PT, R14, RZ, PT ;  /* 0x000000ff0e00720c */ /* 0x004fda0003f05270 */
[----:B------:R-:W-:Y:S05]  /*e6f0*/  @P0 BRA `(.L_x_2189) ;  /* 0x0000000000900947 */ /* 0x000fea0003800000 */
[----:B------:R-:W-:-:S03]  /*e700*/  UMOV UR4, 0xffffffff ;  /* 0xffffffff00047882 */ /* 0x000fc60000000000 */
[----:B------:R-:W-:Y:S05]  /*e710*/  BRA.DIV UR4, `(.L_x_2270) ;  /* 0x0000003204947947 */ /* 0x000fea000b800000 */
[----:B------:R-:W-:-:S13]  /*e720*/  ELECT P6, URZ, PT ;  /* 0x00000000003f782f */ /* 0x000fda00038c0000 */
.L_x_2365:
[----:B------:R-:W-:Y:S05]  /*e730*/  @!P6 BRA `(.L_x_2189) ;  /* 0x000000000080e947 */ /* 0x000fea0003800000 */
[----:B-1----:R-:W2:Y:S02]  /*e740*/  LDL R2, [R1+0x4] ;  /* 0x0000040001027983 */ /* 0x002ea40000100800 */
[----:B--2---:R-:W-:-:S13]  /*e750*/  R2UR UR4, R2 ;  /* 0x00000000020472ca */ /* 0x004fda00000e0000 */
[----:B------:R-:W-:-:S06]  /*e760*/  ULOP3.LUT UR4, UR4, 0x2, URZ, 0xfc, !UPT ;  /* 0x0000000204047892 */ /* 0x000fcc000f8efc3f */
[----:B------:R-:W-:-:S04]  /*e770*/  MOV R2, UR4 ;  /* 0x0000000400027c02 */ /* 0x000fc80008000f00 */
[----:B------:R-:W-:-:S13]  /*e780*/  ISETP.NE.AND P0, PT, R2, 0x3, PT ;  /* 0x000000030200780c */ /* 0x000fda0003f05270 */
[----:B------:R-:W-:Y:S05]  /*e790*/  @!P0 BRA `(.L_x_2271) ;  /* 0x0000000000048947 */ /* 0x000fea0003800000 */
[----:B------:R-:W-:Y:S01]  /*e7a0*/  BPT.TRAP 0x1 ;  /* 0x000000040000795c */ /* 0x000fe20000300000 */
.L_x_2271:
[----:B------:R-:W-:Y:S01]  /*e7b0*/  IMAD R5, R0, 0x8, R7 ;  /* 0x0000000800057824 */ /* 0x000fe200078e0207 */
[----:B------:R-:W-:Y:S01]  /*e7c0*/  SHF.L.U32 R2, R28, 0x1f, RZ ;  /* 0x0000001f1c027819 */ /* 0x000fe200000006ff */
[----:B------:R-:W-:-:S03]  /*e7d0*/  VIADD R0, R0, 0x1 ;  /* 0x0000000100007836 */ /* 0x000fc60000000000 */
[----:B------:R-:W1:Y:S02]  /*e7e0*/  SYNCS.PHASECHK.TRANS64.TRYWAIT P1, [R5+URZ+0x30840], R2 ;  /* 0x03084002050075a7 */ /* 0x000e64000802017f */
[----:B------:R-:W-:-:S04]  /*e7f0*/  ISETP.NE.AND P2, PT, R0, 0x2, PT ;  /* 0x000000020000780c */ /* 0x000fc80003f45270 */
[----:B------:R-:W-:Y:S01]  /*e800*/  SEL R3, RZ, 0x1, P2 ;  /* 0x00000001ff037807 */ /* 0x000fe20001000000 */
[----:B-1----:R-:W-:Y:S08]  /*e810*/  @!P1 BRA `(.L_x_2272) ;  /* 0x0000003000749947 */ /* 0x002ff00003800000 */
.L_x_2366:
[----:B------:R-:W-:Y:S02]  /*e820*/  SEL R0, R0, RZ, P2 ;  /* 0x000000ff00007207 */ /* 0x000fe40001000000 */
[----:B------:R-:W-:Y:S01]  /*e830*/  LOP3.LUT R3, R28, R3, RZ, 0x3c, !PT ;  /* 0x000000031c037212 */ /* 0x000fe200078e3cff */
[----:B------:R-:W-:Y:S06]  /*e840*/  @!P0 BRA `(.L_x_2273) ;  /* 0x0000000000048947 */ /* 0x000fec0003800000 */
[----:B------:R-:W-:Y:S01]  /*e850*/  BPT.TRAP 0x1 ;  /* 0x000000040000795c */ /* 0x000fe20000300000 */
.L_x_2273:
[----:B0-----:R-:W-:Y:S01]  /*e860*/  IMAD R7, R0, 0x8, R7 ;  /* 0x0000000800077824 */ /* 0x001fe200078e0207 */
[----:B------:R-:W-:-:S04]  /*e870*/  SHF.L.U32 R0, R3, 0x1f, RZ ;  /* 0x0000001f03007819 */ /* 0x000fc800000006ff */
[----:B------:R-:W0:Y:S02]  /*e880*/  SYNCS.PHASECHK.TRANS64.TRYWAIT P1, [R7+URZ+0x30840], R0 ;  /* 0x03084000070075a7 */ /* 0x000e24000802017f */
[----:B0-----:R-:W-:Y:S05]  /*e890*/  @!P1 BRA `(.L_x_2274) ;  /* 0x0000003000689947 */ /* 0x001fea0003800000 */
.L_x_2367:
[----:B------:R-:W-:Y:S05]  /*e8a0*/  @!P0 BRA `(.L_x_2275) ;  /* 0x0000000000048947 */ /* 0x000fea0003800000 */
[----:B------:R-:W-:Y:S01]  /*e8b0*/  BPT.TRAP 0x1 ;  /* 0x000000040000795c */ /* 0x000fe20000300000 */
.L_x_2275:
[----:B------:R-:W2:Y:S02]  /*e8c0*/  SYNCS.PHASECHK.TRANS64.TRYWAIT P1, [R5+URZ+0x30860], R2 ;  /* 0x03086002050075a7 */ /* 0x000ea4000802017f */
[----:B--2---:R-:W-:Y:S05]  /*e8d0*/  @!P1 BRA `(.L_x_2276) ;  /* 0x00000030006c9947 */ /* 0x004fea0003800000 */
.L_x_2368:
[----:B------:R-:W-:Y:S05]  /*e8e0*/  @!P0 BRA `(.L_x_2277) ;  /* 0x0000000000048947 */ /* 0x000fea0003800000 */
[----:B------:R-:W-:Y:S01]  /*e8f0*/  BPT.TRAP 0x1 ;  /* 0x000000040000795c */ /* 0x000fe20000300000 */
.L_x_2277:
[----:B---3--:R3:W4:Y:S02]  /*e900*/  SYNCS.PHASECHK.TRANS64.TRYWAIT P0, [R7+URZ+0x30860], R0 ;  /* 0x03086000070075a7 */ /* 0x008724000800017f */
[----:B----4-:R-:W-:Y:S05]  /*e910*/  @!P0 NANOSLEEP.SYNCS 0x989680 ;  /* 0x009896800000895d */ /* 0x010fea0003900000 */
[----:B------:R-:W4:Y:S02]  /*e920*/  @!P0 SYNCS.PHASECHK.TRANS64 P0, [R7+URZ+0x30860], R0 ;  /* 0x03086000070085a7 */ /* 0x000f24000800007f */
[----:B----4-:R-:W-:Y:S05]  /*e930*/  @!P0 BRA `(.L_x_2277) ;  /* 0xfffffffc00f08947 */ /* 0x010fea000383ffff */
.L_x_2189:
[----:B------:R-:W-:Y:S05]  /*e940*/  BSYNC B6 ;  /* 0x0000000000067941 */ /* 0x000fea0003800000 */
.L_x_2186:
[----:B------:R-:W-:Y:S05]  /*e950*/  EXIT ;  /* 0x000000000000794d */ /* 0x000fea0003800000 */
.L_x_2193:
[----:B-1----:R-:W-:-:S04]  /*e960*/  MOV R3, UR39 ;  /* 0x0000002700037c02 */ /* 0x002fc80008000f00 */
[----:B------:R1:W2:Y:S03]  /*e970*/  SYNCS.PHASECHK.TRANS64.TRYWAIT P0, [R3+URZ+0x30800], R0 ;  /* 0x03080000030075a7 */ /* 0x0002a6000800017f */
[----:B--2---:R-:W-:Y:S05]  /*e980*/  @!P0 NANOSLEEP.SYNCS 0x989680 ;  /* 0x009896800000895d */ /* 0x004fea0003900000 */
[----:B------:R-:W2:Y:S02]  /*e990*/  @!P0 SYNCS.PHASECHK.TRANS64 P0, [R3+URZ+0x30800], R0 ;  /* 0x03080000030085a7 */ /* 0x000ea4000800007f */
[----:B--2---:R-:W-:Y:S05]  /*e9a0*/  @!P0 BRA `(.L_x_2193) ;  /* 0xfffffffc00ec8947 */ /* 0x004fea000383ffff */
[----:B------:R-:W-:Y:S05]  /*e9b0*/  BRA `(.L_x_2278) ;  /* 0xffffff2800c47947 */ /* 0x000fea000383ffff */
.L_x_2197:
[----:B-1----:R-:W-:-:S04]  /*e9c0*/  IMAD.U32 R3, RZ, RZ, UR39 ;  /* 0x00000027ff037e24 */ /* 0x002fc8000f8e00ff */
[----:B------:R1:W2:Y:S03]  /*e9d0*/  SYNCS.PHASECHK.TRANS64.TRYWAIT P1, [R3+URZ+0x30830], R0 ;  /* 0x03083000030075a7 */ /* 0x0002a6000802017f */
[----:B--2---:R-:W-:Y:S05]  /*e9e0*/  @!P1 NANOSLEEP.SYNCS 0x989680 ;  /* 0x009896800000995d */ /* 0x004fea0003900000 */
[----:B------:R-:W2:Y:S02]  /*e9f0*/  @!P1 SYNCS.PHASECHK.TRANS64 P1, [R3+URZ+0x30830], R0 ;  /* 0x03083000030095a7 */ /* 0x000ea4000802007f */
[----:B--2---:R-:W-:Y:S05]  /*ea00*/  @!P1 BRA `(.L_x_2197) ;  /* 0xfffffffc00ec9947 */ /* 0x004fea000383ffff */
[----:B------:R-:W-:Y:S05]  /*ea10*/  BRA `(.L_x_2196) ;  /* 0xffffff2800e87947 */ /* 0x000fea000383ffff */
.L_x_2203:
[----:B-1----:R-:W-:-:S04]  /*ea20*/  IMAD.U32 R5, RZ, RZ, UR38 ;  /* 0x00000026ff057e24 */ /* 0x002fc8000f8e00ff */
[----:B------:R1:W2:Y:S03]  /*ea30*/  SYNCS.PHASECHK.TRANS64.TRYWAIT P1, [R5+URZ+0x30830], R2 ;  /* 0x03083002050075a7 */ /* 0x0002a6000802017f */
[----:B--2---:R-:W-:Y:S05]  /*ea40*/  @!P1 NANOSLEEP.SYNCS 0x989680 ;  /* 0x009896800000995d */ /* 0x004fea0003900000 */
[----:B------:R-:W2:Y:S02]  /*ea50*/  @!P1 SYNCS.PHASECHK.TRANS64 P1, [R5+URZ+0x30830], R2 ;  /* 0x03083002050095a7 */ /* 0x000ea4000802007f */
[----:B--2---:R-:W-:Y:S05]  /*ea60*/  @!P1 BRA `(.L_x_2203) ;  /* 0xfffffffc00ec9947 */ /* 0x004fea000383ffff */
[----:B------:R-:W-:Y:S05]  /*ea70*/  BRA `(.L_x_2202) ;  /* 0xffffff4c00e47947 */ /* 0x000fea000383ffff */
.L_x_2207:
[----:B---3--:R-:W-:-:S04]  /*ea80*/  IMAD.U32 R3, RZ, RZ, UR14 ;  /* 0x0000000eff037e24 */ /* 0x008fc8000f8e00ff */
[----:B------:R3:W4:Y:S03]  /*ea90*/  SYNCS.PHASECHK.TRANS64.TRYWAIT P1, [R3+URZ+0x30850], R0 ;  /* 0x03085000030075a7 */ /* 0x000726000802017f */
[----:B----4-:R-:W-:Y:S05]  /*eaa0*/  @!P1 NANOSLEEP.SYNCS 0x989680 ;  /* 0x009896800000995d */ /* 0x010fea0003900000 */
[----:B------:R-:W4:Y:S02]  /*eab0*/  @!P1 SYNCS.PHASECHK.TRANS64 P1, [R3+URZ+0x30850], R0 ;  /* 0x03085000030095a7 */ /* 0x000f24000802007f */
[----:B----4-:R-:W-:Y:S05]  /*eac0*/  @!P1 BRA `(.L_x_2207) ;  /* 0xfffffffc00ec9947 */ /* 0x010fea000383ffff */
[----:B------:R-:W-:Y:S05]  /*ead0*/  BRA `(.L_x_2206) ;  /* 0xffffff5800787947 */ /* 0x000fea000383ffff */
.L_x_2215:
[----:B-1----:R-:W-:-:S04]  /*eae0*/  MOV R5, UR38 ;  /* 0x0000002600057c02 */ /* 0x002fc80008000f00 */
[----:B------:R1:W2:Y:S03]  /*eaf0*/  SYNCS.PHASECHK.TRANS64.TRYWAIT P1, [R5+URZ+0x30830], R2 ;  /* 0x03083002050075a7 */ /* 0x0002a6000802017f */
[----:B--2---:R-:W-:Y:S05]  /*eb00*/  @!P1 NANOSLEEP.SYNCS 0x989680 ;  /* 0x009896800000995d */ /* 0x004fea0003900000 */
[----:B------:R-:W2:Y:S02]  /*eb10*/  @!P1 SYNCS.PHASECHK.TRANS64 P1, [R5+URZ+0x30830], R2 ;  /* 0x03083002050095a7 */ /* 0x000ea4000802007f */
[----:B--2---:R-:W-:Y:S05]  /*eb20*/  @!P1 BRA `(.L_x_2215) ;  /* 0xfffffffc00ec9947 */ /* 0x004fea000383ffff */
[----:B------:R-:W-:Y:S05]  /*eb30*/  BRA `(.L_x_2214) ;  /* 0xffffff7400307947 */ /* 0x000fea000383ffff */
.L_x_2219:
[----:B---3--:R-:W-:-:S04]  /*eb40*/  IMAD.U32 R3, RZ, RZ, UR5 ;  /* 0x00000005ff037e24 */ /* 0x008fc8000f8e00ff */
[----:B------:R3:W4:Y:S03]  /*eb50*/  SYNCS.PHASECHK.TRANS64.TRYWAIT P1, [R3+URZ+0x30850], R0 ;  /* 0x03085000030075a7 */ /* 0x000726000802017f */
[----:B----4-:R-:W-:Y:S05]  /*eb60*/  @!P1 NANOSLEEP.SYNCS 0x989680 ;  /* 0x009896800000995d */ /* 0x010fea0003900000 */
[----:B------:R-:W4:Y:S02]  /*eb70*/  @!P1 SYNCS.PHASECHK.TRANS64 P1, [R3+URZ+0x30850], R0 ;  /* 0x03085000030095a7 */ /* 0x000f24000802007f */
[----:B----4-:R-:W-:Y:S05]  /*eb80*/  @!P1 BRA `(.L_x_2219) ;  /* 0xfffffffc00ec9947 */ /* 0x010fea000383ffff */
[----:B------:R-:W-:Y:S05]  /*eb90*/  BRA `(.L_x_2218) ;  /* 0xffffff7c00c47947 */ /* 0x000fea000383ffff */
.L_x_2226:
[----:B-1----:R-:W-:-:S04]  /*eba0*/  IMAD.U32 R3, RZ, RZ, UR5 ;  /* 0x00000005ff037e24 */ /* 0x002fc8000f8e00ff */
[----:B------:R1:W2:Y:S03]  /*ebb0*/  SYNCS.PHASECHK.TRANS64.TRYWAIT P1, [R3+URZ+0x30850], R0 ;  /* 0x03085000030075a7 */ /* 0x0002a6000802017f */
[----:B--2---:R-:W-:Y:S05]  /*ebc0*/  @!P1 NANOSLEEP.SYNCS 0x989680 ;  /* 0x009896800000995d */ /* 0x004fea0003900000 */
[----:B------:R-:W2:Y:S02]  /*ebd0*/  @!P1 SYNCS.PHASECHK.TRANS64 P1, [R3+URZ+0x30850], R0 ;  /* 0x03085000030095a7 */ /* 0x000ea4000802007f */
[----:B--2---:R-:W-:Y:S05]  /*ebe0*/  @!P1 BRA `(.L_x_2226) ;  /* 0xfffffffc00ec9947 */ /* 0x004fea000383ffff */
[----:B------:R-:W-:Y:S05]  /*ebf0*/  BRA `(.L_x_2225) ;  /* 0xffffff9400dc7947 */ /* 0x000fea000383ffff */
.L_x_2238:
[----:B------:R-:W-:Y:S01]  /*ec00*/  IMAD.MOV.U32 R13, RZ, RZ, R18 ;  /* 0x000000ffff0d7224 */ /* 0x000fe200078e0012 */
[----:B------:R-:W-:Y:S01]  /*ec10*/  MOV R12, RZ ;  /* 0x000000ff000c7202 */ /* 0x000fe20000000f00 */
[----:B------:R-:W-:Y:S02]  /*ec20*/  IMAD.MOV.U32 R11, RZ, RZ, 0x1f ;  /* 0x0000001fff0b7424 */ /* 0x000fe400078e00ff */
[----:B------:R-:W-:-:S07]  /*ec30*/  IMAD.MOV.U32 R15, RZ, RZ, -0x1 ;  /* 0xffffffffff0f7424 */ /* 0x000fce00078e00ff */
[----:B-----5:R-:W-:Y:S05]  /*ec40*/  WARPSYNC.COLLECTIVE R15, `(.L_x_2279) ;  /* 0x000000000f087348 */ /* 0x020fea0003c00000 */
[----:B------:R0:W1:Y:S02]  /*ec50*/  SHFL.IDX P6, R14, R13, R12, R11 ;  /* 0x0000000c0d0e7389 */ /* 0x00006400000c000b */
[----:B01---5:R-:W-:Y:S01]  /*ec60*/  ENDCOLLECTIVE ;  /* 0x000000000000791b */ /* 0x023fe20003800000 */
.L_x_2279:
[----:B------:R-:W-:Y:S05]  /*ec70*/  BRA `(.L_x_2280) ;  /* 0xffffffcc009c7947 */ /* 0x000fea000383ffff */
.L_x_2240:
[----:B0-----:R-:W-:-:S04]  /*ec80*/  IMAD.U32 R3, RZ, RZ, UR46 ;  /* 0x0000002eff037e24 */ /* 0x001fc8000f8e00ff */
[----:B------:R0:W1:Y:S03]  /*ec90*/  SYNCS.PHASECHK.TRANS64.TRYWAIT P0, [R3+URZ+0x30840], R2 ;  /* 0x03084002030075a7 */ /* 0x000066000800017f */
[----:B-1----:R-:W-:Y:S05]  /*eca0*/  @!P0 NANOSLEEP.SYNCS 0x989680 ;  /* 0x009896800000895d */ /* 0x002fea0003900000 */
[----:B------:R-:W1:Y:S02]  /*ecb0*/  @!P0 SYNCS.PHASECHK.TRANS64 P0, [R3+URZ+0x30840], R2 ;  /* 0x03084002030085a7 */ /* 0x000e64000800007f */
[----:B-1----:R-:W-:Y:S05]  /*ecc0*/  @!P0 BRA `(.L_x_2240) ;  /* 0xfffffffc00ec8947 */ /* 0x002fea000383ffff */
[----:B------:R-:W-:Y:S05]  /*ecd0*/  BRA `(.L_x_2281) ;  /* 0xffffffd0002c7947 */ /* 0x000fea000383ffff */
.L_x_2241:
        /* <DEDUP_REMOVED lines=8> */
.L_x_2283:
[----:B------:R-:W-:Y:S05]  /*ed60*/  BSYNC B0 ;  /* 0x0000000000007941 */ /* 0x000fea0003800000 */
.L_x_2282:
[----:B------:R-:W-:Y:S01]  /*ed70*/  IMAD.MOV.U32 R13, RZ, RZ, R0 ;  /* 0x000000ffff0d7224 */ /* 0x000fe200078e0000 */
[----:B------:R-:W-:Y:S01]  /*ed80*/  MOV R15, 0xffffffff ;  /* 0xffffffff000f7802 */ /* 0x000fe20000000f00 */
[----:B------:R-:W-:Y:S01]  /*ed90*/  IMAD.MOV.U32 R12, RZ, RZ, RZ ;  /* 0x000000ffff0c7224 */ /* 0x000fe200078e00ff */
[----:B------:R-:W-:Y:S01]  /*eda0*/  MOV R3, R14 ;  /* 0x0000000e00037202 */ /* 0x000fe20000000f00 */
[----:B------:R-:W-:Y:S01]  /*edb0*/  IMAD.MOV.U32 R11, RZ, RZ, 0x181f ;  /* 0x0000181fff0b7424 */ /* 0x000fe200078e00ff */
[----:B------:R-:W-:-:S07]  /*edc0*/  @P0 LEA R9, R30, UR46, 0x1 ;  /* 0x0000002e1e090c11 */ /* 0x000fce000f8e08ff */
[----:B------:R-:W-:Y:S05]  /*edd0*/  WARPSYNC.COLLECTIVE R15, `(.L_x_2284) ;  /* 0x000000000f087348 */ /* 0x000fea0003c00000 */
[----:B------:R0:W1:Y:S02]  /*ede0*/  SHFL.IDX P6, R14, R13, R12, R11 ;  /* 0x0000000c0d0e7389 */ /* 0x00006400000c000b */
[----:B01----:R-:W-:Y:S01]  /*edf0*/  ENDCOLLECTIVE ;  /* 0x000000000000791b */ /* 0x003fe20003800000 */
.L_x_2284:
[----:B------:R-:W-:Y:S02]  /*ee00*/  IMAD.MOV.U32 R13, RZ, RZ, R7 ;  /* 0x000000ffff0d7224 */ /* 0x000fe400078e0007 */
[----:B------:R-:W-:Y:S02]  /*ee10*/  IMAD.MOV.U32 R12, RZ, RZ, 0x1 ;  /* 0x00000001ff0c7424 */ /* 0x000fe400078e00ff */
[----:B------:R-:W-:-:S07]  /*ee20*/  IMAD.MOV.U32 R2, RZ, RZ, R14 ;  /* 0x000000ffff027224 */ /* 0x000fce00078e000e */
[----:B------:R-:W-:Y:S05]  /*ee30*/  WARPSYNC.COLLECTIVE R15, `(.L_x_2285) ;  /* 0x000000000f087348 */ /* 0x000fea0003c00000 */
[----:B------:R0:W1:Y:S02]  /*ee40*/  SHFL.IDX P6, R14, R13, R12, R11 ;  /* 0x0000000c0d0e7389 */ /* 0x00006400000c000b */
[----:B01----:R-:W-:Y:S01]  /*ee50*/  ENDCOLLECTIVE ;  /* 0x000000000000791b */ /* 0x003fe20003800000 */
.L_x_2285:
        /* <DEDUP_REMOVED lines=13> */
.L_x_2286:
[----:B------:R-:W-:Y:S01]  /*ef30*/  @P0 LEA R21, R30, UR46, 0x1 ;  /* 0x0000002e1e150c11 */ /* 0x000fe2000f8e08ff */
[----:B------:R-:W-:Y:S01]  /*ef40*/  IMAD.MOV.U32 R13, RZ, RZ, R7 ;  /* 0x000000ffff0d7224 */ /* 0x000fe200078e0007 */
[----:B------:R-:W-:Y:S01]  /*ef50*/  MOV R12, 0x2 ;  /* 0x00000002000c7802 */ /* 0x000fe20000000f00 */
[----:B------:R-:W-:-:S07]  /*ef60*/  IMAD.MOV.U32 R4, RZ, RZ, R14 ;  /* 0x000000ffff047224 */ /* 0x000fce00078e000e */
[----:B------:R-:W-:Y:S05]  /*ef70*/  WARPSYNC.COLLECTIVE R15, `(.L_x_2287) ;  /* 0x000000000f087348 */ /* 0x000fea0003c00000 */
[----:B------:R0:W1:Y:S02]  /*ef80*/  SHFL.IDX P6, R14, R13, R12, R11 ;  /* 0x0000000c0d0e7389 */ /* 0x00006400000c000b */
[----:B01----:R-:W-:Y:S01]  /*ef90*/  ENDCOLLECTIVE ;  /* 0x000000000000791b */ /* 0x003fe20003800000 */
.L_x_2287:
        /* <DEDUP_REMOVED lines=13> */
.L_x_2288:
        /* <DEDUP_REMOVED lines=8> */
.L_x_2289:
[----:B------:R-:W-:-:S05]  /*f0f0*/  @P0 IMAD.WIDE.U32 R2, R23, 0x2, R2 ;  /* 0x0000000217020825 */ /* 0x000fca00078e0002 */
[----:B------:R-:W-:Y:S01]  /*f100*/  @!PT LDS RZ, [RZ] ;  /* 0x00000000fffff984 */ /* 0x000fe20000000800 */
[----:B------:R-:W-:Y:S01]  /*f110*/  @!PT LDS RZ, [RZ] ;  /* 0x00000000fffff984 */ /* 0x000fe20000000800 */
[----:B------:R-:W-:Y:S01]  /*f120*/  @!PT LDS RZ, [RZ] ;  /* 0x00000000fffff984 */ /* 0x000fe20000000800 */
[----:B------:R0:W-:Y:S04]  /*f130*/  @P0 LDGSTS.E.BYPASS.LTC128B.128 [R25+0x1f400], desc[UR36][R2.64], !P3 ;  /* 0x1f40000002190fae */ /* 0x0001e8000d901d64 */
[----:B------:R0:W-:Y:S01]  /*f140*/  @P0 LDGSTS.E.BYPASS.LTC128B.128 [R25+0x22400], desc[UR36][R2.64+0x80], !P2 ;  /* 0x2240008002190fae */ /* 0x0001e2000d101d64 */
[----:B------:R-:W-:-:S03]  /*f150*/  MOV R13, R0 ;  /* 0x00000000000d7202 */ /* 0x000fc60000000f00 */
[----:B------:R0:W-:Y:S01]  /*f160*/  @P0 LDGSTS.E.BYPASS.LTC128B.128 [R25+0x25400], desc[UR36][R2.64+0x100], !P1 ;  /* 0x2540010002190fae */ /* 0x0001e2000c901d64 */
[----:B------:R-:W-:Y:S01]  /*f170*/  ISETP.GE.AND P0, PT, R6, 0x31, PT ;  /* 0x000000310600780c */ /* 0x000fe20003f06270 */
[----:B------:R-:W-:-:S12]  /*f180*/  IMAD.MOV.U32 R9, RZ, RZ, R14 ;  /* 0x000000ffff097224 */ /* 0x000fd800078e000e */
[----:B0-----:R-:W-:Y:S05]  /*f190*/  WARPSYNC.COLLECTIVE R15, `(.L_x_2290) ;  /* 0x000000000f087348 */ /* 0x001fea0003c00000 */
[----:B------:R1:W2:Y:S02]  /*f1a0*/  SHFL.IDX P6, R14, R13, R12, R11 ;  /* 0x0000000c0d0e7389 */ /* 0x0002a400000c000b */
[----:B012---:R-:W-:Y:S01]  /*f1b0*/  ENDCOLLECTIVE ;  /* 0x000000000000791b */ /* 0x007fe20003800000 */
.L_x_2290:
[----:B------:R-:W-:Y:S01]  /*f1c0*/  IMAD.MOV.U32 R5, RZ, RZ, R9 ;  /* 0x000000ffff057224 */ /* 0x000fe200078e0009 */
[----:B------:R-:W-:Y:S02]  /*f1d0*/  @P0 LEA R9, R30, UR46, 0x1 ;  /* 0x0000002e1e090c11 */ /* 0x000fe4000f8e08ff */
[----:B------:R-:W-:Y:S01]  /*f1e0*/  MOV R13, R7 ;  /* 0x00000007000d7202 */ /* 0x000fe20000000f00 */
[----:B------:R-:W-:Y:S02]  /*f1f0*/  IMAD.MOV.U32 R12, RZ, RZ, 0x4 ;  /* 0x00000004ff0c7424 */ /* 0x000fe400078e00ff */
[----:B------:R-:W-:-:S07]  /*f200*/  IMAD.MOV.U32 R10, RZ, RZ, R14 ;  /* 0x000000ffff0a7224 */ /* 0x000fce00078e000e */
[----:B------:R-:W-:Y:S05]  /*f210*/  WARPSYNC.COLLECTIVE R15, `(.L_x_2291) ;  /* 0x000000000f087348 */ /* 0x000fea0003c00000 */
[----:B------:R0:W1:Y:S02]  /*f220*/  SHFL.IDX P6, R14, R13, R12, R11 ;  /* 0x0000000c0d0e7389 */ /* 0x00006400000c000b */
[----:B01----:R-:W-:Y:S01]  /*f230*/  ENDCOLLECTIVE ;  /* 0x000000000000791b */ /* 0x003fe20003800000 */
.L_x_2291:
        /* <DEDUP_REMOVED lines=14> */
.L_x_2292:
[----:B------:R-:W-:Y:S01]  /*f320*/  IMAD.MOV.U32 R3, RZ, RZ, R8 ;  /* 0x000000ffff037224 */ /* 0x000fe200078e0008 */
[----:B------:R-:W-:Y:S01]  /*f330*/  @P0 LEA R21, R30, UR46, 0x1 ;  /* 0x0000002e1e150c11 */ /* 0x000fe2000f8e08ff */
[----:B------:R-:W-:Y:S02]  /*f340*/  IMAD.MOV.U32 R13, RZ, RZ, R7 ;  /* 0x000000ffff0d7224 */ /* 0x000fe400078e0007 */
[----:B------:R-:W-:Y:S01]  /*f350*/  IMAD.MOV.U32 R12, RZ, RZ, 0x5 ;  /* 0x00000005ff0c7424 */ /* 0x000fe200078e00ff */
[----:B------:R-:W-:-:S07]  /*f360*/  MOV R2, R14 ;  /* 0x0000000e00027202 */ /* 0x000fce0000000f00 */
[----:B------:R-:W-:Y:S05]  /*f370*/  WARPSYNC.COLLECTIVE R15, `(.L_x_2293) ;  /* 0x000000000f087348 */ /* 0x000fea0003c00000 */
[----:B------:R0:W1:Y:S02]  /*f380*/  SHFL.IDX P6, R14, R13, R12, R11 ;  /* 0x0000000c0d0e7389 */ /* 0x00006400000c000b */
[----:B01----:R-:W-:Y:S01]  /*f390*/  ENDCOLLECTIVE ;  /* 0x000000000000791b */ /* 0x003fe20003800000 */
.L_x_2293:
        /* <DEDUP_REMOVED lines=8> */
[----:B------:R-:W-:-:S07]  /*f420*/  MOV R7, R14 ;  /* 0x0000000e00077202 */ /* 0x000fce0000000f00 */
[----:B0-----:R-:W-:Y:S05]  /*f430*/  WARPSYNC.COLLECTIVE R15, `(.L_x_2294) ;  /* 0x000000000f087348 */ /* 0x001fea0003c00000 */
[----:B------:R1:W2:Y:S02]  /*f440*/  SHFL.IDX P6, R14, R13, R12, R11 ;  /* 0x0000000c0d0e7389 */ /* 0x0002a400000c000b */
[----:B012---:R-:W-:Y:S01]  /*f450*/  ENDCOLLECTIVE ;  /* 0x000000000000791b */ /* 0x007fe20003800000 */
.L_x_2294:
[----:B------:R-:W-:Y:S05]  /*f460*/  BRA `(.L_x_2295) ;  /* 0xffffffcc00907947 */ /* 0x000fea000383ffff */
.L_x_2244:
[----:B------:R-:W-:Y:S01]  /*f470*/  IMAD.MOV.U32 R13, RZ, RZ, R8 ;  /* 0x000000ffff0d7224 */ /* 0x000fe200078e0008 */
[----:B------:R-:W-:Y:S01]  /*f480*/  MOV R11, 0x181f ;  /* 0x0000181f000b7802 */ /* 0x000fe20000000f00 */
[----:B------:R-:W-:Y:S02]  /*f490*/  IMAD.MOV.U32 R12, RZ, RZ, RZ ;  /* 0x000000ffff0c7224 */ /* 0x000fe400078e00ff */
[----:B------:R-:W-:Y:S02]  /*f4a0*/  IMAD.MOV.U32 R15, RZ, RZ, -0x1 ;  /* 0xffffffffff0f7424 */ /* 0x000fe400078e00ff */
[----:B------:R-:W-:-:S07]  /*f4b0*/  IMAD.U32 R7, RZ, RZ, UR48 ;  /* 0x00000030ff077e24 */ /* 0x000fce000f8e00ff */
[----:B------:R-:W-:Y:S05]  /*f4c0*/  WARPSYNC.COLLECTIVE R15, `(.L_x_2296) ;  /* 0x000000000f087348 */ /* 0x000fea0003c00000 */
[----:B------:R0:W1:Y:S02]  /*f4d0*/  SHFL.IDX P6, R14, R13, R12, R11 ;  /* 0x0000000c0d0e7389 */ /* 0x00006400000c000b */
[----:B01----:R-:W-:Y:S01]  /*f4e0*/  ENDCOLLECTIVE ;  /* 0x000000000000791b */ /* 0x003fe20003800000 */
.L_x_2296:
[----:B------:R-:W-:-:S04]  /*f4f0*/  IMAD R7, R7, 0x80, R27 ;  /* 0x0000008007077824 */ /* 0x000fc800078e021b */
[----:B------:R-:W-:Y:S02]  /*f500*/  VIADD R5, R7, 0x10 ;  /* 0x0000001007057836 */ /* 0x000fe40000000000 */
[----:B------:R-:W-:Y:S02]  /*f510*/  IMAD.MOV.U32 R13, RZ, RZ, R6 ;  /* 0x000000ffff0d7224 */ /* 0x000fe400078e0006 */
[----:B------:R-:W-:-:S07]  /*f520*/  IMAD.MOV.U32 R3, RZ, RZ, R14 ;  /* 0x000000ffff037224 */ /* 0x000fce00078e000e */
[----:B------:R-:W-:Y:S05]  /*f530*/  WARPSYNC.COLLECTIVE R15, `(.L_x_2297) ;  /* 0x000000000f087348 */ /* 0x000fea0003c00000 */
[----:B------:R0:W1:Y:S02]  /*f540*/  SHFL.IDX P6, R14, R13, R12, R11 ;  /* 0x0000000c0d0e7389 */ /* 0x00006400000c000b */
[----:B01----:R-:W-:Y:S01]  /*f550*/  ENDCOLLECTIVE ;  /* 0x000000000000791b */ /* 0x003fe20003800000 */
.L_x_2297:
        /* <DEDUP_REMOVED lines=10> */
.L_x_2298:
        /* <DEDUP_REMOVED lines=13> */
.L_x_2299:
[----:B------:R-:W-:Y:S01]  /*f6d0*/  VIADD R3, R7, 0x20 ;  /* 0x0000002007037836 */ /* 0x000fe20000000000 */
[----:B------:R-:W-:Y:S01]  /*f6e0*/  @!P1 LEA R21, R30, UR46, 0x1 ;  /* 0x0000002e1e159c11 */ /* 0x000fe2000f8e08ff */
[----:B------:R-:W-:Y:S02]  /*f6f0*/  IMAD.MOV.U32 R13, RZ, RZ, R8 ;  /* 0x000000ffff0d7224 */ /* 0x000fe400078e0008 */
[----:B------:R-:W-:Y:S01]  /*f700*/  IMAD.MOV.U32 R12, RZ, RZ, 0x2 ;  /* 0x00000002ff0c7424 */ /* 0x000fe200078e00ff */
[----:B------:R-:W-:-:S07]  /*f710*/  MOV R4, R14 ;  /* 0x0000000e00047202 */ /* 0x000fce0000000f00 */
[----:B------:R-:W-:Y:S05]  /*f720*/  WARPSYNC.COLLECTIVE R15, `(.L_x_2300) ;  /* 0x000000000f087348 */ /* 0x000fea0003c00000 */
[----:B------:R0:W1:Y:S02]  /*f730*/  SHFL.IDX P6, R14, R13, R12, R11 ;  /* 0x0000000c0d0e7389 */ /* 0x00006400000c000b */
[----:B01----:R-:W-:Y:S01]  /*f740*/  ENDCOLLECTIVE ;  /* 0x000000000000791b */ /* 0x003fe20003800000 */
.L_x_2300:
        /* <DEDUP_REMOVED lines=8> */
[----:B------:R-:W-:Y:S02]  /*f7d0*/  ISETP.GE.AND P1, PT, R3, R0, PT ;  /* 0x000000000300720c */ /* 0x000fe40003f26270 */
[----:B------:R-:W-:-:S11]  /*f7e0*/  MOV R3, R14 ;  /* 0x0000000e00037202 */ /* 0x000fd60000000f00 */
[----:B0-----:R-:W-:Y:S05]  /*f7f0*/  WARPSYNC.COLLECTIVE R15, `(.L_x_2301) ;  /* 0x000000000f087348 */ /* 0x001fea0003c00000 */
[----:B------:R1:W2:Y:S02]  /*f800*/  SHFL.IDX P6, R14, R13, R12, R11 ;  /* 0x0000000c0d0e7389 */ /* 0x0002a400000c000b */
[----:B012---:R-:W-:Y:S01]  /*f810*/  ENDCOLLECTIVE ;  /* 0x000000000000791b */ /* 0x007fe20003800000 */
.L_x_2301:
        /* <DEDUP_REMOVED lines=8> */
.L_x_2302:
        /* <DEDUP_REMOVED lines=13> */
.L_x_2303:
        /* <DEDUP_REMOVED lines=8> */
.L_x_2304:
        /* <DEDUP_REMOVED lines=13> */
.L_x_2305:
        /* <DEDUP_REMOVED lines=8> */
.L_x_2306:
        /* <DEDUP_REMOVED lines=13> */
.L_x_2307:
        /* <DEDUP_REMOVED lines=8> */
.L_x_2308:
        /* <DEDUP_REMOVED lines=13> */
.L_x_2309:
[----:B------:R-:W-:Y:S01]  /*fd60*/  @!P1 LEA R9, R30, UR46, 0x1 ;  /* 0x0000002e1e099c11 */ /* 0x000fe2000f8e08ff */
[----:B------:R-:W-:Y:S01]  /*fd70*/  IMAD.MOV.U32 R13, RZ, RZ, R8 ;  /* 0x000000ffff0d7224 */ /* 0x000fe200078e0008 */
[----:B------:R-:W-:Y:S01]  /*fd80*/  MOV R12, 0x7 ;  /* 0x00000007000c7802 */ /* 0x000fe20000000f00 */
[----:B------:R-:W-:-:S07]  /*fd90*/  IMAD.MOV.U32 R2, RZ, RZ, R14 ;  /* 0x000000ffff027224 */ /* 0x000fce00078e000e */
[----:B------:R-:W-:Y:S05]  /*fda0*/  WARPSYNC.COLLECTIVE R15, `(.L_x_2310) ;  /* 0x000000000f087348 */ /* 0x000fea0003c00000 */
[----:B------:R0:W1:Y:S02]  /*fdb0*/  SHFL.IDX P6, R14, R13, R12, R11 ;  /* 0x0000000c0d0e7389 */ /* 0x00006400000c000b */
[----:B01----:R-:W-:Y:S01]  /*fdc0*/  ENDCOLLECTIVE ;  /* 0x000000000000791b */ /* 0x003fe20003800000 */
.L_x_2310:
        /* <DEDUP_REMOVED lines=12> */
.L_x_2311:
[----:B------:R-:W-:Y:S05]  /*fe90*/  BRA `(.L_x_2312) ;  /* 0xffffffcc00807947 */ /* 0x000fea000383ffff */
.L_x_2247:
[----:B0-----:R-:W-:-:S04]  /*fea0*/  IMAD.U32 R3, RZ, RZ, UR46 ;  /* 0x0000002eff037e24 */ /* 0x001fc8000f8e00ff */
[----:B------:R0:W1:Y:S03]  /*feb0*/  SYNCS.PHASECHK.TRANS64.TRYWAIT P0, [R3+URZ+0x30820], R0 ;  /* 0x03082000030075a7 */ /* 0x000066000800017f */
[----:B-1----:R-:W-:Y:S05]  /*fec0*/  @!P0 NANOSLEEP.SYNCS 0x989680 ;  /* 0x009896800000895d */ /* 0x002fea0003900000 */
[----:B------:R-:W1:Y:S02]  /*fed0*/  @!P0 SYNCS.PHASECHK.TRANS64 P0, [R3+URZ+0x30820], R0 ;  /* 0x03082000030085a7 */ /* 0x000e64000800007f */
[----:B-1----:R-:W-:Y:S05]  /*fee0*/  @!P0 BRA `(.L_x_2247) ;  /* 0xfffffffc00ec8947 */ /* 0x002fea000383ffff */
[----:B------:R-:W-:Y:S05]  /*fef0*/  BRA `(.L_x_2313) ;  /* 0xffffffcc00cc7947 */ /* 0x000fea000383ffff */
.L_x_2251:
[----:B0-----:R0:W1:Y:S02]  /*ff00*/  SYNCS.PHASECHK.TRANS64.TRYWAIT P0, [R19+URZ+0x30840], R2 ;  /* 0x03084002130075a7 */ /* 0x001064000800017f */
[----:B-1----:R-:W-:Y:S05]  /*ff10*/  @!P0 NANOSLEEP.SYNCS 0x989680 ;  /* 0x009896800000895d */ /* 0x002fea0003900000 */
[----:B------:R-:W1:Y:S02]  /*ff20*/  @!P0 SYNCS.PHASECHK.TRANS64 P0, [R19+URZ+0x30840], R2 ;  /* 0x03084002130085a7 */ /* 0x000e64000800007f */
[----:B-1----:R-:W-:Y:S05]  /*ff30*/  @!P0 BRA `(.L_x_2251) ;  /* 0xfffffffc00f08947 */ /* 0x002fea000383ffff */
[----:B------:R-:W-:Y:S05]  /*ff40*/  BRA `(.L_x_2314) ;  /* 0xffffffd000b07947 */ /* 0x000fea000383ffff */
.L_x_2252:
        /* <DEDUP_REMOVED lines=8> */
.L_x_2316:
[----:B------:R-:W-:Y:S05]  /*ffd0*/  BSYNC B1 ;  /* 0x0000000000017941 */ /* 0x000fea0003800000 */
.L_x_2315:
[----:B------:R-:W-:Y:S01]  /*ffe0*/  IMAD.MOV.U32 R13, RZ, RZ, R21 ;  /* 0x000000ffff0d7224 */ /* 0x000fe200078e0015 */
[----:B------:R-:W-:Y:S01]  /*fff0*/  MOV R3, R14 ;  /* 0x0000000e00037202 */ /* 0x000fe20000000f00 */
[----:B------:R-:W-:Y:S01]  /*10000*/  IMAD.MOV.U32 R12, RZ, RZ, RZ ;  /* 0x000000ffff0c7224 */ /* 0x000fe200078e00ff */
[----:B------:R-:W-:Y:S01]  /*10010*/  SHF.L.U32 R8, R23, 0x1, RZ ;  /* 0x0000000117087819 */ /* 0x000fe200000006ff */
[----:B------:R-:W-:Y:S01]  /*10020*/  IMAD.MOV.U32 R11, RZ, RZ, 0x181f ;  /* 0x0000181fff0b7424 */ /* 0x000fe200078e00ff */
[----:B------:R-:W-:Y:S01]  /*10030*/  P2R R6, PR, RZ, 0x2 ;  /* 0x00000002ff067803 */ /* 0x000fe20000000000 */
[----:B------:R-:W-:Y:S01]  /*10040*/  IMAD.MOV.U32 R15, RZ, RZ, -0x1 ;  /* 0xffffffffff0f7424 */ /* 0x000fe200078e00ff */
[----:B------:R-:W-:Y:S02]  /*10050*/  LOP3.LUT P1, RZ, R16, 0x4, RZ, 0xc0, !PT ;  /* 0x0000000410ff7812 */ /* 0x000fe4000782c0ff */
[----:B------:R-:W-:-:S11]  /*10060*/  LEA R22, R22, UR46, 0x1 ;  /* 0x0000002e16167c11 */ /* 0x000fd6000f8e08ff */
[----:B------:R-:W-:Y:S05]  /*10070*/  WARPSYNC.COLLECTIVE R15, `(.L_x_2317) ;  /* 0x000000000f087348 */ /* 0x000fea0003c00000 */
[----:B------:R0:W1:Y:S02]  /*10080*/  SHFL.IDX P6, R14, R13, R12, R11 ;  /* 0x0000000c0d0e7389 */ /* 0x00006400000c000b */
[----:B01----:R-:W-:Y:S01]  /*10090*/  ENDCOLLECTIVE ;  /* 0x000000000000791b */ /* 0x003fe20003800000 */
.L_x_2317:
[----:B------:R-:W-:Y:S01]  /*100a0*/  IMAD.MOV.U32 R13, RZ, RZ, R24 ;  /* 0x000000ffff0d7224 */ /* 0x000fe200078e0018 */
[----:B------:R-:W-:Y:S02]  /*100b0*/  MOV R12, 0x1 ;  /* 0x00000001000c7802 */ /* 0x000fe40000000f00 */
[----:B------:R-:W-:-:S13]  /*100c0*/  IADD3 R2, P0, R14, R8, RZ ;  /* 0x000000080e027210 */ /* 0x000fda0007f1e0ff */
[----:B------:R-:W-:Y:S05]  /*100d0*/  WARPSYNC.COLLECTIVE R15, `(.L_x_2318) ;  /* 0x000000000f087348 */ /* 0x000fea0003c00000 */
[----:B------:R0:W1:Y:S02]  /*100e0*/  SHFL.IDX P6, R14, R13, R12, R11 ;  /* 0x0000000c0d0e7389 */ /* 0x00006400000c000b */
[----:B01----:R-:W-:Y:S01]  /*100f0*/  ENDCOLLECTIVE ;  /* 0x000000000000791b */ /* 0x003fe20003800000 */
.L_x_2318:
        /* <DEDUP_REMOVED lines=12> */
.L_x_2319:
[----:B------:R-:W-:Y:S01]  /*101c0*/  MOV R13, R24 ;  /* 0x00000018000d7202 */ /* 0x000fe20000000f00 */
[----:B------:R-:W-:Y:S01]  /*101d0*/  IMAD.MOV.U32 R12, RZ, RZ, 0x2 ;  /* 0x00000002ff0c7424 */ /* 0x000fe200078e00ff */
[----:B------:R-:W-:-:S13]  /*101e0*/  IADD3 R2, P0, R14, R8, RZ ;  /* 0x000000080e027210 */ /* 0x000fda0007f1e0ff */
[----:B------:R-:W-:Y:S05]  /*101f0*/  WARPSYNC.COLLECTIVE R15, `(.L_x_2320) ;  /* 0x000000000f087348 */ /* 0x000fea0003c00000 */
[----:B------:R0:W1:Y:S02]  /*10200*/  SHFL.IDX P6, R14, R13, R12, R11 ;  /* 0x0000000c0d0e7389 */ /* 0x00006400000c000b */
[----:B01----:R-:W-:Y:S01]  /*10210*/  ENDCOLLECTIVE ;  /* 0x000000000000791b */ /* 0x003fe20003800000 */
.L_x_2320:
        /* <DEDUP_REMOVED lines=12> */
.L_x_2321:
[----:B------:R-:W-:Y:S01]  /*102e0*/  IMAD.MOV.U32 R13, RZ, RZ, R24 ;  /* 0x000000ffff0d7224 */ /* 0x000fe200078e0018 */
[----:B------:R-:W-:Y:S02]  /*102f0*/  MOV R12, 0x3 ;  /* 0x00000003000c7802 */ /* 0x000fe40000000f00 */
[----:B------:R-:W-:-:S07]  /*10300*/  MOV R10, R14 ;  /* 0x0000000e000a7202 */ /* 0x000fce0000000f00 */
[----:B------:R-:W-:Y:S05]  /*10310*/  WARPSYNC.COLLECTIVE R15, `(.L_x_2322) ;  /* 0x000000000f087348 */ /* 0x000fea0003c00000 */
[----:B------:R0:W1:Y:S02]  /*10320*/  SHFL.IDX P6, R14, R13, R12, R11 ;  /* 0x0000000c0d0e7389 */ /* 0x00006400000c000b */
[----:B01----:R-:W-:Y:S01]  /*10330*/  ENDCOLLECTIVE ;  /* 0x000000000000791b */ /* 0x003fe20003800000 */
.L_x_2322:
        /* <DEDUP_REMOVED lines=13> */
.L_x_2323:
[----:B------:R-:W-:Y:S01]  /*10410*/  IMAD.MOV.U32 R13, RZ, RZ, R24 ;  /* 0x000000ffff0d7224 */ /* 0x000fe200078e0018 */
[----:B------:R-:W-:Y:S02]  /*10420*/  MOV R12, 0x4 ;  /* 0x00000004000c7802 */ /* 0x000fe40000000f00 */
[----:B------:R-:W-:-:S07]  /*10430*/  MOV R2, R14 ;  /* 0x0000000e00027202 */ /* 0x000fce0000000f00 */
[----:B------:R-:W-:Y:S05]  /*10440*/  WARPSYNC.COLLECTIVE R15, `(.L_x_2324) ;  /* 0x000000000f087348 */ /* 0x000fea0003c00000 */
[----:B------:R0:W1:Y:S02]  /*10450*/  SHFL.IDX P6, R14, R13, R12, R11 ;  /* 0x0000000c0d0e7389 */ /* 0x00006400000c000b */
[----:B01----:R-:W-:Y:S01]  /*10460*/  ENDCOLLECTIVE ;  /* 0x000000000000791b */ /* 0x003fe20003800000 */
.L_x_2324:
        /* <DEDUP_REMOVED lines=13> */
.L_x_2325:
[----:B------:R-:W-:Y:S01]  /*10540*/  IMAD.MOV.U32 R13, RZ, RZ, R24 ;  /* 0x000000ffff0d7224 */ /* 0x000fe200078e0018 */
[----:B------:R-:W-:Y:S02]  /*10550*/  MOV R12, 0x5 ;  /* 0x00000005000c7802 */ /* 0x000fe40000000f00 */
[----:B------:R-:W-:-:S07]  /*10560*/  MOV R2, R14 ;  /* 0x0000000e00027202 */ /* 0x000fce0000000f00 */
[----:B------:R-:W-:Y:S05]  /*10570*/  WARPSYNC.COLLECTIVE R15, `(.L_x_2326) ;  /* 0x000000000f087348 */ /* 0x000fea0003c00000 */
[----:B------:R0:W1:Y:S02]  /*10580*/  SHFL.IDX P6, R14, R13, R12, R11 ;  /* 0x0000000c0d0e7389 */ /* 0x00006400000c000b */
[----:B01----:R-:W-:Y:S01]  /*10590*/  ENDCOLLECTIVE ;  /* 0x000000000000791b */ /* 0x003fe20003800000 */
.L_x_2326:
        /* <DEDUP_REMOVED lines=14> */
.L_x_2327:
[----:B------:R-:W-:Y:S05]  /*10680*/  BRA `(.L_x_2328) ;  /* 0xffffffcc00fc7947 */ /* 0x000fea000383ffff */
.L_x_2257:
[----:B0-----:R0:W2:Y:S02]  /*10690*/  SYNCS.PHASECHK.TRANS64.TRYWAIT P0, [R6+URZ+0x30860], R3 ;  /* 0x03086003060075a7 */ /* 0x0010a4000800017f */
[----:B--2---:R-:W-:Y:S05]  /*106a0*/  @!P0 NANOSLEEP.SYNCS 0x989680 ;  /* 0x009896800000895d */ /* 0x004fea0003900000 */
[----:B------:R-:W2:Y:S02]  /*106b0*/  @!P0 SYNCS.PHASECHK.TRANS64 P0, [R6+URZ+0x30860], R3 ;  /* 0x03086003060085a7 */ /* 0x000ea4000800007f */
[----:B--2---:R-:W-:Y:S05]  /*106c0*/  @!P0 BRA `(.L_x_2257) ;  /* 0xfffffffc00f08947 */ /* 0x004fea000383ffff */
[----:B------:R-:W-:Y:S05]  /*106d0*/  BRA `(.L_x_2329) ;  /* 0xffffffd000607947 */ /* 0x000fea000383ffff */
.L_x_2258:
        /* <DEDUP_REMOVED lines=8> */
.L_x_2331:
[----:B------:R-:W-:Y:S05]  /*10760*/  BSYNC B1 ;  /* 0x0000000000017941 */ /* 0x000fea0003800000 */
.L_x_2330:
        /* <DEDUP_REMOVED lines=9> */
.L_x_2332:
[----:B------:R-:W-:Y:S02]  /*10800*/  IMAD.MOV.U32 R13, RZ, RZ, R18 ;  /* 0x000000ffff0d7224 */ /* 0x000fe400078e0012 */
[----:B------:R-:W-:Y:S01]  /*10810*/  IMAD.MOV.U32 R12, RZ, RZ, 0x1 ;  /* 0x00000001ff0c7424 */ /* 0x000fe200078e00ff */
[----:B------:R-:W-:-:S13]  /*10820*/  IADD3 R2, P0, R14, R9, RZ ;  /* 0x000000090e027210 */ /* 0x000fda0007f1e0ff */
[----:B------:R-:W-:Y:S05]  /*10830*/  WARPSYNC.COLLECTIVE R15, `(.L_x_2333) ;  /* 0x000000000f087348 */ /* 0x000fea0003c00000 */
[----:B------:R0:W1:Y:S02]  /*10840*/  SHFL.IDX P6, R14, R13, R12, R11 ;  /* 0x0000000c0d0e7389 */ /* 0x00006400000c000b */
[----:B01----:R-:W-:Y:S01]  /*10850*/  ENDCOLLECTIVE ;  /* 0x000000000000791b */ /* 0x003fe20003800000 */
.L_x_2333:
        /* <DEDUP_REMOVED lines=12> */
.L_x_2334:
        /* <DEDUP_REMOVED lines=12> */
.L_x_2335:
        /* <DEDUP_REMOVED lines=12> */
.L_x_2336:
        /* <DEDUP_REMOVED lines=12> */
.L_x_2337:
        /* <DEDUP_REMOVED lines=12> */
.L_x_2338:
        /* <DEDUP_REMOVED lines=12> */
.L_x_2339:
        /* <DEDUP_REMOVED lines=12> */
.L_x_2340:
        /* <DEDUP_REMOVED lines=12> */
.L_x_2341:
        /* <DEDUP_REMOVED lines=12> */
.L_x_2342:
[----:B------:R-:W-:Y:S01]  /*10f20*/  @!PT LDS RZ, [RZ] ;  /* 0x00000000fffff984 */ /* 0x000fe20000000800 */
[----:B------:R-:W-:Y:S01]  /*10f30*/  @!PT LDS RZ, [RZ] ;  /* 0x00000000fffff984 */ /* 0x000fe20000000800 */
[----:B------:R-:W-:Y:S01]  /*10f40*/  @!PT LDS RZ, [RZ] ;  /* 0x00000000fffff984 */ /* 0x000fe20000000800 */
[----:B------:R0:W-:Y:S01]  /*10f50*/  LDGSTS.E.BYPASS.LTC128B.128 [R7+0x5400], desc[UR36][R2.64+0x80], !P0 ;  /* 0x0540008002077fae */ /* 0x0001e2000c101d64 */
[----:B------:R-:W-:-:S13]  /*10f60*/  ISETP.LT.OR P0, PT, R0, 0x41, P1 ;  /* 0x000000410000780c */ /* 0x000fda0000f01670 */
[----:B------:R0:W-:Y:S01]  /*10f70*/  LDGSTS.E.BYPASS.LTC128B.128 [R7+0x8400], desc[UR36][R2.64+0x100], !P0 ;  /* 0x0840010002077fae */ /* 0x0001e2000c101d64 */
[----:B------:R-:W-:Y:S05]  /*10f80*/  BRA `(.L_x_2343) ;  /* 0xffffffcc001c7947 */ /* 0x000fea000383ffff */
.L_x_2264:
[----:B0-----:R0:W1:Y:S02]  /*10f90*/  SYNCS.PHASECHK.TRANS64.TRYWAIT P0, [R0+URZ+0x30860], R3 ;  /* 0x03086003000075a7 */ /* 0x001064000800017f */
[----:B-1----:R-:W-:Y:S05]  /*10fa0*/  @!P0 NANOSLEEP.SYNCS 0x989680 ;  /* 0x009896800000895d */ /* 0x002fea0003900000 */
[----:B------:R-:W1:Y:S02]  /*10fb0*/  @!P0 SYNCS.PHASECHK.TRANS64 P0, [R0+URZ+0x30860], R3 ;  /* 0x03086003000085a7 */ /* 0x000e64000800007f */
[----:B-1----:R-:W-:Y:S05]  /*10fc0*/  @!P0 BRA `(.L_x_2264) ;  /* 0xfffffffc00f08947 */ /* 0x002fea000383ffff */
[----:B------:R-:W-:Y:S05]  /*10fd0*/  BRA `(.L_x_2344) ;  /* 0xffffffd000187947 */ /* 0x000fea000383ffff */
.L_x_2265:
        /* <DEDUP_REMOVED lines=8> */
.L_x_2346:
[----:B------:R-:W-:Y:S05]  /*11060*/  BSYNC B0 ;  /* 0x0000000000007941 */ /* 0x000fea0003800000 */
.L_x_2345:
        /* <DEDUP_REMOVED lines=9> */
.L_x_2347:
        /* <DEDUP_REMOVED lines=13> */
.L_x_2348:
        /* <DEDUP_REMOVED lines=15> */
.L_x_2349:
[----:B------:R-:W-:Y:S02]  /*112c0*/  IMAD.MOV.U32 R3, RZ, RZ, R6 ;  /* 0x000000ffff037224 */ /* 0x000fe400078e0006 */
[----:B------:R-:W-:Y:S01]  /*112d0*/  IMAD.MOV.U32 R13, RZ, RZ, R18 ;  /* 0x000000ffff0d7224 */ /* 0x000fe200078e0012 */
[----:B------:R-:W-:Y:S02]  /*112e0*/  MOV R12, 0x2 ;  /* 0x00000002000c7802 */ /* 0x000fe40000000f00 */
[----:B------:R-:W-:-:S07]  /*112f0*/  MOV R2, R14 ;  /* 0x0000000e00027202 */ /* 0x000fce0000000f00 */
[----:B------:R-:W-:Y:S05]  /*11300*/  WARPSYNC.COLLECTIVE R15, `(.L_x_2350) ;  /* 0x000000000f087348 */ /* 0x000fea0003c00000 */
[----:B------:R0:W1:Y:S02]  /*11310*/  SHFL.IDX P6, R14, R13, R12, R11 ;  /* 0x0000000c0d0e7389 */ /* 0x00006400000c000b */
[----:B01----:R-:W-:Y:S01]  /*11320*/  ENDCOLLECTIVE ;  /* 0x000000000000791b */ /* 0x003fe20003800000 */
.L_x_2350:
        /* <DEDUP_REMOVED lines=15> */
.L_x_2351:
[----:B------:R-:W-:Y:S01]  /*11420*/  IMAD.MOV.U32 R3, RZ, RZ, R7 ;  /* 0x000000ffff037224 */ /* 0x000fe200078e0007 */
[----:B------:R-:W-:Y:S01]  /*11430*/  MOV R13, R18 ;  /* 0x00000012000d7202 */ /* 0x000fe20000000f00 */
[----:B------:R-:W-:Y:S01]  /*11440*/  IMAD.MOV.U32 R12, RZ, RZ, 0x3 ;  /* 0x00000003ff0c7424 */ /* 0x000fe200078e00ff */
[----:B------:R-:W-:-:S07]  /*11450*/  MOV R8, R14 ;  /* 0x0000000e00087202 */ /* 0x000fce0000000f00 */
[----:B------:R-:W-:Y:S05]  /*11460*/  WARPSYNC.COLLECTIVE R15, `(.L_x_2352) ;  /* 0x000000000f087348 */ /* 0x000fea0003c00000 */
[----:B------:R0:W1:Y:S02]  /*11470*/  SHFL.IDX P6, R14, R13, R12, R11 ;  /* 0x0000000c0d0e7389 */ /* 0x00006400000c000b */
[----:B01----:R-:W-:Y:S01]  /*11480*/  ENDCOLLECTIVE ;  /* 0x000000000000791b */ /* 0x003fe20003800000 */
.L_x_2352:
        /* <DEDUP_REMOVED lines=16> */
.L_x_2353:
        /* <DEDUP_REMOVED lines=8> */
.L_x_2354:
        /* <DEDUP_REMOVED lines=15> */
.L_x_2355:
[----:B------:R-:W-:Y:S01]  /*11700*/  MOV R3, R7 ;  /* 0x0000000700037202 */ /* 0x000fe20000000f00 */
[----:B------:R-:W-:Y:S02]  /*11710*/  IMAD.MOV.U32 R13, RZ, RZ, R18 ;  /* 0x000000ffff0d7224 */ /* 0x000fe400078e0012 */
[----:B------:R-:W-:Y:S02]  /*11720*/  IMAD.MOV.U32 R12, RZ, RZ, 0x5 ;  /* 0x00000005ff0c7424 */ /* 0x000fe400078e00ff */
[----:B------:R-:W-:-:S07]  /*11730*/  IMAD.MOV.U32 R8, RZ, RZ, R14 ;  /* 0x000000ffff087224 */ /* 0x000fce00078e000e */
[----:B------:R-:W-:Y:S05]  /*11740*/  WARPSYNC.COLLECTIVE R15, `(.L_x_2356) ;  /* 0x000000000f087348 */ /* 0x000fea0003c00000 */
[----:B------:R0:W1:Y:S02]  /*11750*/  SHFL.IDX P6, R14, R13, R12, R11 ;  /* 0x0000000c0d0e7389 */ /* 0x00006400000c000b */
[----:B01----:R-:W-:Y:S01]  /*11760*/  ENDCOLLECTIVE ;  /* 0x000000000000791b */ /* 0x003fe20003800000 */
.L_x_2356:
        /* <DEDUP_REMOVED lines=13> */
.L_x_2357:
[----:B------:R-:W-:Y:S05]  /*11840*/  BRA `(.L_x_2358) ;  /* 0xffffffc800fc7947 */ /* 0x000fea000383ffff */
.L_x_2268:
[----:B0-----:R0:W1:Y:S02]  /*11850*/  SYNCS.PHASECHK.TRANS64.TRYWAIT P0, [R7+URZ+0x30820], R6 ;  /* 0x03082006070075a7 */ /* 0x001064000800017f */
[----:B-1----:R-:W-:Y:S05]  /*11860*/  @!P0 NANOSLEEP.SYNCS 0x989680 ;  /* 0x009896800000895d */ /* 0x002fea0003900000 */
[----:B------:R-:W1:Y:S02]  /*11870*/  @!P0 SYNCS.PHASECHK.TRANS64 P0, [R7+URZ+0x30820], R6 ;  /* 0x03082006070085a7 */ /* 0x000e64000800007f */
[----:B-1----:R-:W-:Y:S05]  /*11880*/  @!P0 BRA `(.L_x_2268) ;  /* 0xfffffffc00f08947 */ /* 0x002fea000383ffff */
[----:B------:R-:W-:Y:S05]  /*11890*/  BRA `(.L_x_2359) ;  /* 0xffffffcc00787947 */ /* 0x000fea000383ffff */
.L_x_2269:
        /* <DEDUP_REMOVED lines=11> */
.L_x_2361:
[----:B------:R-:W-:Y:S05]  /*11950*/  BSYNC B0 ;  /* 0x0000000000007941 */ /* 0x000fea0003800000 */
.L_x_2360:
[----:B------:R-:W-:Y:S05]  /*11960*/  BRA `(.L_x_2362) ;  /* 0xffffffcc005c7947 */ /* 0x000fea000383ffff */
.L_x_2270:
[----:B------:R-:W-:Y:S01]  /*11970*/  BSSY B0, `(.L_x_2363) ;  /* 0x0000006000007945 */ /* 0x000fe20003800000 */
[----:B------:R-:W-:-:S07]  /*11980*/  IMAD.MOV.U32 R15, RZ, RZ, -0x1 ;  /* 0xffffffffff0f7424 */ /* 0x000fce00078e00ff */
[----:B01---5:R-:W-:Y:S05]  /*11990*/  WARPSYNC.COLLECTIVE R15, `(.L_x_2364) ;  /* 0x000000000f0c7348 */ /* 0x023fea0003c00000 */
[----:B------:R-:W-:Y:S02]  /*119a0*/  ELECT P6, UR62, PT ;  /* 0x00000000003e782f */ /* 0x000fe400038c0000 */
[----:B------:R-:W-:Y:S01]  /*119b0*/  MOV R14, UR62 ;  /* 0x0000003e000e7c02 */ /* 0x000fe20008000f00 */
[----:B01---5:R-:W-:Y:S10]  /*119c0*/  ENDCOLLECTIVE ;  /* 0x000000000000791b */ /* 0x023ff40003800000 */
.L_x_2364:
[----:B------:R-:W-:Y:S05]  /*119d0*/  BSYNC B0 ;  /* 0x0000000000007941 */ /* 0x000fea0003800000 */
.L_x_2363:
[----:B------:R-:W-:Y:S05]  /*119e0*/  BRA `(.L_x_2365) ;  /* 0xffffffcc00507947 */ /* 0x000fea000383ffff */
.L_x_2272:
[----:B-1----:R1:W2:Y:S02]  /*119f0*/  SYNCS.PHASECHK.TRANS64.TRYWAIT P1, [R5+URZ+0x30840], R2 ;  /* 0x03084002050075a7 */ /* 0x0022a4000802017f */
[----:B--2---:R-:W-:Y:S05]  /*11a00*/  @!P1 NANOSLEEP.SYNCS 0x989680 ;  /* 0x009896800000995d */ /* 0x004fea0003900000 */
[----:B------:R-:W2:Y:S02]  /*11a10*/  @!P1 SYNCS.PHASECHK.TRANS64 P1, [R5+URZ+0x30840], R2 ;  /* 0x03084002050095a7 */ /* 0x000ea4000802007f */
[----:B--2---:R-:W-:Y:S05]  /*11a20*/  @!P1 BRA `(.L_x_2272) ;  /* 0xfffffffc00f09947 */ /* 0x004fea000383ffff */
[----:B------:R-:W-:Y:S05]  /*11a30*/  BRA `(.L_x_2366) ;  /* 0xffffffcc00787947 */ /* 0x000fea000383ffff */
.L_x_2274:
[----:B0-----:R0:W2:Y:S02]  /*11a40*/  SYNCS.PHASECHK.TRANS64.TRYWAIT P1, [R7+URZ+0x30840], R0 ;  /* 0x03084000070075a7 */ /* 0x0010a4000802017f */
[----:B--2---:R-:W-:Y:S05]  /*11a50*/  @!P1 NANOSLEEP.SYNCS 0x989680 ;  /* 0x009896800000995d */ /* 0x004fea0003900000 */
[----:B------:R-:W2:Y:S02]  /*11a60*/  @!P1 SYNCS.PHASECHK.TRANS64 P1, [R7+URZ+0x30840], R0 ;  /* 0x03084000070095a7 */ /* 0x000ea4000802007f */
[----:B--2---:R-:W-:Y:S05]  /*11a70*/  @!P1 BRA `(.L_x_2274) ;  /* 0xfffffffc00f09947 */ /* 0x004fea000383ffff */
[----:B------:R-:W-:Y:S05]  /*11a80*/  BRA `(.L_x_2367) ;  /* 0xffffffcc00847947 */ /* 0x000fea000383ffff */
.L_x_2276:
[----:B--2---:R2:W3:Y:S02]  /*11a90*/  SYNCS.PHASECHK.TRANS64.TRYWAIT P1, [R5+URZ+0x30860], R2 ;  /* 0x03086002050075a7 */ /* 0x0044e4000802017f */
[----:B---3--:R-:W-:Y:S05]  /*11aa0*/  @!P1 NANOSLEEP.SYNCS 0x989680 ;  /* 0x009896800000995d */ /* 0x008fea0003900000 */
[----:B------:R-:W3:Y:S02]  /*11ab0*/  @!P1 SYNCS.PHASECHK.TRANS64 P1, [R5+URZ+0x30860], R2 ;  /* 0x03086002050095a7 */ /* 0x000ee4000802007f */
[----:B---3--:R-:W-:Y:S05]  /*11ac0*/  @!P1 BRA `(.L_x_2276) ;  /* 0xfffffffc00f09947 */ /* 0x008fea000383ffff */
[----:B------:R-:W-:Y:S05]  /*11ad0*/  BRA `(.L_x_2368) ;  /* 0xffffffcc00807947 */ /* 0x000fea000383ffff */
.L_x_2369:
        /* <DEDUP_REMOVED lines=10> */
.L_x_3216:


//--------------------- .text._ZN7cutlass13device_kernelIN5flash11enable_sm90INS1_16FlashAttnFwdSm90INS1_25CollectiveMainloopFwdSm90ILi2EN4cute5tupleIJNS5_1CILi1EEES8_S8_EEENS6_IJNS7_ILi128EEENS7_ILi96EEENS7_ILi192EEEEEELi192ENS_6half_tEfNS_4arch4Sm90ELb1ELb0ELb0ELb1ELb1ELb0ELb0ELb1ELb1ELb1ELb1ELb0EEENS1_21CollectiveEpilogueFwdINS6_IJSA_SC_SB_EEES9_SE_SG_Li256ELb1ELb1ELb1ELb0EEENS1_36VarlenDynamicPersistentTileSchedulerILi128ELi96ELi256ELi128ELb1ELb1ELb1ELb1ELb1ELb1EEEEEEEEEvNT_6ParamsE --------------------------
	.section	.text._ZN7cutlass13device_kernelIN5flash11enable_sm90INS1_16FlashAttnFwdSm90INS1_25CollectiveMainloopFwdSm90ILi2EN4cute5tupleIJNS5_1CILi1EEES8_S8_EEENS6_IJNS7_ILi128EEENS7_ILi96EEENS7_ILi192EEEEEELi192ENS_6half_tEfNS_4arch4Sm90ELb1ELb0ELb0ELb1ELb1ELb0ELb0ELb1ELb1ELb1ELb1ELb0EEENS1_21CollectiveEpilogueFwdINS6_IJSA_SC_SB_EEES9_SE_SG_Li256ELb1ELb1ELb1ELb0EEENS1_36VarlenDynamicPersistentTileSchedulerILi128ELi96ELi256ELi128ELb1ELb1ELb1ELb1ELb1ELb1EEEEEEEEEvNT_6ParamsE,"ax",@progbits
	.align	128
.text._ZN7cutlass13device_kernelIN5flash11enable_sm90INS1_16FlashAttnFwdSm90INS1_25CollectiveMainloopFwdSm90ILi2EN4cute5tupleIJNS5_1CILi1EEES8_S8_EEENS6_IJNS7_ILi128EEENS7_ILi96EEENS7_ILi192EEEEEELi192ENS_6half_tEfNS_4arch4Sm90ELb1ELb0ELb0ELb1ELb1ELb0ELb0ELb1ELb1ELb1ELb1ELb0EEENS1_21CollectiveEpilogueFwdINS6_IJSA_SC_SB_EEES9_SE_SG_Li256ELb1ELb1ELb1ELb0EEENS1_36VarlenDynamicPersistentTileSchedulerILi128ELi96ELi256ELi128ELb1ELb1ELb1ELb1ELb1ELb1EEEEEEEEEvNT_6ParamsE:
        .type           _ZN7cutlass13device_kernelIN5flash11enable_sm90INS1_16FlashAttnFwdSm90INS1_25CollectiveMainloopFwdSm90ILi2EN4cute5tupleIJNS5_1CILi1EEES8_S8_EEENS6_IJNS7_ILi128EEENS7_ILi96EEENS7_ILi192EEEEEELi192ENS_6half_tEfNS_4arch4Sm90ELb1ELb0ELb0ELb1ELb1ELb0ELb0ELb1ELb1ELb1ELb1ELb0EEENS1_21CollectiveEpilogueFwdINS6_IJSA_SC_SB_EEES9_SE_SG_Li256ELb1ELb1ELb1ELb0EEENS1_36VarlenDynamicPersistentTileSchedulerILi128ELi96ELi256ELi128ELb1ELb1ELb1ELb1ELb1ELb1EEEEEEEEEvNT_6ParamsE,@function
        .size           _ZN7cutlass13device_kernelIN5flash11enable_sm90INS1_16FlashAttnFwdSm90INS1_25CollectiveMainloopFwdSm90ILi2EN4cute5tupleIJNS5_1CILi1EEES8_S8_EEENS6_IJNS7_ILi128EEENS7_ILi96EEENS7_ILi192EEEEEELi192ENS_6half_tEfNS_4arch4Sm90ELb1ELb0ELb0ELb1ELb1ELb0ELb0ELb1ELb1ELb1ELb1ELb0EEENS1_21CollectiveEpilogueFwdINS6_IJSA_SC_SB_EEES9_SE_SG_Li256ELb1ELb1ELb1ELb0EEENS1_36VarlenDynamicPersistentTileSchedulerILi128ELi96ELi256ELi128ELb1ELb1ELb1ELb1ELb1ELb1EEEEEEEEEvNT_6ParamsE,(.L_x_3217 - _ZN7cutlass13device_kernelIN5flash11enable_sm90INS1_16FlashAttnFwdSm90INS1_25CollectiveMainloopFwdSm90ILi2EN4cute5tupleIJNS5_1CILi1EEES8_S8_EEENS6_IJNS7_ILi128EEENS7_ILi96EEENS7_ILi192EEEEEELi192ENS_6half_tEfNS_4arch4Sm90ELb1ELb0ELb0ELb1ELb1ELb0ELb0ELb1ELb1ELb1ELb1ELb0EEENS1_21CollectiveEpilogueFwdINS6_IJSA_SC_SB_EEES9_SE_SG_Li256ELb1ELb1ELb1ELb0EEENS1_36VarlenDynamicPersistentTileSchedulerILi128ELi96ELi256ELi128ELb1ELb1ELb1ELb1ELb1ELb1EEEEEEEEEvNT_6ParamsE)
        .other          _ZN7cutlass13device_kernelIN5flash11enable_sm90INS1_16FlashAttnFwdSm90INS1_25CollectiveMainloopFwdSm90ILi2EN4cute5tupleIJNS5_1CILi1EEES8_S8_EEENS6_IJNS7_ILi128EEENS7_ILi96EEENS7_ILi192EEEEEELi192ENS_6half_tEfNS_4arch4Sm90ELb1ELb0ELb0ELb1ELb1ELb0ELb0ELb1ELb1ELb1ELb1ELb0EEENS1_21CollectiveEpilogueFwdINS6_IJSA_SC_SB_EEES9_SE_SG_Li256ELb1ELb1ELb1ELb0EEENS1_36VarlenDynamicPersistentTileSchedulerILi128ELi96ELi256ELi128ELb1ELb1ELb1ELb1ELb1ELb1EEEEEEEEEvNT_6ParamsE,@"STO_CUDA_ENTRY STV_DEFAULT"
_ZN7cutlass13device_kernelIN5flash11enable_sm90INS1_16FlashAttnFwdSm90INS1_25CollectiveMainloopFwdSm90ILi2EN4cute5tupleIJNS5_1CILi1EEES8_S8_EEENS6_IJNS7_ILi128EEENS7_ILi96EEENS7_ILi192EEEEEELi192ENS_6half_tEfNS_4arch4Sm90ELb1ELb0ELb0ELb1ELb1ELb0ELb0ELb1ELb1ELb1ELb1ELb0EEENS1_21CollectiveEpilogueFwdINS6_IJSA_SC_SB_EEES9_SE_SG_Li256ELb1ELb1ELb1ELb0EEENS1_36VarlenDynamicPersistentTileSchedulerILi128ELi96ELi256ELi128ELb1ELb1ELb1ELb1ELb1ELb1EEEEEEEEEvNT_6ParamsE:
        /* <DEDUP_REMOVED lines=45> */
.L_x_2370:
        /* <DEDUP_REMOVED lines=22> */
.L_x_2371:
        /* <DEDUP_REMOVED lines=18> */
.L_x_2372:
        /* <DEDUP_REMOVED lines=22> */
.L_x_2373:
        /* <DEDUP_REMOVED lines=23> */
.L_x_2374:
        /* <DEDUP_REMOVED lines=10> */
.L_x_2376:
        /* <DEDUP_REMOVED lines=109> */
[----:B------:R-:W-:Y:S02]  /*0f90*/  VIADD R23, R17, 0x40 ;  /* 0x0000004011177836 */ /* 0x000fe40000000000 */
[----:B------:R-:W-:-:S07]  /*0fa0*/  IMAD R18, R4, 0x8, R5 ;  /* 0x0000000804127824 */ /* 0x000fce00078e0205 */
.L_x_2440:
[----:B------:R-:W-:Y:S01]  /*0fb0*/  ULDC.64 UR8, c[0x0][0xc88] ;  /* 0x0003220000087ab9 */ /* 0x000fe20000000a00 */
[----:B------:R-:W-:Y:S01]  /*0fc0*/  ULDC.64 UR10, c[0x0][0xa18] ;  /* 0x00028600000a7ab9 */ /* 0x000fe20000000a00 */
[----:B------:R-:W-:Y:S02]  /*0fd0*/  UIMAD.WIDE UR8, UR7, 0x4, UR8 ;  /* 0x00000004070878a5 */ /* 0x000fe4000f8e0208 */
[----:B------:R-:W-:Y:S01]  /*0fe0*/  UISETP.NE.U32.AND UP1, UPT, UR10, URZ, UPT ;  /* 0x0000003f0a00728c */ /* 0x000fe2000bf25070 */
[----:B------:R-:W-:-:S03]  /*0ff0*/  ULDC UR7, c[0x0][0x2f0] ;  /* 0x0000bc0000077ab9 */ /* 0x000fc60000000800 */
[----:B0123--:R-:W-:Y:S02]  /*1000*/  IMAD.U32 R2, RZ, RZ, UR8 ;  /* 0x00000008ff027e24 */ /* 0x00ffe4000f8e00ff */
        /* <DEDUP_REMOVED lines=10> */
[----:B------:R-:W-:Y:S01]  /*10b0*/  IMAD.U32 R197, RZ, RZ, UR4 ;  /* 0x00000004ffc57e24 */ /* 0x000fe2000f8e00ff */
        /* <DEDUP_REMOVED lines=8> */
[----:B------:R-:W-:Y:S01]  /*1140*/  IMAD.U32 R4, RZ, RZ, UR10 ;  /* 0x0000000aff047e24 */ /* 0x000fe2000f8e00ff */
[----:B------:R-:W-:Y:S02]  /*1150*/  ULDC UR4, c[0x0][0x424] ;  /* 0x0001090000047ab9 */ /* 0x000fe40000000800 */
[----:B----4-:R-:W-:Y:S01]  /*1160*/  IMAD.U32 R5, RZ, RZ, UR11 ;  /* 0x0000000bff057e24 */ /* 0x010fe2000f8e00ff */
[----:B------:R-:W2:Y:S01]  /*1170*/  @P0 LDG.E R2, desc[UR36][R2.64] ;  /* 0x0000002402020981 */ /* 0x000ea2000c1e1900 */
[----:B------:R-:W-:Y:S01]  /*1180*/  UISETP.NE.U32.AND UP0, UPT, UR8, URZ, UPT ;  /* 0x0000003f0800728c */ /* 0x000fe2000bf05070 */
[----:B------:R-:W-:Y:S02]  /*1190*/  ULDC.64 UR10, c[0x0][0xa20] ;  /* 0x00028800000a7ab9 */ /* 0x000fe40000000a00 */
[----:B------:R-:W3:Y:S01]  /*11a0*/  @P2 LDG.E R4, desc[UR36][R4.64] ;  /* 0x0000002404042981 */ /* 0x000ee2000c1e1900 */
[----:B------:R-:W-:Y:S01]  /*11b0*/  UISETP.NE.AND.EX UP0, UPT, UR9, URZ, UPT, UP0 ;  /* 0x0000003f0900728c */ /* 0x000fe2000bf05300 */
[----:B------:R-:W-:Y:S01]  /*11c0*/  ISETP.NE.U32.AND P1, PT, RZ, UR10, PT ;  /* 0x0000000aff007c0c */ /* 0x000fe2000bf25070 */
[----:B------:R-:W-:-:S02]  /*11d0*/  ULOP3.LUT UR8, UR5, 0xffff, URZ, 0xc0, !UPT ;  /* 0x0000ffff05087892 */ /* 0x000fc4000f8ec03f */
[----:B------:R-:W-:Y:S01]  /*11e0*/  USEL UR4, UR4, 0x1, UP0 ;  /* 0x0000000104047887 */ /* 0x000fe20008000000 */
[----:B------:R-:W-:Y:S01]  /*11f0*/  ISETP.NE.AND.EX P1, PT, RZ, UR11, PT, P1 ;  /* 0x0000000bff007c0c */ /* 0x000fe2000bf25310 */
[----:B------:R-:W-:Y:S02]  /*1200*/  UMOV UR60, URZ ;  /* 0x0000003f003c7c82 */ /* 0x000fe40008000000 */
[----:B------:R-:W-:Y:S01]  /*1210*/  IMAD.U32 R214, RZ, RZ, UR8 ;  /* 0x00000008ffd67e24 */ /* 0x000fe2000f8e00ff */
[----:B------:R-:W-:Y:S01]  /*1220*/  UIMAD UR4, UR4, UR7, URZ ;  /* 0x00000007040472a4 */ /* 0x000fe2000f8e023f */
[----:B--2---:R-:W-:Y:S02]  /*1230*/  @P0 R2UR UR60, R2 ;  /* 0x00000000023c02ca */ /* 0x004fe400000e0000 */
[----:B---3--:R-:W-:Y:S01]  /*1240*/  @P2 R2UR UR42, R4 ;  /* 0x00000000042a22ca */ /* 0x008fe200000e0000 */
[----:B-----5:R-:W-:-:S14]  /*1250*/  @P2 BRA `(.L_x_2377) ;  /* 0x00000000003c2947 */ /* 0x020fdc0003800000 */
[----:B------:R-:W-:Y:S01]  /*1260*/  ULDC.64 UR8, c[0x0][0xa00] ;  /* 0x0002800000087ab9 */ /* 0x000fe20000000a00 */
[----:B------:R-:W-:Y:S01]  /*1270*/  ULDC UR42, c[0x0][0x288] ;  /* 0x0000a200002a7ab9 */ /* 0x000fe20000000800 */
[----:B------:R-:W-:-:S04]  /*1280*/  ISETP.NE.U32.AND P0, PT, RZ, UR8, PT ;  /* 0x00000008ff007c0c */ /* 0x000fc8000bf05070 */
[----:B------:R-:W-:-:S13]  /*1290*/  ISETP.NE.AND.EX P0, PT, RZ, UR9, PT, P0 ;  /* 0x00000009ff007c0c */ /* 0x000fda000bf05300 */
[----:B------:R-:W-:Y:S05]  /*12a0*/  @!P0 BRA `(.L_x_2377) ;  /* 0x0000000000288947 */ /* 0x000fea0003800000 */
[----:B------:R-:W-:Y:S01]  /*12b0*/  R2UR UR7, R197 ;  /* 0x00000000c50772ca */ /* 0x000fe200000e0000 */
[----:B------:R-:W-:-:S12]  /*12c0*/  ULDC.64 UR8, c[0x0][0xa00] ;  /* 0x0002800000087ab9 */ /* 0x000fd80000000a00 */
[----:B------:R-:W-:-:S06]  /*12d0*/  UIMAD.WIDE UR8, UR7, 0x4, UR8 ;  /* 0x00000004070878a5 */ /* 0x000fcc000f8e0208 */
[----:B------:R-:W-:Y:S02]  /*12e0*/  IMAD.U32 R2, RZ, RZ, UR8 ;  /* 0x00000008ff027e24 */ /* 0x000fe4000f8e00ff */
[----:B------:R-:W-:-:S05]  /*12f0*/  IMAD.U32 R3, RZ, RZ, UR9 ;  /* 0x00000009ff037e24 */ /* 0x000fca000f8e00ff */
[----:B------:R-:W2:Y:S04]  /*1300*/  LDG.E R4, desc[UR36][R2.64] ;  /* 0x0000002402047981 */ /* 0x000ea8000c1e1900 */
[----:B------:R-:W3:Y:S01]  /*1310*/  LDG.E R0, desc[UR36][R2.64+0x4] ;  /* 0x0000042402007981 */ /* 0x000ee2000c1e1900 */
[----:B--2---:R-:W-:Y:S02]  /*1320*/  R2UR UR42, R4 ;  /* 0x00000000042a72ca */ /* 0x004fe400000e0000 */
[----:B---3--:R-:W-:-:S13]  /*1330*/  R2UR UR7, R0 ;  /* 0x00000000000772ca */ /* 0x008fda00000e0000 */
[----:B------:R-:W-:-:S12]  /*1340*/  UIADD3 UR42, -UR42, UR7, URZ ;  /* 0x000000072a2a7290 */ /* 0x000fd8000fffe13f */
.L_x_2377:
[----:B------:R-:W-:Y:S05]  /*1350*/  @!P1 BRA `(.L_x_2378) ;  /* 0x0000000000249947 */ /* 0x000fea0003800000 */
[----:B------:R-:W-:Y:S02]  /*1360*/  R2UR UR7, R197 ;  /* 0x00000000c50772ca */ /* 0x000fe400000e0000 */
[----:B------:R-:W-:-:S11]  /*1370*/  R2UR UR8, R216 ;  /* 0x00000000d80872ca */ /* 0x000fd600000e0000 */
[----:B------:R-:W-:-:S04]  /*1380*/  ULEA UR4, UP0, UR7, UR10, 0x2 ;  /* 0x0000000a07047291 */ /* 0x000fc8000f80103f */
[----:B------:R-:W-:Y:S02]  /*1390*/  ULEA.HI.X UR7, UR7, UR11, UR8, 0x2, UP0 ;  /* 0x0000000b07077291 */ /* 0x000fe400080f1408 */
[----:B------:R-:W-:-:S04]  /*13a0*/  IMAD.U32 R2, RZ, RZ, UR4 ;  /* 0x00000004ff027e24 */ /* 0x000fc8000f8e00ff */
[----:B------:R-:W-:-:S05]  /*13b0*/  IMAD.U32 R3, RZ, RZ, UR7 ;  /* 0x00000007ff037e24 */ /* 0x000fca000f8e00ff */
[----:B------:R-:W2:Y:S02]  /*13c0*/  LDG.E R2, desc[UR36][R2.64] ;  /* 0x0000002402027981 */ /* 0x000ea4000c1e1900 */
[----:B--2---:R-:W-:Y:S01]  /*13d0*/  R2UR UR4, R2 ;  /* 0x00000000020472ca */ /* 0x004fe200000e0000 */
[----:B------:R-:W-:-:S14]  /*13e0*/  BRA `(.L_x_2379) ;  /* 0x0000000000387947 */ /* 0x000fdc0003800000 */
.L_x_2378:
[----:B------:R-:W-:Y:S02]  /*13f0*/  ULDC.64 UR8, c[0x0][0xa08] ;  /* 0x0002820000087ab9 */ /* 0x000fe40000000a00 */
        /* <DEDUP_REMOVED lines=13> */
.L_x_2379:
[----:B------:R-:W-:Y:S01]  /*14d0*/  ULDC UR7, c[0x0][0x448] ;  /* 0x0001120000077ab9 */ /* 0x000fe20000000800 */
[----:B------:R-:W-:Y:S02]  /*14e0*/  USHF.L.U32 UR43, UR6, 0x7, URZ ;  /* 0x00000007062b7899 */ /* 0x000fe4000800063f */
[----:B------:R-:W-:Y:S02]  /*14f0*/  UISETP.NE.AND UP0, UPT, UR7, 0x1, UPT ;  /* 0x000000010700788c */ /* 0x000fe4000bf05270 */
[----:B------:R-:W-:Y:S02]  /*1500*/  UIADD3 UR8, UR43, 0x7f, URZ ;  /* 0x0000007f2b087890 */ /* 0x000fe4000fffe03f */
[----:B------:R-:W-:Y:S02]  /*1510*/  UIADD3 UR60, -UR60, UR4, URZ ;  /* 0x000000043c3c7290 */ /* 0x000fe4000fffe13f */
[----:B------:R-:W-:-:S05]  /*1520*/  UP2UR UR4, UPR, URZ, 0x1 ;  /* 0x000000013f047883 */ /* 0x000fca0008000000 */
[----:B------:R-:W-:Y:S01]  /*1530*/  @UP0 ULDC UR6, c[0x0][0x44c] ;  /* 0x0001130000060ab9 */ /* 0x000fe20000000800 */
[----:B------:R-:W-:Y:S01]  /*1540*/  @UP0 ULDC UR9, c[0x0][0x450] ;  /* 0x0001140000090ab9 */ /* 0x000fe20000000800 */
[----:B------:R-:W-:Y:S01]  /*1550*/  UIMAD.WIDE.U32 UR6, UR8, UR6, URZ ;  /* 0x00000006080672a5 */ /* 0x000fe2000f8e003f */
[----:B------:R-:W-:Y:S01]  /*1560*/  IMAD.U32 R16, RZ, RZ, UR4 ;  /* 0x00000004ff107e24 */ /* 0x000fe2000f8e00ff */
[----:B------:R-:W-:Y:S02]  /*1570*/  UIADD3 UR4, UR60, 0x60, -UR42 ;  /* 0x000000603c047890 */ /* 0x000fe4000fffe82a */
[----:B------:R-:W-:Y:S02]  /*1580*/  @UP0 USHF.R.U32.HI UR8, URZ, UR9, UR7 ;  /* 0x000000093f080299 */ /* 0x000fe40008011607 */
[----:B------:R-:W-:Y:S02]  /*1590*/  UIADD3 UR6, UR60, 0x5f, URZ ;  /* 0x0000005f3c067890 */ /* 0x000fe4000fffe03f */
[----:B------:R-:W-:-:S02]  /*15a0*/  UIADD3 UR8, UR4, UR8, URZ ;  /* 0x0000000804087290 */ /* 0x000fc4000fffe03f */
[----:B------:R-:W-:Y:S02]  /*15b0*/  UIMAD.WIDE UR6, UR6, 0x2aaaaaab, URZ ;  /* 0x2aaaaaab060678a5 */ /* 0x000fe4000f8e023f */
[----:B------:R-:W-:Y:S02]  /*15c0*/  UIMAD.WIDE UR8, UR8, 0x2aaaaaab, URZ ;  /* 0x2aaaaaab080878a5 */ /* 0x000fe4000f8e023f */
[----:B------:R-:W-:Y:S02]  /*15d0*/  USHF.R.U32.HI UR4, URZ, 0x1f, UR7 ;  /* 0x0000001f3f047899 */ /* 0x000fe40008011607 */
[----:B------:R-:W-:Y:S02]  /*15e0*/  USHF.R.U32.HI UR6, URZ, 0x1f, UR9 ;  /* 0x0000001f3f067899 */ /* 0x000fe40008011609 */
[----:B------:R-:W-:Y:S02]  /*15f0*/  ULEA.HI.SX32 UR7, UR7, UR4, 0x1c ;  /* 0x0000000407077291 */ /* 0x000fe4000f8fe23f */
[----:B------:R-:W-:-:S02]  /*1600*/  ULEA.HI.SX32 UR6, UR9, UR6, 0x1c ;  /* 0x0000000609067291 */ /* 0x000fc4000f8fe23f */
[----:B------:R-:W-:Y:S02]  /*1610*/  ULOP3.LUT UR4, UR5, 0xff000000, URZ, 0xc0, !UPT ;  /* 0xff00000005047892 */ /* 0x000fe4000f8ec03f */
[----:B------:R-:W-:Y:S02]  /*1620*/  UISETP.LT.AND UP0, UPT, UR7, UR6, UPT ;  /* 0x000000060700728c */ /* 0x000fe4000bf01270 */
[----:B------:R-:W-:Y:S02]  /*1630*/  ULOP3.LUT UR5, UR5, 0xff0000, URZ, 0xc0, !UPT ;  /* 0x00ff000005057892 */ /* 0x000fe4000f8ec03f */
[----:B------:R-:W-:Y:S02]  /*1640*/  USEL UR9, UR7, UR6, UP0 ;  /* 0x0000000607097287 */ /* 0x000fe40008000000 */
[----:B------:R-:W-:Y:S02]  /*1650*/  USHF.R.U32.HI UR4, URZ, 0x8, UR4 ;  /* 0x000000083f047899 */ /* 0x000fe40008011604 */
[----:B------:R-:W-:-:S02]  /*1660*/  UISETP.GE.AND UP0, UPT, UR9, 0x1, UPT ;  /* 0x000000010900788c */ /* 0x000fc4000bf06270 */
[----:B------:R-:W-:-:S03]  /*1670*/  ULEA.HI UR5, UR5, UR4, URZ, 0x10 ;  /* 0x0000000405057291 */ /* 0x000fc6000f8f803f */
[----:B------:R-:W-:Y:S01]  /*1680*/  UMOV UR4, URZ ;  /* 0x0000003f00047c82 */ /* 0x000fe20008000000 */
[----:B------:R-:W-:Y:S01]  /*1690*/  PLOP3.LUT P0, PT, PT, PT, UP0, 0x80, 0x0 ;  /* 0x000000000000781c */ /* 0x000fe20003f0f008 */
[----:B------:R-:W-:Y:S02]  /*16a0*/  ULOP3.LUT UR6, UR5, 0xff, URZ, 0xc0, !UPT ;  /* 0x000000ff05067892 */ /* 0x000fe4000f8ec03f */
[----:B------:R-:W-:-:S04]  /*16b0*/  USHF.R.U32.HI UR5, URZ, 0x10, UR5 ;  /* 0x000000103f057899 */ /* 0x000fc80008011605 */
[----:B------:R-:W-:Y:S02]  /*16c0*/  IMAD.U32 R196, RZ, RZ, UR6 ;  /* 0x00000006ffc47e24 */ /* 0x000fe4000f8e00ff */
[----:B------:R-:W-:-:S04]  /*16d0*/  IMAD.U32 R22, RZ, RZ, UR5 ;  /* 0x00000005ff167e24 */ /* 0x000fc8000f8e00ff */
[----:B------:R-:W-:Y:S05]  /*16e0*/  @!P0 BRA `(.L_x_2380) ;  /* 0x0000000000948947 */ /* 0x000fea0003800000 */
        /* <DEDUP_REMOVED lines=37> */
.L_x_2380:
        /* <DEDUP_REMOVED lines=19> */
[----:B------:R-:W-:Y:S01]  /*1a70*/  VIADDMNMX R3, R3, UR61, R0, PT ;  /* 0x0000003d03037c46 */ /* 0x000fe2000b800100 */
[----:B------:R-:W-:Y:S01]  /*1a80*/  IMAD.MOV.U32 R0, RZ, RZ, RZ ;  /* 0x000000ffff007224 */ /* 0x000fe200078e00ff */
[----:B------:R-:W-:Y:S02]  /*1a90*/  CS2R R20, SRZ ;  /* 0x0000000000147805 */ /* 0x000fe4000001ff00 */
[----:B------:R-:W-:-:S02]  /*1aa0*/  CS2R R90, SRZ ;  /* 0x00000000005a7805 */ /* 0x000fc4000001ff00 */
[----:B------:R-:W-:Y:S02]  /*1ab0*/  R2UR UR5, R3 ;  /* 0x00000000030572ca */ /* 0x000fe400000e0000 */
        /* <DEDUP_REMOVED lines=12> */
[----:B------:R-:W-:Y:S02]  /*1b80*/  UISETP.GT.AND UP0, UPT, UR5, UR61, UPT ;  /* 0x0000003d0500728c */ /* 0x000fe4000bf04270 */
[----:B------:R-:W-:Y:S01]  /*1b90*/  IMAD.U32 R92, RZ, RZ, UR5 ;  /* 0x00000005ff5c7e24 */ /* 0x000fe2000f8e00ff */
        /* <DEDUP_REMOVED lines=59> */
.L_x_2382:
        /* <DEDUP_REMOVED lines=12> */
.L_x_2529:
[----:B------:R-:W-:Y:S05]  /*2010*/  @!P0 BRA `(.L_x_2384) ;  /* 0x0000000000048947 */ /* 0x000fea0003800000 */
[----:B------:R-:W-:Y:S01]  /*2020*/  BPT.TRAP 0x1 ;  /* 0x000000040000795c */ /* 0x000fe20000300000 */
.L_x_2384:
[----:B0-----:R-:W-:Y:S02]  /*2030*/  IMAD.U32 R0, RZ, RZ, UR39 ;  /* 0x00000027ff007e24 */ /* 0x001fe4000f8e00ff */
[----:B------:R-:W-:-:S03]  /*2040*/  IMAD.U32 R3, RZ, RZ, UR38 ;  /* 0x00000026ff037e24 */ /* 0x000fc6000f8e00ff */
[----:B------:R-:W-:Y:S02]  /*2050*/  LEA R0, R0, UR40, 0x3 ;  /* 0x0000002800007c11 */ /* 0x000fe4000f8e18ff */
[----:B------:R-:W-:-:S04]  /*2060*/  SHF.L.U32 R3, R3, 0x1f, RZ ;  /* 0x0000001f03037819 */ /* 0x000fc800000006ff */
[----:B------:R0:W1:Y:S01]  /*2070*/  SYNCS.PHASECHK.TRANS64.TRYWAIT P1, [R0+URZ+0x30830], R3 ;  /* 0x03083003000075a7 */ /* 0x000062000802017f */
[----:B------:R-:W-:Y:S05]  /*2080*/  @!P0 BRA `(.L_x_2385) ;  /* 0x0000000000048947 */ /* 0x000fea0003800000 */
[----:B------:R-:W-:Y:S01]  /*2090*/  BPT.TRAP 0x1 ;  /* 0x000000040000795c */ /* 0x000fe20000300000 */
.L_x_2385:
[----:B-1----:R-:W-:Y:S05]  /*20a0*/  @P1 BRA `(.L_x_2386) ;  /* 0x0000000000081947 */ /* 0x002fea0003800000 */
[----:B------:R-:W1:Y:S02]  /*20b0*/  SYNCS.PHASECHK.TRANS64.TRYWAIT P1, [R0+URZ+0x30830], R3 ;  /* 0x03083003000075a7 */ /* 0x000e64000802017f */
[----:B-1----:R-:W-:Y:S05]  /*20c0*/  @!P1 BRA `(.L_x_2387) ;  /* 0x0000011400fc9947 */ /* 0x002fea0003800000 */
.L_x_2386:
        /* <DEDUP_REMOVED lines=13> */
[----:B------:R-:W-:Y:S02]  /*21a0*/  ULOP3.LUT UR4, UR44, 0x10000, URZ, 0xfc, !UPT ;  /* 0x000100002c047892 */ /* 0x000fe4000f8efc3f */
[----:B------:R-:W-:Y:S02]  /*21b0*/  UIMAD UR5, UR39, 0x900, UR41 ;  /* 0x00000900270578a4 */ /* 0x000fe4000f8e0229 */
[----:B------:R-:W-:Y:S02]  /*21c0*/  UIADD3 UR6, UR4, 0x2, URZ ;  /* 0x0000000204067890 */ /* 0x000fe4000fffe03f */
[----:B------:R-:W-:Y:S01]  /*21d0*/  UIADD3 UR7, UR5, 0x2, URZ ;  /* 0x0000000205077890 */ /* 0x000fe2000fffe03f */
[----:B------:R-:W-:Y:S02]  /*21e0*/  UMOV UR8, UR4 ;  /* 0x0000000400087c82 */ /* 0x000fe40008000000 */
[----:B------:R-:W-:Y:S01]  /*21f0*/  UMOV UR10, UR5 ;  /* 0x00000005000a7c82 */ /* 0x000fe20008000000 */
[----:B------:R-:W-:Y:S01]  /*2200*/  IMAD.U32 R8, RZ, RZ, UR8 ;  /* 0x00000008ff087e24 */ /* 0x000fe2000f8e00ff */
[----:B------:R-:W-:Y:S01]  /*2210*/  HGMMA.64x96x16.F32 R24, gdesc[UR8], RZ, !UPT, gsb0 ;  /* 0x01600000081879f0 */ /* 0x000fe2000c0008ff */
[----:B------:R-:W-:Y:S01]  /*2220*/  UMOV UR8, UR6 ;  /* 0x0000000600087c82 */ /* 0x000fe20008000000 */
[----:B------:R-:W-:Y:S01]  /*2230*/  UMOV UR9, 0x40000040 ;  /* 0x4000004000097882 */ /* 0x000fe20000000000 */
[----:B------:R-:W-:Y:S01]  /*2240*/  UMOV UR10, UR7 ;  /* 0x00000007000a7c82 */ /* 0x000fe20008000000 */
[----:B------:R-:W-:Y:S01]  /*2250*/  UMOV UR11, 0x40000040 ;  /* 0x40000040000b7882 */ /* 0x000fe20000000000 */
[----:B------:R-:W-:Y:S01]  /*2260*/  UIADD3 UR56, UR4, 0x4, URZ ;  /* 0x0000000404387890 */ /* 0x000fe2000fffe03f */
[----:B------:R-:W-:Y:S01]  /*2270*/  IMAD.U32 R6, RZ, RZ, UR8 ;  /* 0x00000008ff067e24 */ /* 0x000fe2000f8e00ff */
[----:B------:R-:W-:Y:S01]  /*2280*/  UIADD3 UR58, UR5, 0x4, URZ ;  /* 0x00000004053a7890 */ /* 0x000fe2000fffe03f */
[----:B------:R-:W-:Y:S01]  /*2290*/  IMAD.U32 R7, RZ, RZ, UR9 ;  /* 0x00000009ff077e24 */ /* 0x000fe2000f8e00ff */
        /* <DEDUP_REMOVED lines=70> */
.L_x_2388:
[----:B------:R-:W-:Y:S01]  /*2700*/  R2UR UR4, R16 ;  /* 0x00000000100472ca */ /* 0x000fe200000e0000 */
[----:B------:R-:W-:Y:S01]  /*2710*/  VIADD R2, R18, UR43 ;  /* 0x0000002b12027c36 */ /* 0x000fe20008000000 */
[----:B------:R-:W-:Y:S01]  /*2720*/  R2UR UR6, R92 ;  /* 0x000000005c0672ca */ /* 0x000fe200000e0000 */
[----:B------:R-:W-:Y:S01]  /*2730*/  IMAD.U32 R11, RZ, RZ, UR42 ;  /* 0x0000002aff0b7e24 */ /* 0x000fe2000f8e00ff */
[----:B------:R-:W-:Y:S01]  /*2740*/  ULDC UR14, c[0x0][0x988] ;  /* 0x00026200000e7ab9 */ /* 0x000fe20000000800 */
[----:B------:R-:W-:Y:S01]  /*2750*/  R2UR UR10, R0 ;  /* 0x00000000000a72ca */ /* 0x000fe200000e0000 */
[----:B------:R-:W2:Y:S01]  /*2760*/  S2UR UR15, SR_CgaCtaId ;  /* 0x00000000000f79c3 */ /* 0x000ea20000008800 */
[----:B------:R-:W-:Y:S02]  /*2770*/  CS2R R118, SRZ ;  /* 0x0000000000767805 */ /* 0x000fe4000001ff00 */
[----:B------:R-:W-:Y:S02]  /*2780*/  CS2R R116, SRZ ;  /* 0x0000000000747805 */ /* 0x000fe4000001ff00 */
[----:B------:R-:W-:-:S02]  /*2790*/  CS2R R114, SRZ ;  /* 0x0000000000727805 */ /* 0x000fc4000001ff00 */
[----:B------:R-:W-:Y:S02]  /*27a0*/  CS2R R112, SRZ ;  /* 0x0000000000707805 */ /* 0x000fe4000001ff00 */
[----:B------:R-:W-:Y:S02]  /*27b0*/  CS2R R110, SRZ ;  /* 0x00000000006e7805 */ /* 0x000fe4000001ff00 */
[----:B------:R-:W-:Y:S01]  /*27c0*/  CS2R R108, SRZ ;  /* 0x00000000006c7805 */ /* 0x000fe2000001ff00 */
[----:B------:R-:W-:Y:S01]  /*27d0*/  UISETP.NE.AND UP0, UPT, UR4, URZ, UPT ;  /* 0x0000003f0400728c */ /* 0x000fe2000bf05270 */
[----:B------:R-:W-:Y:S01]  /*27e0*/  CS2R R106, SRZ ;  /* 0x00000000006a7805 */ /* 0x000fe2000001ff00 */
[----:B------:R-:W-:Y:S01]  /*27f0*/  UIMAD UR5, UR6, -0x60, UR60 ;  /* 0xffffffa0060578a4 */ /* 0x000fe2000f8e023c */
[----:B------:R-:W-:Y:S02]  /*2800*/  CS2R R104, SRZ ;  /* 0x0000000000687805 */ /* 0x000fe4000001ff00 */
[----:B------:R-:W-:-:S02]  /*2810*/  CS2R R102, SRZ ;  /* 0x0000000000667805 */ /* 0x000fc4000001ff00 */
[----:B------:R-:W-:Y:S02]  /*2820*/  CS2R R100, SRZ ;  /* 0x0000000000647805 */ /* 0x000fe4000001ff00 */
[----:B------:R-:W-:Y:S02]  /*2830*/  PLOP3.LUT P1, PT, PT, PT, UP0, 0x80, 0x0 ;  /* 0x000000000000781c */ /* 0x000fe40003f2f008 */
[----:B------:R-:W-:Y:S02]  /*2840*/  CS2R R98, SRZ ;  /* 0x0000000000627805 */ /* 0x000fe4000001ff00 */
[----:B------:R-:W-:Y:S01]  /*2850*/  PLOP3.LUT P2, PT, PT, PT, UP0, 0x80, 0x0 ;  /* 0x000000000000781c */ /* 0x000fe20003f4f008 */
[----:B------:R-:W-:Y:S01]  /*2860*/  IMAD.U32 R10, RZ, RZ, UR5 ;  /* 0x00000005ff0a7e24 */ /* 0x000fe2000f8e00ff */
[----:B------:R-:W-:Y:S01]  /*2870*/  UMOV UR5, UR43 ;  /* 0x0000002b00057c82 */ /* 0x000fe20008000000 */
[----:B------:R-:W-:Y:S01]  /*2880*/  @UP0 ULDC UR4, c[0x0][0x44c] ;  /* 0x0001130000040ab9 */ /* 0x000fe20000000800 */
[----:B------:R-:W-:Y:S01]  /*2890*/  @UP0 ULDC UR11, c[0x0][0x450] ;  /* 0x00011400000b0ab9 */ /* 0x000fe20000000800 */
[----:B------:R-:W-:-:S02]  /*28a0*/  CS2R R96, SRZ ;  /* 0x0000000000607805 */ /* 0x000fc4000001ff00 */
[----:B------:R-:W-:Y:S02]  /*28b0*/  CS2R R94, SRZ ;  /* 0x00000000005e7805 */ /* 0x000fe4000001ff00 */
[----:B------:R-:W-:Y:S02]  /*28c0*/  CS2R R92, SRZ ;  /* 0x00000000005c7805 */ /* 0x000fe4000001ff00 */
[----:B------:R-:W-:Y:S01]  /*28d0*/  CS2R R90, SRZ ;  /* 0x00000000005a7805 */ /* 0x000fe2000001ff00 */
[----:B01----:R-:W-:Y:S01]  /*28e0*/  @P1 IMAD.HI.U32 R3, R2, UR4, RZ ;  /* 0x0000000402031c27 */ /* 0x003fe2000f8e00ff */
[----:B------:R-:W-:-:S04]  /*28f0*/  @UP0 ULDC UR4, c[0x0][0x450] ;  /* 0x0001140000040ab9 */ /* 0x000fc80000000800 */
[----:B------:R-:W-:Y:S01]  /*2900*/  @P2 SHF.R.U32.HI R2, RZ, UR4, R3 ;  /* 0x00000004ff022c19 */ /* 0x000fe20008011603 */
[----:B------:R-:W-:Y:S01]  /*2910*/  UIMAD UR4, UR6, -0x60, URZ ;  /* 0xffffffa0060478a4 */ /* 0x000fe2000f8e023f */
[----:B------:R-:W-:-:S03]  /*2920*/  IADD3 R3, -R17, 0x60, R10 ;  /* 0x0000006011037810 */ /* 0x000fc60007ffe10a */
[----:B------:R-:W0:Y:S02]  /*2930*/  SHFL.IDX PT, R5, R2, 0x1, 0x1c1f ;  /* 0x003c1f0002057f89 */ /* 0x000e2400000e0000 */
[----:B------:R-:W-:Y:S01]  /*2940*/  IMAD.U32 R4, RZ, RZ, UR4 ;  /* 0x00000004ff047e24 */ /* 0x000fe2000f8e00ff */
[----:B------:R-:W-:Y:S01]  /*2950*/  UIADD3 UR4, UR6, -0x2, URZ ;  /* 0xfffffffe06047890 */ /* 0x000fe2000fffe03f */
[----:B------:R-:W1:Y:S02]  /*2960*/  SHFL.IDX PT, R2, R2, RZ, 0x1c1f ;  /* 0x001c1fff02027589 */ /* 0x000e6400000e0000 */
[----:B------:R-:W-:Y:S01]  /*2970*/  @UP0 ULDC UR6, c[0x0][0x44c] ;  /* 0x0001130000060ab9 */ /* 0x000fe20000000800 */
[----:B------:R-:W-:Y:S01]  /*2980*/  IADD3 R4, -R17, 0x61, R4 ;  /* 0x0000006111047810 */ /* 0x000fe20007ffe104 */
[----:B------:R-:W-:-:S03]  /*2990*/  UIMAD.WIDE.U32 UR6, UR43, UR6, URZ ;  /* 0x000000062b0672a5 */ /* 0x000fc6000f8e003f */
[----:B------:R-:W-:Y:S01]  /*29a0*/  IADD3 R4, -R11, UR60, R4 ;  /* 0x0000003c0b047c10 */ /* 0x000fe2000fffe104 */
[----:B------:R-:W-:-:S04]  /*29b0*/  @UP0 USHF.R.U32.HI UR5, URZ, UR11, UR7 ;  /* 0x0000000b3f050299 */ /* 0x000fc80008011607 */
[----:B------:R-:W-:Y:S02]  /*29c0*/  UIADD3 UR6, UR5, UR60, -UR42 ;  /* 0x0000003c05067290 */ /* 0x000fe4000fffe82a */
[----:B------:R-:W-:Y:S02]  /*29d0*/  UIADD3 UR5, UR10, 0x30840, URZ ;  /* 0x000308400a057890 */ /* 0x000fe4000fffe03f */
[----:B------:R-:W-:Y:S02]  /*29e0*/  UIMAD.WIDE UR6, UR6, 0x2aaaaaab, URZ ;  /* 0x2aaaaaab060678a5 */ /* 0x000fe4000f8e023f */
[----:B--2---:R-:W-:Y:S01]  /*29f0*/  UPRMT UR5, UR15, 0x654, UR5 ;  /* 0x000006540f057896 */ /* 0x004fe20008000005 */
[----:B0-----:R-:W-:Y:S01]  /*2a00*/  VIADDMNMX R5, R5, R4, R3, PT ;  /* 0x0000000405057246 */ /* 0x001fe20003800103 */
[----:B------:R-:W-:-:S03]  /*2a10*/  USHF.R.U32.HI UR6, URZ, 0x1f, UR7 ;  /* 0x0000001f3f067899 */ /* 0x000fc60008011607 */
[C---:B------:R-:W-:Y:S01]  /*2a20*/  ISETP.GT.AND P1, PT, R5.reuse, RZ, PT ;  /* 0x000000ff0500720c */ /* 0x040fe20003f24270 */
[----:B------:R-:W-:Y:S01]  /*2a30*/  ULEA.HI.SX32 UR6, UR7, UR6, 0x1c ;  /* 0x0000000607067291 */ /* 0x000fe2000f8fe23f */
[C---:B------:R-:W-:Y:S02]  /*2a40*/  ISETP.GT.AND P2, PT, R5.reuse, 0x1, PT ;  /* 0x000000010500780c */ /* 0x040fe40003f44270 */
[----:B------:R-:W-:Y:S01]  /*2a50*/  SYNCS.ARRIVE.TRANS64.RED.A1T0 RZ, [UR5], RZ ;  /* 0x000000ffffff79a7 */ /* 0x000fe20008100405 */
[----:B------:R-:W-:Y:S01]  /*2a60*/  ISETP.GT.AND P3, PT, R5, 0x8, PT ;  /* 0x000000080500780c */ /* 0x000fe20003f64270 */
[----:B------:R-:W-:Y:S01]  /*2a70*/  UISETP.LT.AND UP0, UPT, UR61, UR6, UPT ;  /* 0x000000063d00728c */ /* 0x000fe2000bf01270 */
[----:B------:R-:W-:Y:S02]  /*2a80*/  FSEL R13, R26, -INF , P1 ;  /* 0xff8000001a0d7808 */ /* 0x000fe40000800000 */
[----:B------:R-:W-:Y:S01]  /*2a90*/  FSEL R27, R27, -INF , P2 ;  /* 0xff8000001b1b7808 */ /* 0x000fe20001000000 */
[----:B------:R-:W-:Y:S01]  /*2aa0*/  USEL UR11, UR61, UR6, !UP0 ;  /* 0x000000063d0b7287 */ /* 0x000fe2000c000000 */
[----:B------:R-:W-:-:S02]  /*2ab0*/  ISETP.GT.AND P1, PT, R5, 0x9, PT ;  /* 0x000000090500780c */ /* 0x000fc40003f24270 */
[----:B------:R-:W-:Y:S01]  /*2ac0*/  FSEL R15, R30, -INF , P3 ;  /* 0xff8000001e0f7808 */ /* 0x000fe20001800000 */
[----:B------:R-:W-:Y:S01]  /*2ad0*/  UISETP.GE.AND UP0, UPT, UR4, UR11, UPT ;  /* 0x0000000b0400728c */ /* 0x000fe2000bf06270 */
[----:B------:R-:W-:Y:S02]  /*2ae0*/  FMNMX.FTZ R10, R13, R27, !PT ;  /* 0x0000001b0d0a7209 */ /* 0x000fe40007810000 */
[----:B------:R-:W-:Y:S02]  /*2af0*/  ISETP.GT.AND P2, PT, R5, 0x10, PT ;  /* 0x000000100500780c */ /* 0x000fe40003f44270 */
[----:B------:R-:W-:Y:S02]  /*2b00*/  FSEL R31, R31, -INF , P1 ;  /* 0xff8000001f1f7808 */ /* 0x000fe40000800000 */
[----:B------:R-:W-:Y:S02]  /*2b10*/  FMNMX.FTZ R10, R15, R10, !PT ;  /* 0x0000000a0f0a7209 */ /* 0x000fe40007810000 */
        /* <DEDUP_REMOVED lines=58> */
[----:B------:R-:W-:Y:S02]  /*2ec0*/  FMNMX.FTZ R10, R89, R10, !PT ;  /* 0x0000000a590a7209 */ /* 0x000fe40007810000 */
[----:B-1----:R-:W-:Y:S02]  /*2ed0*/  VIADDMNMX R4, R2, R4, R3, PT ;  /* 0x0000000402047246 */ /* 0x002fe40003800103 */
[----:B------:R-:W-:-:S02]  /*2ee0*/  FMNMX.FTZ R10, R71, R10, !PT ;  /* 0x0000000a470a7209 */ /* 0x000fc40007810000 */
[C---:B------:R-:W-:Y:S02]  /*2ef0*/  ISETP.GT.AND P1, PT, R4.reuse, RZ, PT ;  /* 0x000000ff0400720c */ /* 0x040fe40003f24270 */
[C---:B------:R-:W-:Y:S01]  /*2f00*/  ISETP.GT.AND P2, PT, R4.reuse, 0x1, PT ;  /* 0x000000010400780c */ /* 0x040fe20003f44270 */
[----:B------:R-:W0:Y:S01]  /*2f10*/  SHFL.BFLY PT, R5, R10, 0x2, 0x1f ;  /* 0x0c401f000a057f89 */ /* 0x000e2200000e0000 */
[C---:B------:R-:W-:Y:S02]  /*2f20*/  ISETP.GT.AND P3, PT, R4.reuse, 0x8, PT ;  /* 0x000000080400780c */ /* 0x040fe40003f64270 */
[----:B------:R-:W-:Y:S02]  /*2f30*/  FSEL R34, R25, -INF , P2 ;  /* 0xff80000019227808 */ /* 0x000fe40001000000 */
[----:B------:R-:W-:-:S04]  /*2f40*/  ISETP.GT.AND P2, PT, R4, 0x10, PT ;  /* 0x000000100400780c */ /* 0x000fc80003f44270 */
[----:B------:R-:W-:Y:S02]  /*2f50*/  FSEL R32, R32, -INF , P2 ;  /* 0xff80000020207808 */ /* 0x000fe40001000000 */
[----:B0-----:R-:W-:Y:S02]  /*2f60*/  FMNMX.FTZ R12, R10, R5, !PT ;  /* 0x000000050a0c7209 */ /* 0x001fe40007810000 */
[----:B------:R-:W-:Y:S02]  /*2f70*/  FSEL R5, R24, -INF , P1 ;  /* 0xff80000018057808 */ /* 0x000fe40000800000 */
[----:B------:R-:W-:Y:S01]  /*2f80*/  ISETP.GT.AND P1, PT, R4, 0x9, PT ;  /* 0x000000090400780c */ /* 0x000fe20003f24270 */
[----:B------:R-:W0:Y:S01]  /*2f90*/  SHFL.BFLY PT, R11, R12, 0x1, 0x1f ;  /* 0x0c201f000c0b7f89 */ /* 0x000e2200000e0000 */
[----:B------:R-:W-:Y:S02]  /*2fa0*/  FMNMX.FTZ R2, R5, R34, !PT ;  /* 0x0000002205027209 */ /* 0x000fe40007810000 */
[----:B------:R-:W-:-:S02]  /*2fb0*/  FSEL R29, R29, -INF , P1 ;  /* 0xff8000001d1d7808 */ /* 0x000fc40000800000 */
[----:B------:R-:W-:-:S04]  /*2fc0*/  ISETP.GT.AND P1, PT, R4, 0x11, PT ;  /* 0x000000110400780c */ /* 0x000fc80003f24270 */
[----:B------:R-:W-:Y:S02]  /*2fd0*/  FSEL R33, R33, -INF , P1 ;  /* 0xff80000021217808 */ /* 0x000fe40000800000 */
[----:B------:R-:W-:-:S04]  /*2fe0*/  ISETP.GT.AND P1, PT, R4, 0x19, PT ;  /* 0x000000190400780c */ /* 0x000fc80003f24270 */
[----:B------:R-:W-:Y:S02]  /*2ff0*/  FSEL R37, R37, -INF , P1 ;  /* 0xff80000025257808 */ /* 0x000fe40000800000 */
[----:B------:R-:W-:-:S04]  /*3000*/  ISETP.GT.AND P1, PT, R4, 0x21, PT ;  /* 0x000000210400780c */ /* 0x000fc80003f24270 */
[----:B------:R-:W-:Y:S02]  /*3010*/  FSEL R41, R41, -INF , P1 ;  /* 0xff80000029297808 */ /* 0x000fe40000800000 */
[----:B------:R-:W-:Y:S02]  /*3020*/  ISETP.GT.AND P1, PT, R4, 0x29, PT ;  /* 0x000000290400780c */ /* 0x000fe40003f24270 */
[----:B0-----:R-:W-:Y:S02]  /*3030*/  FMNMX.FTZ R3, R12, R11, !PT ;  /* 0x0000000b0c037209 */ /* 0x001fe40007810000 */
[----:B------:R-:W-:Y:S02]  /*3040*/  FSEL R11, R28, -INF , P3 ;  /* 0xff8000001c0b7808 */ /* 0x000fe40001800000 */
[----:B------:R-:W-:Y:S02]  /*3050*/  ISETP.GT.AND P3, PT, R4, 0x18, PT ;  /* 0x000000180400780c */ /* 0x000fe40003f64270 */
[----:B------:R-:W-:-:S02]  /*3060*/  FMNMX.FTZ R2, R11, R2, !PT ;  /* 0x000000020b027209 */ /* 0x000fc40007810000 */
[----:B------:R-:W-:Y:S02]  /*3070*/  FSETP.NEU.FTZ.AND P2, PT, R3, -INF , PT ;  /* 0xff8000000300780b */ /* 0x000fe40003f5d000 */
[----:B------:R-:W-:Y:S01]  /*3080*/  FMNMX.FTZ R25, R29, R2, !PT ;  /* 0x000000021d197209 */ /* 0x000fe20007810000 */
[----:B------:R-:W-:Y:S01]  /*3090*/  FMUL.FTZ R2, R3, UR14 ;  /* 0x0000000e03027c20 */ /* 0x000fe20008410000 */
[----:B------:R-:W-:Y:S02]  /*30a0*/  FSEL R36, R36, -INF , P3 ;  /* 0xff80000024247808 */ /* 0x000fe40001800000 */
[----:B------:R-:W-:Y:S02]  /*30b0*/  FMNMX.FTZ R10, R32, R25, !PT ;  /* 0x00000019200a7209 */ /* 0x000fe40007810000 */
[----:B------:R-:W-:Y:S02]  /*30c0*/  FSEL R2, R2, RZ, P2 ;  /* 0x000000ff02027208 */ /* 0x000fe40001000000 */
[----:B------:R-:W-:-:S02]  /*30d0*/  FMNMX.FTZ R25, R33, R10, !PT ;  /* 0x0000000a21197209 */ /* 0x000fc40007810000 */
[----:B------:R-:W-:Y:S01]  /*30e0*/  ISETP.GT.AND P2, PT, R4, 0x20, PT ;  /* 0x000000200400780c */ /* 0x000fe20003f44270 */
[--C-:B------:R-:W-:Y:S01]  /*30f0*/  FFMA.FTZ R189, R13, UR14, -R2.reuse ;  /* 0x0000000e0dbd7c23 */ /* 0x100fe20008010802 */
[----:B------:R-:W-:Y:S01]  /*3100*/  FMNMX.FTZ R10, R36, R25, !PT ;  /* 0x00000019240a7209 */ /* 0x000fe20007810000 */
[--C-:B------:R-:W-:Y:S01]  /*3110*/  FFMA.FTZ R191, R15, UR14, -R2.reuse ;  /* 0x0000000e0fbf7c23 */ /* 0x100fe20008010802 */
[----:B------:R-:W-:Y:S01]  /*3120*/  FSEL R40, R40, -INF , P2 ;  /* 0xff80000028287808 */ /* 0x000fe20001000000 */
[--C-:B------:R-:W-:Y:S01]  /*3130*/  FFMA.FTZ R185, R21, UR14, -R2.reuse ;  /* 0x0000000e15b97c23 */ /* 0x100fe20008010802 */
[----:B------:R-:W-:Y:S01]  /*3140*/  FMNMX.FTZ R13, R37, R10, !PT ;  /* 0x0000000a250d7209 */ /* 0x000fe20007810000 */
[--C-:B------:R-:W-:Y:S01]  /*3150*/  FFMA.FTZ R10, R27, UR14, -R2.reuse ;  /* 0x0000000e1b0a7c23 */ /* 0x100fe20008010802 */
[----:B------:R-:W-:Y:S01]  /*3160*/  ISETP.GT.AND P2, PT, R4, 0x28, PT ;  /* 0x000000280400780c */ /* 0x000fe20003f44270 */
[----:B------:R-:W-:Y:S01]  /*3170*/  MUFU.EX2 R189, R189 ;  /* 0x000000bd00bd7308 */ /* 0x000fe20000000800 */
[----:B------:R-:W-:Y:S01]  /*3180*/  FMNMX.FTZ R12, R40, R13, !PT ;  /* 0x0000000d280c7209 */ /* 0x000fe20007810000 */
[--C-:B------:R-:W-:Y:S01]  /*3190*/  FFMA.FTZ R73, R73, UR14, -R2.reuse ;  /* 0x0000000e49497c23 */ /* 0x100fe20008010802 */
[----:B------:R-:W-:Y:S01]  /*31a0*/  FSEL R44, R44, -INF , P2 ;  /* 0xff8000002c2c7808 */ /* 0x000fe20001000000 */
[--C-:B------:R-:W-:Y:S01]  /*31b0*/  FFMA.FTZ R39, R39, UR14, -R2.reuse ;  /* 0x0000000e27277c23 */ /* 0x100fe20008010802 */
[----:B------:R-:W-:Y:S01]  /*31c0*/  FMNMX.FTZ R13, R41, R12, !PT ;  /* 0x0000000c290d7209 */ /* 0x000fe20007810000 */
[--C-:B------:R-:W-:Y:S01]  /*31d0*/  FFMA.FTZ R75, R75, UR14, -R2.reuse ;  /* 0x0000000e4b4b7c23 */ /* 0x100fe20008010802 */
[----:B------:R-:W-:Y:S01]  /*31e0*/  ISETP.GT.AND P2, PT, R4, 0x30, PT ;  /* 0x000000300400780c */ /* 0x000fe20003f44270 */
[----:B------:R-:W0:Y:S01]  /*31f0*/  MUFU.EX2 R10, R10 ;  /* 0x0000000a000a7308 */ /* 0x000e220000000800 */
[----:B------:R-:W-:Y:S01]  /*3200*/  FSEL R45, R45, -INF , P1 ;  /* 0xff8000002d2d7808 */ /* 0x000fe20000800000 */
[--C-:B------:R-:W-:Y:S01]  /*3210*/  FFMA.FTZ R43, R43, UR14, -R2.reuse ;  /* 0x0000000e2b2b7c23 */ /* 0x100fe20008010802 */
[----:B------:R-:W-:Y:S01]  /*3220*/  FMNMX.FTZ R12, R44, R13, !PT ;  /* 0x0000000d2c0c7209 */ /* 0x000fe20007810000 */
[--C-:B------:R-:W-:Y:S01]  /*3230*/  FFMA.FTZ R77, R77, UR14, -R2.reuse ;  /* 0x0000000e4d4d7c23 */ /* 0x100fe20008010802 */
[----:B------:R-:W-:Y:S01]  /*3240*/  ISETP.GT.AND P1, PT, R4, 0x31, PT ;  /* 0x000000310400780c */ /* 0x000fe20003f24270 */
[--C-:B------:R-:W-:Y:S01]  /*3250*/  FFMA.FTZ R47, R47, UR14, -R2.reuse ;  /* 0x0000000e2f2f7c23 */ /* 0x100fe20008010802 */
[----:B------:R-:W-:Y:S01]  /*3260*/  FSEL R48, R48, -INF , P2 ;  /* 0xff80000030307808 */ /* 0x000fe20001000000 */
[----:B------:R-:W1:Y:S01]  /*3270*/  MUFU.EX2 R191, R191 ;  /* 0x000000bf00bf7308 */ /* 0x000e620000000800 */
[----:B------:R-:W-:Y:S01]  /*3280*/  FMNMX.FTZ R13, R45, R12, !PT ;  /* 0x0000000c2d0d7209 */ /* 0x000fe20007810000 */
[--C-:B------:R-:W-:Y:S01]  /*3290*/  FFMA.FTZ R12, R31, UR14, -R2.reuse ;  /* 0x0000000e1f0c7c23 */ /* 0x100fe20008010802 */
[----:B------:R-:W-:Y:S01]  /*32a0*/  ISETP.GT.AND P2, PT, R4, 0x38, PT ;  /* 0x000000380400780c */ /* 0x000fe20003f44270 */
[--C-:B------:R-:W-:Y:S01]  /*32b0*/  FFMA.FTZ R177, R79, UR14, -R2.reuse ;  /* 0x0000000e4fb17c23 */ /* 0x100fe20008010802 */
[----:B------:R-:W-:Y:S01]  /*32c0*/  FSEL R49, R49, -INF , P1 ;  /* 0xff80000031317808 */ /* 0x000fe20000800000 */
[----:B------:R-:W-:Y:S01]  /*32d0*/  FFMA.FTZ R179, R81, UR14, -R2 ;  /* 0x0000000e51b37c23 */ /* 0x000fe20008010802 */
[----:B------:R-:W-:Y:S01]  /*32e0*/  FMNMX.FTZ R14, R48, R13, !PT ;  /* 0x0000000d300e7209 */ /* 0x000fe20007810000 */
[----:B------:R-:W-:Y:S01]  /*32f0*/  MUFU.EX2 R12, R12 ;  /* 0x0000000c000c7308 */ /* 0x000fe20000000800 */
[----:B------:R-:W-:Y:S01]  /*3300*/  ISETP.GT.AND P1, PT, R4, 0x39, PT ;  /* 0x000000390400780c */ /* 0x000fe20003f24270 */
[----:B0-----:R-:W-:Y:S01]  /*3310*/  FADD.FTZ R58, R189, R10 ;  /* 0x0000000abd3a7221 */ /* 0x001fe20000010000 */
[----:B------:R-:W-:Y:S01]  /*3320*/  FSEL R52, R52, -INF , P2 ;  /* 0xff80000034347808 */ /* 0x000fe20001000000 */
[--C-:B------:R-:W-:Y:S01]  /*3330*/  FFMA.FTZ R24, R55, UR14, -R2.reuse ;  /* 0x0000000e37187c23 */ /* 0x100fe20008010802 */
[----:B------:R-:W-:Y:S01]  /*3340*/  FMNMX.FTZ R13, R49, R14, !PT ;  /* 0x0000000e310d7209 */ /* 0x000fe20007810000 */
[----:B------:R-:W-:Y:S01]  /*3350*/  FFMA.FTZ R173, R83, UR14, -R2 ;  /* 0x0000000e53ad7c23 */ /* 0x000fe20008010802 */
[----:B------:R-:W-:Y:S01]  /*3360*/  ISETP.GT.AND P2, PT, R4, 0x40, PT ;  /* 0x000000400400780c */ /* 0x000fe20003f44270 */
[----:B------:R-:W-:Y:S01]  /*3370*/  MUFU.EX2 R185, R185 ;  /* 0x000000b900b97308 */ /* 0x000fe20000000800 */
[----:B------:R-:W-:Y:S01]  /*3380*/  FSEL R53, R53, -INF , P1 ;  /* 0xff80000035357808 */ /* 0x000fe20000800000 */
[----:B-1----:R-:W-:Y:S01]  /*3390*/  FADD.FTZ R15, R191, R58 ;  /* 0x0000003abf0f7221 */ /* 0x002fe20000010000 */
[----:B------:R-:W-:Y:S01]  /*33a0*/  FMNMX.FTZ R14, R52, R13, !PT ;  /* 0x0000000d340e7209 */ /* 0x000fe20007810000 */
[--C-:B------:R-:W-:Y:S01]  /*33b0*/  FFMA.FTZ R26, R59, UR14, -R2.reuse ;  /* 0x0000000e3b1a7c23 */ /* 0x100fe20008010802 */
[----:B------:R-:W-:Y:S01]  /*33c0*/  ISETP.GT.AND P1, PT, R4, 0x41, PT ;  /* 0x000000410400780c */ /* 0x000fe20003f24270 */
[--C-:B------:R-:W-:Y:S01]  /*33d0*/  FFMA.FTZ R175, R85, UR14, -R2.reuse ;  /* 0x0000000e55af7c23 */ /* 0x100fe20008010802 */
[----:B------:R-:W-:Y:S01]  /*33e0*/  FSEL R56, R56, -INF , P2 ;  /* 0xff80000038387808 */ /* 0x000fe20001000000 */
[----:B------:R-:W-:Y:S01]  /*33f0*/  MUFU.EX2 R73, R73 ;  /* 0x0000004900497308 */ /* 0x000fe20000000800 */
[----:B------:R-:W-:Y:S01]  /*3400*/  FMNMX.FTZ R13, R53, R14, !PT ;  /* 0x0000000e350d7209 */ /* 0x000fe20007810000 */
[--C-:B------:R-:W-:Y:S01]  /*3410*/  FFMA.FTZ R14, R35, UR14, -R2.reuse ;  /* 0x0000000e230e7c23 */ /* 0x100fe20008010802 */
[----:B------:R-:W-:Y:S01]  /*3420*/  ISETP.GT.AND P2, PT, R4, 0x48, PT ;  /* 0x000000480400780c */ /* 0x000fe20003f44270 */
[--C-:B------:R-:W-:Y:S01]  /*3430*/  FFMA.FTZ R28, R63, UR14, -R2.reuse ;  /* 0x0000000e3f1c7c23 */ /* 0x100fe20008010802 */
[----:B------:R-:W-:Y:S01]  /*3440*/  FSEL R57, R57, -INF , P1 ;  /* 0xff80000039397808 */ /* 0x000fe20000800000 */
[--C-:B------:R-:W-:Y:S01]  /*3450*/  FFMA.FTZ R169, R87, UR14, -R2.reuse ;  /* 0x0000000e57a97c23 */ /* 0x100fe20008010802 */
[----:B------:R-:W-:Y:S01]  /*3460*/  FMNMX.FTZ R20, R56, R13, !PT ;  /* 0x0000000d38147209 */ /* 0x000fe20007810000 */
[----:B------:R-:W-:Y:S01]  /*3470*/  MUFU.EX2 R14, R14 ;  /* 0x0000000e000e7308 */ /* 0x000fe20000000800 */
[----:B------:R-:W-:Y:S01]  /*3480*/  ISETP.GT.AND P1, PT, R4, 0x49, PT ;  /* 0x000000490400780c */ /* 0x000fe20003f24270 */
[--C-:B------:R-:W-:Y:S01]  /*3490*/  FFMA.FTZ R30, R67, UR14, -R2.reuse ;  /* 0x0000000e431e7c23 */ /* 0x100fe20008010802 */
[----:B------:R-:W-:Y:S01]  /*34a0*/  FSEL R60, R60, -INF , P2 ;  /* 0xff8000003c3c7808 */ /* 0x000fe20001000000 */
[----:B------:R-:W-:Y:S01]  /*34b0*/  FFMA.FTZ R171, R89, UR14, -R2 ;  /* 0x0000000e59ab7c23 */ /* 0x000fe20008010802 */
[----:B------:R-:W-:-:S02]  /*34c0*/  FMNMX.FTZ R13, R57, R20, !PT ;  /* 0x00000014390d7209 */ /* 0x000fc40007810000 */
[----:B------:R-:W-:Y:S02]  /*34d0*/  CS2R R88, SRZ ;  /* 0x0000000000587805 */ /* 0x000fe4000001ff00 */
[----:B------:R-:W-:Y:S01]  /*34e0*/  ISETP.GT.AND P2, PT, R4, 0x50, PT ;  /* 0x000000500400780c */ /* 0x000fe20003f44270 */
[----:B------:R-:W0:Y:S01]  /*34f0*/  MUFU.EX2 R42, R39 ;  /* 0x00000027002a7308 */ /* 0x000e220000000800 */
[----:B------:R-:W-:Y:S02]  /*3500*/  FSEL R61, R61, -INF , P1 ;  /* 0xff8000003d3d7808 */ /* 0x000fe40000800000 */
[----:B------:R-:W-:Y:S02]  /*3510*/  CS2R R86, SRZ ;  /* 0x0000000000567805 */ /* 0x000fe4000001ff00 */
[----:B------:R-:W-:Y:S02]  /*3520*/  FMNMX.FTZ R20, R60, R13, !PT ;  /* 0x0000000d3c147209 */ /* 0x000fe40007810000 */
[----:B------:R-:W-:-:S02]  /*3530*/  CS2R R84, SRZ ;  /* 0x0000000000547805 */ /* 0x000fc4000001ff00 */
[----:B------:R-:W-:Y:S02]  /*3540*/  ISETP.GT.AND P1, PT, R4, 0x51, PT ;  /* 0x000000510400780c */ /* 0x000fe40003f24270 */
[----:B------:R-:W-:Y:S02]  /*3550*/  CS2R R82, SRZ ;  /* 0x0000000000527805 */ /* 0x000fe4000001ff00 */
[----:B------:R-:W-:Y:S01]  /*3560*/  FSEL R64, R64, -INF , P2 ;  /* 0xff80000040407808 */ /* 0x000fe20001000000 */
[----:B------:R-:W-:Y:S01]  /*3570*/  MUFU.EX2 R75, R75 ;  /* 0x0000004b004b7308 */ /* 0x000fe20000000800 */
[----:B------:R-:W-:Y:S02]  /*3580*/  FMNMX.FTZ R13, R61, R20, !PT ;  /* 0x000000143d0d7209 */ /* 0x000fe40007810000 */
[----:B------:R-:W-:Y:S02]  /*3590*/  CS2R R80, SRZ ;  /* 0x0000000000507805 */ /* 0x000fe4000001ff00 */
[----:B------:R-:W-:-:S02]  /*35a0*/  ISETP.GT.AND P2, PT, R4, 0x58, PT ;  /* 0x000000580400780c */ /* 0x000fc40003f44270 */
[----:B------:R-:W-:Y:S02]  /*35b0*/  CS2R R78, SRZ ;  /* 0x00000000004e7805 */ /* 0x000fe4000001ff00 */
[----:B------:R-:W-:Y:S02]  /*35c0*/  FSEL R65, R65, -INF , P1 ;  /* 0xff80000041417808 */ /* 0x000fe40000800000 */
[----:B------:R-:W-:Y:S02]  /*35d0*/  CS2R R66, SRZ ;  /* 0x0000000000427805 */ /* 0x000fe4000001ff00 */
[----:B------:R-:W-:Y:S01]  /*35e0*/  FMNMX.FTZ R20, R64, R13, !PT ;  /* 0x0000000d40147209 */ /* 0x000fe20007810000 */
[----:B------:R-:W1:Y:S01]  /*35f0*/  MUFU.EX2 R46, R43 ;  /* 0x0000002b002e7308 */ /* 0x000e620000000800 */
[----:B------:R-:W-:Y:S02]  /*3600*/  ISETP.GT.AND P1, PT, R4, 0x59, PT ;  /* 0x000000590400780c */ /* 0x000fe40003f24270 */
[----:B------:R-:W-:-:S02]  /*3610*/  CS2R R62, SRZ ;  /* 0x00000000003e7805 */ /* 0x000fc4000001ff00 */
[----:B------:R-:W-:Y:S02]  /*3620*/  FSEL R68, R68, -INF , P2 ;  /* 0xff80000044447808 */ /* 0x000fe40001000000 */
[----:B------:R-:W-:Y:S02]  /*3630*/  CS2R R58, SRZ ;  /* 0x00000000003a7805 */ /* 0x000fe4000001ff00 */
[----:B------:R-:W-:Y:S01]  /*3640*/  FMNMX.FTZ R13, R65, R20, !PT ;  /* 0x00000014410d7209 */ /* 0x000fe20007810000 */
[--C-:B------:R-:W-:Y:S01]  /*3650*/  FFMA.FTZ R20, R51, UR14, -R2.reuse ;  /* 0x0000000e33147c23 */ /* 0x100fe20008010802 */
[----:B------:R-:W-:Y:S01]  /*3660*/  FSEL R69, R69, -INF , P1 ;  /* 0xff80000045457808 */ /* 0x000fe20000800000 */
[----:B------:R-:W-:Y:S01]  /*3670*/  MUFU.EX2 R77, R77 ;  /* 0x0000004d004d7308 */ /* 0x000fe20000000800 */
[----:B------:R-:W-:Y:S01]  /*3680*/  FMNMX.FTZ R4, R68, R13, !PT ;  /* 0x0000000d44047209 */ /* 0x000fe20007810000 */
[----:B------:R-:W-:Y:S01]  /*3690*/  FFMA.FTZ R2, R71, UR14, -R2 ;  /* 0x0000000e47027c23 */ /* 0x000fe20008010802 */
[----:B------:R-:W-:-:S02]  /*36a0*/  F2FP.F16.F32.PACK_AB R189, R10, R189 ;  /* 0x000000bd0abd723e */ /* 0x000fc400000000ff */
[----:B------:R-:W-:Y:S02]  /*36b0*/  CS2R R70, SRZ ;  /* 0x0000000000467805 */ /* 0x000fe4000001ff00 */
[----:B------:R-:W-:Y:S02]  /*36c0*/  FMNMX.FTZ R4, R69, R4, !PT ;  /* 0x0000000445047209 */ /* 0x000fe40007810000 */
[----:B0-----:R-:W-:Y:S01]  /*36d0*/  F2FP.F16.F32.PACK_AB R187, R42, R73 ;  /* 0x000000492abb723e */ /* 0x001fe200000000ff */
[----:B------:R-:W0:Y:S01]  /*36e0*/  MUFU.EX2 R50, R47 ;  /* 0x0000002f00327308 */ /* 0x000e220000000800 */
[----:B-1----:R-:W-:Y:S01]  /*36f0*/  F2FP.F16.F32.PACK_AB R181, R46, R75 ;  /* 0x0000004b2eb5723e */ /* 0x002fe200000000ff */
[----:B------:R-:W1:Y:S01]  /*3700*/  SHFL.BFLY PT, R13, R4, 0x2, 0x1f ;  /* 0x0c401f00040d7f89 */ /* 0x000e6200000e0000 */
[----:B------:R-:W-:-:S05]  /*3710*/  F2FP.F16.F32.PACK_AB R191, R12, R191 ;  /* 0x000000bf0cbf723e */ /* 0x000fca00000000ff */
[----:B------:R-:W-:Y:S08]  /*3720*/  MUFU.EX2 R177, R177 ;  /* 0x000000b100b17308 */ /* 0x000ff00000000800 */
[----:B------:R-:W-:Y:S01]  /*3730*/  MUFU.EX2 R20, R20 ;  /* 0x0000001400147308 */ /* 0x000fe20000000800 */
[----:B0-----:R-:W-:-:S07]  /*3740*/  F2FP.F16.F32.PACK_AB R183, R50, R77 ;  /* 0x0000004d32b7723e */ /* 0x001fce00000000ff */
[----:B------:R-:W-:Y:S01]  /*3750*/  MUFU.EX2 R179, R179 ;  /* 0x000000b300b37308 */ /* 0x000fe20000000800 */
[----:B-1----:R-:W-:-:S05]  /*3760*/  FMNMX.FTZ R13, R4, R13, !PT ;  /* 0x0000000d040d7209 */ /* 0x002fca0007810000 */
[----:B------:R-:W0:Y:S02]  /*3770*/  SHFL.BFLY PT, R4, R13, 0x1, 0x1f ;  /* 0x0c201f000d047f89 */ /* 0x000e2400000e0000 */
[----:B------:R-:W-:Y:S08]  /*3780*/  MUFU.EX2 R24, R24 ;  /* 0x0000001800187308 */ /* 0x000ff00000000800 */
[----:B------:R-:W-:Y:S08]  /*3790*/  MUFU.EX2 R173, R173 ;  /* 0x000000ad00ad7308 */ /* 0x000ff00000000800 */
[----:B------:R-:W-:Y:S01]  /*37a0*/  MUFU.EX2 R26, R26 ;  /* 0x0000001a001a7308 */ /* 0x000fe20000000800 */
[----:B0-----:R-:W-:-:S07]  /*37b0*/  FMNMX.FTZ R4, R13, R4, !PT ;  /* 0x000000040d047209 */ /* 0x001fce0007810000 */
[----:B------:R-:W-:Y:S01]  /*37c0*/  MUFU.EX2 R175, R175 ;  /* 0x000000af00af7308 */ /* 0x000fe20000000800 */
[C---:B------:R-:W-:Y:S01]  /*37d0*/  FSETP.NEU.FTZ.AND P1, PT, R4.reuse, -INF , PT ;  /* 0xff8000000400780b */ /* 0x040fe20003f3d000 */
[----:B------:R-:W-:-:S06]  /*37e0*/  FMUL.FTZ R13, R4, UR14 ;  /* 0x0000000e040d7c20 */ /* 0x000fcc0008410000 */
[----:B------:R-:W-:Y:S01]  /*37f0*/  MUFU.EX2 R28, R28 ;  /* 0x0000001c001c7308 */ /* 0x000fe20000000800 */
[----:B------:R-:W-:Y:S02]  /*3800*/  FSEL R38, R13, RZ, P1 ;  /* 0x000000ff0d267208 */ /* 0x000fe40000800000 */
[----:B------:R-:W-:-:S03]  /*3810*/  PLOP3.LUT P1, PT, PT, PT, UP0, 0x80, 0x0 ;  /* 0x000000000000781c */ /* 0x000fc60003f2f008 */
        /* <DEDUP_REMOVED lines=14> */
[----:B------:R-:W0:Y:S01]  /*3900*/  MUFU.EX2 R34, R34 ;  /* 0x0000002200227308 */ /* 0x000e220000000800 */
[--C-:B------:R-:W-:Y:S01]  /*3910*/  FFMA.FTZ R49, R49, UR14, -R38.reuse ;  /* 0x0000000e31317c23 */ /* 0x100fe20008010826 */
[--C-:B------:R-:W-:Y:S01]  /*3920*/  FFMA.FTZ R52, R52, UR14, -R38.reuse ;  /* 0x0000000e34347c23 */ /* 0x100fe20008010826 */
[--C-:B------:R-:W-:Y:S01]  /*3930*/  FFMA.FTZ R53, R53, UR14, -R38.reuse ;  /* 0x0000000e35357c23 */ /* 0x100fe20008010826 */
[--C-:B------:R-:W-:Y:S01]  /*3940*/  FFMA.FTZ R56, R56, UR14, -R38.reuse ;  /* 0x0000000e38387c23 */ /* 0x100fe20008010826 */
[--C-:B------:R-:W-:Y:S01]  /*3950*/  FFMA.FTZ R57, R57, UR14, -R38.reuse ;  /* 0x0000000e39397c23 */ /* 0x100fe20008010826 */
[--C-:B------:R-:W-:Y:S01]  /*3960*/  FFMA.FTZ R60, R60, UR14, -R38.reuse ;  /* 0x0000000e3c3c7c23 */ /* 0x100fe20008010826 */
[--C-:B------:R-:W-:Y:S01]  /*3970*/  FFMA.FTZ R61, R61, UR14, -R38.reuse ;  /* 0x0000000e3d3d7c23 */ /* 0x100fe20008010826 */
[----:B------:R-:W1:Y:S01]  /*3980*/  MUFU.EX2 R11, R11 ;  /* 0x0000000b000b7308 */ /* 0x000e620000000800 */
[--C-:B------:R-:W-:Y:S01]  /*3990*/  FFMA.FTZ R64, R64, UR14, -R38.reuse ;  /* 0x0000000e40407c23 */ /* 0x100fe20008010826 */
[--C-:B------:R-:W-:Y:S01]  /*39a0*/  FFMA.FTZ R65, R65, UR14, -R38.reuse ;  /* 0x0000000e41417c23 */ /* 0x100fe20008010826 */
[--C-:B------:R-:W-:Y:S01]  /*39b0*/  FFMA.FTZ R68, R68, UR14, -R38.reuse ;  /* 0x0000000e44447c23 */ /* 0x100fe20008010826 */
[----:B------:R-:W-:-:S04]  /*39c0*/  FFMA.FTZ R38, R69, UR14, -R38 ;  /* 0x0000000e45267c23 */ /* 0x000fc80008010826 */
[----:B------:R-:W2:Y:S01]  /*39d0*/  MUFU.EX2 R190, R29 ;  /* 0x0000001d00be7308 */ /* 0x000ea20000000800 */
[----:B0-----:R-:W-:Y:S01]  /*39e0*/  FADD.FTZ R54, R5, R34 ;  /* 0x0000002205367221 */ /* 0x001fe20000010000 */
[----:B------:R-:W-:Y:S02]  /*39f0*/  F2FP.F16.F32.PACK_AB R188, R34, R5 ;  /* 0x0000000522bc723e */ /* 0x000fe400000000ff */
[----:B------:R-:W-:-:S04]  /*3a00*/  CS2R R34, SRZ ;  /* 0x0000000000227805 */ /* 0x000fc8000001ff00 */
[----:B------:R-:W0:Y:S01]  /*3a10*/  MUFU.EX2 R32, R32 ;  /* 0x0000002000207308 */ /* 0x000e220000000800 */
[----:B-1----:R-:W-:Y:S01]  /*3a20*/  FADD.FTZ R13, R11, R54 ;  /* 0x000000360b0d7221 */ /* 0x002fe20000010000 */
[----:B------:R-:W-:-:S06]  /*3a30*/  FADD.FTZ R54, R12, R15 ;  /* 0x0000000f0c367221 */ /* 0x000fcc0000010000 */
[----:B------:R-:W1:Y:S01]  /*3a40*/  MUFU.EX2 R33, R33 ;  /* 0x0000002100217308 */ /* 0x000e620000000800 */
[C---:B--2---:R-:W-:Y:S01]  /*3a50*/  FADD.FTZ R13, R190.reuse, R13 ;  /* 0x0000000dbe0d7221 */ /* 0x044fe20000010000 */
[----:B------:R-:W-:-:S06]  /*3a60*/  F2FP.F16.F32.PACK_AB R190, R190, R11 ;  /* 0x0000000bbebe723e */ /* 0x000fcc00000000ff */
[----:B------:R-:W2:Y:S01]  /*3a70*/  MUFU.EX2 R36, R36 ;  /* 0x0000002400247308 */ /* 0x000ea20000000800 */
[----:B0-----:R-:W-:Y:S01]  /*3a80*/  FADD.FTZ R0, R32, R13 ;  /* 0x0000000d20007221 */ /* 0x001fe20000010000 */
[----:B------:R-:W-:Y:S01]  /*3a90*/  FADD.FTZ R13, R185, R54 ;  /* 0x00000036b90d7221 */ /* 0x000fe20000010000 */
[----:B------:R-:W-:-:S05]  /*3aa0*/  F2FP.F16.F32.PACK_AB R185, R14, R185 ;  /* 0x000000b90eb9723e */ /* 0x000fca00000000ff */
[----:B------:R-:W0:Y:S01]  /*3ab0*/  MUFU.EX2 R37, R37 ;  /* 0x0000002500257308 */ /* 0x000e220000000800 */
[C---:B-1----:R-:W-:Y:S01]  /*3ac0*/  FADD.FTZ R15, R33.reuse, R0 ;  /* 0x00000000210f7221 */ /* 0x042fe20000010000 */
[----:B------:R-:W-:Y:S01]  /*3ad0*/  FADD.FTZ R0, R14, R13 ;  /* 0x0000000d0e007221 */ /* 0x000fe20000010000 */
[----:B------:R-:W-:Y:S02]  /*3ae0*/  F2FP.F16.F32.PACK_AB R184, R33, R32 ;  /* 0x0000002021b8723e */ /* 0x000fe400000000ff */
[----:B------:R-:W-:Y:S01]  /*3af0*/  CS2R R32, SRZ ;  /* 0x0000000000207805 */ /* 0x000fe2000001ff00 */
[----:B------:R-:W-:Y:S01]  /*3b00*/  FADD.FTZ R13, R73, R0 ;  /* 0x00000000490d7221 */ /* 0x000fe20000010000 */
[----:B------:R-:W-:Y:S01]  /*3b10*/  CS2R R72, SRZ ;  /* 0x0000000000487805 */ /* 0x000fe2000001ff00 */
[----:B------:R-:W1:Y:S01]  /*3b20*/  MUFU.EX2 R40, R40 ;  /* 0x0000002800287308 */ /* 0x000e620000000800 */
[----:B--2---:R-:W-:Y:S01]  /*3b30*/  FADD.FTZ R54, R36, R15 ;  /* 0x0000000f24367221 */ /* 0x004fe20000010000 */
[----:B------:R-:W-:Y:S01]  /*3b40*/  FADD.FTZ R0, R42, R13 ;  /* 0x0000000d2a007221 */ /* 0x000fe20000010000 */
[----:B------:R-:W-:-:S03]  /*3b50*/  CS2R R42, SRZ ;  /* 0x00000000002a7805 */ /* 0x000fc6000001ff00 */
[----:B------:R-:W-:Y:S01]  /*3b60*/  FADD.FTZ R13, R75, R0 ;  /* 0x000000004b0d7221 */ /* 0x000fe20000010000 */
[----:B------:R-:W-:Y:S01]  /*3b70*/  CS2R R74, SRZ ;  /* 0x00000000004a7805 */ /* 0x000fe2000001ff00 */
[----:B------:R-:W2:Y:S01]  /*3b80*/  MUFU.EX2 R41, R41 ;  /* 0x0000002900297308 */ /* 0x000ea20000000800 */
[C---:B0-----:R-:W-:Y:S01]  /*3b90*/  FADD.FTZ R15, R37.reuse, R54 ;  /* 0x00000036250f7221 */ /* 0x041fe20000010000 */
[----:B------:R-:W-:Y:S01]  /*3ba0*/  FADD.FTZ R0, R46, R13 ;  /* 0x0000000d2e007221 */ /* 0x000fe20000010000 */
[----:B------:R-:W-:Y:S02]  /*3bb0*/  F2FP.F16.F32.PACK_AB R186, R37, R36 ;  /* 0x0000002425ba723e */ /* 0x000fe400000000ff */
[----:B------:R-:W-:Y:S02]  /*3bc0*/  CS2R R46, SRZ ;  /* 0x00000000002e7805 */ /* 0x000fe4000001ff00 */
[----:B------:R-:W-:Y:S01]  /*3bd0*/  CS2R R36, SRZ ;  /* 0x0000000000247805 */ /* 0x000fe2000001ff00 */
[----:B------:R-:W-:Y:S01]  /*3be0*/  FADD.FTZ R13, R77, R0 ;  /* 0x000000004d0d7221 */ /* 0x000fe20000010000 */
[----:B------:R-:W-:Y:S01]  /*3bf0*/  CS2R R76, SRZ ;  /* 0x00000000004c7805 */ /* 0x000fe2000001ff00 */
[----:B------:R-:W0:Y:S01]  /*3c00*/  MUFU.EX2 R44, R44 ;  /* 0x0000002c002c7308 */ /* 0x000e220000000800 */
[----:B-1----:R-:W-:Y:S01]  /*3c10*/  FADD.FTZ R54, R40, R15 ;  /* 0x0000000f28367221 */ /* 0x002fe20000010000 */
[----:B------:R-:W-:Y:S01]  /*3c20*/  FADD.FTZ R0, R50, R13 ;  /* 0x0000000d32007221 */ /* 0x000fe20000010000 */
[----:B------:R-:W-:-:S03]  /*3c30*/  CS2R R50, SRZ ;  /* 0x0000000000327805 */ /* 0x000fc6000001ff00 */
[----:B------:R-:W-:Y:S01]  /*3c40*/  FADD.FTZ R13, R177, R0 ;  /* 0x00000000b10d7221 */ /* 0x000fe20000010000 */
[C---:B------:R-:W-:Y:S01]  /*3c50*/  F2FP.F16.F32.PACK_AB R177, R20.reuse, R177 ;  /* 0x000000b114b1723e */ /* 0x040fe200000000ff */
[----:B------:R-:W1:Y:S01]  /*3c60*/  MUFU.EX2 R45, R45 ;  /* 0x0000002d002d7308 */ /* 0x000e620000000800 */
[C---:B--2---:R-:W-:Y:S01]  /*3c70*/  FADD.FTZ R15, R41.reuse, R54 ;  /* 0x00000036290f7221 */ /* 0x044fe20000010000 */
[----:B------:R-:W-:Y:S01]  /*3c80*/  FADD.FTZ R0, R20, R13 ;  /* 0x0000000d14007221 */ /* 0x000fe20000010000 */
[----:B------:R-:W-:Y:S02]  /*3c90*/  F2FP.F16.F32.PACK_AB R180, R41, R40 ;  /* 0x0000002829b4723e */ /* 0x000fe400000000ff */
[----:B------:R-:W-:Y:S02]  /*3ca0*/  CS2R R54, SRZ ;  /* 0x0000000000367805 */ /* 0x000fe4000001ff00 */
[----:B------:R-:W-:Y:S01]  /*3cb0*/  CS2R R40, SRZ ;  /* 0x0000000000287805 */ /* 0x000fe2000001ff00 */
[----:B------:R-:W-:Y:S01]  /*3cc0*/  FADD.FTZ R5, R179, R0 ;  /* 0x00000000b3057221 */ /* 0x000fe20000010000 */
[----:B------:R-:W-:Y:S01]  /*3cd0*/  F2FP.F16.F32.PACK_AB R179, R24, R179 ;  /* 0x000000b318b3723e */ /* 0x000fe200000000ff */
[----:B------:R-:W2:Y:S01]  /*3ce0*/  MUFU.EX2 R48, R48 ;  /* 0x0000003000307308 */ /* 0x000ea20000000800 */
[----:B0-----:R-:W-:Y:S01]  /*3cf0*/  FADD.FTZ R10, R44, R15 ;  /* 0x0000000f2c0a7221 */ /* 0x001fe20000010000 */
[----:B------:R-:W-:Y:S01]  /*3d00*/  FADD.FTZ R0, R24, R5 ;  /* 0x0000000518007221 */ /* 0x000fe20000010000 */
[----:B------:R-:W-:-:S05]  /*3d10*/  CS2R R24, SRZ ;  /* 0x0000000000187805 */ /* 0x000fca000001ff00 */
[----:B------:R-:W0:Y:S01]  /*3d20*/  MUFU.EX2 R49, R49 ;  /* 0x0000003100317308 */ /* 0x000e220000000800 */
[C---:B-1----:R-:W-:Y:S01]  /*3d30*/  FADD.FTZ R15, R45.reuse, R10 ;  /* 0x0000000a2d0f7221 */ /* 0x042fe20000010000 */
[----:B------:R-:W-:Y:S02]  /*3d40*/  F2FP.F16.F32.PACK_AB R182, R45, R44 ;  /* 0x0000002c2db6723e */ /* 0x000fe400000000ff */
[----:B------:R-:W-:-:S04]  /*3d50*/  CS2R R44, SRZ ;  /* 0x00000000002c7805 */ /* 0x000fc8000001ff00 */
[----:B------:R-:W1:Y:S01]  /*3d60*/  MUFU.EX2 R52, R52 ;  /* 0x0000003400347308 */ /* 0x000e620000000800 */
[----:B--2---:R-:W-:-:S07]  /*3d70*/  FADD.FTZ R10, R48, R15 ;  /* 0x0000000f300a7221 */ /* 0x004fce0000010000 */
[----:B------:R-:W2:Y:S01]  /*3d80*/  MUFU.EX2 R53, R53 ;  /* 0x0000003500357308 */ /* 0x000ea20000000800 */
[C---:B0-----:R-:W-:Y:S01]  /*3d90*/  FADD.FTZ R15, R49.reuse, R10 ;  /* 0x0000000a310f7221 */ /* 0x041fe20000010000 */
[----:B------:R-:W-:Y:S02]  /*3da0*/  F2FP.F16.F32.PACK_AB R176, R49, R48 ;  /* 0x0000003031b0723e */ /* 0x000fe400000000ff */
[----:B------:R-:W-:-:S04]  /*3db0*/  CS2R R48, SRZ ;  /* 0x0000000000307805 */ /* 0x000fc8000001ff00 */
[----:B------:R-:W0:Y:S01]  /*3dc0*/  MUFU.EX2 R56, R56 ;  /* 0x0000003800387308 */ /* 0x000e220000000800 */
[----:B-1----:R-:W-:-:S07]  /*3dd0*/  FADD.FTZ R10, R52, R15 ;  /* 0x0000000f340a7221 */ /* 0x002fce0000010000 */
[----:B------:R-:W1:Y:S01]  /*3de0*/  MUFU.EX2 R57, R57 ;  /* 0x0000003900397308 */ /* 0x000e620000000800 */
[C---:B--2---:R-:W-:Y:S01]  /*3df0*/  FADD.FTZ R11, R53.reuse, R10 ;  /* 0x0000000a350b7221 */ /* 0x044fe20000010000 */
[----:B------:R-:W-:Y:S02]  /*3e00*/  F2FP.F16.F32.PACK_AB R178, R53, R52 ;  /* 0x0000003435b2723e */ /* 0x000fe400000000ff */
[----:B------:R-:W-:-:S04]  /*3e10*/  CS2R R52, SRZ ;  /* 0x0000000000347805 */ /* 0x000fc8000001ff00 */
[----:B------:R-:W2:Y:S01]  /*3e20*/  MUFU.EX2 R60, R60 ;  /* 0x0000003c003c7308 */ /* 0x000ea20000000800 */
[----:B0-----:R-:W-:Y:S01]  /*3e30*/  FADD.FTZ R10, R56, R11 ;  /* 0x0000000b380a7221 */ /* 0x001fe20000010000 */
[----:B------:R-:W-:Y:S01]  /*3e40*/  FADD.FTZ R11, R173, R0 ;  /* 0x00000000ad0b7221 */ /* 0x000fe20000010000 */
[----:B------:R-:W-:-:S03]  /*3e50*/  F2FP.F16.F32.PACK_AB R173, R26, R173 ;  /* 0x000000ad1aad723e */ /* 0x000fc600000000ff */
[----:B------:R-:W-:Y:S01]  /*3e60*/  FADD.FTZ R0, R26, R11 ;  /* 0x0000000b1a007221 */ /* 0x000fe20000010000 */
[----:B------:R-:W-:Y:S01]  /*3e70*/  CS2R R26, SRZ ;  /* 0x00000000001a7805 */ /* 0x000fe2000001ff00 */
[----:B------:R-:W0:Y:S01]  /*3e80*/  MUFU.EX2 R61, R61 ;  /* 0x0000003d003d7308 */ /* 0x000e220000000800 */
[----:B-1----:R-:W-:Y:S01]  /*3e90*/  FADD.FTZ R13, R57, R10 ;  /* 0x0000000a390d7221 */ /* 0x002fe20000010000 */
[----:B------:R-:W-:Y:S01]  /*3ea0*/  FADD.FTZ R11, R175, R0 ;  /* 0x00000000af0b7221 */ /* 0x000fe20000010000 */
[----:B------:R-:W-:Y:S02]  /*3eb0*/  F2FP.F16.F32.PACK_AB R172, R57, R56 ;  /* 0x0000003839ac723e */ /* 0x000fe400000000ff */
[----:B------:R-:W-:Y:S02]  /*3ec0*/  CS2R R56, SRZ ;  /* 0x0000000000387805 */ /* 0x000fe4000001ff00 */
[C---:B------:R-:W-:Y:S01]  /*3ed0*/  F2FP.F16.F32.PACK_AB R175, R28.reuse, R175 ;  /* 0x000000af1caf723e */ /* 0x040fe200000000ff */
[----:B------:R-:W-:Y:S01]  /*3ee0*/  FADD.FTZ R0, R28, R11 ;  /* 0x0000000b1c007221 */ /* 0x000fe20000010000 */
[----:B------:R-:W-:Y:S01]  /*3ef0*/  CS2R R28, SRZ ;  /* 0x00000000001c7805 */ /* 0x000fe2000001ff00 */
        /* <DEDUP_REMOVED lines=9> */
[----:B--2---:R-:W-:-:S07]  /*3f90*/  FADD.FTZ R11, R169, R0 ;  /* 0x00000000a90b7221 */ /* 0x004fce0000010000 */
[----:B------:R-:W2:Y:S01]  /*3fa0*/  MUFU.EX2 R68, R68 ;  /* 0x0000004400447308 */ /* 0x000ea20000000800 */
[C---:B0-----:R-:W-:Y:S01]  /*3fb0*/  FADD.FTZ R13, R65.reuse, R10 ;  /* 0x0000000a410d7221 */ /* 0x041fe20000010000 */
[----:B------:R-:W-:Y:S02]  /*3fc0*/  F2FP.F16.F32.PACK_AB R168, R65, R64 ;  /* 0x0000004041a8723e */ /* 0x000fe400000000ff */
[----:B------:R-:W-:-:S04]  /*3fd0*/  CS2R R64, SRZ ;  /* 0x0000000000407805 */ /* 0x000fc8000001ff00 */
[----:B------:R-:W0:Y:S01]  /*3fe0*/  MUFU.EX2 R171, R171 ;  /* 0x000000ab00ab7308 */ /* 0x000e220000000800 */
[C---:B-1----:R-:W-:Y:S01]  /*3ff0*/  FADD.FTZ R0, R30.reuse, R11 ;  /* 0x0000000b1e007221 */ /* 0x042fe20000010000 */
[----:B------:R-:W-:Y:S02]  /*4000*/  F2FP.F16.F32.PACK_AB R169, R30, R169 ;  /* 0x000000a91ea9723e */ /* 0x000fe400000000ff */
[----:B------:R-:W-:-:S04]  /*4010*/  CS2R R30, SRZ ;  /* 0x00000000001e7805 */ /* 0x000fc8000001ff00 */
[----:B------:R1:W3:Y:S01]  /*4020*/  MUFU.EX2 R5, R38 ;  /* 0x0000002600057308 */ /* 0x0002e20000000800 */
[----:B--2---:R-:W-:-:S07]  /*4030*/  FADD.FTZ R10, R68, R13 ;  /* 0x0000000d440a7221 */ /* 0x004fce0000010000 */
[----:B------:R-:W2:Y:S01]  /*4040*/  MUFU.EX2 R2, R2 ;  /* 0x0000000200027308 */ /* 0x000ea20000000800 */
[----:B0-----:R-:W-:Y:S01]  /*4050*/  FADD.FTZ R11, R171, R0 ;  /* 0x00000000ab0b7221 */ /* 0x001fe20000010000 */
[----:B------:R-:W-:Y:S01]  /*4060*/  IMAD.MOV.U32 R0, RZ, RZ, 0x3f800000 ;  /* 0x3f800000ff007424 */ /* 0x000fe200078e00ff */
[----:B-1----:R-:W-:Y:S01]  /*4070*/  CS2R R38, SRZ ;  /* 0x0000000000267805 */ /* 0x002fe2000001ff00 */
[C---:B---3--:R-:W-:Y:S01]  /*4080*/  FADD.FTZ R10, R5.reuse, R10 ;  /* 0x0000000a050a7221 */ /* 0x048fe20000010000 */
[----:B------:R-:W-:Y:S02]  /*4090*/  F2FP.F16.F32.PACK_AB R170, R5, R68 ;  /* 0x0000004405aa723e */ /* 0x000fe400000000ff */
[----:B------:R-:W-:Y:S01]  /*40a0*/  CS2R R68, SRZ ;  /* 0x0000000000447805 */ /* 0x000fe2000001ff00 */
[C---:B--2---:R-:W-:Y:S01]  /*40b0*/  FADD.FTZ R5, R2.reuse, R11 ;  /* 0x0000000b02057221 */ /* 0x044fe20000010000 */
[----:B------:R-:W-:Y:S01]  /*40c0*/  F2FP.F16.F32.PACK_AB R171, R2, R171 ;  /* 0x000000ab02ab723e */ /* 0x000fe200000000ff */
[----:B------:R-:W-:Y:S01]  /*40d0*/  IMAD.MOV.U32 R2, RZ, RZ, 0x3f800000 ;  /* 0x3f800000ff027424 */ /* 0x000fe200078e00ff */
[----:B------:R-:W-:Y:S06]  /*40e0*/  @!P1 BRA `(.L_x_2389) ;  /* 0x0000002400a09947 */ /* 0x000fec0003800000 */
[----:B------:R-:W-:Y:S01]  /*40f0*/  IMAD.MOV.U32 R11, RZ, RZ, R3 ;  /* 0x000000ffff0b7224 */ /* 0x000fe200078e0003 */
[----:B------:R-:W-:Y:S01]  /*4100*/  MOV R12, R4 ;  /* 0x00000004000c7202 */ /* 0x000fe20000000f00 */
[----:B------:R-:W-:Y:S01]  /*4110*/  IMAD.MOV.U32 R2, RZ, RZ, 0x3f800000 ;  /* 0x3f800000ff027424 */ /* 0x000fe200078e00ff */
[----:B------:R-:W-:Y:S01]  /*4120*/  UMOV UR5, UR38 ;  /* 0x0000002600057c82 */ /* 0x000fe20008000000 */
[----:B------:R-:W-:Y:S01]  /*4130*/  IMAD.MOV.U32 R119, RZ, RZ, RZ ;  /* 0x000000ffff777224 */ /* 0x000fe200078e00ff */
[----:B------:R-:W-:Y:S01]  /*4140*/  UMOV UR6, UR39 ;  /* 0x0000002700067c82 */ /* 0x000fe20008000000 */
[----:B------:R-:W-:-:S05]  /*4150*/  ULDC UR34, c[0x0][0x988] ;  /* 0x0002620000227ab9 */ /* 0x000fca0000000800 */
.L_x_2400:
[----:B------:R-:W-:-:S04]  /*4160*/  UISETP.NE.AND UP0, UPT, UR6, 0x1, UPT ;  /* 0x000000010600788c */ /* 0x000fc8000bf05270 */
[----:B------:R-:W-:-:S04]  /*4170*/  USEL UR38, URZ, 0x1, UP0 ;  /* 0x000000013f267887 */ /* 0x000fc80008000000 */
[----:B------:R-:W-:Y:S01]  /*4180*/  ULOP3.LUT UR38, UR5, UR38, URZ, 0x3c, !UPT ;  /* 0x0000002605267292 */ /* 0x000fe2000f8e3c3f */
[----:B------:R-:W-:Y:S11]  /*4190*/  @!P0 BRA `(.L_x_2390) ;  /* 0x0000000000048947 */ /* 0x000ff60003800000 */
[----:B------:R-:W-:Y:S01]  /*41a0*/  BPT.TRAP 0x1 ;  /* 0x000000040000795c */ /* 0x000fe20000300000 */
.L_x_2390:
        /* <DEDUP_REMOVED lines=9> */
.L_x_2391:
[----:B-1----:R-:W-:Y:S05]  /*4240*/  @P1 BRA `(.L_x_2392) ;  /* 0x0000000000081947 */ /* 0x002fea0003800000 */
[----:B------:R-:W1:Y:S02]  /*4250*/  SYNCS.PHASECHK.TRANS64.TRYWAIT P1, [UR7+0x30830], R3 ;  /* 0x03083003ff0075a7 */ /* 0x000e640008020147 */
[----:B-1----:R-:W-:Y:S05]  /*4260*/  @!P1 BRA `(.L_x_2393) ;  /* 0x000000f400a89947 */ /* 0x002fea0003800000 */
.L_x_2392:
        /* <DEDUP_REMOVED lines=175> */
.L_x_2394:
[----:B------:R-:W-:Y:S01]  /*4d60*/  ULEA UR10, UR6, UR40, 0x3 ;  /* 0x00000028060a7291 */ /* 0x000fe2000f8e183f */
[----:B------:R-:W-:-:S05]  /*4d70*/  IMAD.U32 R0, RZ, RZ, UR5 ;  /* 0x00000005ff007e24 */ /* 0x000fca000f8e00ff */
[----:B------:R-:W-:-:S04]  /*4d80*/  SHF.L.U32 R0, R0, 0x1f, RZ ;  /* 0x0000001f00007819 */ /* 0x000fc800000006ff */
[----:B------:R2:W3:Y:S01]  /*4d90*/  SYNCS.PHASECHK.TRANS64.TRYWAIT P1, [UR10+0x30850], R0 ;  /* 0x03085000ff0075a7 */ /* 0x0004e2000802014a */
[----:B------:R-:W-:Y:S05]  /*4da0*/  @!P0 BRA `(.L_x_2395) ;  /* 0x0000000000048947 */ /* 0x000fea0003800000 */
[----:B------:R-:W-:Y:S01]  /*4db0*/  BPT.TRAP 0x1 ;  /* 0x000000040000795c */ /* 0x000fe20000300000 */
.L_x_2395:
[----:B---3--:R-:W-:Y:S05]  /*4dc0*/  @P1 BRA `(.L_x_2396) ;  /* 0x0000000000081947 */ /* 0x008fea0003800000 */
[----:B------:R-:W3:Y:S02]  /*4dd0*/  SYNCS.PHASECHK.TRANS64.TRYWAIT P1, [UR10+0x30850], R0 ;  /* 0x03085000ff0075a7 */ /* 0x000ee4000802014a */
[----:B---3--:R-:W-:Y:S05]  /*4de0*/  @!P1 BRA `(.L_x_2397) ;  /* 0x000000e800e09947 */ /* 0x008fea0003800000 */
.L_x_2396:
        /* <DEDUP_REMOVED lines=37> */
.L_x_2398:
[----:B------:R-:W-:Y:S01]  /*5040*/  R2UR UR5, R16 ;  /* 0x00000000100572ca */ /* 0x000fe200000e0000 */
[----:B--23--:R-:W-:Y:S01]  /*5050*/  VIADD R0, R18, UR43 ;  /* 0x0000002b12007c36 */ /* 0x00cfe20008000000 */
[----:B------:R-:W-:Y:S01]  /*5060*/  UMOV UR14, UR34 ;  /* 0x00000022000e7c82 */ /* 0x000fe20008000000 */
[----:B------:R-:W-:Y:S01]  /*5070*/  IMAD.U32 R13, RZ, RZ, UR42 ;  /* 0x0000002aff0d7e24 */ /* 0x000fe2000f8e00ff */
[----:B------:R-:W2:Y:S01]  /*5080*/  S2UR UR6, SR_CgaCtaId ;  /* 0x00000000000679c3 */ /* 0x000ea20000008800 */
[----:B------:R-:W-:-:S08]  /*5090*/  UIADD3 UR7, UR7, 0x30840, URZ ;  /* 0x0003084007077890 */ /* 0x000fd0000fffe03f */
[----:B------:R-:W-:-:S06]  /*50a0*/  UISETP.NE.AND UP0, UPT, UR5, URZ, UPT ;  /* 0x0000003f0500728c */ /* 0x000fcc000bf05270 */
[----:B------:R-:W-:Y:S02]  /*50b0*/  PLOP3.LUT P1, PT, PT, PT, UP0, 0x80, 0x0 ;  /* 0x000000000000781c */ /* 0x000fe40003f2f008 */
[----:B------:R-:W-:-:S03]  /*50c0*/  PLOP3.LUT P2, PT, PT, PT, UP0, 0x80, 0x0 ;  /* 0x000000000000781c */ /* 0x000fc60003f4f008 */
[----:B------:R-:W-:Y:S01]  /*50d0*/  @UP0 ULDC UR5, c[0x0][0x44c] ;  /* 0x0001130000050ab9 */ /* 0x000fe20000000800 */
[----:B--2---:R-:W-:-:S07]  /*50e0*/  UPRMT UR7, UR6, 0x654, UR7 ;  /* 0x0000065406077896 */ /* 0x004fce0008000007 */
[----:B------:R-:W-:Y:S01]  /*50f0*/  @P1 IMAD.HI.U32 R2, R0, UR5, RZ ;  /* 0x0000000500021c27 */ /* 0x000fe2000f8e00ff */
[----:B------:R-:W-:-:S04]  /*5100*/  @UP0 ULDC UR5, c[0x0][0x450] ;  /* 0x0001140000050ab9 */ /* 0x000fc80000000800 */
[----:B------:R-:W-:Y:S01]  /*5110*/  @P2 SHF.R.U32.HI R0, RZ, UR5, R2 ;  /* 0x00000005ff002c19 */ /* 0x000fe20008011602 */
[----:B------:R-:W-:Y:S01]  /*5120*/  UIMAD UR5, UR4, -0x60, URZ ;  /* 0xffffffa0040578a4 */ /* 0x000fe2000f8e023f */
[----:B------:R-:W-:Y:S03]  /*5130*/  SYNCS.ARRIVE.TRANS64.RED.A1T0 RZ, [UR7], RZ ;  /* 0x000000ffffff79a7 */ /* 0x000fe60008100407 */
[----:B01----:R-:W0:Y:S02]  /*5140*/  SHFL.IDX PT, R3, R0, RZ, 0x1c1f ;  /* 0x001c1fff00037589 */ /* 0x003e2400000e0000 */
[----:B------:R-:W-:-:S05]  /*5150*/  IMAD.U32 R2, RZ, RZ, UR5 ;  /* 0x00000005ff027e24 */ /* 0x000fca000f8e00ff */
[----:B------:R-:W-:-:S04]  /*5160*/  IADD3 R2, -R17, 0x1, R2 ;  /* 0x0000000111027810 */ /* 0x000fc80007ffe102 */
[----:B------:R-:W-:-:S05]  /*5170*/  IADD3 R2, -R13, UR60, R2 ;  /* 0x0000003c0d027c10 */ /* 0x000fca000fffe102 */
[----:B0-----:R-:W-:-:S05]  /*5180*/  IMAD.IADD R3, R2, 0x1, R3 ;  /* 0x0000000102037824 */ /* 0x001fca00078e0203 */
[C---:B------:R-:W-:Y:S02]  /*5190*/  ISETP.GT.AND P1, PT, R3.reuse, RZ, PT ;  /* 0x000000ff0300720c */ /* 0x040fe40003f24270 */
[C---:B------:R-:W-:Y:S02]  /*51a0*/  ISETP.GT.AND P2, PT, R3.reuse, 0x1, PT ;  /* 0x000000010300780c */ /* 0x040fe40003f44270 */
[----:B------:R-:W-:Y:S02]  /*51b0*/  FSEL R120, R120, -INF , P1 ;  /* 0xff80000078787808 */ /* 0x000fe40000800000 */
        /* <DEDUP_REMOVED lines=66> */
[----:B------:R-:W-:Y:S02]  /*55e0*/  FSEL R165, R165, -INF , P2 ;  /* 0xff800000a5a57808 */ /* 0x000fe40001000000 */
[----:B------:R-:W-:Y:S02]  /*55f0*/  FMNMX.FTZ R4, R164, R3, !PT ;  /* 0x00000003a4047209 */ /* 0x000fe40007810000 */
[----:B------:R-:W0:Y:S02]  /*5600*/  SHFL.IDX PT, R3, R0, 0x1, 0x1c1f ;  /* 0x003c1f0000037f89 */ /* 0x000e2400000e0000 */
[----:B------:R-:W-:-:S05]  /*5610*/  FMNMX.FTZ R13, R165, R4, !PT ;  /* 0x00000004a50d7209 */ /* 0x000fca0007810000 */
[----:B------:R-:W1:Y:S01]  /*5620*/  SHFL.BFLY PT, R4, R13, 0x2, 0x1f ;  /* 0x0c401f000d047f89 */ /* 0x000e6200000e0000 */
[----:B0-----:R-:W-:-:S05]  /*5630*/  IMAD.IADD R2, R2, 0x1, R3 ;  /* 0x0000000102027824 */ /* 0x001fca00078e0203 */
[C---:B------:R-:W-:Y:S02]  /*5640*/  ISETP.GT.AND P1, PT, R2.reuse, RZ, PT ;  /* 0x000000ff0200720c */ /* 0x040fe40003f24270 */
[----:B-1----:R-:W-:Y:S02]  /*5650*/  FMNMX.FTZ R14, R13, R4, !PT ;  /* 0x000000040d0e7209 */ /* 0x002fe40007810000 */
[----:B------:R-:W-:Y:S02]  /*5660*/  ISETP.GT.AND P2, PT, R2, 0x1, PT ;  /* 0x000000010200780c */ /* 0x000fe40003f44270 */
[----:B------:R-:W-:Y:S01]  /*5670*/  FSEL R122, R122, -INF , P1 ;  /* 0xff8000007a7a7808 */ /* 0x000fe20000800000 */
[----:B------:R-:W0:Y:S01]  /*5680*/  SHFL.BFLY PT, R15, R14, 0x1, 0x1f ;  /* 0x0c201f000e0f7f89 */ /* 0x000e2200000e0000 */
[----:B------:R-:W-:Y:S02]  /*5690*/  ISETP.GT.AND P3, PT, R2, 0x8, PT ;  /* 0x000000080200780c */ /* 0x000fe40003f64270 */
[----:B------:R-:W-:-:S02]  /*56a0*/  FSEL R123, R123, -INF , P2 ;  /* 0xff8000007b7b7808 */ /* 0x000fc40001000000 */
[----:B------:R-:W-:Y:S02]  /*56b0*/  FMNMX.FTZ R0, R122, R11, !PT ;  /* 0x0000000b7a007209 */ /* 0x000fe40007810000 */
[----:B------:R-:W-:Y:S02]  /*56c0*/  ISETP.GT.AND P4, PT, R2, 0x9, PT ;  /* 0x000000090200780c */ /* 0x000fe40003f84270 */
[----:B------:R-:W-:Y:S02]  /*56d0*/  FSEL R126, R126, -INF , P3 ;  /* 0xff8000007e7e7808 */ /* 0x000fe40001800000 */
[----:B------:R-:W-:Y:S02]  /*56e0*/  FMNMX.FTZ R3, R123, R0, !PT ;  /* 0x000000007b037209 */ /* 0x000fe40007810000 */
[----:B------:R-:W-:Y:S02]  /*56f0*/  ISETP.GT.AND P2, PT, R2, 0x10, PT ;  /* 0x000000100200780c */ /* 0x000fe40003f44270 */
[----:B------:R-:W-:-:S02]  /*5700*/  FSEL R127, R127, -INF , P4 ;  /* 0xff8000007f7f7808 */ /* 0x000fc40002000000 */
[----:B------:R-:W-:Y:S02]  /*5710*/  ISETP.GT.AND P3, PT, R2, 0x11, PT ;  /* 0x000000110200780c */ /* 0x000fe40003f64270 */
[----:B------:R-:W-:Y:S02]  /*5720*/  FSEL R130, R130, -INF , P2 ;  /* 0xff80000082827808 */ /* 0x000fe40001000000 */
[----:B------:R-:W-:Y:S02]  /*5730*/  ISETP.GT.AND P2, PT, R2, 0x18, PT ;  /* 0x000000180200780c */ /* 0x000fe40003f44270 */
[----:B------:R-:W-:Y:S02]  /*5740*/  FSEL R131, R131, -INF , P3 ;  /* 0xff80000083837808 */ /* 0x000fe40001800000 */
[----:B0-----:R-:W-:Y:S02]  /*5750*/  FMNMX.FTZ R4, R14, R15, !PT ;  /* 0x0000000f0e047209 */ /* 0x001fe40007810000 */
[----:B------:R-:W-:-:S02]  /*5760*/  FMNMX.FTZ R14, R126, R3, !PT ;  /* 0x000000037e0e7209 */ /* 0x000fc40007810000 */
[----:B------:R-:W-:Y:S01]  /*5770*/  ISETP.GT.AND P3, PT, R2, 0x19, PT ;  /* 0x000000190200780c */ /* 0x000fe20003f64270 */
[----:B------:R-:W-:Y:S01]  /*5780*/  FMUL.FTZ R13, R4, UR14 ;  /* 0x0000000e040d7c20 */ /* 0x000fe20008410000 */
[----:B------:R-:W-:Y:S02]  /*5790*/  FMNMX.FTZ R3, R127, R14, !PT ;  /* 0x0000000e7f037209 */ /* 0x000fe40007810000 */
[----:B------:R-:W-:Y:S02]  /*57a0*/  FSEL R134, R134, -INF , P2 ;  /* 0xff80000086867808 */ /* 0x000fe40001000000 */
[----:B------:R-:W-:Y:S02]  /*57b0*/  FMNMX.FTZ R14, R130, R3, !PT ;  /* 0x00000003820e7209 */ /* 0x000fe40007810000 */
[----:B------:R-:W-:Y:S02]  /*57c0*/  ISETP.GT.AND P2, PT, R2, 0x20, PT ;  /* 0x000000200200780c */ /* 0x000fe40003f44270 */
[----:B------:R-:W-:-:S02]  /*57d0*/  FMNMX.FTZ R3, R131, R14, !PT ;  /* 0x0000000e83037209 */ /* 0x000fc40007810000 */
        /* <DEDUP_REMOVED lines=29> */
[----:B------:R-:W-:-:S02]  /*59b0*/  FSETP.NEU.FTZ.AND P1, PT, R4, -INF , PT ;  /* 0xff8000000400780b */ /* 0x000fc40003f3d000 */
[----:B------:R-:W-:Y:S02]  /*59c0*/  ISETP.GT.AND P2, PT, R2, 0x48, PT ;  /* 0x000000480200780c */ /* 0x000fe40003f44270 */
[----:B------:R-:W-:Y:S02]  /*59d0*/  FSEL R155, R155, -INF , P3 ;  /* 0xff8000009b9b7808 */ /* 0x000fe40001800000 */
[----:B------:R-:W-:Y:S02]  /*59e0*/  FMNMX.FTZ R20, R154, R3, !PT ;  /* 0x000000039a147209 */ /* 0x000fe40007810000 */
[----:B------:R-:W-:Y:S02]  /*59f0*/  FSEL R0, R13, RZ, P1 ;  /* 0x000000ff0d007208 */ /* 0x000fe40000800000 */
[----:B------:R-:W-:Y:S02]  /*5a00*/  ISETP.GT.AND P3, PT, R2, 0x49, PT ;  /* 0x000000490200780c */ /* 0x000fe40003f64270 */
[----:B------:R-:W-:Y:S01]  /*5a10*/  FSEL R158, R158, -INF , P2 ;  /* 0xff8000009e9e7808 */ /* 0x000fe20001000000 */
[--C-:B------:R-:W-:Y:S01]  /*5a20*/  FFMA.FTZ R188, R120, UR14, -R0.reuse ;  /* 0x0000000e78bc7c23 */ /* 0x100fe20008010800 */
        /* <DEDUP_REMOVED lines=13> */
[----:B------:R0:W-:Y:S01]  /*5b00*/  MUFU.EX2 R14, R125 ;  /* 0x0000007d000e7308 */ /* 0x0001e20000000800 */
[----:B------:R-:W-:Y:S01]  /*5b10*/  ISETP.GT.AND P2, PT, R2, 0x58, PT ;  /* 0x000000580200780c */ /* 0x000fe20003f44270 */
[--C-:B------:R-:W-:Y:S01]  /*5b20*/  FFMA.FTZ R15, R129, UR14, -R0.reuse ;  /* 0x0000000e810f7c23 */ /* 0x100fe20008010800 */
[----:B------:R-:W-:Y:S01]  /*5b30*/  FSEL R163, R163, -INF , P3 ;  /* 0xff800000a3a37808 */ /* 0x000fe20001800000 */
[--C-:B------:R-:W-:Y:S01]  /*5b40*/  FFMA.FTZ R186, R132, UR14, -R0.reuse ;  /* 0x0000000e84ba7c23 */ /* 0x100fe20008010800 */
[----:B------:R-:W-:Y:S01]  /*5b50*/  FMNMX.FTZ R120, R162, R3, !PT ;  /* 0x00000003a2787209 */ /* 0x000fe20007810000 */
[--C-:B------:R-:W-:Y:S01]  /*5b60*/  FFMA.FTZ R180, R136, UR14, -R0.reuse ;  /* 0x0000000e88b47c23 */ /* 0x100fe20008010800 */
[----:B------:R-:W-:Y:S01]  /*5b70*/  ISETP.GT.AND P3, PT, R2, 0x59, PT ;  /* 0x000000590200780c */ /* 0x000fe20003f64270 */
[--C-:B------:R-:W-:Y:S01]  /*5b80*/  FFMA.FTZ R129, R137, UR14, -R0.reuse ;  /* 0x0000000e89817c23 */ /* 0x100fe20008010800 */
[----:B------:R-:W-:Y:S01]  /*5b90*/  FSEL R166, R166, -INF , P2 ;  /* 0xff800000a6a67808 */ /* 0x000fe20001000000 */
[--C-:B------:R-:W-:Y:S01]  /*5ba0*/  FFMA.FTZ R182, R140, UR14, -R0.reuse ;  /* 0x0000000e8cb67c23 */ /* 0x100fe20008010800 */
[----:B------:R-:W-:Y:S01]  /*5bb0*/  FMNMX.FTZ R3, R163, R120, !PT ;  /* 0x00000078a3037209 */ /* 0x000fe20007810000 */
[--C-:B------:R-:W-:Y:S01]  /*5bc0*/  FFMA.FTZ R128, R141, UR14, -R0.reuse ;  /* 0x0000000e8d807c23 */ /* 0x100fe20008010800 */
[----:B------:R-:W-:Y:S01]  /*5bd0*/  FSEL R167, R167, -INF , P3 ;  /* 0xff800000a7a77808 */ /* 0x000fe20001800000 */
[--C-:B------:R-:W-:Y:S01]  /*5be0*/  FFMA.FTZ R176, R144, UR14, -R0.reuse ;  /* 0x0000000e90b07c23 */ /* 0x100fe20008010800 */
[----:B------:R-:W-:Y:S01]  /*5bf0*/  FMNMX.FTZ R2, R166, R3, !PT ;  /* 0x00000003a6027209 */ /* 0x000fe20007810000 */
[--C-:B0-----:R-:W-:Y:S01]  /*5c00*/  FFMA.FTZ R125, R145, UR14, -R0.reuse ;  /* 0x0000000e917d7c23 */ /* 0x101fe20008010800 */
[--C-:B------:R-:W-:Y:S01]  /*5c10*/  FFMA.FTZ R178, R148, UR14, -R0.reuse ;  /* 0x0000000e94b27c23 */ /* 0x100fe20008010800 */
[--C-:B------:R-:W-:Y:S01]  /*5c20*/  FFMA.FTZ R124, R149, UR14, -R0.reuse ;  /* 0x0000000e957c7c23 */ /* 0x100fe20008010800 */
[----:B------:R-:W-:Y:S01]  /*5c30*/  FMNMX.FTZ R2, R167, R2, !PT ;  /* 0x00000002a7027209 */ /* 0x000fe20007810000 */
[--C-:B------:R-:W-:Y:S01]  /*5c40*/  FFMA.FTZ R172, R152, UR14, -R0.reuse ;  /* 0x0000000e98ac7c23 */ /* 0x100fe20008010800 */
[--C-:B------:R-:W-:Y:S01]  /*5c50*/  FFMA.FTZ R121, R153, UR14, -R0.reuse ;  /* 0x0000000e99797c23 */ /* 0x100fe20008010800 */
[--C-:B------:R-:W-:Y:S01]  /*5c60*/  FFMA.FTZ R174, R156, UR14, -R0.reuse ;  /* 0x0000000e9cae7c23 */ /* 0x100fe20008010800 */
[--C-:B------:R-:W-:Y:S01]  /*5c70*/  FFMA.FTZ R120, R157, UR14, -R0.reuse ;  /* 0x0000000e9d787c23 */ /* 0x100fe20008010800 */
[----:B------:R-:W0:Y:S01]  /*5c80*/  SHFL.BFLY PT, R3, R2, 0x2, 0x1f ;  /* 0x0c401f0002037f89 */ /* 0x000e2200000e0000 */
[--C-:B------:R-:W-:Y:S01]  /*5c90*/  FFMA.FTZ R168, R160, UR14, -R0.reuse ;  /* 0x0000000ea0a87c23 */ /* 0x100fe20008010800 */
[--C-:B------:R-:W-:Y:S01]  /*5ca0*/  FFMA.FTZ R161, R161, UR14, -R0.reuse ;  /* 0x0000000ea1a17c23 */ /* 0x100fe20008010800 */
[--C-:B------:R-:W-:Y:S01]  /*5cb0*/  FFMA.FTZ R170, R164, UR14, -R0.reuse ;  /* 0x0000000ea4aa7c23 */ /* 0x100fe20008010800 */
[----:B------:R-:W-:Y:S01]  /*5cc0*/  FFMA.FTZ R132, R165, UR14, -R0 ;  /* 0x0000000ea5847c23 */ /* 0x000fe20008010800 */
[----:B------:R-:W-:Y:S08]  /*5cd0*/  MUFU.EX2 R188, R188 ;  /* 0x000000bc00bc7308 */ /* 0x000ff00000000800 */
[----:B------:R-:W-:Y:S08]  /*5ce0*/  MUFU.EX2 R13, R13 ;  /* 0x0000000d000d7308 */ /* 0x000ff00000000800 */
[----:B------:R-:W-:Y:S01]  /*5cf0*/  MUFU.EX2 R190, R190 ;  /* 0x000000be00be7308 */ /* 0x000fe20000000800 */
[----:B0-----:R-:W-:-:S05]  /*5d00*/  FMNMX.FTZ R21, R2, R3, !PT ;  /* 0x0000000302157209 */ /* 0x001fca0007810000 */
[----:B------:R-:W0:Y:S02]  /*5d10*/  SHFL.BFLY PT, R2, R21, 0x1, 0x1f ;  /* 0x0c201f0015027f89 */ /* 0x000e2400000e0000 */
[----:B------:R-:W-:Y:S08]  /*5d20*/  MUFU.EX2 R184, R184 ;  /* 0x000000b800b87308 */ /* 0x000ff00000000800 */
[----:B------:R-:W-:Y:S08]  /*5d30*/  MUFU.EX2 R15, R15 ;  /* 0x0000000f000f7308 */ /* 0x000ff00000000800 */
[----:B------:R-:W-:Y:S01]  /*5d40*/  MUFU.EX2 R186, R186 ;  /* 0x000000ba00ba7308 */ /* 0x000fe20000000800 */
[----:B0-----:R-:W-:-:S07]  /*5d50*/  FMNMX.FTZ R3, R21, R2, !PT ;  /* 0x0000000215037209 */ /* 0x001fce0007810000 */
[----:B------:R-:W-:Y:S01]  /*5d60*/  MUFU.EX2 R180, R180 ;  /* 0x000000b400b47308 */ /* 0x000fe20000000800 */
[C---:B------:R-:W-:Y:S01]  /*5d70*/  FSETP.NEU.FTZ.AND P2, PT, R3.reuse, -INF , PT ;  /* 0xff8000000300780b */ /* 0x040fe20003f5d000 */
[----:B------:R-:W-:-:S03]  /*5d80*/  FMUL.FTZ R133, R3, UR14 ;  /* 0x0000000e03857c20 */ /* 0x000fc60008410000 */
[----:B------:R-:W-:-:S03]  /*5d90*/  FSEL R0, R3, RZ, P2 ;  /* 0x000000ff03007208 */ /* 0x000fc60001000000 */
[----:B------:R-:W-:Y:S01]  /*5da0*/  MUFU.EX2 R129, R129 ;  /* 0x0000008100817308 */ /* 0x000fe20000000800 */
[----:B------:R-:W-:Y:S01]  /*5db0*/  FSEL R133, R133, RZ, P2 ;  /* 0x000000ff85857208 */ /* 0x000fe20001000000 */
[----:B------:R-:W-:-:S04]  /*5dc0*/  FADD.FTZ R2, -R0, R11 ;  /* 0x0000000b00027221 */ /* 0x000fc80000010100 */
[--C-:B------:R-:W-:Y:S01]  /*5dd0*/  FFMA.FTZ R191, R126, UR14, -R133.reuse ;  /* 0x0000000e7ebf7c23 */ /* 0x100fe20008010885 */
[--C-:B------:R-:W-:Y:S01]  /*5de0*/  FFMA.FTZ R126, R131, UR14, -R133.reuse ;  /* 0x0000000e837e7c23 */ /* 0x100fe20008010885 */
[----:B------:R-:W-:Y:S01]  /*5df0*/  FSEL R131, R4, RZ, P1 ;  /* 0x000000ff04837208 */ /* 0x000fe20000800000 */
[--C-:B------:R-:W-:Y:S01]  /*5e00*/  FFMA.FTZ R189, R122, UR14, -R133.reuse ;  /* 0x0000000e7abd7c23 */ /* 0x100fe20008010885 */
[----:B------:R-:W-:Y:S01]  /*5e10*/  FMUL.FTZ R2, R2, UR14 ;  /* 0x0000000e02027c20 */ /* 0x000fe20008410000 */
[--C-:B------:R-:W-:Y:S01]  /*5e20*/  FFMA.FTZ R136, R123, UR14, -R133.reuse ;  /* 0x0000000e7b887c23 */ /* 0x100fe20008010885 */
[--C-:B------:R-:W-:Y:S01]  /*5e30*/  FFMA.FTZ R127, R127, UR14, -R133.reuse ;  /* 0x0000000e7f7f7c23 */ /* 0x100fe20008010885 */
[----:B------:R-:W-:Y:S01]  /*5e40*/  FADD.FTZ R131, -R131, R12 ;  /* 0x0000000c83837221 */ /* 0x000fe20000010100 */
[----:B------:R-:W-:Y:S01]  /*5e50*/  MUFU.EX2 R191, R191 ;  /* 0x000000bf00bf7308 */ /* 0x000fe20000000800 */
[--C-:B------:R-:W-:Y:S01]  /*5e60*/  FFMA.FTZ R185, R130, UR14, -R133.reuse ;  /* 0x0000000e82b97c23 */ /* 0x100fe20008010885 */
[--C-:B------:R-:W-:Y:S01]  /*5e70*/  FFMA.FTZ R187, R134, UR14, -R133.reuse ;  /* 0x0000000e86bb7c23 */ /* 0x100fe20008010885 */
[----:B------:R-:W-:Y:S01]  /*5e80*/  FMUL.FTZ R131, R131, UR14 ;  /* 0x0000000e83837c20 */ /* 0x000fe20008410000 */
[--C-:B------:R-:W-:Y:S01]  /*5e90*/  FFMA.FTZ R123, R135, UR14, -R133.reuse ;  /* 0x0000000e877b7c23 */ /* 0x100fe20008010885 */
[--C-:B------:R-:W-:Y:S01]  /*5ea0*/  FFMA.FTZ R181, R138, UR14, -R133.reuse ;  /* 0x0000000e8ab57c23 */ /* 0x100fe20008010885 */
[--C-:B------:R-:W-:Y:S01]  /*5eb0*/  FFMA.FTZ R122, R139, UR14, -R133.reuse ;  /* 0x0000000e8b7a7c23 */ /* 0x100fe20008010885 */
[--C-:B------:R-:W-:Y:S01]  /*5ec0*/  FFMA.FTZ R183, R142, UR14, -R133.reuse ;  /* 0x0000000e8eb77c23 */ /* 0x100fe20008010885 */
[----:B------:R0:W1:Y:S01]  /*5ed0*/  MUFU.EX2 R0, R131 ;  /* 0x0000008300007308 */ /* 0x0000620000000800 */
        /* <DEDUP_REMOVED lines=8> */
[--C-:B0-----:R-:W-:Y:S01]  /*5f60*/  FFMA.FTZ R131, R151, UR14, -R133.reuse ;  /* 0x0000000e97837c23 */ /* 0x101fe20008010885 */
[--C-:B------:R-:W-:Y:S01]  /*5f70*/  FFMA.FTZ R169, R162, UR14, -R133.reuse ;  /* 0x0000000ea2a97c23 */ /* 0x100fe20008010885 */
[----:B------:R-:W-:-:S05]  /*5f80*/  FFMA.FTZ R171, R166, UR14, -R133 ;  /* 0x0000000ea6ab7c23 */ /* 0x000fca0008010885 */
[----:B------:R-:W0:Y:S01]  /*5f90*/  MUFU.EX2 R2, R2 ;  /* 0x0000000200027308 */ /* 0x000e220000000800 */
[----:B-1----:R-:W-:-:S04]  /*5fa0*/  FFMA.FTZ R10, R0, R10, R188 ;  /* 0x0000000a000a7223 */ /* 0x002fc800000100bc */
[----:B------:R-:W-:-:S03]  /*5fb0*/  FADD.FTZ R11, R13, R10 ;  /* 0x0000000a0d0b7221 */ /* 0x000fc60000010000 */
[----:B------:R-:W1:Y:S01]  /*5fc0*/  MUFU.EX2 R136, R136 ;  /* 0x0000008800887308 */ /* 0x000e620000000800 */
[----:B------:R-:W-:-:S04]  /*5fd0*/  FADD.FTZ R11, R190, R11 ;  /* 0x0000000bbe0b7221 */ /* 0x000fc80000010000 */
[----:B------:R-:W-:-:S03]  /*5fe0*/  FADD.FTZ R11, R14, R11 ;  /* 0x0000000b0e0b7221 */ /* 0x000fc60000010000 */
[----:B------:R-:W2:Y:S01]  /*5ff0*/  MUFU.EX2 R127, R127 ;  /* 0x0000007f007f7308 */ /* 0x000ea20000000800 */
[----:B0-----:R-:W-:Y:S01]  /*6000*/  FFMA.FTZ R5, R2, R5, R189 ;  /* 0x0000000502057223 */ /* 0x001fe200000100bd */
[----:B------:R-:W-:-:S04]  /*6010*/  FADD.FTZ R12, R184, R11 ;  /* 0x0000000bb80c7221 */ /* 0x000fc80000010000 */
[----:B------:R-:W-:Y:S02]  /*6020*/  FADD.FTZ R11, R15, R12 ;  /* 0x0000000c0f0b7221 */ /* 0x000fe40000010000 */
[----:B------:R-:W0:Y:S01]  /*6030*/  MUFU.EX2 R185, R185 ;  /* 0x000000b900b97308 */ /* 0x000e220000000800 */
[----:B-1----:R-:W-:Y:S01]  /*6040*/  FADD.FTZ R10, R136, R5 ;  /* 0x00000005880a7221 */ /* 0x002fe20000010000 */
[----:B------:R-:W-:-:S03]  /*6050*/  FADD.FTZ R11, R186, R11 ;  /* 0x0000000bba0b7221 */ /* 0x000fc60000010000 */
[----:B------:R-:W-:Y:S01]  /*6060*/  FADD.FTZ R10, R191, R10 ;  /* 0x0000000abf0a7221 */ /* 0x000fe20000010000 */
[----:B------:R-:W-:Y:S02]  /*6070*/  FADD.FTZ R11, R20, R11 ;  /* 0x0000000b140b7221 */ /* 0x000fe40000010000 */
[----:B------:R-:W1:Y:S01]  /*6080*/  MUFU.EX2 R126, R126 ;  /* 0x0000007e007e7308 */ /* 0x000e620000000800 */
[----:B--2---:R-:W-:Y:S01]  /*6090*/  FADD.FTZ R10, R127, R10 ;  /* 0x0000000a7f0a7221 */ /* 0x004fe20000010000 */
[----:B------:R-:W-:-:S04]  /*60a0*/  FADD.FTZ R12, R180, R11 ;  /* 0x0000000bb40c7221 */ /* 0x000fc80000010000 */
[----:B------:R-:W-:Y:S01]  /*60b0*/  FADD.FTZ R11, R129, R12 ;  /* 0x0000000c810b7221 */ /* 0x000fe20000010000 */
[----:B------:R-:W-:Y:S01]  /*60c0*/  FFMA.FTZ R12, R159, UR14, -R133 ;  /* 0x0000000e9f0c7c23 */ /* 0x000fe20008010885 */
        /* <DEDUP_REMOVED lines=22> */
[--C-:B------:R-:W-:Y:S01]  /*6230*/  FFMA.FTZ R11, R163, UR14, -R133.reuse ;  /* 0x0000000ea30b7c23 */ /* 0x100fe20008010885 */
[----:B------:R-:W-:-:S05]  /*6240*/  FFMA.FTZ R133, R167, UR14, -R133 ;  /* 0x0000000ea7857c23 */ /* 0x000fca0008010885 */
        /* <DEDUP_REMOVED lines=46> */
.L_x_2399:
        /* <DEDUP_REMOVED lines=36> */
.L_x_2389:
[----:B------:R-:W-:-:S06]  /*6770*/  UISETP.GE.AND UP0, UPT, UR4, UR61, UPT ;  /* 0x0000003d0400728c */ /* 0x000fcc000bf06270 */
[----:B------:R-:W-:-:S13]  /*6780*/  PLOP3.LUT P1, PT, PT, PT, UP0, 0x80, 0x0 ;  /* 0x000000000000781c */ /* 0x000fda0003f2f008 */
[----:B------:R-:W-:Y:S05]  /*6790*/  @!P1 BRA `(.L_x_2401) ;  /* 0x0000001c00bc9947 */ /* 0x000fea0003800000 */
[----:B------:R-:W-:Y:S01]  /*67a0*/  IMAD.MOV.U32 R11, RZ, RZ, R3 ;  /* 0x000000ffff0b7224 */ /* 0x000fe200078e0003 */
[----:B------:R-:W-:Y:S01]  /*67b0*/  UMOV UR5, UR38 ;  /* 0x0000002600057c82 */ /* 0x000fe20008000000 */
[----:B------:R-:W-:Y:S01]  /*67c0*/  IMAD.MOV.U32 R12, RZ, RZ, R4 ;  /* 0x000000ffff0c7224 */ /* 0x000fe200078e0004 */
[----:B------:R-:W-:Y:S01]  /*67d0*/  UMOV UR6, UR39 ;  /* 0x0000002700067c82 */ /* 0x000fe20008000000 */
[----:B------:R-:W-:-:S05]  /*67e0*/  ULDC UR11, c[0x0][0x988] ;  /* 0x00026200000b7ab9 */ /* 0x000fca0000000800 */
.L_x_2412:
[----:B------:R-:W-:-:S04]  /*67f0*/  UIADD3 UR10, UR6, 0x1, URZ ;  /* 0x00000001060a7890 */ /* 0x000fc8000fffe03f */
[----:B------:R-:W-:-:S04]  /*6800*/  UISETP.NE.AND UP0, UPT, UR10, 0x2, UPT ;  /* 0x000000020a00788c */ /* 0x000fc8000bf05270 */
[----:B------:R-:W-:Y:S02]  /*6810*/  USEL UR10, UR10, URZ, UP0 ;  /* 0x0000003f0a0a7287 */ /* 0x000fe40008000000 */
[----:B------:R-:W-:-:S04]  /*6820*/  USEL UR38, URZ, 0x1, UP0 ;  /* 0x000000013f267887 */ /* 0x000fc80008000000 */
[----:B------:R-:W-:Y:S01]  /*6830*/  ULOP3.LUT UR38, UR5, UR38, URZ, 0x3c, !UPT ;  /* 0x0000002605267292 */ /* 0x000fe2000f8e3c3f */
[----:B------:R-:W-:Y:S01]  /*6840*/  UMOV UR39, UR10 ;  /* 0x0000000a00277c82 */ /* 0x000fe20008000000 */
[----:B------:R-:W-:Y:S10]  /*6850*/  @!P0 BRA `(.L_x_2402) ;  /* 0x0000000000048947 */ /* 0x000ff40003800000 */
[----:B------:R-:W-:Y:S01]  /*6860*/  BPT.TRAP 0x1 ;  /* 0x000000040000795c */ /* 0x000fe20000300000 */
.L_x_2402:
[----:B------:R-:W-:Y:S01]  /*6870*/  ULEA UR7, UR39, UR40, 0x3 ;  /* 0x0000002827077291 */ /* 0x000fe2000f8e183f */
[----:B------:R-:W-:-:S05]  /*6880*/  IMAD.U32 R3, RZ, RZ, UR38 ;  /* 0x00000026ff037e24 */ /* 0x000fca000f8e00ff */
[----:B------:R-:W-:-:S04]  /*6890*/  SHF.L.U32 R3, R3, 0x1f, RZ ;  /* 0x0000001f03037819 */ /* 0x000fc800000006ff */
[----:B------:R0:W1:Y:S01]  /*68a0*/  SYNCS.PHASECHK.TRANS64.TRYWAIT P1, [UR7+0x30830], R3 ;  /* 0x03083003ff0075a7 */ /* 0x0000620008020147 */
[----:B------:R-:W-:Y:S05]  /*68b0*/  @!P0 BRA `(.L_x_2403) ;  /* 0x0000000000048947 */ /* 0x000fea0003800000 */
[----:B------:R-:W-:Y:S01]  /*68c0*/  BPT.TRAP 0x1 ;  /* 0x000000040000795c */ /* 0x000fe20000300000 */
.L_x_2403:
[----:B-1----:R-:W-:Y:S05]  /*68d0*/  @P1 BRA `(.L_x_2404) ;  /* 0x0000000000081947 */ /* 0x002fea0003800000 */
[----:B------:R-:W1:Y:S02]  /*68e0*/  SYNCS.PHASECHK.TRANS64.TRYWAIT P1, [UR7+0x30830], R3 ;  /* 0x03083003ff0075a7 */ /* 0x000e640008020147 */
[----:B-1----:R-:W-:Y:S05]  /*68f0*/  @!P1 BRA `(.L_x_2405) ;  /* 0x000000d000349947 */ /* 0x002fea0003800000 */
.L_x_2404:
        /* <DEDUP_REMOVED lines=175> */
.L_x_2406:
[----:B------:R-:W-:Y:S01]  /*73f0*/  ULEA UR15, UR6, UR40, 0x3 ;  /* 0x00000028060f7291 */ /* 0x000fe2000f8e183f */
[----:B------:R-:W-:-:S05]  /*7400*/  IMAD.U32 R0, RZ, RZ, UR5 ;  /* 0x00000005ff007e24 */ /* 0x000fca000f8e00ff */
[----:B------:R-:W-:-:S04]  /*7410*/  SHF.L.U32 R0, R0, 0x1f, RZ ;  /* 0x0000001f00007819 */ /* 0x000fc800000006ff */
[----:B------:R2:W3:Y:S01]  /*7420*/  SYNCS.PHASECHK.TRANS64.TRYWAIT P1, [UR15+0x30850], R0 ;  /* 0x03085000ff0075a7 */ /* 0x0004e2000802014f */
[----:B------:R-:W-:Y:S05]  /*7430*/  @!P0 BRA `(.L_x_2407) ;  /* 0x0000000000048947 */ /* 0x000fea0003800000 */
[----:B------:R-:W-:Y:S01]  /*7440*/  BPT.TRAP 0x1 ;  /* 0x000000040000795c */ /* 0x000fe20000300000 */
.L_x_2407:
[----:B---3--:R-:W-:Y:S05]  /*7450*/  @P1 BRA `(.L_x_2408) ;  /* 0x0000000000081947 */ /* 0x008fea0003800000 */
[----:B------:R-:W3:Y:S02]  /*7460*/  SYNCS.PHASECHK.TRANS64.TRYWAIT P1, [UR15+0x30850], R0 ;  /* 0x03085000ff0075a7 */ /* 0x000ee4000802014f */
[----:B---3--:R-:W-:Y:S05]  /*7470*/  @!P1 BRA `(.L_x_2409) ;  /* 0x000000c4006c9947 */ /* 0x008fea0003800000 */
.L_x_2408:
        /* <DEDUP_REMOVED lines=37> */
.L_x_2410:
[----:B---3--:R-:W-:Y:S01]  /*76d0*/  FMNMX.FTZ R2, R122, R11, !PT ;  /* 0x0000000b7a027209 */ /* 0x008fe20007810000 */
[----:B------:R-:W-:Y:S01]  /*76e0*/  UMOV UR14, UR11 ;  /* 0x0000000b000e7c82 */ /* 0x000fe20008000000 */
[----:B--2---:R-:W-:Y:S01]  /*76f0*/  FMNMX.FTZ R0, R120, R12, !PT ;  /* 0x0000000c78007209 */ /* 0x004fe20007810000 */
[----:B------:R-:W2:Y:S01]  /*7700*/  S2UR UR6, SR_CgaCtaId ;  /* 0x00000000000679c3 */ /* 0x000ea20000008800 */
[----:B------:R-:W-:Y:S01]  /*7710*/  FMNMX.FTZ R13, R123, R2, !PT ;  /* 0x000000027b0d7209 */ /* 0x000fe20007810000 */
[----:B------:R-:W-:Y:S01]  /*7720*/  ULEA UR5, UR10, UR40, 0x3 ;  /* 0x000000280a057291 */ /* 0x000fe2000f8e183f */
[----:B01----:R-:W-:Y:S02]  /*7730*/  FMNMX.FTZ R3, R121, R0, !PT ;  /* 0x0000000079037209 */ /* 0x003fe40007810000 */
[----:B------:R-:W-:Y:S01]  /*7740*/  FMNMX.FTZ R2, R126, R13, !PT ;  /* 0x0000000d7e027209 */ /* 0x000fe20007810000 */
[----:B------:R-:W-:Y:S01]  /*7750*/  UIADD3 UR5, UR5, 0x30840, URZ ;  /* 0x0003084005057890 */ /* 0x000fe2000fffe03f */
        /* <DEDUP_REMOVED lines=55> */
[C---:B------:R-:W-:Y:S01]  /*7ad0*/  FMUL.FTZ R11, R4.reuse, UR14 ;  /* 0x0000000e040b7c20 */ /* 0x040fe20008410000 */
[----:B------:R-:W-:-:S03]  /*7ae0*/  FADD.FTZ R12, -R4, R12 ;  /* 0x0000000c040c7221 */ /* 0x000fc60000010100 */
[--C-:B------:R-:W-:Y:S01]  /*7af0*/  FFMA.FTZ R190, R124, UR14, -R11.reuse ;  /* 0x0000000e7cbe7c23 */ /* 0x100fe2000801080b */
[--C-:B------:R-:W-:Y:S01]  /*7b00*/  FFMA.FTZ R124, R125, UR14, -R11.reuse ;  /* 0x0000000e7d7c7c23 */ /* 0x100fe2000801080b */
[----:B------:R-:W-:Y:S01]  /*7b10*/  FMUL.FTZ R125, R3, UR14 ;  /* 0x0000000e037d7c20 */ /* 0x000fe20008410000 */
[--C-:B------:R-:W-:Y:S01]  /*7b20*/  FFMA.FTZ R188, R120, UR14, -R11.reuse ;  /* 0x0000000e78bc7c23 */ /* 0x100fe2000801080b */
[----:B------:R-:W-:Y:S01]  /*7b30*/  FMUL.FTZ R12, R12, UR14 ;  /* 0x0000000e0c0c7c20 */ /* 0x000fe20008410000 */
[----:B------:R-:W-:Y:S01]  /*7b40*/  FFMA.FTZ R169, R121, UR14, -R11 ;  /* 0x0000000e79a97c23 */ /* 0x000fe2000801080b */
[----:B------:R-:W-:Y:S01]  /*7b50*/  FFMA.FTZ R189, R122, UR14, -R125 ;  /* 0x0000000e7abd7c23 */ /* 0x000fe2000801087d */
[----:B------:R-:W-:Y:S01]  /*7b60*/  FFMA.FTZ R21, R137, UR14, -R11 ;  /* 0x0000000e89157c23 */ /* 0x000fe2000801080b */
[--C-:B------:R-:W-:Y:S01]  /*7b70*/  FFMA.FTZ R137, R123, UR14, -R125.reuse ;  /* 0x0000000e7b897c23 */ /* 0x100fe2000801087d */
[----:B------:R-:W-:Y:S01]  /*7b80*/  MUFU.EX2 R0, R12 ;  /* 0x0000000c00007308 */ /* 0x000fe20000000800 */
[----:B------:R-:W-:Y:S01]  /*7b90*/  FFMA.FTZ R191, R126, UR14, -R125 ;  /* 0x0000000e7ebf7c23 */ /* 0x000fe2000801087d */
[----:B------:R-:W-:Y:S01]  /*7ba0*/  FFMA.FTZ R180, R136, UR14, -R11 ;  /* 0x0000000e88b47c23 */ /* 0x000fe2000801080b */
[----:B------:R-:W-:Y:S01]  /*7bb0*/  FFMA.FTZ R136, R127, UR14, -R125 ;  /* 0x0000000e7f887c23 */ /* 0x000fe2000801087d */
[----:B------:R-:W-:Y:S01]  /*7bc0*/  FFMA.FTZ R184, R128, UR14, -R11 ;  /* 0x0000000e80b87c23 */ /* 0x000fe2000801080b */
[----:B------:R-:W-:Y:S01]  /*7bd0*/  FFMA.FTZ R185, R130, UR14, -R125 ;  /* 0x0000000e82b97c23 */ /* 0x000fe2000801087d */
[--C-:B------:R-:W-:Y:S01]  /*7be0*/  FFMA.FTZ R121, R129, UR14, -R11.reuse ;  /* 0x0000000e81797c23 */ /* 0x100fe2000801080b */
[----:B------:R-:W-:Y:S01]  /*7bf0*/  FFMA.FTZ R120, R133, UR14, -R11 ;  /* 0x0000000e85787c23 */ /* 0x000fe2000801080b */
[----:B------:R-:W0:Y:S01]  /*7c00*/  MUFU.EX2 R188, R188 ;  /* 0x000000bc00bc7308 */ /* 0x000e220000000800 */
[----:B------:R-:W-:Y:S01]  /*7c10*/  FFMA.FTZ R133, R131, UR14, -R125 ;  /* 0x0000000e83857c23 */ /* 0x000fe2000801087d */
[----:B------:R-:W-:Y:S01]  /*7c20*/  FFMA.FTZ R186, R132, UR14, -R11 ;  /* 0x0000000e84ba7c23 */ /* 0x000fe2000801080b */
[--C-:B------:R-:W-:Y:S01]  /*7c30*/  FFMA.FTZ R187, R134, UR14, -R125.reuse ;  /* 0x0000000e86bb7c23 */ /* 0x100fe2000801087d */
[--C-:B------:R-:W-:Y:S01]  /*7c40*/  FFMA.FTZ R132, R135, UR14, -R125.reuse ;  /* 0x0000000e87847c23 */ /* 0x100fe2000801087d */
[--C-:B------:R-:W-:Y:S01]  /*7c50*/  FFMA.FTZ R181, R138, UR14, -R125.reuse ;  /* 0x0000000e8ab57c23 */ /* 0x100fe2000801087d */
[----:B------:R-:W-:Y:S01]  /*7c60*/  FFMA.FTZ R131, R139, UR14, -R125 ;  /* 0x0000000e8b837c23 */ /* 0x000fe2000801087d */
[----:B------:R-:W-:Y:S01]  /*7c70*/  FFMA.FTZ R182, R140, UR14, -R11 ;  /* 0x0000000e8cb67c23 */ /* 0x000fe2000801080b */
        /* <DEDUP_REMOVED lines=26> */
[--C-:B------:R-:W-:Y:S01]  /*7e20*/  FFMA.FTZ R12, R161, UR14, -R11.reuse ;  /* 0x0000000ea10c7c23 */ /* 0x100fe2000801080b */
[----:B------:R-:W-:Y:S01]  /*7e30*/  FFMA.FTZ R170, R164, UR14, -R11 ;  /* 0x0000000ea4aa7c23 */ /* 0x000fe2000801080b */
[----:B------:R-:W-:Y:S01]  /*7e40*/  FFMA.FTZ R171, R166, UR14, -R125 ;  /* 0x0000000ea6ab7c23 */ /* 0x000fe2000801087d */
        /* <DEDUP_REMOVED lines=35> */
[----:B------:R-:W-:-:S06]  /*8080*/  FFMA.FTZ R122, R162, UR14, -R125 ;  /* 0x0000000ea27a7c23 */ /* 0x000fcc000801087d */
        /* <DEDUP_REMOVED lines=9> */
[----:B0-----:R-:W-:Y:S01]  /*8120*/  FADD.FTZ R10, R130, R123 ;  /* 0x0000007b820a7221 */ /* 0x001fe20000010000 */
[--C-:B------:R-:W-:Y:S01]  /*8130*/  FFMA.FTZ R123, R163, UR14, -R125.reuse ;  /* 0x0000000ea37b7c23 */ /* 0x100fe2000801087d */
[----:B------:R-:W-:-:S05]  /*8140*/  FFMA.FTZ R125, R167, UR14, -R125 ;  /* 0x0000000ea77d7c23 */ /* 0x000fca000801087d */
        /* <DEDUP_REMOVED lines=48> */
.L_x_2411:
        /* <DEDUP_REMOVED lines=36> */
.L_x_2401:
        /* <DEDUP_REMOVED lines=99> */
.L_x_2413:
[----:B------:R-:W-:Y:S01]  /*8cc0*/  ULEA UR5, UR39, UR40, 0x3 ;  /* 0x0000002827057291 */ /* 0x000fe2000f8e183f */
[----:B------:R-:W-:-:S05]  /*8cd0*/  IMAD.U32 R0, RZ, RZ, UR38 ;  /* 0x00000026ff007e24 */ /* 0x000fca000f8e00ff */
[----:B------:R-:W-:-:S04]  /*8ce0*/  SHF.L.U32 R0, R0, 0x1f, RZ ;  /* 0x0000001f00007819 */ /* 0x000fc800000006ff */
[----:B------:R0:W1:Y:S01]  /*8cf0*/  SYNCS.PHASECHK.TRANS64.TRYWAIT P1, [UR5+0x30850], R0 ;  /* 0x03085000ff0075a7 */ /* 0x0000620008020145 */
[----:B------:R-:W-:Y:S05]  /*8d00*/  @!P0 BRA `(.L_x_2414) ;  /* 0x0000000000048947 */ /* 0x000fea0003800000 */
[----:B------:R-:W-:Y:S01]  /*8d10*/  BPT.TRAP 0x1 ;  /* 0x000000040000795c */ /* 0x000fe20000300000 */
.L_x_2414:
[----:B-1----:R-:W-:Y:S05]  /*8d20*/  @P1 BRA `(.L_x_2415) ;  /* 0x0000000000081947 */ /* 0x002fea0003800000 */
[----:B------:R-:W1:Y:S02]  /*8d30*/  SYNCS.PHASECHK.TRANS64.TRYWAIT P1, [UR5+0x30850], R0 ;  /* 0x03085000ff0075a7 */ /* 0x000e640008020145 */
[----:B-1----:R-:W-:Y:S05]  /*8d40*/  @!P1 BRA `(.L_x_2416) ;  /* 0x000000ac00509947 */ /* 0x002fea0003800000 */
.L_x_2415:
[----:B------:R-:W-:Y:S01]  /*8d50*/  UIADD3 UR40, UR40, 0x400, URZ ;  /* 0x0000040028287890 */ /* 0x000fe2000fffe03f */
[----:B------:R-:W-:Y:S01]  /*8d60*/  WARPGROUP.ARRIVE ;  /* 0x00000000000079c5 */ /* 0x000fe20000000000 */
[----:B------:R-:W-:Y:S01]  /*8d70*/  UMOV UR7, 0x40000040 ;  /* 0x4000004000077882 */ /* 0x000fe20000000000 */
[----:B-1----:R-:W1:Y:S01]  /*8d80*/  SHFL.BFLY PT, R7, R10, 0x2, 0x1f ;  /* 0x0c401f000a077f89 */ /* 0x002e6200000e0000 */
[----:B------:R-:W-:Y:S01]  /*8d90*/  USHF.R.U32.HI UR40, URZ, 0x4, UR40 ;  /* 0x000000043f287899 */ /* 0x000fe20008011628 */
[----:B------:R-:W-:Y:S02]  /*8da0*/  IMAD.MOV.U32 R6, RZ, RZ, RZ ;  /* 0x000000ffff067224 */ /* 0x000fe400078e00ff */
[----:B0-----:R-:W0:Y:S01]  /*8db0*/  SHFL.BFLY PT, R0, R5, 0x2, 0x1f ;  /* 0x0c401f0005007f89 */ /* 0x001e2200000e0000 */
[----:B------:R-:W-:Y:S01]  /*8dc0*/  ULOP3.LUT UR40, UR40, 0x3fff, URZ, 0xc0, !UPT ;  /* 0x00003fff28287892 */ /* 0x000fe2000f8ec03f */
[----:B------:R-:W-:-:S03]  /*8dd0*/  IMAD.U32 R13, RZ, RZ, UR14 ;  /* 0x0000000eff0d7e24 */ /* 0x000fc6000f8e00ff */
        /* <DEDUP_REMOVED lines=8> */
[----:B------:R-:W-:Y:S02]  /*8e60*/  IMAD.MOV.U32 R5, RZ, RZ, RZ ;  /* 0x000000ffff057224 */ /* 0x000fe400078e00ff */
[----:B------:R-:W0:Y:S04]  /*8e70*/  SHFL.BFLY PT, R0, R7, 0x1, 0x1f ;  /* 0x0c201f0007007f89 */ /* 0x000e2800000e0000 */
[----:B------:R-:W1:Y:S01]  /*8e80*/  SHFL.BFLY PT, R9, R2, 0x1, 0x1f ;  /* 0x0c201f0002097f89 */ /* 0x000e6200000e0000 */
[----:B0-----:R-:W-:Y:S01]  /*8e90*/  FADD.FTZ R11, R7, R0 ;  /* 0x00000000070b7221 */ /* 0x001fe20000010000 */
[----:B------:R-:W-:-:S02]  /*8ea0*/  IMAD.U32 R7, RZ, RZ, UR14 ;  /* 0x0000000eff077e24 */ /* 0x000fc4000f8e00ff */
[----:B------:R-:W-:Y:S02]  /*8eb0*/  IMAD.MOV.U32 R0, RZ, RZ, -0x800000 ;  /* 0xff800000ff007424 */ /* 0x000fe400078e00ff */
        /* <DEDUP_REMOVED lines=38> */
[----:B0-23--:R-:W-:Y:S05]  /*9120*/  @!P0 BRA `(.L_x_2417) ;  /* 0x0000000000048947 */ /* 0x00dfea0003800000 */
[----:B------:R-:W-:Y:S01]  /*9130*/  BPT.TRAP 0x1 ;  /* 0x000000040000795c */ /* 0x000fe20000300000 */
.L_x_2417:
        /* <DEDUP_REMOVED lines=109> */
.L_x_2381:
        /* <DEDUP_REMOVED lines=16> */
[----:B------:R-:W-:Y:S02]  /*9910*/  R2UR UR18, R197 ;  /* 0x00000000c51272ca */ /* 0x000fe400000e0000 */
[----:B------:R-:W-:Y:S02]  /*9920*/  R2UR UR17, R216 ;  /* 0x00000000d81172ca */ /* 0x000fe400000e0000 */
[----:B------:R-:W-:Y:S02]  /*9930*/  R2UR UR19, R196 ;  /* 0x00000000c41372ca */ /* 0x000fe400000e0000 */
[----:B------:R-:W-:-:S09]  /*9940*/  R2UR UR23, R214 ;  /* 0x00000000d61772ca */ /* 0x000fd200000e0000 */
[----:B------:R-:W-:Y:S01]  /*9950*/  USHF.L.U64.HI UR16, UR18, 0x2, UR17 ;  /* 0x0000000212107899 */ /* 0x000fe20008010211 */
[----:B------:R-:W-:Y:S01]  /*9960*/  UMOV UR10, UR8 ;  /* 0x00000008000a7c82 */ /* 0x000fe20008000000 */
[----:B0-----:R-:W-:Y:S01]  /*9970*/  UMOV UR11, UR4 ;  /* 0x00000004000b7c82 */ /* 0x001fe20008000000 */
[----:B------:R-:W-:-:S04]  /*9980*/  USHF.L.U32 UR4, UR18, 0x2, URZ ;  /* 0x0000000212047899 */ /* 0x000fc8000800063f */
[----:B------:R-:W-:-:S04]  /*9990*/  UIADD3 UR9, UP0, UR4, UR14, URZ ;  /* 0x0000000e04097290 */ /* 0x000fc8000ff1e03f */
[----:B------:R-:W-:Y:S01]  /*99a0*/  UIADD3.X UR12, UR16, UR15, URZ, UP0, !UPT ;  /* 0x0000000f100c7290 */ /* 0x000fe200087fe43f */
        /* <DEDUP_REMOVED lines=37> */
[----:B------:R-:W-:Y:S02]  /*9c00*/  LOP3.LUT R14, R133, 0x380, RZ, 0xc0, !PT ;  /* 0x00000380850e7812 */ /* 0x000fe400078ec0ff */
[----:B------:R-:W-:Y:S02]  /*9c10*/  SHF.R.U64 R3, R3, 0x3, RZ ;  /* 0x0000000303037819 */ /* 0x000fe400000012ff */
[----:B------:R-:W-:Y:S02]  /*9c20*/  SHF.R.U64 R16, R16, 0x3, RZ ;  /* 0x0000000310107819 */ /* 0x000fe400000012ff */
[----:B------:R-:W-:-:S02]  /*9c30*/  LOP3.LUT R6, R137, 0x380, RZ, 0xc0, !PT ;  /* 0x0000038089067812 */ /* 0x000fc400078ec0ff */
[----:B------:R-:W-:Y:S02]  /*9c40*/  LOP3.LUT R7, R98, 0x380, RZ, 0xc0, !PT ;  /* 0x0000038062077812 */ /* 0x000fe400078ec0ff */
[----:B------:R-:W-:Y:S02]  /*9c50*/  LOP3.LUT R126, R8, R139, RZ, 0x3c, !PT ;  /* 0x0000008b087e7212 */ /* 0x000fe400078e3cff */
[----:B------:R-:W-:Y:S02]  /*9c60*/  SHF.R.U64 R14, R14, 0x3, RZ ;  /* 0x000000030e0e7819 */ /* 0x000fe400000012ff */
[----:B------:R-:W-:Y:S02]  /*9c70*/  LOP3.LUT R94, R3, R22, RZ, 0x3c, !PT ;  /* 0x00000016035e7212 */ /* 0x000fe400078e3cff */
[----:B------:R-:W-:Y:S02]  /*9c80*/  LOP3.LUT R8, R141, 0x380, RZ, 0xc0, !PT ;  /* 0x000003808d087812 */ /* 0x000fe400078ec0ff */
[----:B------:R-:W-:-:S02]  /*9c90*/  LOP3.LUT R92, R16, R135, RZ, 0x3c, !PT ;  /* 0x00000087105c7212 */ /* 0x000fc400078e3cff */
[----:B------:R-:W-:Y:S02]  /*9ca0*/  LOP3.LUT R22, R145, 0x380, RZ, 0xc0, !PT ;  /* 0x0000038091167812 */ /* 0x000fe400078ec0ff */
[----:B------:R-:W-:Y:S02]  /*9cb0*/  SHF.R.U64 R6, R6, 0x3, RZ ;  /* 0x0000000306067819 */ /* 0x000fe400000012ff */
[----:B------:R-:W-:Y:S02]  /*9cc0*/  SHF.R.U64 R7, R7, 0x3, RZ ;  /* 0x0000000307077819 */ /* 0x000fe400000012ff */
[----:B------:R-:W-:Y:S02]  /*9cd0*/  LOP3.LUT R16, R143, 0x380, RZ, 0xc0, !PT ;  /* 0x000003808f107812 */ /* 0x000fe400078ec0ff */
[----:B------:R-:W-:Y:S02]  /*9ce0*/  LOP3.LUT R14, R14, R133, RZ, 0x3c, !PT ;  /* 0x000000850e0e7212 */ /* 0x000fe400078e3cff */
[----:B------:R-:W-:-:S02]  /*9cf0*/  SHF.R.U64 R8, R8, 0x3, RZ ;  /* 0x0000000308087819 */ /* 0x000fc400000012ff */
[----:B------:R-:W-:Y:S02]  /*9d00*/  SHF.R.U64 R22, R22, 0x3, RZ ;  /* 0x0000000316167819 */ /* 0x000fe400000012ff */
[----:B------:R-:W-:Y:S02]  /*9d10*/  LOP3.LUT R96, R6, R137, RZ, 0x3c, !PT ;  /* 0x0000008906607212 */ /* 0x000fe400078e3cff */
[----:B------:R-:W-:Y:S02]  /*9d20*/  LOP3.LUT R98, R7, R98, RZ, 0x3c, !PT ;  /* 0x0000006207627212 */ /* 0x000fe400078e3cff */
[----:B------:R-:W-:Y:S02]  /*9d30*/  MOV R3, R4 ;  /* 0x0000000400037202 */ /* 0x000fe40000000f00 */
[----:B------:R-:W-:Y:S02]  /*9d40*/  SHF.R.U64 R16, R16, 0x3, RZ ;  /* 0x0000000310107819 */ /* 0x000fe400000012ff */
[----:B------:R-:W-:-:S02]  /*9d50*/  F2FP.F16.F32.PACK_AB R4, R25, R24 ;  /* 0x000000181904723e */ /* 0x000fc400000000ff */
[----:B------:R-:W-:Y:S02]  /*9d60*/  F2FP.F16.F32.PACK_AB R5, R27, R26 ;  /* 0x0000001a1b05723e */ /* 0x000fe400000000ff */
[----:B------:R-:W-:Y:S02]  /*9d70*/  F2FP.F16.F32.PACK_AB R6, R29, R28 ;  /* 0x0000001c1d06723e */ /* 0x000fe400000000ff */
[----:B------:R-:W-:Y:S02]  /*9d80*/  F2FP.F16.F32.PACK_AB R7, R31, R30 ;  /* 0x0000001e1f07723e */ /* 0x000fe400000000ff */
[----:B------:R-:W-:Y:S02]  /*9d90*/  LOP3.LUT R128, R8, R141, RZ, 0x3c, !PT ;  /* 0x0000008d08807212 */ /* 0x000fe400078e3cff */
[----:B------:R-:W-:Y:S01]  /*9da0*/  MOV R135, R12 ;  /* 0x0000000c00877202 */ /* 0x000fe20000000f00 */
[----:B------:R0:W-:Y:S01]  /*9db0*/  STSM.16.M88.4 [R3], R4 ;  /* 0x0000000403007844 */ /* 0x0001e20000000200 */
[----:B------:R-:W-:-:S02]  /*9dc0*/  MOV R134, R14 ;  /* 0x0000000e00867202 */ /* 0x000fc40000000f00 */
[----:B------:R-:W-:Y:S02]  /*9dd0*/  LOP3.LUT R8, R22, R145, RZ, 0x3c, !PT ;  /* 0x0000009116087212 */ /* 0x000fe400078e3cff */
[----:B------:R-:W-:Y:S02]  /*9de0*/  MOV R136, R10 ;  /* 0x0000000a00887202 */ /* 0x000fe40000000f00 */
[----:B------:R-:W-:Y:S02]  /*9df0*/  F2FP.F16.F32.PACK_AB R12, R33, R32 ;  /* 0x00000020210c723e */ /* 0x000fe400000000ff */
[----:B------:R-:W-:Y:S02]  /*9e00*/  F2FP.F16.F32.PACK_AB R13, R35, R34 ;  /* 0x00000022230d723e */ /* 0x000fe400000000ff */
[----:B------:R-:W-:Y:S02]  /*9e10*/  F2FP.F16.F32.PACK_AB R14, R37, R36 ;  /* 0x00000024250e723e */ /* 0x000fe400000000ff */
[----:B------:R-:W-:-:S02]  /*9e20*/  F2FP.F16.F32.PACK_AB R15, R39, R38 ;  /* 0x00000026270f723e */ /* 0x000fc400000000ff */
[----:B------:R-:W-:Y:S02]  /*9e30*/  LOP3.LUT R130, R16, R143, RZ, 0x3c, !PT ;  /* 0x0000008f10827212 */ /* 0x000fe400078e3cff */
[----:B------:R-:W-:Y:S01]  /*9e40*/  MOV R133, R92 ;  /* 0x0000005c00857202 */ /* 0x000fe20000000f00 */
[----:B------:R1:W-:Y:S01]  /*9e50*/  STSM.16.M88.4 [R136], R12 ;  /* 0x0000000c88007844 */ /* 0x0003e20000000200 */
[----:B------:R-:W-:Y:S02]  /*9e60*/  MOV R132, R94 ;  /* 0x0000005e00847202 */ /* 0x000fe40000000f00 */
[----:B------:R-:W-:Y:S02]  /*9e70*/  MOV R22, R96 ;  /* 0x0000006000167202 */ /* 0x000fe40000000f00 */
[----:B------:R-:W-:Y:S02]  /*9e80*/  MOV R16, R98 ;  /* 0x0000006200107202 */ /* 0x000fe40000000f00 */
[----:B------:R-:W-:-:S02]  /*9e90*/  F2FP.F16.F32.PACK_AB R92, R41, R40 ;  /* 0x00000028295c723e */ /* 0x000fc400000000ff */
[----:B------:R-:W-:Y:S02]  /*9ea0*/  F2FP.F16.F32.PACK_AB R93, R43, R42 ;  /* 0x0000002a2b5d723e */ /* 0x000fe400000000ff */
[----:B------:R-:W-:Y:S02]  /*9eb0*/  F2FP.F16.F32.PACK_AB R94, R45, R44 ;  /* 0x0000002c2d5e723e */ /* 0x000fe400000000ff */
[----:B------:R-:W-:Y:S02]  /*9ec0*/  F2FP.F16.F32.PACK_AB R95, R47, R46 ;  /* 0x0000002e2f5f723e */ /* 0x000fe400000000ff */
[----:B------:R-:W-:Y:S02]  /*9ed0*/  F2FP.F16.F32.PACK_AB R96, R49, R48 ;  /* 0x000000303160723e */ /* 0x000fe400000000ff */
[----:B------:R-:W-:Y:S01]  /*9ee0*/  F2FP.F16.F32.PACK_AB R97, R51, R50 ;  /* 0x000000323361723e */ /* 0x000fe200000000ff */
[----:B------:R2:W-:Y:S01]  /*9ef0*/  STSM.16.M88.4 [R135], R92 ;  /* 0x0000005c87007844 */ /* 0x0005e20000000200 */
[----:B------:R-:W-:-:S02]  /*9f00*/  F2FP.F16.F32.PACK_AB R98, R53, R52 ;  /* 0x000000343562723e */ /* 0x000fc400000000ff */
[----:B------:R-:W-:Y:S02]  /*9f10*/  F2FP.F16.F32.PACK_AB R99, R55, R54 ;  /* 0x000000363763723e */ /* 0x000fe400000000ff */
[----:B0-----:R-:W-:Y:S02]  /*9f20*/  MOV R3, R8 ;  /* 0x0000000800037202 */ /* 0x001fe40000000f00 */
[----:B------:R-:W-:Y:S01]  /*9f30*/  F2FP.F16.F32.PACK_AB R4, R57, R56 ;  /* 0x000000383904723e */ /* 0x000fe200000000ff */
[----:B------:R0:W-:Y:S01]  /*9f40*/  STSM.16.M88.4 [R134], R96 ;  /* 0x0000006086007844 */ /* 0x0001e20000000200 */
[----:B------:R-:W-:Y:S02]  /*9f50*/  F2FP.F16.F32.PACK_AB R5, R59, R58 ;  /* 0x0000003a3b05723e */ /* 0x000fe400000000ff */
[----:B------:R-:W-:Y:S02]  /*9f60*/  F2FP.F16.F32.PACK_AB R6, R61, R60 ;  /* 0x0000003c3d06723e */ /* 0x000fe400000000ff */
[----:B------:R-:W-:-:S02]  /*9f70*/  F2FP.F16.F32.PACK_AB R7, R63, R62 ;  /* 0x0000003e3f07723e */ /* 0x000fc400000000ff */
[----:B------:R-:W-:Y:S02]  /*9f80*/  F2FP.F16.F32.PACK_AB R8, R65, R64 ;  /* 0x000000404108723e */ /* 0x000fe400000000ff */
[----:B------:R-:W-:Y:S01]  /*9f90*/  F2FP.F16.F32.PACK_AB R9, R67, R66 ;  /* 0x000000424309723e */ /* 0x000fe200000000ff */
[----:B------:R3:W-:Y:S01]  /*9fa0*/  STSM.16.M88.4 [R133], R4 ;  /* 0x0000000485007844 */ /* 0x0007e20000000200 */
[----:B------:R-:W-:Y:S02]  /*9fb0*/  F2FP.F16.F32.PACK_AB R10, R69, R68 ;  /* 0x00000044450a723e */ /* 0x000fe400000000ff */
[----:B------:R-:W-:Y:S02]  /*9fc0*/  F2FP.F16.F32.PACK_AB R11, R71, R70 ;  /* 0x00000046470b723e */ /* 0x000fe400000000ff */
[----:B-1----:R-:W-:Y:S02]  /*9fd0*/  F2FP.F16.F32.PACK_AB R12, R73, R72 ;  /* 0x00000048490c723e */ /* 0x002fe400000000ff */
[----:B------:R-:W-:Y:S01]  /*9fe0*/  F2FP.F16.F32.PACK_AB R13, R75, R74 ;  /* 0x0000004a4b0d723e */ /* 0x000fe200000000ff */
[----:B------:R-:W-:Y:S01]  /*9ff0*/  STSM.16.M88.4 [R132], R8 ;  /* 0x0000000884007844 */ /* 0x000fe20000000200 */
[----:B------:R-:W-:-:S02]  /*a000*/  F2FP.F16.F32.PACK_AB R14, R77, R76 ;  /* 0x0000004c4d0e723e */ /* 0x000fc400000000ff */
[----:B------:R-:W-:Y:S02]  /*a010*/  F2FP.F16.F32.PACK_AB R15, R79, R78 ;  /* 0x0000004e4f0f723e */ /* 0x000fe400000000ff */
[----:B--2---:R-:W-:Y:S02]  /*a020*/  F2FP.F16.F32.PACK_AB R92, R81, R80 ;  /* 0x00000050515c723e */ /* 0x004fe400000000ff */
[----:B------:R-:W-:Y:S01]  /*a030*/  F2FP.F16.F32.PACK_AB R93, R83, R82 ;  /* 0x00000052535d723e */ /* 0x000fe200000000ff */
[----:B------:R-:W-:Y:S01]  /*a040*/  STSM.16.M88.4 [R22], R12 ;  /* 0x0000000c16007844 */ /* 0x000fe20000000200 */
[----:B------:R-:W-:Y:S02]  /*a050*/  F2FP.F16.F32.PACK_AB R94, R85, R84 ;  /* 0x00000054555e723e */ /* 0x000fe400000000ff */
[----:B------:R-:W-:Y:S02]  /*a060*/  F2FP.F16.F32.PACK_AB R95, R87, R86 ;  /* 0x00000056575f723e */ /* 0x000fe400000000ff */
[----:B------:R-:W-:-:S02]  /*a070*/  MOV R126, R126 ;  /* 0x0000007e007e7202 */ /* 0x000fc40000000f00 */
[----:B0-----:R-:W-:Y:S01]  /*a080*/  F2FP.F16.F32.PACK_AB R96, R89, R88 ;  /* 0x000000585960723e */ /* 0x001fe200000000ff */
[----:B------:R0:W-:Y:S01]  /*a090*/  STSM.16.M88.4 [R16], R92 ;  /* 0x0000005c10007844 */ /* 0x0001e20000000200 */
[----:B------:R-:W-:Y:S02]  /*a0a0*/  F2FP.F16.F32.PACK_AB R97, R91, R90 ;  /* 0x0000005a5b61723e */ /* 0x000fe400000000ff */
[----:B------:R-:W-:Y:S02]  /*a0b0*/  F2FP.F16.F32.PACK_AB R98, R21, R20 ;  /* 0x000000141562723e */ /* 0x000fe400000000ff */
[----:B------:R-:W-:Y:S02]  /*a0c0*/  F2FP.F16.F32.PACK_AB R99, R123, R122 ;  /* 0x0000007a7b63723e */ /* 0x000fe400000000ff */
[----:B------:R-:W-:Y:S02]  /*a0d0*/  MOV R128, R128 ;  /* 0x0000008000807202 */ /* 0x000fe40000000f00 */
[----:B---3--:R-:W-:Y:S01]  /*a0e0*/  F2FP.F16.F32.PACK_AB R4, R121, R120 ;  /* 0x000000787904723e */ /* 0x008fe200000000ff */
[----:B------:R-:W-:Y:S01]  /*a0f0*/  STSM.16.M88.4 [R126], R96 ;  /* 0x000000607e007844 */ /* 0x000fe20000000200 */
[----:B------:R-:W-:-:S02]  /*a100*/  F2FP.F16.F32.PACK_AB R5, R125, R124 ;  /* 0x0000007c7d05723e */ /* 0x000fc400000000ff */
[----:B------:R-:W-:Y:S02]  /*a110*/  F2FP.F16.F32.PACK_AB R6, R101, R100 ;  /* 0x000000646506723e */ /* 0x000fe400000000ff */
[----:B------:R-:W-:Y:S01]  /*a120*/  F2FP.F16.F32.PACK_AB R7, R103, R102 ;  /* 0x000000666707723e */ /* 0x000fe200000000ff */
[----:B0-----:R-:W-:Y:S01]  /*a130*/  IMAD.U32 R92, RZ, RZ, UR9 ;  /* 0x00000009ff5c7e24 */ /* 0x001fe2000f8e00ff */
[----:B------:R-:W-:Y:S01]  /*a140*/  MOV R130, R130 ;  /* 0x0000008200827202 */ /* 0x000fe20000000f00 */
[----:B------:R-:W-:Y:S01]  /*a150*/  IMAD.U32 R93, RZ, RZ, UR12 ;  /* 0x0000000cff5d7e24 */ /* 0x000fe2000f8e00ff */
[----:B------:R-:W-:Y:S01]  /*a160*/  F2FP.F16.F32.PACK_AB R8, R105, R104 ;  /* 0x000000686908723e */ /* 0x000fe200000000ff */
[----:B------:R-:W-:Y:S01]  /*a170*/  STSM.16.M88.4 [R128], R4 ;  /* 0x0000000480007844 */ /* 0x000fe20000000200 */
[----:B------:R-:W-:Y:S01]  /*a180*/  F2FP.F16.F32.PACK_AB R9, R107, R106 ;  /* 0x0000006a6b09723e */ /* 0x000fe200000000ff */
[----:B------:R-:W-:Y:S01]  /*a190*/  ULDC.64 UR12, c[0x0][0xc08] ;  /* 0x00030200000c7ab9 */ /* 0x000fe20000000a00 */
        /* <DEDUP_REMOVED lines=10> */
[----:B------:R-:W-:-:S07]  /*a240*/  ISETP.NE.AND.EX P0, PT, RZ, UR15, PT, P0 ;  /* 0x0000000fff007c0c */ /* 0x000fce000bf05300 */
[----:B0-----:R-:W0:Y:S06]  /*a250*/  LDC R3, c[0x0][0xbe8] ;  /* 0x0002fa00ff037b82 */ /* 0x001e2c0000000800 */
[----:B------:R-:W2:Y:S01]  /*a260*/  @P0 LDG.E R22, desc[UR36][R92.64] ;  /* 0x000000245c160981 */ /* 0x000ea2000c1e1900 */
[----:B------:R-:W-:-:S04]  /*a270*/  UISETP.NE.U32.AND UP0, UPT, UR12, URZ, UPT ;  /* 0x0000003f0c00728c */ /* 0x000fc8000bf05070 */
[----:B------:R-:W-:-:S06]  /*a280*/  UISETP.NE.AND.EX UP0, UPT, UR13, URZ, UPT, UP0 ;  /* 0x0000003f0d00728c */ /* 0x000fcc000bf05300 */
[----:B------:R-:W-:Y:S02]  /*a290*/  PLOP3.LUT P4, PT, PT, PT, UP0, 0x80, 0x0 ;  /* 0x000000000000781c */ /* 0x000fe40003f8f008 */
[----:B0-----:R-:W-:-:S03]  /*a2a0*/  ISETP.NE.AND P1, PT, R3, 0x1, PT ;  /* 0x000000010300780c */ /* 0x001fc60003f25270 */
[----:B------:R-:W-:-:S03]  /*a2b0*/  @UP0 UIADD3 UR12, UP1, UR4, UR12, URZ ;  /* 0x0000000c040c0290 */ /* 0x000fc6000ff3e03f */
[----:B------:R-:W-:Y:S01]  /*a2c0*/  ULDC UR4, c[0x0][0xa88] ;  /* 0x0002a20000047ab9 */ /* 0x000fe20000000800 */
[----:B------:R-:W-:Y:S01]  /*a2d0*/  @UP0 UIADD3.X UR13, UR16, UR13, URZ, UP1, !UPT ;  /* 0x0000000d100d0290 */ /* 0x000fe20008ffe43f */
[----:B------:R-:W-:Y:S01]  /*a2e0*/  IMAD.U32 R16, RZ, RZ, UR4 ;  /* 0x00000004ff107e24 */ /* 0x000fe2000f8e00ff */
[----:B------:R-:W-:Y:S01]  /*a2f0*/  UISETP.NE.AND UP0, UPT, UR20, URZ, UPT ;  /* 0x0000003f1400728c */ /* 0x000fe2000bf05270 */
[----:B------:R-:W-:Y:S01]  /*a300*/  IMAD.U32 R4, RZ, RZ, UR12 ;  /* 0x0000000cff047e24 */ /* 0x000fe2000f8e00ff */
[----:B------:R-:W-:Y:S02]  /*a310*/  ULDC UR4, c[0x0][0xad4] ;  /* 0x0002b50000047ab9 */ /* 0x000fe40000000800 */
[----:B------:R-:W0:Y:S01]  /*a320*/  @P1 LDC R6, c[0x0][0xbec] ;  /* 0x0002fb00ff061b82 */ /* 0x000e220000000800 */
[----:B------:R-:W-:Y:S01]  /*a330*/  USEL UR4, UR20, UR4, UP0 ;  /* 0x0000000414047287 */ /* 0x000fe20008000000 */
[----:B------:R-:W-:Y:S01]  /*a340*/  IMAD.U32 R5, RZ, RZ, UR13 ;  /* 0x0000000dff057e24 */ /* 0x000fe2000f8e00ff */
[----:B------:R-:W-:-:S02]  /*a350*/  UMOV UR22, 0x9b8 ;  /* 0x000009b800167882 */ /* 0x000fc40000000000 */
[----:B------:R-:W-:-:S03]  /*a360*/  UISETP.GT.AND UP1, UPT, UR4, 0x1, UPT ;  /* 0x000000010400788c */ /* 0x000fc6000bf24270 */
[----:B------:R-:W1:Y:S01]  /*a370*/  @P1 LDC R9, c[0x0][0xbf0] ;  /* 0x0002fc00ff091b82 */ /* 0x000e620000000800 */
[----:B------:R-:W-:Y:S01]  /*a380*/  USEL UR22, UR22, 0x978, UP1 ;  /* 0x0000097816167887 */ /* 0x000fe20008800000 */
[----:B------:R-:W-:Y:S01]  /*a390*/  VIADD R13, R18, UR43 ;  /* 0x0000002b120d7c36 */ /* 0x000fe20008000000 */
[----:B------:R-:W-:Y:S01]  /*a3a0*/  UISETP.NE.U32.AND UP0, UPT, UR14, URZ, UPT ;  /* 0x0000003f0e00728c */ /* 0x000fe2000bf05070 */
[----:B------:R0:W5:Y:S01]  /*a3b0*/  @P4 LDG.E R16, desc[UR36][R4.64] ;  /* 0x0000002404104981 */ /* 0x000162000c1e1900 */
[----:B------:R-:W-:Y:S01]  /*a3c0*/  UMOV UR4, URZ ;  /* 0x0000003f00047c82 */ /* 0x000fe20008000000 */
[----:B------:R-:W-:Y:S01]  /*a3d0*/  USEL UR20, UR19, URZ, UP1 ;  /* 0x0000003f13147287 */ /* 0x000fe20008800000 */
[----:B------:R-:W-:Y:S01]  /*a3e0*/  IMAD.MOV.U32 R7, RZ, RZ, R13 ;  /* 0x000000ffff077224 */ /* 0x000fe200078e000d */
[----:B------:R-:W-:-:S04]  /*a3f0*/  UISETP.NE.AND.EX UP0, UPT, UR15, URZ, UPT, UP0 ;  /* 0x0000003f0f00728c */ /* 0x000fc8000bf05300 */
[----:B------:R-:W-:Y:S02]  /*a400*/  USEL UR9, UR18, URZ, !UP0 ;  /* 0x0000003f12097287 */ /* 0x000fe4000c000000 */
[----:B------:R-:W-:Y:S01]  /*a410*/  USEL UR21, UR17, URZ, !UP0 ;  /* 0x0000003f11157287 */ /* 0x000fe2000c000000 */
[----:B------:R-:W-:Y:S02]  /*a420*/  ULDC.64 UR12, c[0x0][UR22+0x218] ;  /* 0x00008600160c7abb */ /* 0x000fe40008000a00 */
[----:B------:R-:W-:Y:S01]  /*a430*/  ULDC.64 UR16, c[0x0][UR22+0x220] ;  /* 0x0000880016107abb */ /* 0x000fe20008000a00 */
[----:B------:R-:W-:Y:S01]  /*a440*/  ULDC.64 UR18, c[0x0][UR22+0x228] ;  /* 0x00008a0016127abb */ /* 0x000fe20008000a00 */
[----:B------:R-:W-:Y:S01]  /*a450*/  UIMAD.WIDE.U32 UR14, UR12, UR23, URZ ;  /* 0x000000170c0e72a5 */ /* 0x000fe2000f8e003f */
[----:B0-----:R-:W-:Y:S01]  /*a460*/  @P1 IMAD.HI.U32 R4, R13, R6, RZ ;  /* 0x000000060d041227 */ /* 0x001fe200078e00ff */
[----:B------:R-:W-:Y:S02]  /*a470*/  UIMAD UR23, UR13, UR23, URZ ;  /* 0x000000170d1772a4 */ /* 0x000fe4000f8e023f */
[----:B------:R-:W-:-:S02]  /*a480*/  UIMAD UR17, UR17, UR9, URZ ;  /* 0x00000009111172a4 */ /* 0x000fc4000f8e023f */
[----:B------:R-:W-:Y:S01]  /*a490*/  UIMAD.WIDE.U32 UR24, UR18, UR20, URZ ;  /* 0x00000014121872a5 */ /* 0x000fe2000f8e003f */
[----:B-1----:R-:W-:Y:S01]  /*a4a0*/  @P1 SHF.R.U32.HI R7, RZ, R9, R4 ;  /* 0x00000009ff071219 */ /* 0x002fe20000011604 */
[----:B------:R-:W-:Y:S02]  /*a4b0*/  UIMAD.WIDE.U32 UR12, UR16, UR9, URZ ;  /* 0x00000009100c72a5 */ /* 0x000fe4000f8e003f */
[----:B------:R-:W-:Y:S02]  /*a4c0*/  UIMAD UR18, UR19, UR20, URZ ;  /* 0x00000014131272a4 */ /* 0x000fe4000f8e023f */
[----:B------:R-:W-:Y:S01]  /*a4d0*/  UIMAD UR17, UR16, UR21, UR17 ;  /* 0x00000015101172a4 */ /* 0x000fe2000f8e0211 */
[----:B------:R-:W-:Y:S01]  /*a4e0*/  IMAD.U32 R4, RZ, RZ, UR24 ;  /* 0x00000018ff047e24 */ /* 0x000fe2000f8e00ff */
[----:B------:R-:W-:Y:S01]  /*a4f0*/  UIADD3 UR18, UR25, UR18, URZ ;  /* 0x0000001219127290 */ /* 0x000fe2000fffe03f */
[----:B------:R-:W-:Y:S01]  /*a500*/  IMAD.MOV R6, RZ, RZ, -R7 ;  /* 0x000000ffff067224 */ /* 0x000fe200078e0a07 */
[----:B------:R-:W-:Y:S01]  /*a510*/  UIADD3 UR23, UR15, UR23, URZ ;  /* 0x000000170f177290 */ /* 0x000fe2000fffe03f */
[----:B------:R-:W-:Y:S01]  /*a520*/  IMAD.U32 R5, RZ, RZ, UR25 ;  /* 0x00000019ff057e24 */ /* 0x000fe2000f8e00ff */
[----:B------:R-:W-:Y:S01]  /*a530*/  UIADD3 UR17, UR13, UR17, URZ ;  /* 0x000000110d117290 */ /* 0x000fe2000fffe03f */
[----:B------:R-:W-:Y:S01]  /*a540*/  IMAD R9, R3, R6, R13 ;  /* 0x0000000603097224 */ /* 0x000fe200078e020d */
[----:B------:R-:W-:Y:S01]  /*a550*/  SHF.R.S32.HI R5, RZ, 0x1f, R7 ;  /* 0x0000001fff057819 */ /* 0x000fe20000011407 */
[----:B------:R-:W-:-:S03]  /*a560*/  IMAD.U32 R8, RZ, RZ, UR18 ;  /* 0x00000012ff087e24 */ /* 0x000fc6000f8e00ff */
[----:B------:R-:W-:Y:S02]  /*a570*/  SHF.R.S32.HI R6, RZ, 0x1f, R9 ;  /* 0x0000001fff067819 */ /* 0x000fe40000011409 */
[----:B--2---:R-:W-:-:S13]  /*a580*/  @P0 R2UR UR4, R22 ;  /* 0x00000000160402ca */ /* 0x004fda00000e0000 */
[----:B------:R-:W-:Y:S02]  /*a590*/  UIADD3 UR14, UP0, UP2, UR12, UR14, UR4 ;  /* 0x0000000e0c0e7290 */ /* 0x000fe4000fa1e004 */
[----:B------:R-:W-:Y:S01]  /*a5a0*/  USHF.R.S32.HI UR16, URZ, 0x1f, UR4 ;  /* 0x0000001f3f107899 */ /* 0x000fe20008011404 */
[----:B------:R-:W-:-:S03]  /*a5b0*/  ULDC.64 UR12, c[0x0][UR22+0x210] ;  /* 0x00008400160c7abb */ /* 0x000fc60008000a00 */
[----:B------:R-:W-:Y:S01]  /*a5c0*/  IADD3 R4, P2, P3, R7, UR14, R4 ;  /* 0x0000000e07047c10 */ /* 0x000fe2000fb5e004 */
[----:B------:R-:W-:Y:S01]  /*a5d0*/  UIADD3.X UR14, UR17, UR23, UR16, UP0, UP2 ;  /* 0x00000017110e7290 */ /* 0x000fe200087e4410 */
[----:B------:R-:W-:-:S04]  /*a5e0*/  IMAD R7, R9, UR13, RZ ;  /* 0x0000000d09077c24 */ /* 0x000fc8000f8e02ff */
[----:B------:R-:W-:Y:S01]  /*a5f0*/  IMAD R7, R6, UR12, R7 ;  /* 0x0000000c06077c24 */ /* 0x000fe2000f8e0207 */
[----:B------:R-:W-:Y:S01]  /*a600*/  IADD3.X R5, R5, UR14, R8, P2, P3 ;  /* 0x0000000e05057c10 */ /* 0x000fe200097e6408 */
        /* <DEDUP_REMOVED lines=12> */
.L_x_2420:
[----:B------:R-:W2:Y:S01]  /*a6d0*/  LDL R9, [R1+0x18] ;  /* 0x0000180001097983 */ /* 0x000ea20000100800 */
[----:B-----5:R-:W-:Y:S01]  /*a6e0*/  IMAD R16, R16, R3, RZ ;  /* 0x0000000310107224 */ /* 0x020fe200078e02ff */
[----:B------:R-:W-:Y:S02]  /*a6f0*/  LOP3.LUT P0, RZ, R218, 0x3, RZ, 0xc0, !PT ;  /* 0x00000003daff7812 */ /* 0x000fe4000780c0ff */
[----:B------:R-:W-:Y:S01]  /*a700*/  SHFL.IDX PT, R4, R8, RZ, 0x1c1f ;  /* 0x001c1fff08047589 */ /* 0x000fe200000e0000 */
[----:B------:R-:W-:-:S03]  /*a710*/  PLOP3.LUT P3, PT, PT, PT, UP1, 0x80, 0x0 ;  /* 0x000000000000781c */ /* 0x000fc60003f6f018 */
[----:B------:R-:W0:Y:S04]  /*a720*/  SHFL.IDX PT, R5, R10, RZ, 0x1c1f ;  /* 0x001c1fff0a057589 */ /* 0x000e2800000e0000 */
[----:B------:R-:W-:Y:S04]  /*a730*/  SHFL.IDX PT, R6, R8, 0x1, 0x1c1f ;  /* 0x003c1f0008067f89 */ /* 0x000fe800000e0000 */
[----:B------:R-:W1:Y:S01]  /*a740*/  SHFL.IDX PT, R7, R10, 0x1, 0x1c1f ;  /* 0x003c1f000a077f89 */ /* 0x000e6200000e0000 */
[----:B--2---:R-:W-:-:S04]  /*a750*/  VIADD R11, R9, UR43 ;  /* 0x0000002b090b7c36 */ /* 0x004fc80008000000 */
        /* <DEDUP_REMOVED lines=8> */
[----:B------:R-:W-:Y:S01]  /*a7e0*/  IMAD.SHL.U32 R69, R19, 0x8, RZ ;  /* 0x0000000813457824 */ /* 0x000fe200078e00ff */
[----:B------:R-:W1:Y:S01]  /*a7f0*/  @P1 LDC R21, c[0x0][0xbec] ;  /* 0x0002fb00ff151b82 */ /* 0x000e620000000800 */
[----:B0-----:R-:W-:Y:S01]  /*a800*/  IMAD.MOV.U32 R5, RZ, RZ, 0x2 ;  /* 0x00000002ff057424 */ /* 0x001fe200078e00ff */
[----:B------:R-:W-:Y:S01]  /*a810*/  ULDC.64 UR14, c[0x0][0xaa0] ;  /* 0x0002a800000e7ab9 */ /* 0x000fe20000000a00 */
[----:B------:R-:W-:Y:S01]  /*a820*/  IMAD R4, R215, 0x40, R69 ;  /* 0x00000040d7047824 */ /* 0x000fe200078e0245 */
[----:B------:R-:W-:-:S03]  /*a830*/  R2UR UR17, R214 ;  /* 0x00000000d61172ca */ /* 0x000fc600000e0000 */
[----:B------:R-:W-:Y:S01]  /*a840*/  IMAD.WIDE R4, R4, R5, UR10 ;  /* 0x0000000a04047e25 */ /* 0x000fe2000f8e0205 */
[----:B------:R-:W0:Y:S02]  /*a850*/  @P1 LDC R63, c[0x0][0xbf0] ;  /* 0x0002fc00ff3f1b82 */ /* 0x000e240000000800 */
[C---:B------:R-:W-:Y:S01]  /*a860*/  IADD3 R33, P2, R4.reuse, 0x5000, RZ ;  /* 0x0000500004217810 */ /* 0x040fe20007f5e0ff */
[----:B------:R-:W-:Y:S01]  /*a870*/  UIMAD UR12, UR16, UR14, URZ ;  /* 0x0000000e100c72a4 */ /* 0x000fe2000f8e023f */
[C---:B------:R-:W-:Y:S02]  /*a880*/  IADD3 R9, P4, R4.reuse, 0x1000, RZ ;  /* 0x0000100004097810 */ /* 0x040fe40007f9e0ff */
[----:B------:R-:W-:Y:S02]  /*a890*/  LOP3.LUT R32, R33, 0x380, RZ, 0xc0, !PT ;  /* 0x0000038021207812 */ /* 0x000fe400078ec0ff */
[----:B------:R-:W-:Y:S02]  /*a8a0*/  IADD3 R13, P3, R4, 0x2000, RZ ;  /* 0x00002000040d7810 */ /* 0x000fe40007f7e0ff */
[----:B------:R-:W-:-:S02]  /*a8b0*/  SHF.R.U64 R32, R32, 0x3, RZ ;  /* 0x0000000320207819 */ /* 0x000fc400000012ff */
[----:B------:R-:W-:Y:S02]  /*a8c0*/  IADD3 R25, P6, R4, 0x3000, RZ ;  /* 0x0000300004197810 */ /* 0x000fe40007fde0ff */
[----:B------:R-:W-:Y:S01]  /*a8d0*/  LOP3.LUT R32, R32, R33, RZ, 0x3c, !PT ;  /* 0x0000002120207212 */ /* 0x000fe200078e3cff */
[--C-:B------:R-:W-:Y:S01]  /*a8e0*/  IMAD.X R33, RZ, RZ, R5.reuse, P2 ;  /* 0x000000ffff217224 */ /* 0x100fe200010e0605 */
[C---:B------:R-:W-:Y:S02]  /*a8f0*/  IADD3 R7, P2, R4.reuse, 0xb000, RZ ;  /* 0x0000b00004077810 */ /* 0x040fe40007f5e0ff */
        /* <DEDUP_REMOVED lines=10> */
[----:B------:R-:W-:Y:S01]  /*a9a0*/  LOP3.LUT R28, R29, 0x380, RZ, 0xc0, !PT ;  /* 0x000003801d1c7812 */ /* 0x000fe200078ec0ff */
[----:B------:R-:W-:Y:S01]  /*a9b0*/  UIADD3 UR11, UR11, UR12, URZ ;  /* 0x0000000c0b0b7290 */ /* 0x000fe2000fffe03f */
[----:B------:R-:W-:Y:S01]  /*a9c0*/  LOP3.LUT R56, R0, R7, RZ, 0x3c, !PT ;  /* 0x0000000700387212 */ /* 0x000fe200078e3cff */
[----:B------:R-:W-:Y:S01]  /*a9d0*/  IMAD R0, R19, 0x20, R215 ;  /* 0x0000002013007824 */ /* 0x000fe200078e02d7 */
[----:B------:R-:W-:Y:S01]  /*a9e0*/  SHF.R.U64 R8, R8, 0x3, RZ ;  /* 0x0000000308087819 */ /* 0x000fe200000012ff */
[----:B------:R-:W-:Y:S01]  /*a9f0*/  ULDC.64 UR12, c[0x0][0xae8] ;  /* 0x0002ba00000c7ab9 */ /* 0x000fe20000000a00 */
[----:B------:R-:W-:Y:S02]  /*aa00*/  SHF.R.U64 R12, R12, 0x3, RZ ;  /* 0x000000030c0c7819 */ /* 0x000fe400000012ff */
[----:B------:R-:W-:Y:S02]  /*aa10*/  SHF.R.U64 R24, R24, 0x3, RZ ;  /* 0x0000000318187819 */ /* 0x000fe400000012ff */
[----:B------:R-:W-:Y:S01]  /*aa20*/  SHF.R.U64 R28, R28, 0x3, RZ ;  /* 0x000000031c1c7819 */ /* 0x000fe200000012ff */
[----:B------:R-:W-:Y:S01]  /*aa30*/  UIMAD.WIDE.U32 UR10, UR17, UR12, UR10 ;  /* 0x0000000c110a72a5 */ /* 0x000fe2000f8e000a */
[----:B------:R-:W-:Y:S01]  /*aa40*/  LOP3.LUT R8, R8, R9, RZ, 0x3c, !PT ;  /* 0x0000000908087212 */ /* 0x000fe200078e3cff */
[----:B------:R-:W-:Y:S01]  /*aa50*/  VIADD R22, R0, UR43 ;  /* 0x0000002b00167c36 */ /* 0x000fe20008000000 */
[----:B------:R-:W-:Y:S01]  /*aa60*/  LOP3.LUT R12, R12, R13, RZ, 0x3c, !PT ;  /* 0x0000000d0c0c7212 */ /* 0x000fe200078e3cff */
[--C-:B------:R-:W-:Y:S01]  /*aa70*/  IMAD.X R9, RZ, RZ, R5.reuse, P4 ;  /* 0x000000ffff097224 */ /* 0x100fe200020e0605 */
[----:B------:R-:W-:Y:S01]  /*aa80*/  LOP3.LUT R24, R24, R25, RZ, 0x3c, !PT ;  /* 0x0000001918187212 */ /* 0x000fe200078e3cff */
[--C-:B------:R-:W-:Y:S01]  /*aa90*/  IMAD.X R13, RZ, RZ, R5.reuse, P3 ;  /* 0x000000ffff0d7224 */ /* 0x100fe200018e0605 */
[----:B------:R-:W-:Y:S01]  /*aaa0*/  LOP3.LUT R28, R28, R29, RZ, 0x3c, !PT ;  /* 0x0000001d1c1c7212 */ /* 0x000fe200078e3cff */
[--C-:B------:R-:W-:Y:S01]  /*aab0*/  IMAD.X R25, RZ, RZ, R5.reuse, P6 ;  /* 0x000000ffff197224 */ /* 0x100fe200030e0605 */
[C---:B------:R-:W-:Y:S01]  /*aac0*/  IADD3 R37, P0, R4.reuse, 0x6000, RZ ;  /* 0x0000600004257810 */ /* 0x040fe20007f1e0ff */
[----:B------:R-:W-:Y:S01]  /*aad0*/  IMAD.X R29, RZ, RZ, R5, P5 ;  /* 0x000000ffff1d7224 */ /* 0x000fe200028e0605 */
[C---:B------:R-:W-:Y:S01]  /*aae0*/  IADD3 R41, P4, R4.reuse, 0x7000, RZ ;  /* 0x0000700004297810 */ /* 0x040fe20007f9e0ff */
[----:B------:R-:W-:Y:S01]  /*aaf0*/  USHF.R.S32.HI UR4, URZ, 0x1f, UR9 ;  /* 0x0000001f3f047899 */ /* 0x000fe20008011409 */
[C---:B------:R-:W-:Y:S01]  /*ab00*/  IADD3 R45, P3, R4.reuse, 0x8000, RZ ;  /* 0x00008000042d7810 */ /* 0x040fe20007f7e0ff */
[----:B------:R-:W-:Y:S01]  /*ab10*/  UIMAD UR11, UR17, UR13, UR11 ;  /* 0x0000000d110b72a4 */ /* 0x000fe2000f8e020b */
[----:B------:R-:W-:Y:S01]  /*ab20*/  IADD3 R49, P6, R4, 0x9000, RZ ;  /* 0x0000900004317810 */ /* 0x000fe20007fde0ff */
[----:B-1----:R-:W-:Y:S01]  /*ab30*/  @P1 IMAD.HI.U32 R0, R22, R21, RZ ;  /* 0x0000001516001227 */ /* 0x002fe200078e00ff */
[----:B------:R-:W-:Y:S01]  /*ab40*/  IADD3 R53, P5, R4, 0xa000, RZ ;  /* 0x0000a00004357810 */ /* 0x000fe20007fbe0ff */
[----:B------:R-:W-:Y:S01]  /*ab50*/  ULDC.64 UR12, c[0x0][0xaf0] ;  /* 0x0002bc00000c7ab9 */ /* 0x000fe20000000a00 */
[----:B------:R-:W-:Y:S01]  /*ab60*/  LOP3.LUT R36, R37, 0x380, RZ, 0xc0, !PT ;  /* 0x0000038025247812 */ /* 0x000fe200078ec0ff */
[----:B------:R-:W-:Y:S01]  /*ab70*/  UIMAD UR4, UR4, UR12, URZ ;  /* 0x0000000c040472a4 */ /* 0x000fe2000f8e023f */
[----:B------:R-:W-:Y:S01]  /*ab80*/  LOP3.LUT R40, R41, 0x380, RZ, 0xc0, !PT ;  /* 0x0000038029287812 */ /* 0x000fe200078ec0ff */
[----:B------:R-:W-:Y:S01]  /*ab90*/  IMAD.MOV.U32 R61, RZ, RZ, R22 ;  /* 0x000000ffff3d7224 */ /* 0x000fe200078e0016 */
[----:B------:R-:W-:Y:S01]  /*aba0*/  LOP3.LUT R44, R45, 0x380, RZ, 0xc0, !PT ;  /* 0x000003802d2c7812 */ /* 0x000fe200078ec0ff */
[----:B------:R-:W5:Y:S01]  /*abb0*/  LD.E.128 R12, desc[UR36][R12.64] ;  /* 0x000000240c0c7980 */ /* 0x000f62000c101d00 */
[----:B------:R-:W-:-:S02]  /*abc0*/  LOP3.LUT R48, R49, 0x380, RZ, 0xc0, !PT ;  /* 0x0000038031307812 */ /* 0x000fc400078ec0ff */
[----:B------:R-:W-:Y:S02]  /*abd0*/  LOP3.LUT R52, R53, 0x380, RZ, 0xc0, !PT ;  /* 0x0000038035347812 */ /* 0x000fe400078ec0ff */
[----:B------:R-:W-:Y:S01]  /*abe0*/  LOP3.LUT R11, R4, 0x380, RZ, 0xc0, !PT ;  /* 0x00000380040b7812 */ /* 0x000fe200078ec0ff */
[----:B------:R-:W-:Y:S01]  /*abf0*/  UIMAD UR4, UR9, UR13, UR4 ;  /* 0x0000000d090472a4 */ /* 0x000fe2000f8e0204 */
[----:B0-----:R-:W-:Y:S01]  /*ac00*/  @P1 SHF.R.U32.HI R61, RZ, R63, R0 ;  /* 0x0000003fff3d1219 */ /* 0x001fe20000011600 */
[----:B------:R-:W-:Y:S01]  /*ac10*/  UIMAD.WIDE.U32 UR10, UR9, UR12, UR10 ;  /* 0x0000000c090a72a5 */ /* 0x000fe2000f8e000a */
[----:B------:R-:W-:Y:S01]  /*ac20*/  SHF.R.U64 R36, R36, 0x3, RZ ;  /* 0x0000000324247819 */ /* 0x000fe200000012ff */
[----:B------:R-:W5:Y:S01]  /*ac30*/  LD.E.128 R24, desc[UR36][R24.64] ;  /* 0x0000002418187980 */ /* 0x000f62000c101d00 */
[----:B------:R-:W-:Y:S02]  /*ac40*/  SHF.R.U64 R40, R40, 0x3, RZ ;  /* 0x0000000328287819 */ /* 0x000fe400000012ff */
[----:B------:R-:W-:Y:S01]  /*ac50*/  SHF.R.U64 R44, R44, 0x3, RZ ;  /* 0x000000032c2c7819 */ /* 0x000fe200000012ff */
[----:B------:R-:W5:Y:S01]  /*ac60*/  LD.E.128 R28, desc[UR36][R28.64] ;  /* 0x000000241c1c7980 */ /* 0x000f62000c101d00 */
[----:B------:R-:W-:-:S02]  /*ac70*/  SHF.R.U64 R48, R48, 0x3, RZ ;  /* 0x0000000330307819 */ /* 0x000fc400000012ff */
[----:B------:R-:W-:Y:S01]  /*ac80*/  SHF.R.U64 R52, R52, 0x3, RZ ;  /* 0x0000000334347819 */ /* 0x000fe200000012ff */
[----:B------:R-:W5:Y:S01]  /*ac90*/  LD.E.128 R56, desc[UR36][R56.64] ;  /* 0x0000002438387980 */ /* 0x000f62000c101d00 */
[----:B------:R-:W-:Y:S01]  /*aca0*/  SHF.R.U64 R11, R11, 0x3, RZ ;  /* 0x000000030b0b7819 */ /* 0x000fe200000012ff */
[----:B------:R-:W-:Y:S01]  /*acb0*/  UIADD3 UR4, UR11, UR4, URZ ;  /* 0x000000040b047290 */ /* 0x000fe2000fffe03f */
[--C-:B------:R-:W-:Y:S01]  /*acc0*/  SHF.R.S32.HI R0, RZ, 0x1f, R61.reuse ;  /* 0x0000001fff007819 */ /* 0x100fe2000001143d */
[----:B------:R-:W-:Y:S01]  /*acd0*/  IMAD.MOV R2, RZ, RZ, -R61 ;  /* 0x000000ffff027224 */ /* 0x000fe200078e0a3d */
        /* <DEDUP_REMOVED lines=11> */
[----:B------:R-:W-:Y:S01]  /*ad90*/  ULDC.64 UR12, c[0x0][0xae0] ;  /* 0x0002b800000c7ab9 */ /* 0x000fe20000000a00 */
[----:B------:R-:W-:Y:S01]  /*ada0*/  IMAD R63, R3, R2, R22 ;  /* 0x00000002033f7224 */ /* 0x000fe200078e0216 */
[----:B------:R-:W5:Y:S01]  /*adb0*/  LD.E.128 R8, desc[UR36][R8.64] ;  /* 0x0000002408087980 */ /* 0x000f62000c101d00 */
[----:B------:R-:W-:-:S02]  /*adc0*/  IMAD R0, R0, UR12, RZ ;  /* 0x0000000c00007c24 */ /* 0x000fc4000f8e02ff */
[----:B------:R-:W-:Y:S01]  /*add0*/  IMAD.U32 R21, RZ, RZ, UR11 ;  /* 0x0000000bff157e24 */ /* 0x000fe2000f8e00ff */
[----:B------:R-:W5:Y:S01]  /*ade0*/  LD.E.128 R4, desc[UR36][R4.64] ;  /* 0x0000002404047980 */ /* 0x000f62000c101d00 */
[----:B------:R-:W-:Y:S01]  /*adf0*/  IMAD.U32 R20, RZ, RZ, UR10 ;  /* 0x0000000aff147e24 */ /* 0x000fe2000f8e00ff */
[----:B------:R-:W-:Y:S01]  /*ae00*/  ULDC.64 UR10, c[0x0][0xad8] ;  /* 0x0002b600000a7ab9 */ /* 0x000fe20000000a00 */
[----:B------:R-:W-:Y:S01]  /*ae10*/  IMAD.U32 R21, RZ, RZ, UR4 ;  /* 0x00000004ff157e24 */ /* 0x000fe2000f8e00ff */
[----:B------:R-:W5:Y:S01]  /*ae20*/  LD.E.128 R36, desc[UR36][R36.64] ;  /* 0x0000002424247980 */ /* 0x000f62000c101d00 */
[C---:B------:R-:W-:Y:S01]  /*ae30*/  IMAD R65, R61.reuse, UR13, R0 ;  /* 0x0000000d3d417c24 */ /* 0x040fe2000f8e0200 */
[----:B------:R-:W-:Y:S02]  /*ae40*/  SHF.R.S32.HI R0, RZ, 0x1f, R63 ;  /* 0x0000001fff007819 */ /* 0x000fe4000001143f */
[----:B------:R-:W5:Y:S01]  /*ae50*/  LD.E.128 R40, desc[UR36][R40.64] ;  /* 0x0000002428287980 */ /* 0x000f62000c101d00 */
[----:B------:R-:W-:-:S03]  /*ae60*/  IMAD.WIDE.U32 R2, R61, UR12, R20 ;  /* 0x0000000c3d027c25 */ /* 0x000fc6000f8e0014 */
[----:B------:R-:W5:Y:S04]  /*ae70*/  LD.E.128 R44, desc[UR36][R44.64] ;  /* 0x000000242c2c7980 */ /* 0x000f68000c101d00 */
        /* <DEDUP_REMOVED lines=8> */
[----:B------:R-:W-:-:S02]  /*af00*/  IMAD.IADD R3, R3, 0x1, R65 ;  /* 0x0000000103037824 */ /* 0x000fc400078e0241 */
[----:B------:R-:W-:Y:S02]  /*af10*/  IMAD R0, R0, UR10, RZ ;  /* 0x0000000a00007c24 */ /* 0x000fe4000f8e02ff */
[----:B------:R-:W-:Y:S01]  /*af20*/  VIADD R67, R215, UR43 ;  /* 0x0000002bd7437c36 */ /* 0x000fe20008000000 */
[----:B------:R-:W-:Y:S01]  /*af30*/  UIADD3 UR8, UR8, 0x30820, URZ ;  /* 0x0003082008087890 */ /* 0x000fe2000fffe03f */
[C---:B------:R-:W-:Y:S02]  /*af40*/  IMAD R65, R63.reuse, UR11, R0 ;  /* 0x0000000b3f417c24 */ /* 0x040fe4000f8e0200 */
[----:B------:R-:W-:Y:S01]  /*af50*/  IMAD.WIDE.U32 R2, R63, UR10, R2 ;  /* 0x0000000a3f027c25 */ /* 0x000fe2000f8e0002 */
[----:B------:R-:W-:Y:S01]  /*af60*/  ISETP.GE.AND P2, PT, R67, R16, PT ;  /* 0x000000104300720c */ /* 0x000fe20003f46270 */
[----:B------:R-:W-:Y:S01]  /*af70*/  ULDC.64 UR10, c[0x0][0xa80] ;  /* 0x0002a000000a7ab9 */ /* 0x000fe20000000a00 */
[----:B------:R-:W-:Y:S01]  /*af80*/  UPRMT UR8, URZ, 0x654, UR8 ;  /* 0x000006543f087896 */ /* 0x000fe20008000008 */
[----:B------:R-:W-:Y:S01]  /*af90*/  IMAD.IADD R3, R3, 0x1, R65 ;  /* 0x0000000103037824 */ /* 0x000fe200078e0241 */
[----:B------:R-:W-:Y:S01]  /*afa0*/  LEA R0, P3, R2, UR10, 0x1 ;  /* 0x0000000a02007c11 */ /* 0x000fe2000f8608ff */
[----:B------:R-:W-:-:S03]  /*afb0*/  VIADD R61, R67, 0x40 ;  /* 0x00000040433d7836 */ /* 0x000fc60000000000 */
[----:B------:R-:W-:Y:S01]  /*afc0*/  LEA.HI.X R22, R2, UR11, R3, 0x1, P3 ;  /* 0x0000000b02167c11 */ /* 0x000fe200098f0c03 */
[----:B------:R-:W-:Y:S01]  /*afd0*/  VIADD R21, R67, 0x20 ;  /* 0x0000002043157836 */ /* 0x000fe20000000000 */
[-C--:B------:R-:W-:Y:S01]  /*afe0*/  ISETP.GE.AND P1, PT, R61, R16.reuse, PT ;  /* 0x000000103d00720c */ /* 0x080fe20003f26270 */
[C---:B------:R-:W-:Y:S02]  /*aff0*/  VIADD R63, R69.reuse, 0x80 ;  /* 0x00000080453f7836 */ /* 0x040fe40000000000 */
[----:B------:R-:W-:Y:S01]  /*b000*/  VIADD R65, R69, 0x40 ;  /* 0x0000004045417836 */ /* 0x000fe20000000000 */
[----:B0-----:R-:W-:Y:S01]  /*b010*/  SYNCS.ARRIVE.TRANS64.RED.A1T0 RZ, [UR8], RZ ;  /* 0x000000ffffff79a7 */ /* 0x001fe20008100408 */
        /* <DEDUP_REMOVED lines=13> */
[-C--:B------:R-:W-:Y:S02]  /*b0f0*/  @!P3 LEA R20, P5, R65, R60.reuse, 0x1 ;  /* 0x0000003c4114b211 */ /* 0x080fe400078a08ff */
[-C--:B--2---:R-:W-:Y:S02]  /*b100*/  @!P4 LEA.HI.X R3, R69, R61.reuse, R64, 0x1, P6 ;  /* 0x0000003d4503c211 */ /* 0x084fe400030f0c40 */
[----:B------:R-:W-:Y:S02]  /*b110*/  @!P2 LEA R60, P6, R63, R60, 0x1 ;  /* 0x0000003c3f3ca211 */ /* 0x000fe400078c08ff */
[-C--:B------:R-:W-:Y:S01]  /*b120*/  @!P3 LEA.HI.X R21, R65, R61.reuse, R66, 0x1, P5 ;  /* 0x0000003d4115b211 */ /* 0x080fe200028f0c42 */
[----:B-----5:R0:W-:Y:S01]  /*b130*/  @!P4 ST.E.128 desc[UR36][R2.64], R4 ;  /* 0x000000040200c985 */ /* 0x0201e2000c101d24 */
[----:B------:R-:W-:-:S03]  /*b140*/  @!P2 LEA.HI.X R61, R63, R61, R62, 0x1, P6 ;  /* 0x0000003d3f3da211 */ /* 0x000fc600030f0c3e */
[----:B------:R0:W-:Y:S04]  /*b150*/  @!P3 ST.E.128 desc[UR36][R20.64], R28 ;  /* 0x0000001c1400b985 */ /* 0x0001e8000c101d24 */
[----:B------:R0:W-:Y:S02]  /*b160*/  @!P2 ST.E.128 desc[UR36][R60.64], R44 ;  /* 0x0000002c3c00a985 */ /* 0x0001e4000c101d24 */
.L_x_2423:
[----:B------:R-:W-:Y:S05]  /*b170*/  BSYNC B1 ;  /* 0x0000000000017941 */ /* 0x000fea0003800000 */
.L_x_2422:
        /* <DEDUP_REMOVED lines=17> */
.L_x_2425:
[----:B------:R-:W-:Y:S05]  /*b290*/  BSYNC B1 ;  /* 0x0000000000017941 */ /* 0x000fea0003800000 */
.L_x_2424:
        /* <DEDUP_REMOVED lines=17> */
.L_x_2427:
[----:B------:R-:W-:Y:S05]  /*b3b0*/  BSYNC B1 ;  /* 0x0000000000017941 */ /* 0x000fea0003800000 */
.L_x_2426:
[----:B0-----:R-:W-:Y:S01]  /*b3c0*/  VIADD R3, R67, 0x60 ;  /* 0x0000006043037836 */ /* 0x001fe20000000000 */
[----:B---3--:R-:W0:Y:S04]  /*b3d0*/  SHFL.IDX PT, R22, R22, 0x3, 0x181f ;  /* 0x00781f0016167f89 */ /* 0x008e2800000e0000 */
[----:B------:R-:W-:Y:S01]  /*b3e0*/  ISETP.GE.AND P0, PT, R3, R16, PT ;  /* 0x000000100300720c */ /* 0x000fe20003f06270 */
[----:B------:R-:W3:-:S12]  /*b3f0*/  SHFL.IDX PT, R0, R0, 0x3, 0x181f ;  /* 0x00781f0000007f89 */ /* 0x000ed800000e0000 */
[----:B------:R-:W-:Y:S05]  /*b400*/  @P0 BRA `(.L_x_2428) ;  /* 0x0000002000180947 */ /* 0x000fea0003800000 */
[----:B------:R-:W-:Y:S02]  /*b410*/  ULDC UR4, c[0x0][0xac8] ;  /* 0x0002b20000047ab9 */ /* 0x000fe40000000800 */
[----:B------:R-:W-:Y:S02]  /*b420*/  ISETP.GE.AND P2, PT, R69, UR4, PT ;  /* 0x0000000445007c0c */ /* 0x000fe4000bf46270 */
[----:B------:R-:W-:-:S11]  /*b430*/  ISETP.GE.AND P3, PT, R65, UR4, PT ;  /* 0x0000000441007c0c */ /* 0x000fd6000bf66270 */
[-C--:B---3--:R-:W-:Y:S02]  /*b440*/  @!P2 LEA R2, P0, R69, R0.reuse, 0x1 ;  /* 0x000000004502a211 */ /* 0x088fe400078008ff */
        /* <DEDUP_REMOVED lines=11> */
.L_x_2421:
        /* <DEDUP_REMOVED lines=16> */
[----:B------:R-:W-:Y:S01]  /*b600*/  UIMAD.WIDE.U32 UR10, UR18, UR12, UR10 ;  /* 0x0000000c120a72a5 */ /* 0x000fe2000f8e000a */
[----:B------:R-:W-:Y:S01]  /*b610*/  SHF.R.S32.HI R92, RZ, 0x1f, R211 ;  /* 0x0000001fff5c7819 */ /* 0x000fe200000114d3 */
[----:B------:R-:W-:Y:S01]  /*b620*/  UPRMT UR8, URZ, 0x654, UR8 ;  /* 0x000006543f087896 */ /* 0x000fe20008000008 */
[----:B------:R-:W-:Y:S01]  /*b630*/  SHF.R.S32.HI R93, RZ, 0x1f, R212 ;  /* 0x0000001fff5d7819 */ /* 0x000fe200000114d4 */
[----:B------:R-:W-:Y:S01]  /*b640*/  UIMAD UR11, UR18, UR13, UR11 ;  /* 0x0000000d120b72a4 */ /* 0x000fe2000f8e020b */
[----:B------:R-:W-:-:S02]  /*b650*/  SHF.R.S32.HI R94, RZ, 0x1f, R213 ;  /* 0x0000001fff5e7819 */ /* 0x000fc400000114d5 */
        /* <DEDUP_REMOVED lines=12> */
[----:B------:R-:W-:-:S03]  /*b720*/  UIMAD UR4, UR17, UR13, UR11 ;  /* 0x0000000d110472a4 */ /* 0x000fc6000f8e020b */
[----:B------:R-:W-:Y:S01]  /*b730*/  ULDC.64 UR12, c[0x0][0xb30] ;  /* 0x0002cc00000c7ab9 */ /* 0x000fe20000000a00 */
[----:B------:R-:W-:Y:S02]  /*b740*/  IMAD R7, R3, R2, R13 ;  /* 0x0000000203077224 */ /* 0x000fe400078e020d */
[----:B------:R-:W-:Y:S02]  /*b750*/  IMAD R0, R0, UR12, RZ ;  /* 0x0000000c00007c24 */ /* 0x000fe4000f8e02ff */
[----:B------:R-:W-:Y:S01]  /*b760*/  IMAD.U32 R3, RZ, RZ, UR11 ;  /* 0x0000000bff037e24 */ /* 0x000fe2000f8e00ff */
[----:B------:R-:W-:Y:S01]  /*b770*/  MOV R3, UR4 ;  /* 0x0000000400037c02 */ /* 0x000fe20008000f00 */
[----:B------:R-:W-:Y:S01]  /*b780*/  IMAD.U32 R2, RZ, RZ, UR10 ;  /* 0x0000000aff027e24 */ /* 0x000fe2000f8e00ff */
        /* <DEDUP_REMOVED lines=22> */
[----:B------:R-:W-:-:S02]  /*b8f0*/  SHF.R.S32.HI R9, RZ, 0x1f, R195 ;  /* 0x0000001fff097819 */ /* 0x000fc400000114c3 */
[----:B------:R-:W-:Y:S02]  /*b900*/  SHF.R.S32.HI R12, RZ, 0x1f, R11 ;  /* 0x0000001fff0c7819 */ /* 0x000fe4000001140b */
[----:B------:R-:W-:Y:S01]  /*b910*/  SHF.R.S32.HI R15, RZ, 0x1f, R194 ;  /* 0x0000001fff0f7819 */ /* 0x000fe200000114c2 */
[----:B-12---:R-:W-:Y:S02]  /*b920*/  @!P4 IMAD.WIDE R4, R17, 0x4, R2 ;  /* 0x000000041104c825 */ /* 0x006fe400078e0202 */
[-C--:B------:R-:W-:Y:S02]  /*b930*/  @!P1 LEA R6, P5, R213, R2.reuse, 0x2 ;  /* 0x00000002d5069211 */ /* 0x080fe400078a10ff */
[----:B------:R-:W-:Y:S01]  /*b940*/  @!P2 LEA R8, P6, R195, R2, 0x2 ;  /* 0x00000002c308a211 */ /* 0x000fe200078c10ff */
[----:B------:R1:W-:Y:S01]  /*b950*/  @!P4 ST.E.64 desc[UR36][R4.64], R24 ;  /* 0x000000180400c985 */ /* 0x0003e2000c101b24 */
[----:B------:R-:W-:Y:S02]  /*b960*/  ISETP.GE.AND P4, PT, R13, UR4, PT ;  /* 0x000000040d007c0c */ /* 0x000fe4000bf86270 */
[----:B------:R-:W-:-:S02]  /*b970*/  @!P1 LEA.HI.X R7, R213, R3, R94, 0x2, P5 ;  /* 0x00000003d5079211 */ /* 0x000fc400028f145e */
[----:B------:R-:W-:Y:S02]  /*b980*/  ISETP.GE.AND P5, PT, R194, UR4, PT ;  /* 0x00000004c2007c0c */ /* 0x000fe4000bfa6270 */
[----:B------:R-:W-:Y:S01]  /*b990*/  @!P2 LEA.HI.X R9, R195, R3, R9, 0x2, P6 ;  /* 0x00000003c309a211 */ /* 0x000fe200030f1409 */
[----:B------:R2:W-:Y:S01]  /*b9a0*/  @!P1 ST.E.64 desc[UR36][R6.64], R28 ;  /* 0x0000001c06009985 */ /* 0x0005e2000c101b24 */
[----:B------:R-:W-:-:S03]  /*b9b0*/  @!P3 LEA R10, P6, R11, R2, 0x2 ;  /* 0x000000020b0ab211 */ /* 0x000fc600078c10ff */
[----:B------:R3:W-:Y:S01]  /*b9c0*/  @!P2 ST.E.64 desc[UR36][R8.64], R32 ;  /* 0x000000200800a985 */ /* 0x0007e2000c101b24 */
[----:B------:R-:W-:Y:S02]  /*b9d0*/  ISETP.GE.AND P2, PT, R193, UR4, PT ;  /* 0x00000004c1007c0c */ /* 0x000fe4000bf46270 */
[----:B-1----:R-:W-:Y:S02]  /*b9e0*/  SHF.R.S32.HI R5, RZ, 0x1f, R13 ;  /* 0x0000001fff057819 */ /* 0x002fe4000001140d */
[-C--:B------:R-:W-:Y:S02]  /*b9f0*/  @!P4 LEA R4, P1, R13, R2.reuse, 0x2 ;  /* 0x000000020d04c211 */ /* 0x080fe400078210ff */
[-C--:B------:R-:W-:Y:S02]  /*ba00*/  @!P3 LEA.HI.X R11, R11, R3.reuse, R12, 0x2, P6 ;  /* 0x000000030b0bb211 */ /* 0x080fe400030f140c */
[----:B------:R-:W-:Y:S02]  /*ba10*/  @!P4 LEA.HI.X R5, R13, R3, R5, 0x2, P1 ;  /* 0x000000030d05c211 */ /* 0x000fe400008f1405 */
[----:B------:R-:W-:Y:S01]  /*ba20*/  ISETP.GE.AND P1, PT, R192, UR4, PT ;  /* 0x00000004c0007c0c */ /* 0x000fe2000bf26270 */
[----:B------:R-:W-:Y:S01]  /*ba30*/  @!P3 ST.E.64 desc[UR36][R10.64], R36 ;  /* 0x000000240a00b985 */ /* 0x000fe2000c101b24 */
[----:B------:R-:W-:-:S02]  /*ba40*/  @!P5 LEA R12, P6, R194, R2, 0x2 ;  /* 0x00000002c20cd211 */ /* 0x000fc400078c10ff */
[----:B--2---:R-:W-:Y:S01]  /*ba50*/  SHF.R.S32.HI R7, RZ, 0x1f, R193 ;  /* 0x0000001fff077819 */ /* 0x004fe200000114c1 */
[----:B------:R1:W-:Y:S01]  /*ba60*/  @!P4 ST.E.64 desc[UR36][R4.64], R40 ;  /* 0x000000280400c985 */ /* 0x0003e2000c101b24 */
[----:B------:R-:W-:Y:S02]  /*ba70*/  @!P5 LEA.HI.X R13, R194, R3, R15, 0x2, P6 ;  /* 0x00000003c20dd211 */ /* 0x000fe400030f140f */
[----:B------:R-:W-:Y:S02]  /*ba80*/  ISETP.GE.AND P6, PT, R23, UR4, PT ;  /* 0x0000000417007c0c */ /* 0x000fe4000bfc6270 */
[----:B------:R-:W-:Y:S01]  /*ba90*/  @!P2 LEA R6, P4, R193, R2, 0x2 ;  /* 0x00000002c106a211 */ /* 0x000fe200078810ff */
[----:B------:R-:W-:Y:S01]  /*baa0*/  @!P5 ST.E.64 desc[UR36][R12.64], R44 ;  /* 0x0000002c0c00d985 */ /* 0x000fe2000c101b24 */
[----:B------:R-:W-:Y:S02]  /*bab0*/  ISETP.GE.AND P3, PT, R212, UR4, PT ;  /* 0x00000004d4007c0c */ /* 0x000fe4000bf66270 */
[----:B---3--:R-:W-:-:S02]  /*bac0*/  SHF.R.S32.HI R9, RZ, 0x1f, R192 ;  /* 0x0000001fff097819 */ /* 0x008fc400000114c0 */
[CC--:B------:R-:W-:Y:S02]  /*bad0*/  @!P1 LEA R8, P5, R192.reuse, R2.reuse, 0x2 ;  /* 0x00000002c0089211 */ /* 0x0c0fe400078a10ff */
[-C--:B------:R-:W-:Y:S02]  /*bae0*/  @!P2 LEA.HI.X R7, R193, R3.reuse, R7, 0x2, P4 ;  /* 0x00000003c107a211 */ /* 0x080fe400020f1407 */
[----:B------:R-:W-:Y:S02]  /*baf0*/  @!P1 LEA.HI.X R9, R192, R3, R9, 0x2, P5 ;  /* 0x00000003c0099211 */ /* 0x000fe400028f1409 */
[----:B------:R-:W-:Y:S01]  /*bb00*/  ISETP.GE.AND P4, PT, R211, UR4, PT ;  /* 0x00000004d3007c0c */ /* 0x000fe2000bf86270 */
[----:B------:R2:W-:Y:S01]  /*bb10*/  @!P2 ST.E.64 desc[UR36][R6.64], R48 ;  /* 0x000000300600a985 */ /* 0x0005e2000c101b24 */
[----:B-1----:R-:W-:Y:S02]  /*bb20*/  SHF.R.S32.HI R5, RZ, 0x1f, R23 ;  /* 0x0000001fff057819 */ /* 0x002fe40000011417 */
[----:B------:R-:W-:Y:S01]  /*bb30*/  @!P6 LEA R4, P2, R23, R2, 0x2 ;  /* 0x000000021704e211 */ /* 0x000fe200078410ff */
[----:B------:R1:W-:Y:S01]  /*bb40*/  @!P1 ST.E.64 desc[UR36][R8.64], R52 ;  /* 0x0000003408009985 */ /* 0x0003e2000c101b24 */
[----:B------:R-:W-:-:S02]  /*bb50*/  ISETP.GE.AND P5, PT, R210, UR4, PT ;  /* 0x00000004d2007c0c */ /* 0x000fc4000bfa6270 */
[CC--:B------:R-:W-:Y:S02]  /*bb60*/  @!P3 LEA R10, P1, R212.reuse, R2.reuse, 0x2 ;  /* 0x00000002d40ab211 */ /* 0x0c0fe400078210ff */
[-C--:B------:R-:W-:Y:S02]  /*bb70*/  @!P6 LEA.HI.X R5, R23, R3.reuse, R5, 0x2, P2 ;  /* 0x000000031705e211 */ /* 0x080fe400010f1405 */
[----:B------:R-:W-:Y:S02]  /*bb80*/  @!P3 LEA.HI.X R11, R212, R3, R93, 0x2, P1 ;  /* 0x00000003d40bb211 */ /* 0x000fe400008f145d */
[----:B------:R-:W-:Y:S01]  /*bb90*/  ISETP.GE.AND P1, PT, R209, UR4, PT ;  /* 0x00000004d1007c0c */ /* 0x000fe2000bf26270 */
[----:B------:R3:W-:Y:S01]  /*bba0*/  @!P6 ST.E.64 desc[UR36][R4.64], R56 ;  /* 0x000000380400e985 */ /* 0x0007e2000c101b24 */
[-C--:B--2---:R-:W-:Y:S02]  /*bbb0*/  @!P4 LEA R6, P6, R211, R2.reuse, 0x2 ;  /* 0x00000002d306c211 */ /* 0x084fe400078c10ff */
[----:B------:R-:W-:Y:S01]  /*bbc0*/  ISETP.GE.AND P2, PT, R208, UR4, PT ;  /* 0x00000004d0007c0c */ /* 0x000fe2000bf46270 */
[----:B------:R2:W-:Y:S01]  /*bbd0*/  @!P3 ST.E.64 desc[UR36][R10.64], R60 ;  /* 0x0000003c0a00b985 */ /* 0x0005e2000c101b24 */
[----:B------:R-:W-:-:S02]  /*bbe0*/  @!P5 LEA R12, P3, R210, R2, 0x2 ;  /* 0x00000002d20cd211 */ /* 0x000fc400078610ff */
[-C--:B------:R-:W-:Y:S02]  /*bbf0*/  @!P4 LEA.HI.X R7, R211, R3.reuse, R92, 0x2, P6 ;  /* 0x00000003d307c211 */ /* 0x080fe400030f145c */
[----:B------:R-:W-:-:S03]  /*bc00*/  @!P5 LEA.HI.X R13, R210, R3, R22, 0x2, P3 ;  /* 0x00000003d20dd211 */ /* 0x000fc600018f1416 */
[----:B------:R4:W-:Y:S01]  /*bc10*/  @!P4 ST.E.64 desc[UR36][R6.64], R64 ;  /* 0x000000400600c985 */ /* 0x0009e2000c101b24 */
[----:B------:R-:W-:Y:S02]  /*bc20*/  ISETP.GE.AND P4, PT, R207, UR4, PT ;  /* 0x00000004cf007c0c */ /* 0x000fe4000bf86270 */
[CC--:B-1----:R-:W-:Y:S01]  /*bc30*/  @!P1 LEA R8, P3, R209.reuse, R2.reuse, 0x2 ;  /* 0x00000002d1089211 */ /* 0x0c2fe200078610ff */
[----:B------:R1:W-:Y:S01]  /*bc40*/  @!P5 ST.E.64 desc[UR36][R12.64], R68 ;  /* 0x000000440c00d985 */ /* 0x0003e2000c101b24 */
[----:B------:R-:W-:Y:S02]  /*bc50*/  ISETP.GE.AND P5, PT, R206, UR4, PT ;  /* 0x00000004ce007c0c */ /* 0x000fe4000bfa6270 */
[----:B------:R-:W-:Y:S02]  /*bc60*/  @!P1 LEA.HI.X R9, R209, R3, R16, 0x2, P3 ;  /* 0x00000003d1099211 */ /* 0x000fe400018f1410 */
[----:B---3--:R-:W-:-:S03]  /*bc70*/  @!P2 LEA R4, P6, R208, R2, 0x2 ;  /* 0x00000002d004a211 */ /* 0x008fc600078c10ff */
[----:B------:R3:W-:Y:S01]  /*bc80*/  @!P1 ST.E.64 desc[UR36][R8.64], R72 ;  /* 0x0000004808009985 */ /* 0x0007e2000c101b24 */
[-C--:B------:R-:W-:Y:S02]  /*bc90*/  @!P2 LEA.HI.X R5, R208, R3.reuse, R229, 0x2, P6 ;  /* 0x00000003d005a211 */ /* 0x080fe400030f14e5 */
[----:B------:R-:W-:Y:S02]  /*bca0*/  ISETP.GE.AND P1, PT, R205, UR4, PT ;  /* 0x00000004cd007c0c */ /* 0x000fe4000bf26270 */
[CC--:B--2---:R-:W-:Y:S01]  /*bcb0*/  @!P4 LEA R10, P3, R207.reuse, R2.reuse, 0x2 ;  /* 0x00000002cf0ac211 */ /* 0x0c4fe200078610ff */
[----:B------:R2:W-:Y:S01]  /*bcc0*/  @!P2 ST.E.64 desc[UR36][R4.64], R76 ;  /* 0x0000004c0400a985 */ /* 0x0005e2000c101b24 */
[----:B----4-:R-:W-:Y:S02]  /*bcd0*/  @!P5 LEA R6, P6, R206, R2, 0x2 ;  /* 0x00000002ce06d211 */ /* 0x010fe400078c10ff */
[----:B------:R-:W-:Y:S02]  /*bce0*/  ISETP.GE.AND P2, PT, R204, UR4, PT ;  /* 0x00000004cc007c0c */ /* 0x000fe4000bf46270 */
[----:B------:R-:W-:-:S02]  /*bcf0*/  @!P4 LEA.HI.X R11, R207, R3, R228, 0x2, P3 ;  /* 0x00000003cf0bc211 */ /* 0x000fc400018f14e4 */
[----:B------:R-:W-:Y:S02]  /*bd00*/  ISETP.GE.AND P3, PT, R203, UR4, PT ;  /* 0x00000004cb007c0c */ /* 0x000fe4000bf66270 */
[----:B------:R-:W-:Y:S01]  /*bd10*/  @!P5 LEA.HI.X R7, R206, R3, R227, 0x2, P6 ;  /* 0x00000003ce07d211 */ /* 0x000fe200030f14e3 */
[----:B------:R-:W-:Y:S01]  /*bd20*/  @!P4 ST.E.64 desc[UR36][R10.64], R80 ;  /* 0x000000500a00c985 */ /* 0x000fe2000c101b24 */
[----:B-1----:R-:W-:-:S03]  /*bd30*/  @!P1 LEA R12, P4, R205, R2, 0x2 ;  /* 0x00000002cd0c9211 */ /* 0x002fc600078810ff */
[----:B------:R1:W-:Y:S01]  /*bd40*/  @!P5 ST.E.64 desc[UR36][R6.64], R84 ;  /* 0x000000540600d985 */ /* 0x0003e2000c101b24 */
[----:B------:R-:W-:Y:S02]  /*bd50*/  ISETP.GE.AND P5, PT, R202, UR4, PT ;  /* 0x00000004ca007c0c */ /* 0x000fe4000bfa6270 */
[-C--:B------:R-:W-:Y:S02]  /*bd60*/  @!P1 LEA.HI.X R13, R205, R3.reuse, R226, 0x2, P4 ;  /* 0x00000003cd0d9211 */ /* 0x080fe400020f14e2 */
[CC--:B---3--:R-:W-:Y:S02]  /*bd70*/  @!P2 LEA R8, P6, R204.reuse, R2.reuse, 0x2 ;  /* 0x00000002cc08a211 */ /* 0x0c8fe400078c10ff */
[----:B--2---:R-:W-:Y:S01]  /*bd80*/  @!P3 LEA R4, P4, R203, R2, 0x2 ;  /* 0x00000002cb04b211 */ /* 0x004fe200078810ff */
[----:B------:R2:W-:Y:S01]  /*bd90*/  @!P1 ST.E.64 desc[UR36][R12.64], R88 ;  /* 0x000000580c009985 */ /* 0x0005e2000c101b24 */
[----:B------:R-:W-:Y:S02]  /*bda0*/  @!P2 LEA.HI.X R9, R204, R3, R225, 0x2, P6 ;  /* 0x00000003cc09a211 */ /* 0x000fe400030f14e1 */
[----:B------:R-:W-:-:S02]  /*bdb0*/  ISETP.GE.AND P1, PT, R201, UR4, PT ;  /* 0x00000004c9007c0c */ /* 0x000fc4000bf26270 */
[-C--:B------:R-:W-:Y:S01]  /*bdc0*/  @!P3 LEA.HI.X R5, R203, R3.reuse, R224, 0x2, P4 ;  /* 0x00000003cb05b211 */ /* 0x080fe200020f14e0 */
[----:B------:R3:W-:Y:S01]  /*bdd0*/  @!P2 ST.E.64 desc[UR36][R8.64], R20 ;  /* 0x000000140800a985 */ /* 0x0007e2000c101b24 */
[----:B------:R-:W-:Y:S02]  /*bde0*/  ISETP.GE.AND P4, PT, R200, UR4, PT ;  /* 0x00000004c8007c0c */ /* 0x000fe4000bf86270 */
[----:B-1----:R-:W-:Y:S01]  /*bdf0*/  @!P5 LEA R6, P6, R202, R2, 0x2 ;  /* 0x00000002ca06d211 */ /* 0x002fe200078c10ff */
[----:B------:R4:W-:Y:S01]  /*be00*/  @!P3 ST.E.64 desc[UR36][R4.64], R120 ;  /* 0x000000780400b985 */ /* 0x0009e2000c101b24 */
[----:B------:R-:W-:Y:S02]  /*be10*/  ISETP.GE.AND P2, PT, R199, UR4, PT ;  /* 0x00000004c7007c0c */ /* 0x000fe4000bf46270 */
[----:B------:R-:W-:Y:S02]  /*be20*/  ISETP.GE.AND P3, PT, R198, UR4, PT ;  /* 0x00000004c6007c0c */ /* 0x000fe4000bf66270 */
[----:B------:R-:W-:-:S02]  /*be30*/  @!P5 LEA.HI.X R7, R202, R3, R223, 0x2, P6 ;  /* 0x00000003ca07d211 */ /* 0x000fc400030f14df */
[----:B------:R-:W-:-:S03]  /*be40*/  @!P1 LEA R10, P6, R201, R2, 0x2 ;  /* 0x00000002c90a9211 */ /* 0x000fc600078c10ff */
[----:B------:R4:W-:Y:S01]  /*be50*/  @!P5 ST.E.64 desc[UR36][R6.64], R100 ;  /* 0x000000640600d985 */ /* 0x0009e2000c101b24 */
[CC--:B--2---:R-:W-:Y:S02]  /*be60*/  @!P4 LEA R12, P5, R200.reuse, R2.reuse, 0x2 ;  /* 0x00000002c80cc211 */ /* 0x0c4fe400078a10ff */
        /* <DEDUP_REMOVED lines=10> */
.L_x_2430:
[----:B------:R-:W-:Y:S05]  /*bf10*/  BSYNC B1 ;  /* 0x0000000000017941 */ /* 0x000fea0003800000 */
.L_x_2429:
        /* <DEDUP_REMOVED lines=18> */
[----:B------:R-:W-:-:S02]  /*c040*/  @!P4 LEA.HI.X R7, R213, R5, R94, 0x2, P6 ;  /* 0x00000005d507c211 */ /* 0x000fc400030f145e */
[----:B------:R-:W-:Y:S02]  /*c050*/  ISETP.GE.AND P3, PT, R194, UR4, PT ;  /* 0x00000004c2007c0c */ /* 0x000fe4000bf66270 */
[-C--:B------:R-:W-:Y:S01]  /*c060*/  @!P2 LEA R12, P6, R9, R4.reuse, 0x2 ;  /* 0x00000004090ca211 */ /* 0x080fe200078c10ff */
[----:B------:R1:W-:Y:S01]  /*c070*/  @!P4 ST.E.64 desc[UR36][R6.64], R30 ;  /* 0x0000001e0600c985 */ /* 0x0003e2000c101b24 */
[-C--:B------:R-:W-:Y:S02]  /*c080*/  @!P1 LEA.HI.X R11, R11, R5.reuse, R0, 0x2, P5 ;  /* 0x000000050b0b9211 */ /* 0x080fe400028f1400 */
[----:B------:R-:W-:Y:S02]  /*c090*/  SHF.R.S32.HI R0, RZ, 0x1f, R195 ;  /* 0x0000001fff007819 */ /* 0x000fe400000114c3 */
[----:B------:R-:W-:Y:S02]  /*c0a0*/  @!P0 LEA R8, P5, R195, R4, 0x2 ;  /* 0x00000004c3088211 */ /* 0x000fe400078a10ff */
[----:B------:R-:W-:-:S02]  /*c0b0*/  @!P2 LEA.HI.X R13, R9, R5, R13, 0x2, P6 ;  /* 0x00000005090da211 */ /* 0x000fc400030f140d */
[----:B------:R-:W-:Y:S02]  /*c0c0*/  @!P0 LEA.HI.X R9, R195, R5, R0, 0x2, P5 ;  /* 0x00000005c3098211 */ /* 0x000fe400028f1400 */
[----:B------:R-:W-:Y:S02]  /*c0d0*/  ISETP.GE.AND P4, PT, R193, UR4, PT ;  /* 0x00000004c1007c0c */ /* 0x000fe4000bf86270 */
[----:B------:R-:W-:Y:S01]  /*c0e0*/  ISETP.GE.AND P5, PT, R192, UR4, PT ;  /* 0x00000004c0007c0c */ /* 0x000fe2000bfa6270 */
[----:B------:R-:W-:Y:S01]  /*c0f0*/  @!P0 ST.E.64 desc[UR36][R8.64], R34 ;  /* 0x0000002208008985 */ /* 0x000fe2000c101b24 */
[----:B------:R-:W-:Y:S02]  /*c100*/  SHF.R.S32.HI R0, RZ, 0x1f, R193 ;  /* 0x0000001fff007819 */ /* 0x000fe400000114c1 */
[----:B------:R-:W-:Y:S01]  /*c110*/  SHF.R.S32.HI R21, RZ, 0x1f, R192 ;  /* 0x0000001fff157819 */ /* 0x000fe200000114c0 */
[----:B------:R2:W-:Y:S01]  /*c120*/  @!P1 ST.E.64 desc[UR36][R10.64], R38 ;  /* 0x000000260a009985 */ /* 0x0005e2000c101b24 */
[----:B0-----:R-:W-:-:S03]  /*c130*/  @!P3 LEA R2, P1, R194, R4, 0x2 ;  /* 0x00000004c202b211 */ /* 0x001fc600078210ff */
[----:B------:R0:W-:Y:S01]  /*c140*/  @!P2 ST.E.64 desc[UR36][R12.64], R42 ;  /* 0x0000002a0c00a985 */ /* 0x0001e2000c101b24 */
[-C--:B------:R-:W-:Y:S02]  /*c150*/  @!P3 LEA.HI.X R3, R194, R5.reuse, R15, 0x2, P1 ;  /* 0x00000005c203b211 */ /* 0x080fe400008f140f */
[----:B------:R-:W-:Y:S02]  /*c160*/  ISETP.GE.AND P1, PT, R212, UR4, PT ;  /* 0x00000004d4007c0c */ /* 0x000fe4000bf26270 */
[----:B------:R-:W-:Y:S01]  /*c170*/  ISETP.GE.AND P2, PT, R23, UR4, PT ;  /* 0x0000000417007c0c */ /* 0x000fe2000bf46270 */
[----:B------:R3:W-:Y:S01]  /*c180*/  @!P3 ST.E.64 desc[UR36][R2.64], R46 ;  /* 0x0000002e0200b985 */ /* 0x0007e2000c101b24 */
[CC--:B-1----:R-:W-:Y:S02]  /*c190*/  @!P4 LEA R6, P0, R193.reuse, R4.reuse, 0x2 ;  /* 0x00000004c106c211 */ /* 0x0c2fe400078010ff */
[----:B------:R-:W-:Y:S02]  /*c1a0*/  @!P5 LEA R14, P6, R192, R4, 0x2 ;  /* 0x00000004c00ed211 */ /* 0x000fe400078c10ff */
[----:B------:R-:W-:-:S02]  /*c1b0*/  @!P4 LEA.HI.X R7, R193, R5, R0, 0x2, P0 ;  /* 0x00000005c107c211 */ /* 0x000fc400000f1400 */
[----:B------:R-:W-:Y:S02]  /*c1c0*/  ISETP.GE.AND P0, PT, R211, UR4, PT ;  /* 0x00000004d3007c0c */ /* 0x000fe4000bf06270 */
[----:B------:R-:W-:Y:S01]  /*c1d0*/  @!P5 LEA.HI.X R15, R192, R5, R21, 0x2, P6 ;  /* 0x00000005c00fd211 */ /* 0x000fe200030f1415 */
        /* <DEDUP_REMOVED lines=8> */
[----:B------:R-:W-:Y:S02]  /*c260*/  ISETP.GE.AND P3, PT, R208, UR4, PT ;  /* 0x00000004d0007c0c */ /* 0x000fe4000bf66270 */
[----:B------:R-:W-:Y:S02]  /*c270*/  @!P2 LEA.HI.X R9, R23, R5, R0, 0x2, P6 ;  /* 0x000000051709a211 */ /* 0x000fe400030f1400 */
[----:B0-----:R-:W-:-:S03]  /*c280*/  @!P0 LEA R12, P6, R211, R4, 0x2 ;  /* 0x00000004d30c8211 */ /* 0x001fc600078c10ff */
[----:B------:R0:W-:Y:S01]  /*c290*/  @!P2 ST.E.64 desc[UR36][R8.64], R58 ;  /* 0x0000003a0800a985 */ /* 0x0001e2000c101b24 */
[-C--:B------:R-:W-:Y:S02]  /*c2a0*/  @!P0 LEA.HI.X R13, R211, R5.reuse, R92, 0x2, P6 ;  /* 0x00000005d30d8211 */ /* 0x080fe400030f145c */
[CC--:B---3--:R-:W-:Y:S01]  /*c2b0*/  @!P5 LEA R2, P6, R210.reuse, R4.reuse, 0x2 ;  /* 0x00000004d202d211 */ /* 0x0c8fe200078c10ff */
[----:B------:R3:W-:Y:S01]  /*c2c0*/  @!P1 ST.E.64 desc[UR36][R10.64], R62 ;  /* 0x0000003e0a009985 */ /* 0x0007e2000c101b24 */
[----:B------:R-:W-:Y:S02]  /*c2d0*/  ISETP.GE.AND P2, PT, R207, UR4, PT ;  /* 0x00000004cf007c0c */ /* 0x000fe4000bf46270 */
[----:B------:R-:W-:Y:S01]  /*c2e0*/  @!P5 LEA.HI.X R3, R210, R5, R22, 0x2, P6 ;  /* 0x00000005d203d211 */ /* 0x000fe200030f1416 */
[----:B------:R4:W-:Y:S01]  /*c2f0*/  @!P0 ST.E.64 desc[UR36][R12.64], R66 ;  /* 0x000000420c008985 */ /* 0x0009e2000c101b24 */
[-C--:B-1----:R-:W-:Y:S02]  /*c300*/  @!P4 LEA R6, P0, R209, R4.reuse, 0x2 ;  /* 0x00000004d106c211 */ /* 0x082fe400078010ff */
[----:B--2---:R-:W-:Y:S01]  /*c310*/  @!P3 LEA R14, P6, R208, R4, 0x2 ;  /* 0x00000004d00eb211 */ /* 0x004fe200078c10ff */
[----:B------:R1:W-:Y:S01]  /*c320*/  @!P5 ST.E.64 desc[UR36][R2.64], R70 ;  /* 0x000000460200d985 */ /* 0x0003e2000c101b24 */
[----:B------:R-:W-:-:S02]  /*c330*/  ISETP.GE.AND P1, PT, R206, UR4, PT ;  /* 0x00000004ce007c0c */ /* 0x000fc4000bf26270 */
[-C--:B------:R-:W-:Y:S02]  /*c340*/  @!P4 LEA.HI.X R7, R209, R5.reuse, R16, 0x2, P0 ;  /* 0x00000005d107c211 */ /* 0x080fe400000f1410 */
[----:B------:R-:W-:Y:S02]  /*c350*/  ISETP.GE.AND P0, PT, R205, UR4, PT ;  /* 0x00000004cd007c0c */ /* 0x000fe4000bf06270 */
[----:B------:R-:W-:Y:S01]  /*c360*/  @!P3 LEA.HI.X R15, R208, R5, R229, 0x2, P6 ;  /* 0x00000005d00fb211 */ /* 0x000fe200030f14e5 */
[----:B------:R2:W-:Y:S01]  /*c370*/  @!P4 ST.E.64 desc[UR36][R6.64], R74 ;  /* 0x0000004a0600c985 */ /* 0x0005e2000c101b24 */
[----:B0-----:R-:W-:-:S03]  /*c380*/  @!P2 LEA R8, P4, R207, R4, 0x2 ;  /* 0x00000004cf08a211 */ /* 0x001fc600078810ff */
[----:B------:R-:W-:Y:S01]  /*c390*/  @!P3 ST.E.64 desc[UR36][R14.64], R78 ;  /* 0x0000004e0e00b985 */ /* 0x000fe2000c101b24 */
[----:B------:R-:W-:Y:S02]  /*c3a0*/  ISETP.GE.AND P3, PT, R204, UR4, PT ;  /* 0x00000004cc007c0c */ /* 0x000fe4000bf66270 */
[CC--:B---3--:R-:W-:Y:S02]  /*c3b0*/  @!P1 LEA R10, P5, R206.reuse, R4.reuse, 0x2 ;  /* 0x00000004ce0a9211 */ /* 0x0c8fe400078a10ff */
[-C--:B------:R-:W-:Y:S02]  /*c3c0*/  @!P2 LEA.HI.X R9, R207, R5.reuse, R228, 0x2, P4 ;  /* 0x00000005cf09a211 */ /* 0x080fe400020f14e4 */
[----:B----4-:R-:W-:Y:S02]  /*c3d0*/  @!P0 LEA R12, P6, R205, R4, 0x2 ;  /* 0x00000004cd0c8211 */ /* 0x010fe400078c10ff */
[----:B------:R-:W-:Y:S01]  /*c3e0*/  ISETP.GE.AND P4, PT, R203, UR4, PT ;  /* 0x00000004cb007c0c */ /* 0x000fe2000bf86270 */
[----:B------:R0:W-:Y:S01]  /*c3f0*/  @!P2 ST.E.64 desc[UR36][R8.64], R82 ;  /* 0x000000520800a985 */ /* 0x0001e2000c101b24 */
        /* <DEDUP_REMOVED lines=11> */
[----:B------:R2:W-:Y:S01]  /*c4b0*/  @!P3 ST.E.64 desc[UR36][R2.64], R122 ;  /* 0x0000007a0200b985 */ /* 0x0005e2000c101b24 */
[CC--:B0-----:R-:W-:Y:S02]  /*c4c0*/  @!P2 LEA R8, P3, R202.reuse, R4.reuse, 0x2 ;  /* 0x00000004ca08a211 */ /* 0x0c1fe400078610ff */
[-C--:B------:R-:W-:Y:S02]  /*c4d0*/  @!P4 LEA.HI.X R7, R203, R5.reuse, R224, 0x2, P6 ;  /* 0x00000005cb07c211 */ /* 0x080fe400030f14e0 */
[-C--:B---3--:R-:W-:Y:S02]  /*c4e0*/  @!P1 LEA R10, P6, R201, R4.reuse, 0x2 ;  /* 0x00000004c90a9211 */ /* 0x088fe400078c10ff */
[----:B------:R-:W-:Y:S01]  /*c4f0*/  @!P2 LEA.HI.X R9, R202, R5, R223, 0x2, P3 ;  /* 0x00000005ca09a211 */ /* 0x000fe200018f14df */
[----:B------:R2:W-:Y:S01]  /*c500*/  @!P4 ST.E.64 desc[UR36][R6.64], R124 ;  /* 0x0000007c0600c985 */ /* 0x0005e2000c101b24 */
[----:B-1----:R-:W-:-:S02]  /*c510*/  @!P0 LEA R12, P4, R200, R4, 0x2 ;  /* 0x00000004c80c8211 */ /* 0x002fc400078810ff */
[----:B------:R-:W-:Y:S01]  /*c520*/  @!P5 LEA R14, P3, R199, R4, 0x2 ;  /* 0x00000004c70ed211 */ /* 0x000fe200078610ff */
[----:B------:R2:W-:Y:S01]  /*c530*/  @!P2 ST.E.64 desc[UR36][R8.64], R102 ;  /* 0x000000660800a985 */ /* 0x0005e2000c101b24 */
[-C--:B------:R-:W-:Y:S02]  /*c540*/  @!P1 LEA.HI.X R11, R201, R5.reuse, R222, 0x2, P6 ;  /* 0x00000005c90b9211 */ /* 0x080fe400030f14de */
        /* <DEDUP_REMOVED lines=11> */
.L_x_2419:
[----:B------:R-:W-:Y:S01]  /*c600*/  R2UR UR4, R197 ;  /* 0x00000000c50472ca */ /* 0x000fe200000e0000 */
[----:B------:R-:W-:Y:S01]  /*c610*/  ULDC.64 UR8, c[0x0][0xc00] ;  /* 0x0003000000087ab9 */ /* 0x000fe20000000a00 */
[----:B------:R-:W-:Y:S01]  /*c620*/  R2UR UR10, R22 ;  /* 0x00000000160a72ca */ /* 0x000fe200000e0000 */
[----:B------:R-:W-:-:S04]  /*c630*/  UISETP.NE.U32.AND UP0, UPT, UR8, URZ, UPT ;  /* 0x0000003f0800728c */ /* 0x000fc8000bf05070 */
[----:B------:R-:W-:-:S03]  /*c640*/  UISETP.NE.AND.EX UP0, UPT, UR9, URZ, UPT, UP0 ;  /* 0x0000003f0900728c */ /* 0x000fc6000bf05300 */
[----:B------:R-:W-:-:S03]  /*c650*/  ULDC.64 UR8, c[0x0][0xc00] ;  /* 0x0003000000087ab9 */ /* 0x000fc60000000a00 */
[----:B------:R-:W-:Y:S01]  /*c660*/  UIMAD.WIDE UR8, UR4, 0x4, UR8 ;  /* 0x00000004040878a5 */ /* 0x000fe2000f8e0208 */
[----:B------:R-:W-:-:S05]  /*c670*/  PLOP3.LUT P1, PT, PT, PT, UP0, 0x80, 0x0 ;  /* 0x000000000000781c */ /* 0x000fca0003f2f008 */
[----:B------:R-:W-:Y:S02]  /*c680*/  IMAD.U32 R2, RZ, RZ, UR8 ;  /* 0x00000008ff027e24 */ /* 0x000fe4000f8e00ff */
[----:B------:R-:W-:Y:S01]  /*c690*/  IMAD.U32 R3, RZ, RZ, UR9 ;  /* 0x00000009ff037e24 */ /* 0x000fe2000f8e00ff */
[----:B------:R-:W-:Y:S02]  /*c6a0*/  ULDC.64 UR8, c[0x0][0xc08] ;  /* 0x0003020000087ab9 */ /* 0x000fe40000000a00 */
[----:B------:R-:W-:-:S03]  /*c6b0*/  UISETP.NE.U32.AND UP1, UPT, UR8, URZ, UPT ;  /* 0x0000003f0800728c */ /* 0x000fc6000bf25070 */
[----:B------:R-:W2:Y:S01]  /*c6c0*/  @P1 LDG.E R6, desc[UR36][R2.64] ;  /* 0x0000002402061981 */ /* 0x000ea2000c1e1900 */
[----:B------:R-:W-:-:S06]  /*c6d0*/  UISETP.NE.AND.EX UP1, UPT, UR9, URZ, UPT, UP1 ;  /* 0x0000003f0900728c */ /* 0x000fcc000bf25310 */
[----:B------:R-:W-:-:S05]  /*c6e0*/  PLOP3.LUT P2, PT, PT, PT, UP1, 0x80, 0x0 ;  /* 0x000000000000781c */ /* 0x000fca0003f4f018 */
[----:B------:R-:W-:Y:S02]  /*c6f0*/  @UP1 ULDC.64 UR8, c[0x0][0xc08] ;  /* 0x0003020000081ab9 */ /* 0x000fe40000000a00 */
[----:B------:R-:W-:-:S03]  /*c700*/  @UP1 UIMAD.WIDE UR8, UR4, 0x4, UR8 ;  /* 0x00000004040818a5 */ /* 0x000fc6000f8e0208 */
[----:B------:R-:W-:Y:S02]  /*c710*/  ULDC UR4, c[0x0][0xa88] ;  /* 0x0002a20000047ab9 */ /* 0x000fe40000000800 */
[----:B------:R-:W-:Y:S02]  /*c720*/  IMAD.U32 R0, RZ, RZ, UR4 ;  /* 0x00000004ff007e24 */ /* 0x000fe4000f8e00ff */
[----:B------:R-:W-:Y:S02]  /*c730*/  IMAD.U32 R4, RZ, RZ, UR8 ;  /* 0x00000008ff047e24 */ /* 0x000fe4000f8e00ff */
        /* <DEDUP_REMOVED lines=16> */
.L_x_2431:
[----:B------:R-:W-:Y:S01]  /*c840*/  R2UR UR9, R197 ;  /* 0x00000000c50972ca */ /* 0x000fe200000e0000 */
[----:B------:R-:W-:Y:S01]  /*c850*/  BSSY B1, `(.L_x_2432) ;  /* 0x000003d000017945 */ /* 0x000fe20003800000 */
[----:B------:R-:W-:-:S11]  /*c860*/  R2UR UR8, R216 ;  /* 0x00000000d80872ca */ /* 0x000fd600000e0000 */
[----:B------:R-:W-:Y:S02]  /*c870*/  USEL UR12, UR9, URZ, !UP0 ;  /* 0x0000003f090c7287 */ /* 0x000fe4000c000000 */
[----:B------:R-:W-:Y:S01]  /*c880*/  USEL UR13, UR8, URZ, !UP0 ;  /* 0x0000003f080d7287 */ /* 0x000fe2000c000000 */
[----:B------:R-:W-:Y:S11]  /*c890*/  @P0 BRA `(.L_x_2433) ;  /* 0x0000000000e00947 */ /* 0x000ff60003800000 */
[----:B------:R-:W0:Y:S01]  /*c8a0*/  S2R R4, SR_TID.X ;  /* 0x0000000000047919 */ /* 0x000e220000002100 */
[----:B------:R-:W1:Y:S01]  /*c8b0*/  LDC R9, c[0x0][0xbe8] ;  /* 0x0002fa00ff097b82 */ /* 0x000e620000000800 */
[----:B------:R-:W-:Y:S02]  /*c8c0*/  IMAD.U32 R3, RZ, RZ, UR43 ;  /* 0x0000002bff037e24 */ /* 0x000fe4000f8e00ff */
[----:B-1---5:R-:W-:-:S03]  /*c8d0*/  IMAD R2, R0, R9, RZ ;  /* 0x0000000900027224 */ /* 0x022fc600078e02ff */
        /* <DEDUP_REMOVED lines=52> */
.L_x_2433:
[----:B------:R-:W-:Y:S05]  /*cc20*/  BSYNC B1 ;  /* 0x0000000000017941 */ /* 0x000fea0003800000 */
.L_x_2432:
[----:B------:R-:W-:-:S13]  /*cc30*/  R2UR UR8, R22 ;  /* 0x00000000160872ca */ /* 0x000fda00000e0000 */
[----:B------:R-:W-:-:S06]  /*cc40*/  UISETP.GT.AND UP0, UPT, UR8, 0x1, UPT ;  /* 0x000000010800788c */ /* 0x000fcc000bf04270 */
[----:B------:R-:W-:-:S13]  /*cc50*/  PLOP3.LUT P0, PT, PT, PT, UP0, 0x80, 0x0 ;  /* 0x000000000000781c */ /* 0x000fda0003f0f008 */
[----:B------:R-:W-:Y:S05]  /*cc60*/  @P0 BRA `(.L_x_2428) ;  /* 0x0000000800000947 */ /* 0x000fea0003800000 */
[----:B------:R-:W1:Y:S01]  /*cc70*/  LDC R11, c[0x0][0xbe8] ;  /* 0x0002fa00ff0b7b82 */ /* 0x000e620000000800 */
[----:B------:R-:W-:Y:S01]  /*cc80*/  ULDC.64 UR14, c[0x0][0xaa0] ;  /* 0x0002a800000e7ab9 */ /* 0x000fe20000000a00 */
[----:B------:R-:W-:Y:S01]  /*cc90*/  R2UR UR16, R214 ;  /* 0x00000000d61072ca */ /* 0x000fe200000e0000 */
[----:B------:R-:W-:Y:S01]  /*cca0*/  UIMAD UR10, UR21, UR14, URZ ;  /* 0x0000000e150a72a4 */ /* 0x000fe2000f8e023f */
[----:B------:R-:W-:Y:S01]  /*ccb0*/  IMAD R2, R19, 0x20, R215 ;  /* 0x0000002013027824 */ /* 0x000fe200078e02d7 */
[----:B------:R-:W-:Y:S01]  /*ccc0*/  UIMAD.WIDE.U32 UR8, UR4, UR14, URZ ;  /* 0x0000000e040872a5 */ /* 0x000fe2000f8e003f */
[----:B------:R-:W-:Y:S01]  /*ccd0*/  VIADD R8, R215, UR43 ;  /* 0x0000002bd7087c36 */ /* 0x000fe20008000000 */
[----:B------:R-:W-:Y:S01]  /*cce0*/  UIMAD UR10, UR4, UR15, UR10 ;  /* 0x0000000f040a72a4 */ /* 0x000fe2000f8e020a */
[----:B------:R-:W-:Y:S01]  /*ccf0*/  VIADD R6, R2, UR43 ;  /* 0x0000002b02067c36 */ /* 0x000fe20008000000 */
[----:B------:R-:W-:Y:S02]  /*cd00*/  BSSY B1, `(.L_x_2434) ;  /* 0x0000040000017945 */ /* 0x000fe40003800000 */
[----:B------:R-:W-:Y:S01]  /*cd10*/  UIADD3 UR9, UR9, UR10, URZ ;  /* 0x0000000a09097290 */ /* 0x000fe2000fffe03f */
[----:B0-----:R-:W-:-:S02]  /*cd20*/  IMAD.MOV.U32 R5, RZ, RZ, R6 ;  /* 0x000000ffff057224 */ /* 0x001fc400078e0006 */
[----:B------:R-:W-:Y:S02]  /*cd30*/  ULDC.64 UR10, c[0x0][0xae8] ;  /* 0x0002ba00000a7ab9 */ /* 0x000fe40000000a00 */
[----:B------:R-:W-:-:S04]  /*cd40*/  UIMAD.WIDE.U32 UR8, UR16, UR10, UR8 ;  /* 0x0000000a100872a5 */ /* 0x000fc8000f8e0008 */
[----:B------:R-:W-:-:S03]  /*cd50*/  UIMAD UR9, UR16, UR11, UR9 ;  /* 0x0000000b100972a4 */ /* 0x000fc6000f8e0209 */
[----:B------:R-:W-:Y:S01]  /*cd60*/  ULDC.64 UR10, c[0x0][0xaf0] ;  /* 0x0002bc00000a7ab9 */ /* 0x000fe20000000a00 */
[----:B-1----:R-:W-:Y:S01]  /*cd70*/  ISETP.NE.AND P0, PT, R11, 0x1, PT ;  /* 0x000000010b00780c */ /* 0x002fe20003f05270 */
[----:B------:R-:W-:-:S04]  /*cd80*/  UIMAD UR13, UR13, UR10, URZ ;  /* 0x0000000a0d0d72a4 */ /* 0x000fc8000f8e023f */
[----:B------:R-:W-:Y:S02]  /*cd90*/  UIMAD UR4, UR12, UR11, UR13 ;  /* 0x0000000b0c0472a4 */ /* 0x000fe4000f8e020d */
[----:B------:R-:W-:-:S03]  /*cda0*/  UIMAD.WIDE.U32 UR12, UR12, UR10, UR8 ;  /* 0x0000000a0c0c72a5 */ /* 0x000fc6000f8e0008 */
[----:B------:R-:W-:Y:S01]  /*cdb0*/  ULDC.64 UR8, c[0x0][0xae0] ;  /* 0x0002b80000087ab9 */ /* 0x000fe20000000a00 */
[----:B------:R-:W-:Y:S02]  /*cdc0*/  UIADD3 UR4, UR13, UR4, URZ ;  /* 0x000000040d047290 */ /* 0x000fe4000fffe03f */
        /* <DEDUP_REMOVED lines=10> */
[----:B------:R-:W-:Y:S02]  /*ce70*/  IMAD.U32 R2, RZ, RZ, UR12 ;  /* 0x0000000cff027e24 */ /* 0x000fe4000f8e00ff */
[C---:B------:R-:W-:Y:S01]  /*ce80*/  IMAD R9, R5.reuse, UR9, R4 ;  /* 0x0000000905097c24 */ /* 0x040fe2000f8e0204 */
[----:B------:R-:W-:Y:S01]  /*ce90*/  SHF.R.S32.HI R4, RZ, 0x1f, R7 ;  /* 0x0000001fff047819 */ /* 0x000fe20000011407 */
[----:B------:R-:W-:Y:S01]  /*cea0*/  IMAD.WIDE.U32 R2, R5, UR8, R2 ;  /* 0x0000000805027c25 */ /* 0x000fe2000f8e0002 */
[----:B------:R-:W-:-:S03]  /*ceb0*/  ULDC.64 UR8, c[0x0][0xad8] ;  /* 0x0002b60000087ab9 */ /* 0x000fc60000000a00 */
        /* <DEDUP_REMOVED lines=36> */
.L_x_2435:
[----:B------:R-:W-:Y:S05]  /*d100*/  BSYNC B1 ;  /* 0x0000000000017941 */ /* 0x000fea0003800000 */
.L_x_2434:
        /* <DEDUP_REMOVED lines=17> */
.L_x_2437:
[----:B------:R-:W-:Y:S05]  /*d220*/  BSYNC B1 ;  /* 0x0000000000017941 */ /* 0x000fea0003800000 */
.L_x_2436:
        /* <DEDUP_REMOVED lines=17> */
.L_x_2439:
[----:B------:R-:W-:Y:S05]  /*d340*/  BSYNC B1 ;  /* 0x0000000000017941 */ /* 0x000fea0003800000 */
.L_x_2438:
[----:B0-----:R-:W-:Y:S01]  /*d350*/  VIADD R0, R8, 0x60 ;  /* 0x0000006008007836 */ /* 0x001fe20000000000 */
[----:B--2-4-:R-:W2:Y:S04]  /*d360*/  SHFL.IDX PT, R5, R5, 0x3, 0x181f ;  /* 0x00781f0005057f89 */ /* 0x014ea800000e0000 */
[----:B------:R-:W-:Y:S01]  /*d370*/  ISETP.GE.AND P0, PT, R0, R11, PT ;  /* 0x0000000b0000720c */ /* 0x000fe20003f06270 */
[----:B-1-3--:R1:W3:-:S12]  /*d380*/  SHFL.IDX PT, R2, R4, 0x3, 0x181f ;  /* 0x00781f0004027f89 */ /* 0x00a2d800000e0000 */
[----:B-1----:R-:W-:Y:S05]  /*d390*/  @P0 BRA `(.L_x_2428) ;  /* 0x0000000000340947 */ /* 0x002fea0003800000 */
[----:B------:R-:W-:Y:S02]  /*d3a0*/  ULDC UR4, c[0x0][0xac8] ;  /* 0x0002b20000047ab9 */ /* 0x000fe40000000800 */
[----:B------:R-:W-:Y:S02]  /*d3b0*/  ISETP.GE.AND P3, PT, R7, UR4, PT ;  /* 0x0000000407007c0c */ /* 0x000fe4000bf66270 */
[----:B------:R-:W-:Y:S02]  /*d3c0*/  ISETP.GE.AND P4, PT, R9, UR4, PT ;  /* 0x0000000409007c0c */ /* 0x000fe4000bf86270 */
[----:B------:R-:W-:-:S09]  /*d3d0*/  ISETP.GE.AND P5, PT, R13, UR4, PT ;  /* 0x000000040d007c0c */ /* 0x000fd2000bfa6270 */
[-C--:B---3--:R-:W-:Y:S02]  /*d3e0*/  @!P3 LEA R14, P0, R7, R2.reuse, 0x1 ;  /* 0x00000002070eb211 */ /* 0x088fe400078008ff */
[-C--:B------:R-:W-:Y:S02]  /*d3f0*/  @!P4 LEA R8, P1, R9, R2.reuse, 0x1 ;  /* 0x000000020908c211 */ /* 0x080fe400078208ff */
[----:B------:R-:W-:Y:S02]  /*d400*/  @!P5 LEA R2, P2, R13, R2, 0x1 ;  /* 0x000000020d02d211 */ /* 0x000fe400078408ff */
[-C--:B--2---:R-:W-:Y:S02]  /*d410*/  @!P3 LEA.HI.X R15, R7, R5.reuse, R10, 0x1, P0 ;  /* 0x00000005070fb211 */ /* 0x084fe400000f0c0a */
[-C--:B------:R-:W-:Y:S02]  /*d420*/  @!P4 LEA.HI.X R9, R9, R5.reuse, R6, 0x1, P1 ;  /* 0x000000050909c211 */ /* 0x080fe400008f0c06 */
[----:B------:R-:W-:Y:S01]  /*d430*/  @!P5 LEA.HI.X R3, R13, R5, R12, 0x1, P2 ;  /* 0x000000050d03d211 */ /* 0x000fe200010f0c0c */
[----:B------:R1:W-:Y:S04]  /*d440*/  @!P3 ST.E.128 desc[UR36][R14.64], RZ ;  /* 0x000000ff0e00b985 */ /* 0x0003e8000c101d24 */
[----:B------:R1:W-:Y:S04]  /*d450*/  @!P4 ST.E.128 desc[UR36][R8.64], RZ ;  /* 0x000000ff0800c985 */ /* 0x0003e8000c101d24 */
[----:B------:R1:W-:Y:S02]  /*d460*/  @!P5 ST.E.128 desc[UR36][R2.64], RZ ;  /* 0x000000ff0200d985 */ /* 0x0003e4000c101d24 */
.L_x_2428:
[----:B------:R-:W-:Y:S05]  /*d470*/  BSYNC B0 ;  /* 0x0000000000007941 */ /* 0x000fea0003800000 */
.L_x_2418:
[----:B------:R-:W-:Y:S02]  /*d480*/  ULDC UR4, c[0x0][0xc3c] ;  /* 0x00030f0000047ab9 */ /* 0x000fe40000000800 */
[----:B------:R-:W-:-:S06]  /*d490*/  UISETP.GE.AND UP0, UPT, UR7, UR4, UPT ;  /* 0x000000040700728c */ /* 0x000fcc000bf06270 */
[----:B------:R-:W-:-:S13]  /*d4a0*/  PLOP3.LUT P0, PT, PT, PT, UP0, 0x80, 0x0 ;  /* 0x000000000000781c */ /* 0x000fda0003f0f008 */
[----:B------:R-:W-:Y:S05]  /*d4b0*/  @!P0 BRA `(.L_x_2440) ;  /* 0xffffff3800bc8947 */ /* 0x000fea000383ffff */
[----:B------:R-:W-:Y:S05]  /*d4c0*/  EXIT ;  /* 0x000000000000794d */ /* 0x000fea0003800000 */
.L_x_2375:
        /* <DEDUP_REMOVED lines=16> */
.L_x_2441:
        /* <DEDUP_REMOVED lines=43> */
.L_x_2445:
        /* <DEDUP_REMOVED lines=35> */
.L_x_2443:
        /* <DEDUP_REMOVED lines=13> */
.L_x_2446:
        /* <DEDUP_REMOVED lines=62> */
.L_x_2447:
        /* <DEDUP_REMOVED lines=12> */
[----:B0-----:R-:W-:-:S05]  /*e020*/  IADD3 R11, RZ, -R3, RZ ;  /* 0x80000003ff0b7210 */ /* 0x001fca0007ffe0ff */
        /* <DEDUP_REMOVED lines=48> */
.L_x_2448:
[----:B------:R-:W-:-:S05]  /*e330*/  LOP3.LUT R17, RZ, R2, RZ, 0x33, !PT ;  /* 0x00000002ff117212 */ /* 0x000fca00078e33ff */
[----:B------:R-:W-:Y:S01]  /*e340*/  IMAD.IADD R17, R6, 0x1, R17 ;  /* 0x0000000106117824 */ /* 0x000fe200078e0211 */
[----:B------:R-:W-:Y:S06]  /*e350*/  BRA `(.L_x_2449) ;  /* 0x0000000000147947 */ /* 0x000fec0003800000 */
.L_x_2444:
[----:B------:R-:W-:Y:S01]  /*e360*/  ULDC UR4, c[0x0][0xc3c] ;  /* 0x00030f0000047ab9 */ /* 0x000fe20000000800 */
[----:B------:R-:W-:Y:S02]  /*e370*/  IMAD.MOV.U32 R17, RZ, RZ, RZ ;  /* 0x000000ffff117224 */ /* 0x000fe400078e00ff */
[----:B------:R-:W-:Y:S02]  /*e380*/  IMAD.U32 R16, RZ, RZ, UR6 ;  /* 0x00000006ff107e24 */ /* 0x000fe4000f8e00ff */
[----:B------:R-:W-:Y:S02]  /*e390*/  IMAD.MOV.U32 R18, RZ, RZ, RZ ;  /* 0x000000ffff127224 */ /* 0x000fe400078e00ff */
[----:B------:R-:W-:-:S07]  /*e3a0*/  IMAD.U32 R19, RZ, RZ, UR4 ;  /* 0x00000004ff137e24 */ /* 0x000fce000f8e00ff */
.L_x_2449:
[----:B------:R-:W-:-:S13]  /*e3b0*/  ISETP.NE.AND P0, PT, R7, RZ, PT ;  /* 0x000000ff0700720c */ /* 0x000fda0003f05270 */
[----:B------:R-:W0:Y:S01]  /*e3c0*/  @!P0 S2R R3, SR_CgaCtaId ;  /* 0x0000000000038919 */ /* 0x000e220000008800 */
[----:B------:R-:W-:-:S04]  /*e3d0*/  @!P0 MOV R2, 0x400 ;  /* 0x0000040000028802 */ /* 0x000fc80000000f00 */
[----:B0-----:R-:W-:-:S05]  /*e3e0*/  @!P0 LEA R2, R3, R2, 0x18 ;  /* 0x0000000203028211 */ /* 0x001fca00078ec0ff */
[----:B------:R1:W-:Y:S01]  /*e3f0*/  @!P0 STS.128 [R2+0x308d0], R16 ;  /* 0x0308d01002008388 */ /* 0x0003e20000000c00 */
[----:B------:R-:W-:Y:S06]  /*e400*/  BAR.ARV 0x5, 0x180 ;  /* 0x0146000000007b1d */ /* 0x000fec0000002000 */
.L_x_2442:
[----:B------:R2:W-:Y:S01]  /*e410*/  STL [R1+0x24], RZ ;  /* 0x000024ff01007387 */ /* 0x0005e20000100800 */
[----:B------:R-:W-:Y:S01]  /*e420*/  ULDC UR4, c[0x0][0xc3c] ;  /* 0x00030f0000047ab9 */ /* 0x000fe20000000800 */
[----:B------:R-:W-:Y:S01]  /*e430*/  IMAD.MOV.U32 R28, RZ, RZ, 0x1 ;  /* 0x00000001ff1c7424 */ /* 0x000fe200078e00ff */
[----:B0-----:R-:W-:Y:S01]  /*e440*/  ISETP.GE.AND P0, PT, R19, UR4, PT ;  /* 0x0000000413007c0c */ /* 0x001fe2000bf06270 */
[----:B------:R-:W-:-:S12]  /*e450*/  IMAD.MOV.U32 R27, RZ, RZ, RZ ;  /* 0x000000ffff1b7224 */ /* 0x000fd800078e00ff */
        /* <DEDUP_REMOVED lines=25> */
.L_x_2515:
[----:B0-----:R-:W0:Y:S02]  /*e5f0*/  LDC.64 R2, c[0x0][0xc88] ;  /* 0x00032200ff027b82 */ /* 0x001e240000000a00 */
[----:B0-----:R-:W-:-:S05]  /*e600*/  IMAD.WIDE R2, R19, 0x4, R2 ;  /* 0x0000000413027825 */ /* 0x001fca00078e0202 */
[----:B------:R-:W2:Y:S01]  /*e610*/  LDG.E R29, desc[UR36][R2.64] ;  /* 0x00000024021d7981 */ /* 0x000ea2000c1e1900 */
        /* <DEDUP_REMOVED lines=14> */
[----:B-1----:R1:W2:Y:S01]  /*e700*/  @P0 LDG.E R6, desc[UR36][R2.64] ;  /* 0x0000002402060981 */ /* 0x0022a2000c1e1900 */
        /* <DEDUP_REMOVED lines=31> */
.L_x_2451:
        /* <DEDUP_REMOVED lines=9> */
.L_x_2452:
        /* <DEDUP_REMOVED lines=9> */
.L_x_2453:
[----:B------:R-:W4:Y:S01]  /*ea20*/  LDL R4, [R1+0xc] ;  /* 0x00000c0001047983 */ /* 0x000f220000100800 */
[----:B012---:R-:W0:Y:S01]  /*ea30*/  LDC R0, c[0x0][0x448] ;  /* 0x00011200ff007b82 */ /* 0x007e220000000800 */
[----:B-----5:R-:W-:Y:S01]  /*ea40*/  IMAD.IADD R37, R37, 0x1, -R6 ;  /* 0x0000000125257824 */ /* 0x020fe200078e0a06 */
[----:B------:R-:W-:Y:S01]  /*ea50*/  LOP3.LUT R23, R23, 0xffffff7f, RZ, 0xc0, !PT ;  /* 0xffffff7f17177812 */ /* 0x000fe200078ec0ff */
[----:B------:R-:W-:Y:S01]  /*ea60*/  BSSY B0, `(.L_x_2454) ;  /* 0x0000038000007945 */ /* 0x000fe20003800000 */
[----:B0-----:R-:W-:Y:S01]  /*ea70*/  ISETP.NE.AND P0, PT, R0, 0x1, PT ;  /* 0x000000010000780c */ /* 0x001fe20003f05270 */
[----:B------:R-:W-:-:S04]  /*ea80*/  IMAD.SHL.U32 R0, R17, 0x80, RZ ;  /* 0x0000008011007824 */ /* 0x000fc800078e00ff */
[----:B------:R-:W-:-:S08]  /*ea90*/  VIADD R0, R0, 0x7f ;  /* 0x0000007f00007836 */ /* 0x000fd00000000000 */
[----:B---3--:R-:W0:Y:S01]  /*eaa0*/  @P0 LDC R3, c[0x0][0x44c] ;  /* 0x00011300ff030b82 */ /* 0x008e220000000800 */
[----:B------:R-:W-:-:S07]  /*eab0*/  @P0 LOP3.LUT R23, R23, 0x80, RZ, 0xfc, !PT ;  /* 0x0000008017170812 */ /* 0x000fce00078efcff */
[----:B------:R-:W1:Y:S01]  /*eac0*/  @P0 LDC R5, c[0x0][0x450] ;  /* 0x00011400ff050b82 */ /* 0x000e620000000800 */
[----:B0-----:R-:W-:-:S05]  /*ead0*/  @P0 IMAD.HI.U32 R2, R0, R3, RZ ;  /* 0x0000000300020227 */ /* 0x001fca00078e00ff */
[----:B-1----:R-:W-:Y:S01]  /*eae0*/  @P0 SHF.R.U32.HI R0, RZ, R5, R2 ;  /* 0x00000005ff000219 */ /* 0x002fe20000011602 */
[----:B------:R-:W-:-:S04]  /*eaf0*/  VIADD R2, R37, 0x5f ;  /* 0x0000005f25027836 */ /* 0x000fc80000000000 */
[----:B------:R-:W-:Y:S01]  /*eb00*/  IMAD.HI R2, R2, 0x2aaaaaab, RZ ;  /* 0x2aaaaaab02027827 */ /* 0x000fe200078e02ff */
[----:B----4-:R-:W-:-:S05]  /*eb10*/  IADD3 R3, R37, 0x60, -R4 ;  /* 0x0000006025037810 */ /* 0x010fca0007ffe804 */
[----:B------:R-:W-:Y:S01]  /*eb20*/  IMAD.IADD R0, R3, 0x1, R0 ;  /* 0x0000000103007824 */ /* 0x000fe200078e0200 */
[----:B------:R-:W-:-:S03]  /*eb30*/  SHF.R.U32.HI R3, RZ, 0x1f, R2 ;  /* 0x0000001fff037819 */ /* 0x000fc60000011602 */
[----:B------:R-:W-:Y:S01]  /*eb40*/  IMAD.HI R4, R0, 0x2aaaaaab, RZ ;  /* 0x2aaaaaab00047827 */ /* 0x000fe200078e02ff */
[----:B------:R-:W-:Y:S02]  /*eb50*/  LEA.HI.SX32 R0, R2, R3, 0x1c ;  /* 0x0000000302007211 */ /* 0x000fe400078fe2ff */
[----:B------:R-:W-:Y:S02]  /*eb60*/  LOP3.LUT R2, R18, 0xff000000, RZ, 0xc0, !PT ;  /* 0xff00000012027812 */ /* 0x000fe400078ec0ff */
[----:B------:R-:W-:Y:S02]  /*eb70*/  SHF.R.U32.HI R3, RZ, 0x1f, R4 ;  /* 0x0000001fff037819 */ /* 0x000fe40000011604 */
[----:B------:R-:W-:Y:S02]  /*eb80*/  SHF.R.U32.HI R2, RZ, 0x8, R2 ;  /* 0x00000008ff027819 */ /* 0x000fe40000011602 */
[----:B------:R-:W-:-:S04]  /*eb90*/  LEA.HI.SX32 R3, R4, R3, 0x1c ;  /* 0x0000000304037211 */ /* 0x000fc800078fe2ff */
[----:B------:R-:W-:Y:S02]  /*eba0*/  VIMNMX R0, R0, R3, PT ;  /* 0x0000000300007248 */ /* 0x000fe40003fe0100 */
[----:B------:R-:W-:Y:S02]  /*ebb0*/  LOP3.LUT R3, R18, 0xff0000, RZ, 0xc0, !PT ;  /* 0x00ff000012037812 */ /* 0x000fe400078ec0ff */
[----:B------:R-:W-:Y:S02]  /*ebc0*/  ISETP.GE.AND P0, PT, R0, 0x1, PT ;  /* 0x000000010000780c */ /* 0x000fe40003f06270 */
[----:B------:R-:W-:Y:S01]  /*ebd0*/  LEA.HI R2, R3, R2, RZ, 0x10 ;  /* 0x0000000203027211 */ /* 0x000fe200078f80ff */
[----:B------:R-:W-:-:S03]  /*ebe0*/  IMAD.MOV.U32 R3, RZ, RZ, RZ ;  /* 0x000000ffff037224 */ /* 0x000fc600078e00ff */
[----:B------:R-:W-:-:S07]  /*ebf0*/  LOP3.LUT R4, R2, 0xff, RZ, 0xc0, !PT ;  /* 0x000000ff02047812 */ /* 0x000fce00078ec0ff */
[----:B------:R-:W-:Y:S05]  /*ec00*/  @!P0 BRA `(.L_x_2455) ;  /* 0x0000000000748947 */ /* 0x000fea0003800000 */
[----:B------:R-:W-:-:S04]  /*ec10*/  SHF.R.U32.HI R5, RZ, 0x10, R2 ;  /* 0x00000010ff057819 */ /* 0x000fc80000011602 */
[----:B------:R-:W-:-:S13]  /*ec20*/  ISETP.NE.AND P0, PT, R5, RZ, PT ;  /* 0x000000ff0500720c */ /* 0x000fda0003f05270 */
[----:B------:R-:W0:Y:S02]  /*ec30*/  @!P0 LDC R5, c[0x0][0x9f0] ;  /* 0x00027c00ff058b82 */ /* 0x000e240000000800 */
[-C--:B0-----:R-:W-:Y:S02]  /*ec40*/  IABS R7, R5.reuse ;  /* 0x0000000500077213 */ /* 0x081fe40000000000 */
[----:B------:R-:W-:Y:S02]  /*ec50*/  IADD3 R6, R5, -0x1, R0 ;  /* 0xffffffff05067810 */ /* 0x000fe40007ffe000 */
[----:B------:R-:W0:Y:S02]  /*ec60*/  I2F.RP R9, R7 ;  /* 0x0000000700097306 */ /* 0x000e240000209400 */
[----:B------:R-:W-:-:S04]  /*ec70*/  LOP3.LUT R2, R6, R5, RZ, 0x3c, !PT ;  /* 0x0000000506027212 */ /* 0x000fc800078e3cff */
[----:B------:R-:W-:Y:S02]  /*ec80*/  ISETP.GE.AND P2, PT, R2, RZ, PT ;  /* 0x000000ff0200720c */ /* 0x000fe40003f46270 */
[----:B0-----:R-:W0:Y:S02]  /*ec90*/  MUFU.RCP R9, R9 ;  /* 0x0000000900097308 */ /* 0x001e240000001000 */
[----:B0-----:R-:W-:-:S06]  /*eca0*/  VIADD R10, R9, 0xffffffe ;  /* 0x0ffffffe090a7836 */ /* 0x001fcc0000000000 */
[----:B------:R-:W0:Y:S02]  /*ecb0*/  F2I.FTZ.U32.TRUNC.NTZ R3, R10 ;  /* 0x0000000a00037305 */ /* 0x000e24000021f000 */
[----:B0-----:R-:W-:-:S04]  /*ecc0*/  IMAD.MOV R2, RZ, RZ, -R3 ;  /* 0x000000ffff027224 */ /* 0x001fc800078e0a03 */
        /* <DEDUP_REMOVED lines=17> */
.L_x_2455:
[----:B------:R-:W-:Y:S05]  /*ede0*/  BSYNC B0 ;  /* 0x0000000000007941 */ /* 0x000fea0003800000 */
.L_x_2454:
        /* <DEDUP_REMOVED lines=24> */
.L_x_2457:
        /* <DEDUP_REMOVED lines=20> */
.L_x_2460:
[----:B------:R-:W-:Y:S05]  /*f0b0*/  BSYNC B6 ;  /* 0x0000000000067941 */ /* 0x000fea0003800000 */
.L_x_2459:
        /* <DEDUP_REMOVED lines=20> */
.L_x_2463:
        /* <DEDUP_REMOVED lines=15> */
.L_x_2462:
[----:B------:R-:W-:Y:S05]  /*f2f0*/  BSYNC B6 ;  /* 0x0000000000067941 */ /* 0x000fea0003800000 */
.L_x_2461:
        /* <DEDUP_REMOVED lines=14> */
[----:B------:R-:W-:Y:S02]  /*f3e0*/  @P2 LOP3.LUT R23, R23, 0x20, RZ, 0xfc, !PT ;  /* 0x0000002017172812 */ /* 0x000fe400078efcff */
[----:B-1----:R-:W-:-:S04]  /*f3f0*/  LOP3.LUT R20, R20, 0x7f, RZ, 0xc0, !PT ;  /* 0x0000007f14147812 */ /* 0x002fc800078ec0ff */
[----:B------:R-:W-:Y:S02]  /*f400*/  SHF.R.U32.HI R26, RZ, 0x3, R20 ;  /* 0x00000003ff1a7819 */ /* 0x000fe40000011614 */
[----:B------:R-:W1:Y:S02]  /*f410*/  S2R R20, SR_TID.X ;  /* 0x0000000000147919 */ /* 0x000e640000002100 */
[----:B-1----:R-:W-:-:S05]  /*f420*/  IMAD.SHL.U32 R20, R20, 0x10, RZ ;  /* 0x0000001014147824 */ /* 0x002fca00078e00ff */
[----:B------:R-:W-:Y:S02]  /*f430*/  LOP3.LUT R20, R26, 0x70, R20, 0xf8, !PT ;  /* 0x000000701a147812 */ /* 0x000fe400078ef814 */
[----:B------:R-:W-:Y:S01]  /*f440*/  LOP3.LUT R23, R23, 0xfffffffb, RZ, 0xc0, !PT ;  /* 0xfffffffb17177812 */ /* 0x000fe200078ec0ff */
[----:B------:R-:W-:Y:S01]  /*f450*/  UMOV UR5, 0xffffffff ;  /* 0xffffffff00057882 */ /* 0x000fe20000000000 */
[----:B------:R-:W-:Y:S02]  /*f460*/  LOP3.LUT R26, R18, 0xffff, RZ, 0xc0, !PT ;  /* 0x0000ffff121a7812 */ /* 0x000fe400078ec0ff */
[----:B--2---:R-:W-:Y:S02]  /*f470*/  IADD3 R25, R2, -0x1, RZ ;  /* 0xffffffff02197810 */ /* 0x004fe40007ffe0ff */
[----:B------:R-:W1:Y:S03]  /*f480*/  @P2 LDC R2, c[0x0][0x438] ;  /* 0x00010e00ff022b82 */ /* 0x000e660000000800 */
[----:B------:R-:W-:-:S05]  /*f490*/  IMAD R0, R25, 0x60, R20 ;  /* 0x0000006019007824 */ /* 0x000fca00078e0214 */
[C---:B------:R-:W-:Y:S01]  /*f4a0*/  ISETP.GE.AND P0, PT, R0.reuse, R37, PT ;  /* 0x000000250000720c */ /* 0x040fe20003f06270 */
[----:B---3--:R-:W-:-:S03]  /*f4b0*/  IMAD.IADD R0, R0, 0x1, R21 ;  /* 0x0000000100007824 */ /* 0x008fc600078e0215 */
[----:B------:R-:W-:Y:S01]  /*f4c0*/  ISETP.GT.U32.OR P0, PT, R20, 0x5f, P0 ;  /* 0x0000005f1400780c */ /* 0x000fe20000704470 */
[----:B0-----:R-:W-:-:S04]  /*f4d0*/  @P2 IMAD.HI.U32 R3, R0, R3, RZ ;  /* 0x0000000300032227 */ /* 0x001fc800078e00ff */
[----:B------:R-:W-:Y:S01]  /*f4e0*/  IMAD.MOV.U32 R4, RZ, RZ, R0 ;  /* 0x000000ffff047224 */ /* 0x000fe200078e0000 */
[----:B-1----:R-:W-:-:S07]  /*f4f0*/  @P2 SHF.R.U32.HI R4, RZ, R2, R3 ;  /* 0x00000002ff042219 */ /* 0x002fce0000011603 */
[----:B------:R-:W0:Y:S01]  /*f500*/  @!P0 LDC.64 R2, c[0x0][0x428] ;  /* 0x00010a00ff028b82 */ /* 0x000e220000000a00 */
[----:B------:R-:W-:-:S04]  /*f510*/  IMAD.MOV R5, RZ, RZ, -R4 ;  /* 0x000000ffff057224 */ /* 0x000fc800078e0a04 */
[----:B------:R-:W-:Y:S01]  /*f520*/  IMAD R0, R6, R5, R0 ;  /* 0x0000000506007224 */ /* 0x000fe200078e0200 */
[----:B----4-:R-:W-:Y:S02]  /*f530*/  SHF.R.S32.HI R6, RZ, 0x1f, R30 ;  /* 0x0000001fff067819 */ /* 0x010fe4000001141e */
[----:B------:R-:W-:-:S03]  /*f540*/  @!P0 SHF.R.S32.HI R5, RZ, 0x1f, R4 ;  /* 0x0000001fff058819 */ /* 0x000fc60000011404 */
[----:B------:R0:W-:Y:S02]  /*f550*/  STL [R1+0x8], R6 ;  /* 0x0000080601007387 */ /* 0x0001e40000100800 */
[-C--:B0-----:R-:W-:Y:S02]  /*f560*/  @!P0 IMAD R6, R6, R2.reuse, RZ ;  /* 0x0000000206068224 */ /* 0x081fe400078e02ff */
[----:B------:R-:W-:-:S04]  /*f570*/  @!P0 IMAD.WIDE.U32 R4, R30, R2, R4 ;  /* 0x000000021e048225 */ /* 0x000fc800078e0004 */
[----:B------:R-:W-:Y:S02]  /*f580*/  @!P0 IMAD R6, R30, R3, R6 ;  /* 0x000000031e068224 */ /* 0x000fe400078e0206 */
[----:B------:R-:W0:Y:S01]  /*f590*/  @!P0 LDC.64 R2, c[0x0][0x418] ;  /* 0x00010600ff028b82 */ /* 0x000e220000000a00 */
[----:B------:R-:W-:Y:S01]  /*f5a0*/  ISETP.GE.AND P2, PT, R31, UR4, PT ;  /* 0x000000041f007c0c */ /* 0x000fe2000bf46270 */
[----:B------:R-:W-:-:S12]  /*f5b0*/  @!P0 IMAD.IADD R6, R5, 0x1, R6 ;  /* 0x0000000105068824 */ /* 0x000fd800078e0206 */
[----:B------:R-:W-:Y:S02]  /*f5c0*/  @P2 LOP3.LUT R23, R23, 0x4, RZ, 0xfc, !PT ;  /* 0x0000000417172812 */ /* 0x000fe400078efcff */
[----:B0-----:R-:W-:-:S04]  /*f5d0*/  @!P0 LEA R2, P1, R4, R2, 0x2 ;  /* 0x0000000204028211 */ /* 0x001fc800078210ff */
[----:B------:R-:W-:Y:S01]  /*f5e0*/  @!P0 LEA.HI.X R3, R4, R3, R6, 0x2, P1 ;  /* 0x0000000304038211 */ /* 0x000fe200008f1406 */
[----:B------:R-:W-:Y:S01]  /*f5f0*/  IMAD.MOV.U32 R4, RZ, RZ, RZ ;  /* 0x000000ffff047224 */ /* 0x000fe200078e00ff */
[----:B------:R-:W-:Y:S02]  /*f600*/  ISETP.GE.AND P1, PT, R33, UR4, PT ;  /* 0x0000000421007c0c */ /* 0x000fe4000bf26270 */
[----:B------:R-:W-:-:S03]  /*f610*/  LOP3.LUT R23, R23, 0xfffffffd, RZ, 0xc0, !PT ;  /* 0xfffffffd17177812 */ /* 0x000fc600078ec0ff */
[----:B------:R0:W5:Y:S01]  /*f620*/  @!P0 LDG.E R4, desc[UR36][R2.64] ;  /* 0x0000002402048981 */ /* 0x000162000c1e1900 */
[----:B------:R-:W-:-:S07]  /*f630*/  ISETP.GE.AND P0, PT, R32, UR4, PT ;  /* 0x0000000420007c0c */ /* 0x000fce000bf06270 */
[----:B------:R-:W-:Y:S01]  /*f640*/  @P1 LOP3.LUT R23, R23, 0x2, RZ, 0xfc, !PT ;  /* 0x0000000217171812 */ /* 0x000fe200078efcff */
[----:B0-----:R-:W-:-:S03]  /*f650*/  IMAD.U32 R2, RZ, RZ, UR38 ;  /* 0x00000026ff027e24 */ /* 0x001fc6000f8e00ff */
[----:B------:R-:W-:-:S04]  /*f660*/  LOP3.LUT R23, R23, 0xfffffffe, RZ, 0xc0, !PT ;  /* 0xfffffffe17177812 */ /* 0x000fc800078ec0ff */
[----:B------:R-:W-:Y:S01]  /*f670*/  @P0 LOP3.LUT R23, R23, 0x1, RZ, 0xfc, !PT ;  /* 0x0000000117170812 */ /* 0x000fe200078efcff */
[----:B------:R-:W-:Y:S06]  /*f680*/  BRA.DIV UR5, `(.L_x_2464) ;  /* 0x0000004605187947 */ /* 0x000fec000b800000 */
.L_x_2532:
        /* <DEDUP_REMOVED lines=8> */
.L_x_2465:
        /* <DEDUP_REMOVED lines=23> */
.L_x_2533:
[----:B------:R-:W-:Y:S05]  /*f880*/  BSYNC B0 ;  /* 0x0000000000007941 */ /* 0x000fea0003800000 */
.L_x_2466:
        /* <DEDUP_REMOVED lines=90> */
.L_x_2547:
        /* <DEDUP_REMOVED lines=12> */
.L_x_2469:
        /* <DEDUP_REMOVED lines=10> */
.L_x_2470:
        /* <DEDUP_REMOVED lines=35> */
.L_x_2472:
[----:B------:R-:W-:Y:S05]  /*101c0*/  BSYNC B6 ;  /* 0x0000000000067941 */ /* 0x000fea0003800000 */
.L_x_2471:
[----:B------:R-:W3:Y:S01]  /*101d0*/  LDL.LU.64 R2, [R1+0x18] ;  /* 0x0000180001027983 */ /* 0x000ee20000300a00 */
[----:B------:R-:W0:Y:S01]  /*101e0*/  LDC R0, c[0x0][0x448] ;  /* 0x00011200ff007b82 */ /* 0x000e220000000800 */
[----:B------:R-:W-:Y:S02]  /*101f0*/  ULDC.64 UR4, c[0x0][0x2d8] ;  /* 0x0000b60000047ab9 */ /* 0x000fe40000000a00 */
[----:B------:R-:W4:Y:S04]  /*10200*/  LDL.LU R20, [R1+0x10] ;  /* 0x0000100001147983 */ /* 0x000f280000300800 */
[----:B------:R1:W5:Y:S01]  /*10210*/  LDL R9, [R1+0xc] ;  /* 0x00000c0001097983 */ /* 0x0003620000100800 */
[----:B------:R-:W2:Y:S01]  /*10220*/  S2R R21, SR_TID.X ;  /* 0x0000000000157919 */ /* 0x000ea20000002100 */
[----:B0-----:R-:W-:-:S13]  /*10230*/  ISETP.NE.AND P6, PT, R0, 0x1, PT ;  /* 0x000000010000780c */ /* 0x001fda0003fc5270 */
[----:B------:R-:W0:Y:S01]  /*10240*/  @P6 LDC R4, c[0x0][0x44c] ;  /* 0x00011300ff046b82 */ /* 0x000e220000000800 */
[----:B--2---:R-:W-:-:S07]  /*10250*/  LOP3.LUT R21, R21, 0x7f, RZ, 0xc0, !PT ;  /* 0x0000007f15157812 */ /* 0x004fce00078ec0ff */
[----:B------:R-:W2:Y:S01]  /*10260*/  @P6 LDC R5, c[0x0][0x450] ;  /* 0x00011400ff056b82 */ /* 0x000ea20000000800 */
[----:B------:R-:W-:Y:S02]  /*10270*/  SHF.R.U32.HI R0, RZ, 0x3, R21 ;  /* 0x00000003ff007819 */ /* 0x000fe40000011615 */
[----:B------:R-:W1:Y:S02]  /*10280*/  S2R R21, SR_TID.X ;  /* 0x0000000000157919 */ /* 0x000e640000002100 */
[----:B-1----:R-:W-:-:S05]  /*10290*/  IMAD.SHL.U32 R21, R21, 0x10, RZ ;  /* 0x0000001015157824 */ /* 0x002fca00078e00ff */
[----:B------:R-:W-:-:S05]  /*102a0*/  LOP3.LUT R21, R0, 0x70, R21, 0xf8, !PT ;  /* 0x0000007000157812 */ /* 0x000fca00078ef815 */
[----:B------:R-:W-:-:S04]  /*102b0*/  IMAD R0, R17, 0x80, R21 ;  /* 0x0000008011007824 */ /* 0x000fc800078e0215 */
[----:B0-----:R-:W-:-:S04]  /*102c0*/  @P6 IMAD.HI.U32 R6, R0, R4, RZ ;  /* 0x0000000400066227 */ /* 0x001fc800078e00ff */
[----:B------:R-:W-:Y:S01]  /*102d0*/  IMAD.MOV.U32 R4, RZ, RZ, R0 ;  /* 0x000000ffff047224 */ /* 0x000fe200078e0000 */
[----:B--2---:R-:W-:-:S05]  /*102e0*/  @P6 SHF.R.U32.HI R4, RZ, R5, R6 ;  /* 0x00000005ff046219 */ /* 0x004fca0000011606 */
[----:B------:R-:W-:Y:S02]  /*102f0*/  IMAD.MOV R6, RZ, RZ, -R4 ;  /* 0x000000ffff067224 */ /* 0x000fe400078e0a04 */
[----:B---3--:R-:W-:Y:S02]  /*10300*/  IMAD.MOV.U32 R3, RZ, RZ, R35 ;  /* 0x000000ffff037224 */ /* 0x008fe400078e0023 */
[----:B------:R-:W-:-:S04]  /*10310*/  IMAD.WIDE.U32 R2, R26, UR4, R2 ;  /* 0x000000041a027c25 */ /* 0x000fc8000f8e0002 */
[----:B------:R-:W-:Y:S01]  /*10320*/  IMAD R3, R26, UR5, R3 ;  /* 0x000000051a037c24 */ /* 0x000fe2000f8e0203 */
[----:B------:R-:W-:Y:S02]  /*10330*/  ULDC.64 UR4, c[0x0][0x2e0] ;  /* 0x0000b80000047ab9 */ /* 0x000fe40000000a00 */
[----:B----4-:R-:W-:Y:S02]  /*10340*/  IMAD R5, R20, UR4, RZ ;  /* 0x0000000414057c24 */ /* 0x010fe4000f8e02ff */
[----:B------:R-:W-:-:S04]  /*10350*/  IMAD.WIDE.U32 R2, R29, UR4, R2 ;  /* 0x000000041d027c25 */ /* 0x000fc8000f8e0002 */
[----:B------:R-:W-:Y:S01]  /*10360*/  IMAD R5, R29, UR5, R5 ;  /* 0x000000051d057c24 */ /* 0x000fe2000f8e0205 */
[----:B------:R-:W0:Y:S01]  /*10370*/  S2R R20, SR_TID.X ;  /* 0x0000000000147919 */ /* 0x000e220000002100 */
[----:B------:R-:W-:Y:S02]  /*10380*/  ULDC.64 UR4, c[0x0][0x2d0] ;  /* 0x0000b40000047ab9 */ /* 0x000fe40000000a00 */
[----:B------:R-:W-:Y:S02]  /*10390*/  IMAD.IADD R3, R3, 0x1, R5 ;  /* 0x0000000103037824 */ /* 0x000fe400078e0205 */
[----:B------:R-:W1:Y:S01]  /*103a0*/  LDC R5, c[0x0][0x448] ;  /* 0x00011200ff057b82 */ /* 0x000e620000000800 */
[----:B------:R-:W-:-:S04]  /*103b0*/  IMAD.WIDE.U32 R2, R4, UR4, R2 ;  /* 0x0000000404027c25 */ /* 0x000fc8000f8e0002 */
[----:B-1----:R-:W-:Y:S01]  /*103c0*/  IMAD R0, R5, R6, R0 ;  /* 0x0000000605007224 */ /* 0x002fe200078e0200 */
        /* <DEDUP_REMOVED lines=20> */
[----:B------:R-:W-:Y:S10]  /*10510*/  BRA.DIV UR5, `(.L_x_2473) ;  /* 0x0000003e05e47947 */ /* 0x000ff4000b800000 */
[----:B------:R-:W0:Y:S01]  /*10520*/  SHFL.IDX PT, R14, R0, RZ, 0x181f ;  /* 0x00181fff000e7589 */ /* 0x000e2200000e0000 */
[----:B-----5:R-:W-:Y:S02]  /*10530*/  IMAD R5, R9, R5, RZ ;  /* 0x0000000509057224 */ /* 0x020fe400078e02ff */
[----:B------:R-:W-:Y:S01]  /*10540*/  IMAD R17, R17, 0x80, R8 ;  /* 0x0000008011117824 */ /* 0x000fe200078e0208 */
        /* <DEDUP_REMOVED lines=76> */
.L_x_2564:
        /* <DEDUP_REMOVED lines=12> */
.L_x_2475:
[----:B------:R-:W-:Y:S05]  /*10ad0*/  BSYNC B0 ;  /* 0x0000000000007941 */ /* 0x000fea0003800000 */
.L_x_2474:
[----:B------:R-:W-:Y:S01]  /*10ae0*/  NOP ;  /* 0x0000000000007918 */ /* 0x000fe20000000000 */
[----:B------:R-:W-:-:S13]  /*10af0*/  PLOP3.LUT P0, PT, PT, PT, PT, 0x80, 0x0 ;  /* 0x000000000000781c */ /* 0x000fda0003f0f070 */
.L_x_2476:
        /* <DEDUP_REMOVED lines=20> */
.L_x_2565:
[----:B------:R-:W-:Y:S05]  /*10c40*/  BSYNC B0 ;  /* 0x0000000000007941 */ /* 0x000fea0003800000 */
.L_x_2477:
        /* <DEDUP_REMOVED lines=11> */
.L_x_2493:
        /* <DEDUP_REMOVED lines=26> */
[----:B------:R-:W-:Y:S02]  /*10ea0*/  MOV R0, RZ ;  /* 0x000000ff00007202 */ /* 0x000fe40000000f00 */
[----:B--2---:R-:W-:-:S04]  /*10eb0*/  @!P5 LEA R4, P0, R2, R4, 0x2 ;  /* 0x000000040204d211 */ /* 0x004fc800078010ff */
        /* <DEDUP_REMOVED lines=15> */
.L_x_2481:
[----:B------:R-:W-:Y:S01]  /*10fb0*/  IMAD R6, R27, 0x8, R22 ;  /* 0x000000081b067824 */ /* 0x000fe200078e0216 */
[----:B------:R-:W-:Y:S01]  /*10fc0*/  SHF.L.U32 R3, R28, 0x1f, RZ ;  /* 0x0000001f1c037819 */ /* 0x000fe200000006ff */
[----:B------:R-:W-:Y:S03]  /*10fd0*/  BSSY B1, `(.L_x_2482) ;  /* 0x0000003000017945 */ /* 0x000fe60003800000 */
[----:B------:R-:W0:Y:S02]  /*10fe0*/  SYNCS.PHASECHK.TRANS64.TRYWAIT P0, [R6+URZ+0x30840], R3 ;  /* 0x03084003060075a7 */ /* 0x000e24000800017f */
[----:B0-----:R-:W-:Y:S05]  /*10ff0*/  @!P0 BRA `(.L_x_2483) ;  /* 0x0000003c00dc8947 */ /* 0x001fea0003800000 */
.L_x_2566:
[----:B------:R-:W-:Y:S05]  /*11000*/  BSYNC B1 ;  /* 0x0000000000017941 */ /* 0x000fea0003800000 */
.L_x_2482:
        /* <DEDUP_REMOVED lines=63> */
.L_x_2580:
        /* <DEDUP_REMOVED lines=11> */
.L_x_2485:
        /* <DEDUP_REMOVED lines=10> */
.L_x_2486:
[----:B------:R2:W-:Y:S01]  /*11550*/  SYNCS.ARRIVE.TRANS64.A1T0 RZ, [R6+URZ+0x30830], RZ ;  /* 0x030830ff06ff79a7 */ /* 0x0005e2000810003f */
[----:B------:R-:W-:Y:S05]  /*11560*/  @!P5 BRA `(.L_x_2487) ;  /* 0x000000000004d947 */ /* 0x000fea0003800000 */
[----:B------:R-:W-:Y:S01]  /*11570*/  BPT.TRAP 0x1 ;  /* 0x000000040000795c */ /* 0x000fe20000300000 */
.L_x_2487:
[----:B-1----:R-:W-:Y:S01]  /*11580*/  SHF.L.U32 R2, R17, 0x1f, RZ ;  /* 0x0000001f11027819 */ /* 0x002fe200000006ff */
[----:B--2---:R-:W-:Y:S01]  /*11590*/  IMAD R6, R10, 0x8, R22 ;  /* 0x000000080a067824 */ /* 0x004fe200078e0216 */
[----:B------:R-:W-:Y:S01]  /*115a0*/  BSSY B1, `(.L_x_2488) ;  /* 0x0000004000017945 */ /* 0x000fe20003800000 */
[----:B0-----:R-:W-:Y:S02]  /*115b0*/  IMAD R7, R29, -0x60, R37 ;  /* 0xffffffa01d077824 */ /* 0x001fe400078e0225 */
[----:B------:R-:W0:Y:S02]  /*115c0*/  SYNCS.PHASECHK.TRANS64.TRYWAIT P0, [R6+URZ+0x30860], R2 ;  /* 0x03086002060075a7 */ /* 0x000e24000800017f */
[----:B0-----:R-:W-:Y:S05]  /*115d0*/  @!P0 BRA `(.L_x_2489) ;  /* 0x0000004000588947 */ /* 0x001fea0003800000 */
.L_x_2581:
[----:B------:R-:W-:Y:S05]  /*115e0*/  BSYNC B1 ;  /* 0x0000000000017941 */ /* 0x000fea0003800000 */
.L_x_2488:
        /* <DEDUP_REMOVED lines=60> */
.L_x_2595:
        /* <DEDUP_REMOVED lines=29> */
.L_x_2491:
        /* <DEDUP_REMOVED lines=10> */
.L_x_2492:
        /* <DEDUP_REMOVED lines=8> */
.L_x_2480:
[----:B------:R-:W-:Y:S05]  /*11ca0*/  BSYNC B0 ;  /* 0x0000000000007941 */ /* 0x000fea0003800000 */
.L_x_2479:
        /* <DEDUP_REMOVED lines=17> */
.L_x_2495:
[----:B------:R-:W-:Y:S05]  /*11dc0*/  BSYNC B0 ;  /* 0x0000000000007941 */ /* 0x000fea0003800000 */
.L_x_2494:
[----:B------:R-:W-:-:S13]  /*11dd0*/  LOP3.LUT P0, RZ, R23, 0x10, RZ, 0xc0, !PT ;  /* 0x0000001017ff7812 */ /* 0x000fda000780c0ff */
[----:B------:R-:W-:Y:S05]  /*11de0*/  @!P0 BRA `(.L_x_2496) ;  /* 0x0000000000048947 */ /* 0x000fea0003800000 */
[----:B------:R-:W-:Y:S01]  /*11df0*/  BPT.TRAP 0x1 ;  /* 0x000000040000795c */ /* 0x000fe20000300000 */
.L_x_2496:
[----:B------:R-:W-:Y:S01]  /*11e00*/  IMAD R0, R27, 0x8, R22 ;  /* 0x000000081b007824 */ /* 0x000fe200078e0216 */
[----:B0-----:R-:W-:Y:S01]  /*11e10*/  SHF.L.U32 R3, R28, 0x1f, RZ ;  /* 0x0000001f1c037819 */ /* 0x001fe200000006ff */
[----:B------:R-:W-:Y:S01]  /*11e20*/  BSSY B0, `(.L_x_2497) ;  /* 0x0000004000007945 */ /* 0x000fe20003800000 */
[----:B------:R-:W-:Y:S02]  /*11e30*/  IMAD R6, R25, -0x60, R37 ;  /* 0xffffffa019067824 */ /* 0x000fe400078e0225 */
[----:B------:R-:W0:Y:S02]  /*11e40*/  SYNCS.PHASECHK.TRANS64.TRYWAIT P0, [R0+URZ+0x30860], R3 ;  /* 0x03086003000075a7 */ /* 0x000e24000800017f */
[----:B0-----:R-:W-:Y:S05]  /*11e50*/  @!P0 BRA `(.L_x_2498) ;  /* 0x00000040005c8947 */ /* 0x001fea0003800000 */
.L_x_2596:
[----:B------:R-:W-:Y:S05]  /*11e60*/  BSYNC B0 ;  /* 0x0000000000007941 */ /* 0x000fea0003800000 */
.L_x_2497:
        /* <DEDUP_REMOVED lines=65> */
.L_x_2610:
        /* <DEDUP_REMOVED lines=13> */
.L_x_2500:
        /* <DEDUP_REMOVED lines=10> */
.L_x_2501:
[----:B------:R1:W-:Y:S01]  /*123f0*/  SYNCS.ARRIVE.TRANS64.A1T0 RZ, [R0+URZ+0x30850], RZ ;  /* 0x030850ff00ff79a7 */ /* 0x0003e2000810003f */
[----:B------:R-:W-:-:S05]  /*12400*/  VIADD R27, R27, 0x1 ;  /* 0x000000011b1b7836 */ /* 0x000fca0000000000 */
[----:B------:R-:W-:-:S04]  /*12410*/  ISETP.NE.AND P0, PT, R27, 0x2, PT ;  /* 0x000000021b00780c */ /* 0x000fc80003f05270 */
[----:B0-----:R-:W-:Y:S02]  /*12420*/  SEL R3, RZ, 0x1, P0 ;  /* 0x00000001ff037807 */ /* 0x001fe40000000000 */
[----:B------:R-:W-:Y:S02]  /*12430*/  SEL R27, R27, RZ, P0 ;  /* 0x000000ff1b1b7207 */ /* 0x000fe40000000000 */
[----:B-1----:R-:W-:-:S07]  /*12440*/  LOP3.LUT R28, R28, R3, RZ, 0x3c, !PT ;  /* 0x000000031c1c7212 */ /* 0x002fce00078e3cff */
.L_x_2458:
[----:B------:R-:W-:Y:S05]  /*12450*/  BSYNC B7 ;  /* 0x0000000000077941 */ /* 0x000fea0003800000 */
.L_x_2456:
        /* <DEDUP_REMOVED lines=8> */
[----:B------:R1:W2:Y:S01]  /*124e0*/  LDS.128 R16, [R22+0x308d0] ;  /* 0x0308d00016107984 */ /* 0x0002a20000000c00 */
[----:B------:R-:W-:Y:S06]  /*124f0*/  BAR.ARV 0x4, 0x180 ;  /* 0x0106000000007b1d */ /* 0x000fec0000002000 */
[----:B------:R-:W-:Y:S05]  /*12500*/  BRA `(.L_x_2503) ;  /* 0x0000000c00d47947 */ /* 0x000fea0003800000 */
.L_x_2502:
        /* <DEDUP_REMOVED lines=43> */
.L_x_2620:
[----:B------:R-:W-:Y:S02]  /*127c0*/  ULDC UR4, c[0x0][0xc38] ;  /* 0x00030e0000047ab9 */ /* 0x000fe40000000800 */
[----:B------:R-:W-:-:S04]  /*127d0*/  IMAD.U32 R5, RZ, RZ, UR4 ;  /* 0x00000004ff057e24 */ /* 0x000fc8000f8e00ff */
[----:B-1----:R-:W-:-:S04]  /*127e0*/  IMAD R14, R14, R5, RZ ;  /* 0x000000050e0e7224 */ /* 0x002fc800078e02ff */
[----:B------:R-:W-:-:S05]  /*127f0*/  IMAD.IADD R7, R7, 0x1, R14 ;  /* 0x0000000107077824 */ /* 0x000fca00078e020e */
[----:B------:R-:W-:-:S13]  /*12800*/  ISETP.GT.AND P6, PT, R7, R0, PT ;  /* 0x000000000700720c */ /* 0x000fda0003fc4270 */
[----:B------:R-:W-:Y:S05]  /*12810*/  @P6 BRA `(.L_x_2505) ;  /* 0x0000000000a46947 */ /* 0x000fea0003800000 */
.L_x_2508:
        /* <DEDUP_REMOVED lines=35> */
.L_x_2628:
[----:B------:R-:W-:Y:S02]  /*12a50*/  ULDC UR4, c[0x0][0xc38] ;  /* 0x00030e0000047ab9 */ /* 0x000fe40000000800 */
[----:B------:R-:W-:-:S04]  /*12a60*/  IMAD.U32 R5, RZ, RZ, UR4 ;  /* 0x00000004ff057e24 */ /* 0x000fc8000f8e00ff */
[----:B-1----:R-:W-:-:S04]  /*12a70*/  IMAD R14, R14, R5, RZ ;  /* 0x000000050e0e7224 */ /* 0x002fc800078e02ff */
[----:B------:R-:W-:-:S05]  /*12a80*/  IMAD.IADD R7, R14, 0x1, R7 ;  /* 0x000000010e077824 */ /* 0x000fca00078e0207 */
[----:B------:R-:W-:-:S13]  /*12a90*/  ISETP.GT.AND P6, PT, R7, R0, PT ;  /* 0x000000000700720c */ /* 0x000fda0003fc4270 */
[----:B------:R-:W-:Y:S05]  /*12aa0*/  @!P6 BRA `(.L_x_2508) ;  /* 0xfffffffc005ce947 */ /* 0x000fea000383ffff */
.L_x_2505:
        /* <DEDUP_REMOVED lines=10> */
.L_x_2633:
[----:B------:R-:W-:-:S13]  /*12b50*/  ISETP.NE.AND P0, PT, R3, RZ, PT ;  /* 0x000000ff0300720c */ /* 0x000fda0003f05270 */
[----:B------:R-:W-:Y:S05]  /*12b60*/  @!P0 BRA `(.L_x_2510) ;  /* 0x0000000000108947 */ /* 0x000fea0003800000 */
[----:B------:R-:W-:Y:S01]  /*12b70*/  UMOV UR4, 0xffffffff ;  /* 0xffffffff00047882 */ /* 0x000fe20000000000 */
[----:B-1----:R-:W-:Y:S02]  /*12b80*/  VIADD R12, R12, 0xffffffff ;  /* 0xffffffff0c0c7836 */ /* 0x002fe40000000000 */
[----:B------:R-:W-:Y:S05]  /*12b90*/  BRA.DIV UR4, `(.L_x_2511) ;  /* 0x0000004604747947 */ /* 0x000fea000b800000 */
[----:B------:R4:W1:Y:S02]  /*12ba0*/  SHFL.IDX PT, R6, R2, R12, 0x1f ;  /* 0x00001f0c02067589 */ /* 0x00086400000e0000 */
.L_x_2510:
        /* <DEDUP_REMOVED lines=53> */
[----:B------:R-:W-:-:S04]  /*12f00*/  @!P1 LOP3.LUT R5, RZ, R8, RZ, 0x33, !PT ;  /* 0x00000008ff059212 */ /* 0x000fc800078e33ff */
[----:B------:R-:W-:Y:S01]  /*12f10*/  IADD3 R3, -R5, RZ, RZ ;  /* 0x000000ff05037210 */ /* 0x000fe20007ffe1ff */
[----:B------:R-:W-:-:S04]  /*12f20*/  IMAD R5, R8, 0x1000000, R5 ;  /* 0x0100000008057824 */ /* 0x000fc800078e0205 */
[----:B------:R-:W-:-:S04]  /*12f30*/  IMAD R8, R8, R3, R6 ;  /* 0x0000000308087224 */ /* 0x000fc800078e0206 */
[----:B------:R-:W-:Y:S01]  /*12f40*/  IMAD R18, R8, 0x10000, R5 ;  /* 0x0001000008127824 */ /* 0x000fe200078e0205 */
[----:B------:R-:W-:Y:S06]  /*12f50*/  BRA `(.L_x_2513) ;  /* 0x0000000000f07947 */ /* 0x000fec0003800000 */
.L_x_2512:
        /* <DEDUP_REMOVED lines=60> */
.L_x_2513:
[----:B------:R-:W-:-:S05]  /*13320*/  LOP3.LUT R2, RZ, R2, RZ, 0x33, !PT ;  /* 0x00000002ff027212 */ /* 0x000fca00078e33ff */
[----:B------:R-:W-:Y:S01]  /*13330*/  IMAD.IADD R17, R17, 0x1, R2 ;  /* 0x0000000111117824 */ /* 0x000fe200078e0202 */
[----:B------:R-:W-:Y:S06]  /*13340*/  BRA `(.L_x_2514) ;  /* 0x00000000001c7947 */ /* 0x000fec0003800000 */
.L_x_2506:
[----:B------:R-:W-:Y:S01]  /*13350*/  UMOV UR4, URZ ;  /* 0x0000003f00047c82 */ /* 0x000fe20008000000 */
[----:B------:R-:W-:Y:S01]  /*13360*/  UMOV UR5, URZ ;  /* 0x0000003f00057c82 */ /* 0x000fe20008000000 */
[----:B------:R-:W-:Y:S01]  /*13370*/  ULDC UR6, c[0x0][0xc3c] ;  /* 0x00030f0000067ab9 */ /* 0x000fe20000000800 */
[----:B------:R-:W-:Y:S02]  /*13380*/  IMAD.MOV.U32 R16, RZ, RZ, R0 ;  /* 0x000000ffff107224 */ /* 0x000fe400078e0000 */
[----:B------:R-:W-:Y:S02]  /*13390*/  IMAD.U32 R17, RZ, RZ, UR4 ;  /* 0x00000004ff117e24 */ /* 0x000fe4000f8e00ff */
[----:B------:R-:W-:Y:S02]  /*133a0*/  IMAD.U32 R18, RZ, RZ, UR5 ;  /* 0x00000005ff127e24 */ /* 0x000fe4000f8e00ff */
[----:B------:R-:W-:-:S07]  /*133b0*/  IMAD.U32 R19, RZ, RZ, UR6 ;  /* 0x00000006ff137e24 */ /* 0x000fce000f8e00ff */
.L_x_2514:
        /* <DEDUP_REMOVED lines=10> */
.L_x_2503:
[----:B------:R-:W-:Y:S02]  /*13460*/  ULDC UR4, c[0x0][0xc3c] ;  /* 0x00030f0000047ab9 */ /* 0x000fe40000000800 */
[----:B--2---:R-:W-:-:S13]  /*13470*/  ISETP.GE.AND P0, PT, R19, UR4, PT ;  /* 0x0000000413007c0c */ /* 0x004fda000bf06270 */
[----:B------:R-:W-:Y:S05]  /*13480*/  @!P0 BRA `(.L_x_2515) ;  /* 0xffffffb000588947 */ /* 0x000fea000383ffff */
[----:B------:R-:W-:Y:S05]  /*13490*/  BSYNC B8 ;  /* 0x0000000000087941 */ /* 0x000fea0003800000 */
.L_x_2450:
[----:B------:R-:W2:Y:S01]  /*134a0*/  LDL.LU R0, [R1+0x24] ;  /* 0x0000240001007983 */ /* 0x000ea20000300800 */
[----:B------:R-:W-:Y:S01]  /*134b0*/  BSSY B0, `(.L_x_2516) ;  /* 0x000000b000007945 */ /* 0x000fe20003800000 */
[----:B------:R-:W3:Y:S01]  /*134c0*/  S2R R5, SR_CgaCtaId ;  /* 0x0000000000057919 */ /* 0x000ee20000008800 */
[----:B--2---:R-:W-:-:S05]  /*134d0*/  VIADD R0, R0, 0x1 ;  /* 0x0000000100007836 */ /* 0x004fca0000000000 */
[----:B-1----:R-:W-:-:S04]  /*134e0*/  LEA.HI R2, R0, R0, RZ, 0x1 ;  /* 0x0000000000027211 */ /* 0x002fc800078f08ff */
[----:B------:R-:W-:Y:S02]  /*134f0*/  LOP3.LUT R3, R2, 0xfffffffe, RZ, 0xc0, !PT ;  /* 0xfffffffe02037812 */ /* 0x000fe400078ec0ff */
[----:B------:R-:W-:-:S03]  /*13500*/  MOV R2, 0x400 ;  /* 0x0000040000027802 */ /* 0x000fc60000000f00 */
[----:B------:R-:W-:Y:S01]  /*13510*/  IMAD.IADD R0, R0, 0x1, -R3 ;  /* 0x0000000100007824 */ /* 0x000fe200078e0a03 */
[----:B---3--:R-:W-:-:S04]  /*13520*/  LEA R4, R5, R2, 0x18 ;  /* 0x0000000205047211 */ /* 0x008fc800078ec0ff */
[----:B------:R-:W-:-:S04]  /*13530*/  SHF.L.U32 R0, R0, 0x1f, RZ ;  /* 0x0000001f00007819 */ /* 0x000fc800000006ff */
[----:B------:R-:W1:Y:S02]  /*13540*/  SYNCS.PHASECHK.TRANS64.TRYWAIT P0, [R4+URZ+0x30820], R0 ;  /* 0x03082000040075a7 */ /* 0x000e64000800017f */
[----:B-1----:R-:W-:Y:S05]  /*13550*/  @!P0 BRA `(.L_x_2517) ;  /* 0x0000003c002c8947 */ /* 0x002fea0003800000 */
.L_x_2636:
[----:B------:R-:W-:Y:S05]  /*13560*/  BSYNC B0 ;  /* 0x0000000000007941 */ /* 0x000fea0003800000 */
.L_x_2516:
[----:B------:R-:W-:-:S03]  /*13570*/  UMOV UR4, 0xffffffff ;  /* 0xffffffff00047882 */ /* 0x000fc60000000000 */
[----:B------:R-:W-:Y:S05]  /*13580*/  BRA.DIV UR4, `(.L_x_2518) ;  /* 0x0000003e04347947 */ /* 0x000fea000b800000 */
[----:B-1----:R-:W1:Y:S02]  /*13590*/  S2R R0, SR_TID.X ;  /* 0x0000000000007919 */ /* 0x002e640000002100 */
[----:B-1----:R-:W-:-:S04]  /*135a0*/  SHF.R.U32.HI R0, RZ, 0x5, R0 ;  /* 0x00000005ff007819 */ /* 0x002fc80000011600 */
[----:B------:R-:W-:-:S05]  /*135b0*/  LOP3.LUT R0, R0, 0x3, RZ, 0xc0, !PT ;  /* 0x0000000300007812 */ /* 0x000fca00078ec0ff */
[----:B------:R1:W2:Y:S02]  /*135c0*/  SHFL.IDX PT, R14, R0, RZ, 0x1f ;  /* 0x00001fff000e7589 */ /* 0x0002a400000e0000 */
.L_x_2639:
[----:B--2---:R-:W-:Y:S01]  /*135d0*/  ISETP.NE.AND P0, PT, R14, RZ, PT ;  /* 0x000000ff0e00720c */ /* 0x004fe20003f05270 */
[----:B------:R-:W-:-:S12]  /*135e0*/  BSSY B0, `(.L_x_2519) ;  /* 0x0000026000007945 */ /* 0x000fd80003800000 */
[----:B------:R-:W-:Y:S05]  /*135f0*/  @P0 BRA `(.L_x_2520) ;  /* 0x0000000000900947 */ /* 0x000fea0003800000 */
[----:B------:R-:W-:-:S03]  /*13600*/  UMOV UR4, 0xffffffff ;  /* 0xffffffff00047882 */ /* 0x000fc60000000000 */
[----:B------:R-:W-:Y:S05]  /*13610*/  BRA.DIV UR4, `(.L_x_2521) ;  /* 0x0000003e04447947 */ /* 0x000fea000b800000 */
[----:B------:R-:W-:-:S13]  /*13620*/  ELECT P6, URZ, PT ;  /* 0x00000000003f782f */ /* 0x000fda00038c0000 */
.L_x_2642:
        /* <DEDUP_REMOVED lines=8> */
.L_x_2522:
[C---:B------:R-:W-:Y:S01]  /*136b0*/  IMAD R5, R27.reuse, 0x8, R4 ;  /* 0x000000081b057824 */ /* 0x040fe200078e0204 */
[----:B------:R-:W-:Y:S01]  /*136c0*/  SHF.L.U32 R0, R28, 0x1f, RZ ;  /* 0x0000001f1c007819 */ /* 0x000fe200000006ff */
[----:B------:R-:W-:-:S03]  /*136d0*/  VIADD R27, R27, 0x1 ;  /* 0x000000011b1b7836 */ /* 0x000fc60000000000 */
[----:B------:R-:W1:Y:S02]  /*136e0*/  SYNCS.PHASECHK.TRANS64.TRYWAIT P1, [R5+URZ+0x30840], R0 ;  /* 0x03084000050075a7 */ /* 0x000e64000802017f */
[----:B------:R-:W-:-:S04]  /*136f0*/  ISETP.NE.AND P2, PT, R27, 0x2, PT ;  /* 0x000000021b00780c */ /* 0x000fc80003f45270 */
[----:B------:R-:W-:Y:S01]  /*13700*/  SEL R3, RZ, 0x1, P2 ;  /* 0x00000001ff037807 */ /* 0x000fe20001000000 */
[----:B-1----:R-:W-:Y:S08]  /*13710*/  @!P1 BRA `(.L_x_2523) ;  /* 0x0000003c00249947 */ /* 0x002ff00003800000 */
.L_x_2643:
[----:B------:R-:W-:Y:S02]  /*13720*/  SEL R27, R27, RZ, P2 ;  /* 0x000000ff1b1b7207 */ /* 0x000fe40001000000 */
[----:B------:R-:W-:Y:S01]  /*13730*/  LOP3.LUT R2, R28, R3, RZ, 0x3c, !PT ;  /* 0x000000031c027212 */ /* 0x000fe200078e3cff */
[----:B------:R-:W-:Y:S06]  /*13740*/  @!P0 BRA `(.L_x_2524) ;  /* 0x0000000000048947 */ /* 0x000fec0003800000 */
[----:B------:R-:W-:Y:S01]  /*13750*/  BPT.TRAP 0x1 ;  /* 0x000000040000795c */ /* 0x000fe20000300000 */
.L_x_2524:
[----:B------:R-:W-:Y:S01]  /*13760*/  IMAD R27, R27, 0x8, R4 ;  /* 0x000000081b1b7824 */ /* 0x000fe200078e0204 */
[----:B------:R-:W-:-:S04]  /*13770*/  SHF.L.U32 R2, R2, 0x1f, RZ ;  /* 0x0000001f02027819 */ /* 0x000fc800000006ff */
[----:B------:R-:W2:Y:S02]  /*13780*/  SYNCS.PHASECHK.TRANS64.TRYWAIT P1, [R27+URZ+0x30840], R2 ;  /* 0x030840021b0075a7 */ /* 0x000ea4000802017f */
[----:B--2---:R-:W-:Y:S05]  /*13790*/  @!P1 BRA `(.L_x_2525) ;  /* 0x0000003c00189947 */ /* 0x004fea0003800000 */
.L_x_2644:
[----:B------:R-:W-:Y:S05]  /*137a0*/  @!P0 BRA `(.L_x_2526) ;  /* 0x0000000000048947 */ /* 0x000fea0003800000 */
[----:B------:R-:W-:Y:S01]  /*137b0*/  BPT.TRAP 0x1 ;  /* 0x000000040000795c */ /* 0x000fe20000300000 */
.L_x_2526:
[----:B------:R-:W3:Y:S02]  /*137c0*/  SYNCS.PHASECHK.TRANS64.TRYWAIT P1, [R5+URZ+0x30860], R0 ;  /* 0x03086000050075a7 */ /* 0x000ee4000802017f */
[----:B---3--:R-:W-:Y:S05]  /*137d0*/  @!P1 BRA `(.L_x_2527) ;  /* 0x0000003c001c9947 */ /* 0x008fea0003800000 */
.L_x_2645:
[----:B------:R-:W-:Y:S05]  /*137e0*/  @!P0 BRA `(.L_x_2528) ;  /* 0x0000000000048947 */ /* 0x000fea0003800000 */
[----:B------:R-:W-:Y:S01]  /*137f0*/  BPT.TRAP 0x1 ;  /* 0x000000040000795c */ /* 0x000fe20000300000 */
.L_x_2528:
[----:B----4-:R4:W0:Y:S02]  /*13800*/  SYNCS.PHASECHK.TRANS64.TRYWAIT P0, [R27+URZ+0x30860], R2 ;  /* 0x030860021b0075a7 */ /* 0x010824000800017f */
[----:B0-----:R-:W-:Y:S05]  /*13810*/  @!P0 NANOSLEEP.SYNCS 0x989680 ;  /* 0x009896800000895d */ /* 0x001fea0003900000 */
[----:B------:R-:W0:Y:S02]  /*13820*/  @!P0 SYNCS.PHASECHK.TRANS64 P0, [R27+URZ+0x30860], R2 ;  /* 0x030860021b0085a7 */ /* 0x000e24000800007f */
[----:B0-----:R-:W-:Y:S05]  /*13830*/  @!P0 BRA `(.L_x_2528) ;  /* 0xfffffffc00f08947 */ /* 0x001fea000383ffff */
.L_x_2520:
[----:B------:R-:W-:Y:S05]  /*13840*/  BSYNC B0 ;  /* 0x0000000000007941 */ /* 0x000fea0003800000 */
.L_x_2519:
[----:B------:R-:W-:Y:S05]  /*13850*/  EXIT ;  /* 0x000000000000794d */ /* 0x000fea0003800000 */
.L_x_2383:
[----:B0-----:R-:W-:-:S04]  /*13860*/  IMAD.U32 R3, RZ, RZ, UR40 ;  /* 0x00000028ff037e24 */ /* 0x001fc8000f8e00ff */
[----:B------:R0:W1:Y:S03]  /*13870*/  SYNCS.PHASECHK.TRANS64.TRYWAIT P1, [R3+URZ+0x30800], R0 ;  /* 0x03080000030075a7 */ /* 0x000066000802017f */
[----:B-1----:R-:W-:Y:S05]  /*13880*/  @!P1 NANOSLEEP.SYNCS 0x989680 ;  /* 0x009896800000995d */ /* 0x002fea0003900000 */
[----:B------:R-:W1:Y:S02]  /*13890*/  @!P1 SYNCS.PHASECHK.TRANS64 P1, [R3+URZ+0x30800], R0 ;  /* 0x03080000030095a7 */ /* 0x000e64000802007f */
[----:B-1----:R-:W-:Y:S05]  /*138a0*/  @!P1 BRA `(.L_x_2383) ;  /* 0xfffffffc00ec9947 */ /* 0x002fea000383ffff */
[----:B------:R-:W-:Y:S05]  /*138b0*/  BRA `(.L_x_2529) ;  /* 0xfffffee400d47947 */ /* 0x000fea000383ffff */
.L_x_2387:
[----:B-1----:R1:W2:Y:S02]  /*138c0*/  SYNCS.PHASECHK.TRANS64.TRYWAIT P1, [R0+URZ+0x30830], R3 ;  /* 0x03083003000075a7 */ /* 0x0022a4000802017f */
[----:B--2---:R-:W-:Y:S05]  /*138d0*/  @!P1 NANOSLEEP.SYNCS 0x989680 ;  /* 0x009896800000995d */ /* 0x004fea0003900000 */
[----:B------:R-:W2:Y:S02]  /*138e0*/  @!P1 SYNCS.PHASECHK.TRANS64 P1, [R0+URZ+0x30830], R3 ;  /* 0x03083003000095a7 */ /* 0x000ea4000802007f */
[----:B--2---:R-:W-:Y:S05]  /*138f0*/  @!P1 BRA `(.L_x_2387) ;  /* 0xfffffffc00f09947 */ /* 0x004fea000383ffff */
[----:B------:R-:W-:Y:S05]  /*13900*/  BRA `(.L_x_2386) ;  /* 0xfffffee400f07947 */ /* 0x000fea000383ffff */
.L_x_2393:
[----:B-1----:R-:W-:-:S04]  /*13910*/  IMAD.U32 R4, RZ, RZ, UR7 ;  /* 0x00000007ff047e24 */ /* 0x002fc8000f8e00ff */
[----:B------:R1:W2:Y:S03]  /*13920*/  SYNCS.PHASECHK.TRANS64.TRYWAIT P1, [R4+URZ+0x30830], R3 ;  /* 0x03083003040075a7 */ /* 0x0002a6000802017f */
[----:B--2---:R-:W-:Y:S05]  /*13930*/  @!P1 NANOSLEEP.SYNCS 0x989680 ;  /* 0x009896800000995d */ /* 0x004fea0003900000 */
[----:B------:R-:W2:Y:S02]  /*13940*/  @!P1 SYNCS.PHASECHK.TRANS64 P1, [R4+URZ+0x30830], R3 ;  /* 0x03083003040095a7 */ /* 0x000ea4000802007f */
[----:B--2---:R-:W-:Y:S05]  /*13950*/  @!P1 BRA `(.L_x_2393) ;  /* 0xfffffffc00ec9947 */ /* 0x004fea000383ffff */
[----:B------:R-:W-:Y:S05]  /*13960*/  BRA `(.L_x_2392) ;  /* 0xffffff0800407947 */ /* 0x000fea000383ffff */
.L_x_2397:
[----:B---3--:R-:W-:-:S04]  /*13970*/  IMAD.U32 R2, RZ, RZ, UR10 ;  /* 0x0000000aff027e24 */ /* 0x008fc8000f8e00ff */
[----:B------:R3:W4:Y:S03]  /*13980*/  SYNCS.PHASECHK.TRANS64.TRYWAIT P1, [R2+URZ+0x30850], R0 ;  /* 0x03085000020075a7 */ /* 0x000726000802017f */
[----:B----4-:R-:W-:Y:S05]  /*13990*/  @!P1 NANOSLEEP.SYNCS 0x989680 ;  /* 0x009896800000995d */ /* 0x010fea0003900000 */
[----:B------:R-:W4:Y:S02]  /*139a0*/  @!P1 SYNCS.PHASECHK.TRANS64 P1, [R2+URZ+0x30850], R0 ;  /* 0x03085000020095a7 */ /* 0x000f24000802007f */
[----:B----4-:R-:W-:Y:S05]  /*139b0*/  @!P1 BRA `(.L_x_2397) ;  /* 0xfffffffc00ec9947 */ /* 0x010fea000383ffff */
[----:B------:R-:W-:Y:S05]  /*139c0*/  BRA `(.L_x_2396) ;  /* 0xffffff1400087947 */ /* 0x000fea000383ffff */
.L_x_2405:
[----:B-1----:R-:W-:-:S04]  /*139d0*/  IMAD.U32 R4, RZ, RZ, UR7 ;  /* 0x00000007ff047e24 */ /* 0x002fc8000f8e00ff */
[----:B------:R1:W2:Y:S03]  /*139e0*/  SYNCS.PHASECHK.TRANS64.TRYWAIT P1, [R4+URZ+0x30830], R3 ;  /* 0x03083003040075a7 */ /* 0x0002a6000802017f */
[----:B--2---:R-:W-:Y:S05]  /*139f0*/  @!P1 NANOSLEEP.SYNCS 0x989680 ;  /* 0x009896800000995d */ /* 0x004fea0003900000 */
[----:B------:R-:W2:Y:S02]  /*13a00*/  @!P1 SYNCS.PHASECHK.TRANS64 P1, [R4+URZ+0x30830], R3 ;  /* 0x03083003040095a7 */ /* 0x000ea4000802007f */
[----:B--2---:R-:W-:Y:S05]  /*13a10*/  @!P1 BRA `(.L_x_2405) ;  /* 0xfffffffc00ec9947 */ /* 0x004fea000383ffff */
[----:B------:R-:W-:Y:S05]  /*13a20*/  BRA `(.L_x_2404) ;  /* 0xffffff2c00b47947 */ /* 0x000fea000383ffff */
.L_x_2409:
[----:B---3--:R-:W-:-:S04]  /*13a30*/  IMAD.U32 R2, RZ, RZ, UR15 ;  /* 0x0000000fff027e24 */ /* 0x008fc8000f8e00ff */
[----:B------:R3:W4:Y:S03]  /*13a40*/  SYNCS.PHASECHK.TRANS64.TRYWAIT P1, [R2+URZ+0x30850], R0 ;  /* 0x03085000020075a7 */ /* 0x000726000802017f */
[----:B----4-:R-:W-:Y:S05]  /*13a50*/  @!P1 NANOSLEEP.SYNCS 0x989680 ;  /* 0x009896800000995d */ /* 0x010fea0003900000 */
[----:B------:R-:W4:Y:S02]  /*13a60*/  @!P1 SYNCS.PHASECHK.TRANS64 P1, [R2+URZ+0x30850], R0 ;  /* 0x03085000020095a7 */ /* 0x000f24000802007f */
[----:B----4-:R-:W-:Y:S05]  /*13a70*/  @!P1 BRA `(.L_x_2409) ;  /* 0xfffffffc00ec9947 */ /* 0x010fea000383ffff */
[----:B------:R-:W-:Y:S05]  /*13a80*/  BRA `(.L_x_2408) ;  /* 0xffffff38007c7947 */ /* 0x000fea000383ffff */
.L_x_2416:
[----:B-1----:R-:W-:-:S04]  /*13a90*/  IMAD.U32 R7, RZ, RZ, UR5 ;  /* 0x00000005ff077e24 */ /* 0x002fc8000f8e00ff */
[----:B------:R1:W2:Y:S03]  /*13aa0*/  SYNCS.PHASECHK.TRANS64.TRYWAIT P1, [R7+URZ+0x30850], R0 ;  /* 0x03085000070075a7 */ /* 0x0002a6000802017f */
[----:B--2---:R-:W-:Y:S05]  /*13ab0*/  @!P1 NANOSLEEP.SYNCS 0x989680 ;  /* 0x009896800000995d */ /* 0x004fea0003900000 */
[----:B------:R-:W2:Y:S02]  /*13ac0*/  @!P1 SYNCS.PHASECHK.TRANS64 P1, [R7+URZ+0x30850], R0 ;  /* 0x03085000070095a7 */ /* 0x000ea4000802007f */
[----:B--2---:R-:W-:Y:S05]  /*13ad0*/  @!P1 BRA `(.L_x_2416) ;  /* 0xfffffffc00ec9947 */ /* 0x004fea000383ffff */
[----:B------:R-:W-:Y:S05]  /*13ae0*/  BRA `(.L_x_2415) ;  /* 0xffffff5000987947 */ /* 0x000fea000383ffff */
.L_x_2464:
        /* <DEDUP_REMOVED lines=11> */
.L_x_2531:
[----:B------:R-:W-:Y:S05]  /*13ba0*/  BSYNC B0 ;  /* 0x0000000000007941 */ /* 0x000fea0003800000 */
.L_x_2530:
[----:B------:R-:W-:Y:S05]  /*13bb0*/  BRA `(.L_x_2532) ;  /* 0xffffffb800b47947 */ /* 0x000fea000383ffff */
.L_x_2467:
[----:B0-----:R0:W1:Y:S02]  /*13bc0*/  SYNCS.PHASECHK.TRANS64.TRYWAIT P0, [R7+URZ+0x30840], R2 ;  /* 0x03084002070075a7 */ /* 0x001064000800017f */
[----:B-1----:R-:W-:Y:S05]  /*13bd0*/  @!P0 NANOSLEEP.SYNCS 0x989680 ;  /* 0x009896800000895d */ /* 0x002fea0003900000 */
[----:B------:R-:W1:Y:S02]  /*13be0*/  @!P0 SYNCS.PHASECHK.TRANS64 P0, [R7+URZ+0x30840], R2 ;  /* 0x03084002070085a7 */ /* 0x000e64000800007f */
[----:B-1----:R-:W-:Y:S05]  /*13bf0*/  @!P0 BRA `(.L_x_2467) ;  /* 0xfffffffc00f08947 */ /* 0x002fea000383ffff */
[----:B------:R-:W-:Y:S05]  /*13c00*/  BRA `(.L_x_2533) ;  /* 0xffffffbc001c7947 */ /* 0x000fea000383ffff */
.L_x_2468:
        /* <DEDUP_REMOVED lines=8> */
.L_x_2535:
[----:B------:R-:W-:Y:S05]  /*13c90*/  BSYNC B0 ;  /* 0x0000000000007941 */ /* 0x000fea0003800000 */
.L_x_2534:
        /* <DEDUP_REMOVED lines=9> */
.L_x_2536:
[----:B------:R-:W-:Y:S02]  /*13d30*/  IMAD.MOV.U32 R13, RZ, RZ, R0 ;  /* 0x000000ffff0d7224 */ /* 0x000fe400078e0000 */
[----:B------:R-:W-:Y:S02]  /*13d40*/  IMAD.MOV.U32 R12, RZ, RZ, 0x1 ;  /* 0x00000001ff0c7424 */ /* 0x000fe400078e00ff */
[----:B------:R-:W-:-:S07]  /*13d50*/  IMAD.MOV.U32 R3, RZ, RZ, R14 ;  /* 0x000000ffff037224 */ /* 0x000fce00078e000e */
[----:B------:R-:W-:Y:S05]  /*13d60*/  WARPSYNC.COLLECTIVE R15, `(.L_x_2537) ;  /* 0x000000000f087348 */ /* 0x000fea0003c00000 */
[----:B------:R0:W1:Y:S02]  /*13d70*/  SHFL.IDX P6, R14, R13, R12, R11 ;  /* 0x0000000c0d0e7389 */ /* 0x00006400000c000b */
[----:B01----:R-:W-:Y:S01]  /*13d80*/  ENDCOLLECTIVE ;  /* 0x000000000000791b */ /* 0x003fe20003800000 */
.L_x_2537:
        /* <DEDUP_REMOVED lines=17> */
.L_x_2538:
[----:B------:R-:W-:Y:S02]  /*13ea0*/  @P1 IMAD R8, R5, 0x2, R22 ;  /* 0x0000000205081824 */ /* 0x000fe400078e0216 */
[----:B------:R-:W-:Y:S02]  /*13eb0*/  IMAD.MOV.U32 R13, RZ, RZ, R0 ;  /* 0x000000ffff0d7224 */ /* 0x000fe400078e0000 */
[----:B------:R-:W-:Y:S02]  /*13ec0*/  IMAD.MOV.U32 R12, RZ, RZ, 0x2 ;  /* 0x00000002ff0c7424 */ /* 0x000fe400078e00ff */
[----:B------:R-:W-:-:S07]  /*13ed0*/  IMAD.MOV.U32 R3, RZ, RZ, R14 ;  /* 0x000000ffff037224 */ /* 0x000fce00078e000e */
[----:B------:R-:W-:Y:S05]  /*13ee0*/  WARPSYNC.COLLECTIVE R15, `(.L_x_2539) ;  /* 0x000000000f087348 */ /* 0x000fea0003c00000 */
[----:B------:R0:W1:Y:S02]  /*13ef0*/  SHFL.IDX P6, R14, R13, R12, R11 ;  /* 0x0000000c0d0e7389 */ /* 0x00006400000c000b */
[----:B01----:R-:W-:Y:S01]  /*13f00*/  ENDCOLLECTIVE ;  /* 0x000000000000791b */ /* 0x003fe20003800000 */
.L_x_2539:
        /* <DEDUP_REMOVED lines=17> */
.L_x_2540:
[----:B------:R-:W-:Y:S02]  /*14020*/  @P1 IMAD R8, R5, 0x2, R22 ;  /* 0x0000000205081824 */ /* 0x000fe400078e0216 */
[----:B------:R-:W-:Y:S02]  /*14030*/  IMAD.MOV.U32 R13, RZ, RZ, R0 ;  /* 0x000000ffff0d7224 */ /* 0x000fe400078e0000 */
[----:B------:R-:W-:Y:S02]  /*14040*/  IMAD.MOV.U32 R12, RZ, RZ, 0x3 ;  /* 0x00000003ff0c7424 */ /* 0x000fe400078e00ff */
[----:B------:R-:W-:-:S07]  /*14050*/  IMAD.MOV.U32 R3, RZ, RZ, R14 ;  /* 0x000000ffff037224 */ /* 0x000fce00078e000e */
[----:B------:R-:W-:Y:S05]  /*14060*/  WARPSYNC.COLLECTIVE R15, `(.L_x_2541) ;  /* 0x000000000f087348 */ /* 0x000fea0003c00000 */
[----:B------:R0:W1:Y:S02]  /*14070*/  SHFL.IDX P6, R14, R13, R12, R11 ;  /* 0x0000000c0d0e7389 */ /* 0x00006400000c000b */
[----:B01----:R-:W-:Y:S01]  /*14080*/  ENDCOLLECTIVE ;  /* 0x000000000000791b */ /* 0x003fe20003800000 */
.L_x_2541:
        /* <DEDUP_REMOVED lines=17> */
.L_x_2542:
[----:B------:R-:W-:Y:S02]  /*141a0*/  @P1 IMAD R8, R5, 0x2, R22 ;  /* 0x0000000205081824 */ /* 0x000fe400078e0216 */
[----:B------:R-:W-:Y:S02]  /*141b0*/  IMAD.MOV.U32 R13, RZ, RZ, R0 ;  /* 0x000000ffff0d7224 */ /* 0x000fe400078e0000 */
[----:B------:R-:W-:Y:S02]  /*141c0*/  IMAD.MOV.U32 R12, RZ, RZ, 0x4 ;  /* 0x00000004ff0c7424 */ /* 0x000fe400078e00ff */
[----:B------:R-:W-:-:S07]  /*141d0*/  IMAD.MOV.U32 R3, RZ, RZ, R14 ;  /* 0x000000ffff037224 */ /* 0x000fce00078e000e */
[----:B------:R-:W-:Y:S05]  /*141e0*/  WARPSYNC.COLLECTIVE R15, `(.L_x_2543) ;  /* 0x000000000f087348 */ /* 0x000fea0003c00000 */
[----:B------:R0:W1:Y:S02]  /*141f0*/  SHFL.IDX P6, R14, R13, R12, R11 ;  /* 0x0000000c0d0e7389 */ /* 0x00006400000c000b */
[----:B01----:R-:W-:Y:S01]  /*14200*/  ENDCOLLECTIVE ;  /* 0x000000000000791b */ /* 0x003fe20003800000 */
.L_x_2543:
        /* <DEDUP_REMOVED lines=17> */
.L_x_2544:
[----:B------:R-:W-:Y:S02]  /*14320*/  @P1 IMAD R8, R5, 0x2, R22 ;  /* 0x0000000205081824 */ /* 0x000fe400078e0216 */
[----:B------:R-:W-:Y:S01]  /*14330*/  IMAD.MOV.U32 R13, RZ, RZ, R0 ;  /* 0x000000ffff0d7224 */ /* 0x000fe200078e0000 */
[----:B------:R-:W-:Y:S01]  /*14340*/  MOV R12, 0x5 ;  /* 0x00000005000c7802 */ /* 0x000fe20000000f00 */
[----:B------:R-:W-:-:S07]  /*14350*/  IMAD.MOV.U32 R3, RZ, RZ, R14 ;  /* 0x000000ffff037224 */ /* 0x000fce00078e000e */
[----:B------:R-:W-:Y:S05]  /*14360*/  WARPSYNC.COLLECTIVE R15, `(.L_x_2545) ;  /* 0x000000000f087348 */ /* 0x000fea0003c00000 */
[----:B------:R0:W1:Y:S02]  /*14370*/  SHFL.IDX P6, R14, R13, R12, R11 ;  /* 0x0000000c0d0e7389 */ /* 0x00006400000c000b */
[----:B01----:R-:W-:Y:S01]  /*14380*/  ENDCOLLECTIVE ;  /* 0x000000000000791b */ /* 0x003fe20003800000 */
.L_x_2545:
        /* <DEDUP_REMOVED lines=10> */
.L_x_2546:
        /* <DEDUP_REMOVED lines=8> */
.L_x_2473:
[----:B------:R-:W-:Y:S02]  /*144b0*/  IMAD.MOV.U32 R13, RZ, RZ, R4 ;  /* 0x000000ffff0d7224 */ /* 0x000fe400078e0004 */
[----:B------:R-:W-:Y:S02]  /*144c0*/  IMAD.MOV.U32 R12, RZ, RZ, RZ ;  /* 0x000000ffff0c7224 */ /* 0x000fe400078e00ff */
[----:B------:R-:W-:Y:S02]  /*144d0*/  IMAD.MOV.U32 R11, RZ, RZ, 0x181f ;  /* 0x0000181fff0b7424 */ /* 0x000fe400078e00ff */
[----:B------:R-:W-:Y:S02]  /*144e0*/  IMAD.MOV.U32 R15, RZ, RZ, -0x1 ;  /* 0xffffffffff0f7424 */ /* 0x000fe400078e00ff */
[----:B-----5:R-:W-:Y:S02]  /*144f0*/  IMAD R5, R9, R5, RZ ;  /* 0x0000000509057224 */ /* 0x020fe400078e02ff */
[----:B------:R-:W-:-:S07]  /*14500*/  IMAD R17, R17, 0x80, R8 ;  /* 0x0000008011117824 */ /* 0x000fce00078e0208 */
[----:B------:R-:W-:Y:S05]  /*14510*/  WARPSYNC.COLLECTIVE R15, `(.L_x_2548) ;  /* 0x000000000f087348 */ /* 0x000fea0003c00000 */
[----:B------:R0:W1:Y:S02]  /*14520*/  SHFL.IDX P6, R14, R13, R12, R11 ;  /* 0x0000000c0d0e7389 */ /* 0x00006400000c000b */
[----:B01----:R-:W-:Y:S01]  /*14530*/  ENDCOLLECTIVE ;  /* 0x000000000000791b */ /* 0x003fe20003800000 */
.L_x_2548:
[C---:B------:R-:W-:Y:S01]  /*14540*/  VIADD R6, R17.reuse, 0x10 ;  /* 0x0000001011067836 */ /* 0x040fe20000000000 */
[----:B------:R-:W-:Y:S01]  /*14550*/  ISETP.GE.AND P1, PT, R17, R5, PT ;  /* 0x000000051100720c */ /* 0x000fe20003f26270 */
[----:B------:R-:W-:Y:S02]  /*14560*/  IMAD.MOV.U32 R13, RZ, RZ, R0 ;  /* 0x000000ffff0d7224 */ /* 0x000fe400078e0000 */
[----:B------:R-:W-:-:S10]  /*14570*/  IMAD.MOV.U32 R2, RZ, RZ, R14 ;  /* 0x000000ffff027224 */ /* 0x000fd400078e000e */
[----:B------:R-:W-:Y:S05]  /*14580*/  WARPSYNC.COLLECTIVE R15, `(.L_x_2549) ;  /* 0x000000000f087348 */ /* 0x000fea0003c00000 */
[----:B------:R0:W1:Y:S02]  /*14590*/  SHFL.IDX P6, R14, R13, R12, R11 ;  /* 0x0000000c0d0e7389 */ /* 0x00006400000c000b */
[----:B01----:R-:W-:Y:S01]  /*145a0*/  ENDCOLLECTIVE ;  /* 0x000000000000791b */ /* 0x003fe20003800000 */
.L_x_2549:
        /* <DEDUP_REMOVED lines=8> */
.L_x_2550:
        /* <DEDUP_REMOVED lines=13> */
.L_x_2551:
        /* <DEDUP_REMOVED lines=8> */
.L_x_2552:
        /* <DEDUP_REMOVED lines=14> */
.L_x_2553:
        /* <DEDUP_REMOVED lines=8> */
.L_x_2554:
        /* <DEDUP_REMOVED lines=14> */
.L_x_2555:
        /* <DEDUP_REMOVED lines=8> */
.L_x_2556:
        /* <DEDUP_REMOVED lines=14> */
.L_x_2557:
        /* <DEDUP_REMOVED lines=8> */
.L_x_2558:
        /* <DEDUP_REMOVED lines=14> */
.L_x_2559:
        /* <DEDUP_REMOVED lines=8> */
.L_x_2560:
        /* <DEDUP_REMOVED lines=13> */
.L_x_2561:
        /* <DEDUP_REMOVED lines=8> */
.L_x_2562:
        /* <DEDUP_REMOVED lines=12> */
.L_x_2563:
[----:B------:R-:W-:Y:S05]  /*14f10*/  BRA `(.L_x_2564) ;  /* 0xffffffb800bc7947 */ /* 0x000fea000383ffff */
.L_x_2478:
[----:B0-----:R0:W1:Y:S02]  /*14f20*/  SYNCS.PHASECHK.TRANS64.TRYWAIT P0, [R22+URZ+0x30820], R3 ;  /* 0x03082003160075a7 */ /* 0x001064000800017f */
[----:B-1----:R-:W-:Y:S05]  /*14f30*/  @!P0 NANOSLEEP.SYNCS 0x989680 ;  /* 0x009896800000895d */ /* 0x002fea0003900000 */
[----:B------:R-:W1:Y:S02]  /*14f40*/  @!P0 SYNCS.PHASECHK.TRANS64 P0, [R22+URZ+0x30820], R3 ;  /* 0x03082003160085a7 */ /* 0x000e64000800007f */
[----:B-1----:R-:W-:Y:S05]  /*14f50*/  @!P0 BRA `(.L_x_2478) ;  /* 0xfffffffc00f08947 */ /* 0x002fea000383ffff */
[----:B------:R-:W-:Y:S05]  /*14f60*/  BRA `(.L_x_2565) ;  /* 0xffffffbc00347947 */ /* 0x000fea000383ffff */
.L_x_2483:
[----:B0-----:R0:W1:Y:S02]  /*14f70*/  SYNCS.PHASECHK.TRANS64.TRYWAIT P0, [R6+URZ+0x30840], R3 ;  /* 0x03084003060075a7 */ /* 0x001064000800017f */
[----:B-1----:R-:W-:Y:S05]  /*14f80*/  @!P0 NANOSLEEP.SYNCS 0x989680 ;  /* 0x009896800000895d */ /* 0x002fea0003900000 */
[----:B------:R-:W1:Y:S02]  /*14f90*/  @!P0 SYNCS.PHASECHK.TRANS64 P0, [R6+URZ+0x30840], R3 ;  /* 0x03084003060085a7 */ /* 0x000e64000800007f */
[----:B-1----:R-:W-:Y:S05]  /*14fa0*/  @!P0 BRA `(.L_x_2483) ;  /* 0xfffffffc00f08947 */ /* 0x002fea000383ffff */
[----:B------:R-:W-:Y:S05]  /*14fb0*/  BRA `(.L_x_2566) ;  /* 0xffffffc000107947 */ /* 0x000fea000383ffff */
.L_x_2484:
        /* <DEDUP_REMOVED lines=8> */
.L_x_2568:
[----:B------:R-:W-:Y:S05]  /*15040*/  BSYNC B1 ;  /* 0x0000000000017941 */ /* 0x000fea0003800000 */
.L_x_2567:
        /* <DEDUP_REMOVED lines=12> */
.L_x_2569:
[----:B------:R-:W-:Y:S02]  /*15110*/  IMAD R5, R5, 0x2, R22 ;  /* 0x0000000205057824 */ /* 0x000fe400078e0216 */
[----:B------:R-:W-:Y:S02]  /*15120*/  IMAD.MOV.U32 R13, RZ, RZ, R8 ;  /* 0x000000ffff0d7224 */ /* 0x000fe400078e0008 */
[----:B------:R-:W-:Y:S02]  /*15130*/  IMAD.MOV.U32 R12, RZ, RZ, 0x1 ;  /* 0x00000001ff0c7424 */ /* 0x000fe400078e00ff */
[----:B------:R-:W-:-:S07]  /*15140*/  IMAD.MOV.U32 R2, RZ, RZ, R14 ;  /* 0x000000ffff027224 */ /* 0x000fce00078e000e */
[----:B------:R-:W-:Y:S05]  /*15150*/  WARPSYNC.COLLECTIVE R15, `(.L_x_2570) ;  /* 0x000000000f087348 */ /* 0x000fea0003c00000 */
[----:B------:R0:W1:Y:S02]  /*15160*/  SHFL.IDX P6, R14, R13, R12, R11 ;  /* 0x0000000c0d0e7389 */ /* 0x00006400000c000b */
[----:B01----:R-:W-:Y:S01]  /*15170*/  ENDCOLLECTIVE ;  /* 0x000000000000791b */ /* 0x003fe20003800000 */
.L_x_2570:
        /* <DEDUP_REMOVED lines=13> */
.L_x_2571:
[----:B------:R-:W-:Y:S01]  /*15250*/  IMAD.MOV.U32 R13, RZ, RZ, R8 ;  /* 0x000000ffff0d7224 */ /* 0x000fe200078e0008 */
[----:B------:R-:W-:Y:S01]  /*15260*/  MOV R12, 0x2 ;  /* 0x00000002000c7802 */ /* 0x000fe20000000f00 */
[----:B------:R-:W-:-:S07]  /*15270*/  IMAD.MOV.U32 R2, RZ, RZ, R14 ;  /* 0x000000ffff027224 */ /* 0x000fce00078e000e */
[----:B------:R-:W-:Y:S05]  /*15280*/  WARPSYNC.COLLECTIVE R15, `(.L_x_2572) ;  /* 0x000000000f087348 */ /* 0x000fea0003c00000 */
[----:B------:R0:W1:Y:S02]  /*15290*/  SHFL.IDX P6, R14, R13, R12, R11 ;  /* 0x0000000c0d0e7389 */ /* 0x00006400000c000b */
[----:B01----:R-:W-:Y:S01]  /*152a0*/  ENDCOLLECTIVE ;  /* 0x000000000000791b */ /* 0x003fe20003800000 */
.L_x_2572:
        /* <DEDUP_REMOVED lines=13> */
.L_x_2573:
[----:B------:R-:W-:Y:S02]  /*15380*/  IMAD.MOV.U32 R13, RZ, RZ, R8 ;  /* 0x000000ffff0d7224 */ /* 0x000fe400078e0008 */
[----:B------:R-:W-:Y:S02]  /*15390*/  IMAD.MOV.U32 R12, RZ, RZ, 0x3 ;  /* 0x00000003ff0c7424 */ /* 0x000fe400078e00ff */
[----:B------:R-:W-:-:S07]  /*153a0*/  IMAD.MOV.U32 R2, RZ, RZ, R14 ;  /* 0x000000ffff027224 */ /* 0x000fce00078e000e */
[----:B------:R-:W-:Y:S05]  /*153b0*/  WARPSYNC.COLLECTIVE R15, `(.L_x_2574) ;  /* 0x000000000f087348 */ /* 0x000fea0003c00000 */
[----:B------:R0:W1:Y:S02]  /*153c0*/  SHFL.IDX P6, R14, R13, R12, R11 ;  /* 0x0000000c0d0e7389 */ /* 0x00006400000c000b */
[----:B01----:R-:W-:Y:S01]  /*153d0*/  ENDCOLLECTIVE ;  /* 0x000000000000791b */ /* 0x003fe20003800000 */
.L_x_2574:
        /* <DEDUP_REMOVED lines=13> */
.L_x_2575:
[----:B------:R-:W-:Y:S02]  /*154b0*/  IMAD.MOV.U32 R13, RZ, RZ, R8 ;  /* 0x000000ffff0d7224 */ /* 0x000fe400078e0008 */
[----:B------:R-:W-:Y:S02]  /*154c0*/  IMAD.MOV.U32 R12, RZ, RZ, 0x4 ;  /* 0x00000004ff0c7424 */ /* 0x000fe400078e00ff */
[----:B------:R-:W-:-:S07]  /*154d0*/  IMAD.MOV.U32 R2, RZ, RZ, R14 ;  /* 0x000000ffff027224 */ /* 0x000fce00078e000e */
[----:B------:R-:W-:Y:S05]  /*154e0*/  WARPSYNC.COLLECTIVE R15, `(.L_x_2576) ;  /* 0x000000000f087348 */ /* 0x000fea0003c00000 */
[----:B------:R0:W1:Y:S02]  /*154f0*/  SHFL.IDX P6, R14, R13, R12, R11 ;  /* 0x0000000c0d0e7389 */ /* 0x00006400000c000b */
[----:B01----:R-:W-:Y:S01]  /*15500*/  ENDCOLLECTIVE ;  /* 0x000000000000791b */ /* 0x003fe20003800000 */
.L_x_2576:
        /* <DEDUP_REMOVED lines=13> */
.L_x_2577:
[----:B------:R-:W-:Y:S02]  /*155e0*/  IMAD.MOV.U32 R13, RZ, RZ, R8 ;  /* 0x000000ffff0d7224 */ /* 0x000fe400078e0008 */
[----:B------:R-:W-:Y:S02]  /*155f0*/  IMAD.MOV.U32 R12, RZ, RZ, 0x5 ;  /* 0x00000005ff0c7424 */ /* 0x000fe400078e00ff */
[----:B------:R-:W-:-:S07]  /*15600*/  IMAD.MOV.U32 R2, RZ, RZ, R14 ;  /* 0x000000ffff027224 */ /* 0x000fce00078e000e */
[----:B------:R-:W-:Y:S05]  /*15610*/  WARPSYNC.COLLECTIVE R15, `(.L_x_2578) ;  /* 0x000000000f087348 */ /* 0x000fea0003c00000 */
[----:B------:R0:W1:Y:S02]  /*15620*/  SHFL.IDX P6, R14, R13, R12, R11 ;  /* 0x0000000c0d0e7389 */ /* 0x00006400000c000b */
[----:B01----:R-:W-:Y:S01]  /*15630*/  ENDCOLLECTIVE ;  /* 0x000000000000791b */ /* 0x003fe20003800000 */
.L_x_2578:
        /* <DEDUP_REMOVED lines=14> */
.L_x_2579:
[----:B------:R-:W-:Y:S01]  /*15720*/  IMAD.MOV.U32 R2, RZ, RZ, R14 ;  /* 0x000000ffff027224 */ /* 0x000fe200078e000e */
[----:B------:R-:W-:Y:S06]  /*15730*/  BRA `(.L_x_2580) ;  /* 0xffffffbc00307947 */ /* 0x000fec000383ffff */
.L_x_2489:
[----:B0-----:R0:W1:Y:S02]  /*15740*/  SYNCS.PHASECHK.TRANS64.TRYWAIT P0, [R6+URZ+0x30860], R2 ;  /* 0x03086002060075a7 */ /* 0x001064000800017f */
[----:B-1----:R-:W-:Y:S05]  /*15750*/  @!P0 NANOSLEEP.SYNCS 0x989680 ;  /* 0x009896800000895d */ /* 0x002fea0003900000 */
[----:B------:R-:W1:Y:S02]  /*15760*/  @!P0 SYNCS.PHASECHK.TRANS64 P0, [R6+URZ+0x30860], R2 ;  /* 0x03086002060085a7 */ /* 0x000e64000800007f */
[----:B-1----:R-:W-:Y:S05]  /*15770*/  @!P0 BRA `(.L_x_2489) ;  /* 0xfffffffc00f08947 */ /* 0x002fea000383ffff */
[----:B------:R-:W-:Y:S05]  /*15780*/  BRA `(.L_x_2581) ;  /* 0xffffffbc00947947 */ /* 0x000fea000383ffff */
.L_x_2490:
        /* <DEDUP_REMOVED lines=8> */
.L_x_2583:
[----:B------:R-:W-:Y:S05]  /*15810*/  BSYNC B1 ;  /* 0x0000000000017941 */ /* 0x000fea0003800000 */
.L_x_2582:
        /* <DEDUP_REMOVED lines=9> */
.L_x_2584:
[----:B------:R-:W-:Y:S02]  /*158b0*/  IMAD.MOV.U32 R13, RZ, RZ, R24 ;  /* 0x000000ffff0d7224 */ /* 0x000fe400078e0018 */
[----:B------:R-:W-:Y:S02]  /*158c0*/  IMAD.MOV.U32 R12, RZ, RZ, 0x1 ;  /* 0x00000001ff0c7424 */ /* 0x000fe400078e00ff */
[----:B------:R-:W-:-:S07]  /*158d0*/  IMAD.MOV.U32 R2, RZ, RZ, R14 ;  /* 0x000000ffff027224 */ /* 0x000fce00078e000e */
[----:B------:R-:W-:Y:S05]  /*158e0*/  WARPSYNC.COLLECTIVE R15, `(.L_x_2585) ;  /* 0x000000000f087348 */ /* 0x000fea0003c00000 */
[----:B------:R0:W1:Y:S02]  /*158f0*/  SHFL.IDX P6, R14, R13, R12, R11 ;  /* 0x0000000c0d0e7389 */ /* 0x00006400000c000b */
[----:B01----:R-:W-:Y:S01]  /*15900*/  ENDCOLLECTIVE ;  /* 0x000000000000791b */ /* 0x003fe20003800000 */
.L_x_2585:
        /* <DEDUP_REMOVED lines=16> */
.L_x_2586:
[----:B------:R-:W-:Y:S02]  /*15a10*/  IMAD.MOV.U32 R13, RZ, RZ, R24 ;  /* 0x000000ffff0d7224 */ /* 0x000fe400078e0018 */
[----:B------:R-:W-:Y:S02]  /*15a20*/  IMAD.MOV.U32 R12, RZ, RZ, 0x2 ;  /* 0x00000002ff0c7424 */ /* 0x000fe400078e00ff */
[----:B------:R-:W-:-:S07]  /*15a30*/  IMAD.MOV.U32 R2, RZ, RZ, R14 ;  /* 0x000000ffff027224 */ /* 0x000fce00078e000e */
[----:B------:R-:W-:Y:S05]  /*15a40*/  WARPSYNC.COLLECTIVE R15, `(.L_x_2587) ;  /* 0x000000000f087348 */ /* 0x000fea0003c00000 */
[----:B------:R0:W1:Y:S02]  /*15a50*/  SHFL.IDX P6, R14, R13, R12, R11 ;  /* 0x0000000c0d0e7389 */ /* 0x00006400000c000b */
[----:B01----:R-:W-:Y:S01]  /*15a60*/  ENDCOLLECTIVE ;  /* 0x000000000000791b */ /* 0x003fe20003800000 */
.L_x_2587:
        /* <DEDUP_REMOVED lines=16> */
.L_x_2588:
[----:B------:R-:W-:Y:S02]  /*15b70*/  IMAD.MOV.U32 R13, RZ, RZ, R24 ;  /* 0x000000ffff0d7224 */ /* 0x000fe400078e0018 */
[----:B------:R-:W-:Y:S02]  /*15b80*/  IMAD.MOV.U32 R12, RZ, RZ, 0x3 ;  /* 0x00000003ff0c7424 */ /* 0x000fe400078e00ff */
[----:B------:R-:W-:-:S07]  /*15b90*/  IMAD.MOV.U32 R2, RZ, RZ, R14 ;  /* 0x000000ffff027224 */ /* 0x000fce00078e000e */
[----:B------:R-:W-:Y:S05]  /*15ba0*/  WARPSYNC.COLLECTIVE R15, `(.L_x_2589) ;  /* 0x000000000f087348 */ /* 0x000fea0003c00000 */
[----:B------:R0:W1:Y:S02]  /*15bb0*/  SHFL.IDX P6, R14, R13, R12, R11 ;  /* 0x0000000c0d0e7389 */ /* 0x00006400000c000b */
[----:B01----:R-:W-:Y:S01]  /*15bc0*/  ENDCOLLECTIVE ;  /* 0x000000000000791b */ /* 0x003fe20003800000 */
.L_x_2589:
        /* <DEDUP_REMOVED lines=16> */
.L_x_2590:
[----:B------:R-:W-:Y:S02]  /*15cd0*/  IMAD.MOV.U32 R13, RZ, RZ, R24 ;  /* 0x000000ffff0d7224 */ /* 0x000fe400078e0018 */
[----:B------:R-:W-:Y:S02]  /*15ce0*/  IMAD.MOV.U32 R12, RZ, RZ, 0x4 ;  /* 0x00000004ff0c7424 */ /* 0x000fe400078e00ff */
[----:B------:R-:W-:-:S07]  /*15cf0*/  IMAD.MOV.U32 R2, RZ, RZ, R14 ;  /* 0x000000ffff027224 */ /* 0x000fce00078e000e */
[----:B------:R-:W-:Y:S05]  /*15d00*/  WARPSYNC.COLLECTIVE R15, `(.L_x_2591) ;  /* 0x000000000f087348 */ /* 0x000fea0003c00000 */
[----:B------:R0:W1:Y:S02]  /*15d10*/  SHFL.IDX P6, R14, R13, R12, R11 ;  /* 0x0000000c0d0e7389 */ /* 0x00006400000c000b */
[----:B01----:R-:W-:Y:S01]  /*15d20*/  ENDCOLLECTIVE ;  /* 0x000000000000791b */ /* 0x003fe20003800000 */
.L_x_2591:
        /* <DEDUP_REMOVED lines=16> */
.L_x_2592:
[----:B------:R-:W-:Y:S02]  /*15e30*/  IMAD.MOV.U32 R13, RZ, RZ, R24 ;  /* 0x000000ffff0d7224 */ /* 0x000fe400078e0018 */
[----:B------:R-:W-:Y:S02]  /*15e40*/  IMAD.MOV.U32 R12, RZ, RZ, 0x5 ;  /* 0x00000005ff0c7424 */ /* 0x000fe400078e00ff */
[----:B------:R-:W-:-:S07]  /*15e50*/  IMAD.MOV.U32 R2, RZ, RZ, R14 ;  /* 0x000000ffff027224 */ /* 0x000fce00078e000e */
[----:B------:R-:W-:Y:S05]  /*15e60*/  WARPSYNC.COLLECTIVE R15, `(.L_x_2593) ;  /* 0x000000000f087348 */ /* 0x000fea0003c00000 */
[----:B------:R0:W1:Y:S02]  /*15e70*/  SHFL.IDX P6, R14, R13, R12, R11 ;  /* 0x0000000c0d0e7389 */ /* 0x00006400000c000b */
[----:B01----:R-:W-:Y:S01]  /*15e80*/  ENDCOLLECTIVE ;  /* 0x000000000000791b */ /* 0x003fe20003800000 */
.L_x_2593:
        /* <DEDUP_REMOVED lines=13> */
.L_x_2594:
[----:B------:R-:W-:Y:S01]  /*15f60*/  @!PT LDS RZ, [RZ] ;  /* 0x00000000fffff984 */ /* 0x000fe20000000800 */
[----:B------:R-:W-:Y:S01]  /*15f70*/  @!PT LDS RZ, [RZ] ;  /* 0x00000000fffff984 */ /* 0x000fe20000000800 */
[----:B------:R-:W-:Y:S01]  /*15f80*/  @!PT LDS RZ, [RZ] ;  /* 0x00000000fffff984 */ /* 0x000fe20000000800 */
[----:B------:R1:W-:Y:S01]  /*15f90*/  LDGSTS.E.BYPASS.LTC128B.128 [R5+0x5400], desc[UR36][R2.64+0x80], !P0 ;  /* 0x0540008002057fae */ /* 0x0003e2000c101d64 */
[----:B------:R-:W-:-:S13]  /*15fa0*/  ISETP.LT.OR P0, PT, R7, 0x41, P1 ;  /* 0x000000410700780c */ /* 0x000fda0000f01670 */
[----:B------:R1:W-:Y:S01]  /*15fb0*/  LDGSTS.E.BYPASS.LTC128B.128 [R5+0x8400], desc[UR36][R2.64+0x100], !P0 ;  /* 0x0840010002057fae */ /* 0x0003e2000c101d64 */
[----:B------:R-:W-:Y:S05]  /*15fc0*/  BRA `(.L_x_2595) ;  /* 0xffffffb800787947 */ /* 0x000fea000383ffff */
.L_x_2498:
[----:B0-----:R0:W1:Y:S02]  /*15fd0*/  SYNCS.PHASECHK.TRANS64.TRYWAIT P0, [R0+URZ+0x30860], R3 ;  /* 0x03086003000075a7 */ /* 0x001064000800017f */
[----:B-1----:R-:W-:Y:S05]  /*15fe0*/  @!P0 NANOSLEEP.SYNCS 0x989680 ;  /* 0x009896800000895d */ /* 0x002fea0003900000 */
[----:B------:R-:W1:Y:S02]  /*15ff0*/  @!P0 SYNCS.PHASECHK.TRANS64 P0, [R0+URZ+0x30860], R3 ;  /* 0x03086003000085a7 */ /* 0x000e64000800007f */
[----:B-1----:R-:W-:Y:S05]  /*16000*/  @!P0 BRA `(.L_x_2498) ;  /* 0xfffffffc00f08947 */ /* 0x002fea000383ffff */
[----:B------:R-:W-:Y:S05]  /*16010*/  BRA `(.L_x_2596) ;  /* 0xffffffbc00907947 */ /* 0x000fea000383ffff */
.L_x_2499:
        /* <DEDUP_REMOVED lines=8> */
.L_x_2598:
[----:B------:R-:W-:Y:S05]  /*160a0*/  BSYNC B0 ;  /* 0x0000000000007941 */ /* 0x000fea0003800000 */
.L_x_2597:
        /* <DEDUP_REMOVED lines=9> */
.L_x_2599:
        /* <DEDUP_REMOVED lines=14> */
.L_x_2600:
        /* <DEDUP_REMOVED lines=13> */
.L_x_2601:
[----:B------:R-:W-:Y:S02]  /*162f0*/  IMAD.MOV.U32 R13, RZ, RZ, R24 ;  /* 0x000000ffff0d7224 */ /* 0x000fe400078e0018 */
[----:B------:R-:W-:Y:S01]  /*16300*/  IMAD.MOV.U32 R12, RZ, RZ, 0x2 ;  /* 0x00000002ff0c7424 */ /* 0x000fe200078e00ff */
[----:B------:R-:W-:-:S13]  /*16310*/  IADD3 R2, P4, R14, R5, RZ ;  /* 0x000000050e027210 */ /* 0x000fda0007f9e0ff */
[----:B------:R-:W-:Y:S05]  /*16320*/  WARPSYNC.COLLECTIVE R15, `(.L_x_2602) ;  /* 0x000000000f087348 */ /* 0x000fea0003c00000 */
[----:B------:R0:W1:Y:S02]  /*16330*/  SHFL.IDX P6, R14, R13, R12, R11 ;  /* 0x0000000c0d0e7389 */ /* 0x00006400000c000b */
[----:B01----:R-:W-:Y:S01]  /*16340*/  ENDCOLLECTIVE ;  /* 0x000000000000791b */ /* 0x003fe20003800000 */
.L_x_2602:
        /* <DEDUP_REMOVED lines=15> */
.L_x_2603:
[----:B------:R-:W-:Y:S01]  /*16440*/  IMAD.MOV.U32 R13, RZ, RZ, R24 ;  /* 0x000000ffff0d7224 */ /* 0x000fe200078e0018 */
[----:B------:R-:W-:Y:S02]  /*16450*/  MOV R12, 0x3 ;  /* 0x00000003000c7802 */ /* 0x000fe40000000f00 */
[----:B------:R-:W-:-:S13]  /*16460*/  IADD3 R2, P4, R14, R5, RZ ;  /* 0x000000050e027210 */ /* 0x000fda0007f9e0ff */
[----:B------:R-:W-:Y:S05]  /*16470*/  WARPSYNC.COLLECTIVE R15, `(.L_x_2604) ;  /* 0x000000000f087348 */ /* 0x000fea0003c00000 */
[----:B------:R0:W1:Y:S02]  /*16480*/  SHFL.IDX P6, R14, R13, R12, R11 ;  /* 0x0000000c0d0e7389 */ /* 0x00006400000c000b */
[----:B01----:R-:W-:Y:S01]  /*16490*/  ENDCOLLECTIVE ;  /* 0x000000000000791b */ /* 0x003fe20003800000 */
.L_x_2604:
        /* <DEDUP_REMOVED lines=15> */
.L_x_2605:
[----:B------:R-:W-:Y:S02]  /*16590*/  IMAD.MOV.U32 R13, RZ, RZ, R24 ;  /* 0x000000ffff0d7224 */ /* 0x000fe400078e0018 */
[----:B------:R-:W-:Y:S01]  /*165a0*/  IMAD.MOV.U32 R12, RZ, RZ, 0x4 ;  /* 0x00000004ff0c7424 */ /* 0x000fe200078e00ff */
[----:B------:R-:W-:-:S13]  /*165b0*/  IADD3 R2, P4, R14, R5, RZ ;  /* 0x000000050e027210 */ /* 0x000fda0007f9e0ff */
[----:B------:R-:W-:Y:S05]  /*165c0*/  WARPSYNC.COLLECTIVE R15, `(.L_x_2606) ;  /* 0x000000000f087348 */ /* 0x000fea0003c00000 */
[----:B------:R0:W1:Y:S02]  /*165d0*/  SHFL.IDX P6, R14, R13, R12, R11 ;  /* 0x0000000c0d0e7389 */ /* 0x00006400000c000b */
[----:B01----:R-:W-:Y:S01]  /*165e0*/  ENDCOLLECTIVE ;  /* 0x000000000000791b */ /* 0x003fe20003800000 */
.L_x_2606:
        /* <DEDUP_REMOVED lines=15> */
.L_x_2607:
[----:B------:R-:W-:Y:S02]  /*166e0*/  IMAD.MOV.U32 R13, RZ, RZ, R24 ;  /* 0x000000ffff0d7224 */ /* 0x000fe400078e0018 */
[----:B------:R-:W-:Y:S01]  /*166f0*/  IMAD.MOV.U32 R12, RZ, RZ, 0x5 ;  /* 0x00000005ff0c7424 */ /* 0x000fe200078e00ff */
[----:B------:R-:W-:-:S13]  /*16700*/  IADD3 R2, P4, R14, R5, RZ ;  /* 0x000000050e027210 */ /* 0x000fda0007f9e0ff */
[----:B------:R-:W-:Y:S05]  /*16710*/  WARPSYNC.COLLECTIVE R15, `(.L_x_2608) ;  /* 0x000000000f087348 */ /* 0x000fea0003c00000 */
[----:B------:R0:W1:Y:S02]  /*16720*/  SHFL.IDX P6, R14, R13, R12, R11 ;  /* 0x0000000c0d0e7389 */ /* 0x00006400000c000b */
[----:B01----:R-:W-:Y:S01]  /*16730*/  ENDCOLLECTIVE ;  /* 0x000000000000791b */ /* 0x003fe20003800000 */
.L_x_2608:
        /* <DEDUP_REMOVED lines=14> */
.L_x_2609:
[----:B------:R-:W-:Y:S05]  /*16820*/  BRA `(.L_x_2610) ;  /* 0xffffffb800947947 */ /* 0x000fea000383ffff */
.L_x_2504:
        /* <DEDUP_REMOVED lines=8> */
.L_x_2612:
[----:B------:R-:W-:Y:S05]  /*168b0*/  BSYNC B0 ;  /* 0x0000000000007941 */ /* 0x000fea0003800000 */
.L_x_2611:
        /* <DEDUP_REMOVED lines=9> */
.L_x_2613:
        /* <DEDUP_REMOVED lines=23> */
.L_x_2614:
[----:B------:R-:W-:Y:S01]  /*16ac0*/  IMAD.MOV.U32 R12, RZ, RZ, 0x2 ;  /* 0x00000002ff0c7424 */ /* 0x000fe200078e00ff */
[----:B------:R-:W-:-:S05]  /*16ad0*/  SEL R6, R14, RZ, P1 ;  /* 0x000000ff0e067207 */ /* 0x000fca0000800000 */
[----:B------:R-:W-:-:S04]  /*16ae0*/  IMAD.IADD R6, R13, 0x1, R6 ;  /* 0x000000010d067824 */ /* 0x000fc800078e0206 */
[----:B------:R-:W-:-:S07]  /*16af0*/  IMAD.MOV.U32 R13, RZ, RZ, R6 ;  /* 0x000000ffff0d7224 */ /* 0x000fce00078e0006 */
[----:B------:R-:W-:Y:S05]  /*16b00*/  WARPSYNC.COLLECTIVE R15, `(.L_x_2615) ;  /* 0x000000000f087348 */ /* 0x000fea0003c00000 */
[----:B------:R0:W1:Y:S02]  /*16b10*/  SHFL.UP P6, R14, R13, R12, R11 ;  /* 0x0400000c0d0e7389 */ /* 0x00006400000c000b */
[----:B01----:R-:W-:Y:S01]  /*16b20*/  ENDCOLLECTIVE ;  /* 0x000000000000791b */ /* 0x003fe20003800000 */
.L_x_2615:
        /* <DEDUP_REMOVED lines=8> */
.L_x_2616:
[----:B------:R-:W-:Y:S01]  /*16bb0*/  IMAD.MOV.U32 R12, RZ, RZ, 0x8 ;  /* 0x00000008ff0c7424 */ /* 0x000fe200078e00ff */
[----:B------:R-:W-:-:S05]  /*16bc0*/  SEL R3, R14, RZ, P3 ;  /* 0x000000ff0e037207 */ /* 0x000fca0001800000 */
[----:B------:R-:W-:-:S04]  /*16bd0*/  IMAD.IADD R3, R2, 0x1, R3 ;  /* 0x0000000102037824 */ /* 0x000fc800078e0203 */
[----:B------:R-:W-:-:S07]  /*16be0*/  IMAD.MOV.U32 R13, RZ, RZ, R3 ;  /* 0x000000ffff0d7224 */ /* 0x000fce00078e0003 */
[----:B------:R-:W-:Y:S05]  /*16bf0*/  WARPSYNC.COLLECTIVE R15, `(.L_x_2617) ;  /* 0x000000000f087348 */ /* 0x000fea0003c00000 */
[----:B------:R0:W1:Y:S02]  /*16c00*/  SHFL.UP P6, R14, R13, R12, R11 ;  /* 0x0400000c0d0e7389 */ /* 0x00006400000c000b */
[----:B01----:R-:W-:Y:S01]  /*16c10*/  ENDCOLLECTIVE ;  /* 0x000000000000791b */ /* 0x003fe20003800000 */
.L_x_2617:
[----:B------:R-:W-:Y:S01]  /*16c20*/  IMAD.MOV.U32 R12, RZ, RZ, 0x10 ;  /* 0x00000010ff0c7424 */ /* 0x000fe200078e00ff */
[----:B------:R-:W-:-:S05]  /*16c30*/  SEL R4, R14, RZ, P4 ;  /* 0x000000ff0e047207 */ /* 0x000fca0002000000 */
[----:B------:R-:W-:-:S04]  /*16c40*/  IMAD.IADD R4, R3, 0x1, R4 ;  /* 0x0000000103047824 */ /* 0x000fc800078e0204 */
[----:B------:R-:W-:-:S07]  /*16c50*/  IMAD.MOV.U32 R13, RZ, RZ, R4 ;  /* 0x000000ffff0d7224 */ /* 0x000fce00078e0004 */
[----:B------:R-:W-:Y:S05]  /*16c60*/  WARPSYNC.COLLECTIVE R15, `(.L_x_2618) ;  /* 0x000000000f087348 */ /* 0x000fea0003c00000 */
[----:B------:R0:W1:Y:S02]  /*16c70*/  SHFL.UP P6, R14, R13, R12, R11 ;  /* 0x0400000c0d0e7389 */ /* 0x00006400000c000b */
[----:B01----:R-:W-:Y:S01]  /*16c80*/  ENDCOLLECTIVE ;  /* 0x000000000000791b */ /* 0x003fe20003800000 */
.L_x_2618:
        /* <DEDUP_REMOVED lines=8> */
.L_x_2619:
[----:B------:R-:W-:Y:S05]  /*16d10*/  BRA `(.L_x_2620) ;  /* 0xffffffb800a87947 */ /* 0x000fea000383ffff */
.L_x_2507:
[----:B------:R-:W-:Y:S01]  /*16d20*/  BSSY B0, `(.L_x_2621) ;  /* 0x0000007000007945 */ /* 0x000fe20003800000 */
[----:B------:R-:W-:Y:S02]  /*16d30*/  IMAD.MOV.U32 R12, RZ, RZ, 0x1 ;  /* 0x00000001ff0c7424 */ /* 0x000fe400078e00ff */
[----:B------:R-:W-:Y:S02]  /*16d40*/  IMAD.MOV.U32 R11, RZ, RZ, RZ ;  /* 0x000000ffff0b7224 */ /* 0x000fe400078e00ff */
[----:B------:R-:W-:-:S07]  /*16d50*/  IMAD.MOV.U32 R15, RZ, RZ, -0x1 ;  /* 0xffffffffff0f7424 */ /* 0x000fce00078e00ff */
[----:B------:R-:W-:Y:S05]  /*16d60*/  WARPSYNC.COLLECTIVE R15, `(.L_x_2622) ;  /* 0x000000000f087348 */ /* 0x000fea0003c00000 */
[----:B------:R0:W1:Y:S02]  /*16d70*/  SHFL.UP P6, R14, R13, R12, R11 ;  /* 0x0400000c0d0e7389 */ /* 0x00006400000c000b */
[----:B01----:R-:W-:Y:S01]  /*16d80*/  ENDCOLLECTIVE ;  /* 0x000000000000791b */ /* 0x003fe20003800000 */
.L_x_2622:
[----:B------:R-:W-:Y:S05]  /*16d90*/  BSYNC B0 ;  /* 0x0000000000007941 */ /* 0x000fea0003800000 */
.L_x_2621:
        /* <DEDUP_REMOVED lines=8> */
.L_x_2623:
[----:B------:R-:W-:Y:S01]  /*16e20*/  IMAD.MOV.U32 R12, RZ, RZ, 0x4 ;  /* 0x00000004ff0c7424 */ /* 0x000fe200078e00ff */
[----:B------:R-:W-:-:S05]  /*16e30*/  SEL R2, R14, RZ, P2 ;  /* 0x000000ff0e027207 */ /* 0x000fca0001000000 */
[----:B------:R-:W-:-:S04]  /*16e40*/  IMAD.IADD R2, R13, 0x1, R2 ;  /* 0x000000010d027824 */ /* 0x000fc800078e0202 */
[----:B------:R-:W-:-:S07]  /*16e50*/  IMAD.MOV.U32 R13, RZ, RZ, R2 ;  /* 0x000000ffff0d7224 */ /* 0x000fce00078e0002 */
[----:B------:R-:W-:Y:S05]  /*16e60*/  WARPSYNC.COLLECTIVE R15, `(.L_x_2624) ;  /* 0x000000000f087348 */ /* 0x000fea0003c00000 */
[----:B------:R0:W1:Y:S02]  /*16e70*/  SHFL.UP P6, R14, R13, R12, R11 ;  /* 0x0400000c0d0e7389 */ /* 0x00006400000c000b */
[----:B01----:R-:W-:Y:S01]  /*16e80*/  ENDCOLLECTIVE ;  /* 0x000000000000791b */ /* 0x003fe20003800000 */
.L_x_2624:
[----:B------:R-:W-:Y:S01]  /*16e90*/  IMAD.MOV.U32 R12, RZ, RZ, 0x8 ;  /* 0x00000008ff0c7424 */ /* 0x000fe200078e00ff */
[----:B------:R-:W-:-:S05]  /*16ea0*/  SEL R3, R14, RZ, P3 ;  /* 0x000000ff0e037207 */ /* 0x000fca0001800000 */
[----:B------:R-:W-:-:S04]  /*16eb0*/  IMAD.IADD R3, R2, 0x1, R3 ;  /* 0x0000000102037824 */ /* 0x000fc800078e0203 */
[----:B------:R-:W-:-:S07]  /*16ec0*/  IMAD.MOV.U32 R13, RZ, RZ, R3 ;  /* 0x000000ffff0d7224 */ /* 0x000fce00078e0003 */
[----:B------:R-:W-:Y:S05]  /*16ed0*/  WARPSYNC.COLLECTIVE R15, `(.L_x_2625) ;  /* 0x000000000f087348 */ /* 0x000fea0003c00000 */
[----:B------:R0:W1:Y:S02]  /*16ee0*/  SHFL.UP P6, R14, R13, R12, R11 ;  /* 0x0400000c0d0e7389 */ /* 0x00006400000c000b */
[----:B01----:R-:W-:Y:S01]  /*16ef0*/  ENDCOLLECTIVE ;  /* 0x000000000000791b */ /* 0x003fe20003800000 */
.L_x_2625:
[----:B------:R-:W-:Y:S01]  /*16f00*/  IMAD.MOV.U32 R12, RZ, RZ, 0x10 ;  /* 0x00000010ff0c7424 */ /* 0x000fe200078e00ff */
[----:B------:R-:W-:-:S05]  /*16f10*/  SEL R4, R14, RZ, P4 ;  /* 0x000000ff0e047207 */ /* 0x000fca0002000000 */
[----:B------:R-:W-:-:S04]  /*16f20*/  IMAD.IADD R4, R3, 0x1, R4 ;  /* 0x0000000103047824 */ /* 0x000fc800078e0204 */
[----:B------:R-:W-:-:S07]  /*16f30*/  IMAD.MOV.U32 R13, RZ, RZ, R4 ;  /* 0x000000ffff0d7224 */ /* 0x000fce00078e0004 */
[----:B------:R-:W-:Y:S05]  /*16f40*/  WARPSYNC.COLLECTIVE R15, `(.L_x_2626) ;  /* 0x000000000f087348 */ /* 0x000fea0003c00000 */
[----:B------:R0:W1:Y:S02]  /*16f50*/  SHFL.UP P6, R14, R13, R12, R11 ;  /* 0x0400000c0d0e7389 */ /* 0x00006400000c000b */
[----:B01----:R-:W-:Y:S01]  /*16f60*/  ENDCOLLECTIVE ;  /* 0x000000000000791b */ /* 0x003fe20003800000 */
.L_x_2626:
        /* <DEDUP_REMOVED lines=8> */
.L_x_2627:
[----:B------:R-:W-:Y:S05]  /*16ff0*/  BRA `(.L_x_2628) ;  /* 0xffffffb800947947 */ /* 0x000fea000383ffff */
.L_x_2509:
[----:B------:R-:W-:Y:S01]  /*17000*/  BSSY B0, `(.L_x_2629) ;  /* 0x0000006000007945 */ /* 0x000fe20003800000 */
[----:B------:R-:W-:Y:S01]  /*17010*/  PLOP3.LUT P6, PT, P6, PT, PT, 0x8, 0x0 ;  /* 0x000000000000781c */ /* 0x000fe200037ce170 */
[----:B------:R-:W-:-:S12]  /*17020*/  IMAD.MOV.U32 R15, RZ, RZ, -0x1 ;  /* 0xffffffffff0f7424 */ /* 0x000fd800078e00ff */
[----:B0-----:R-:W-:Y:S05]  /*17030*/  WARPSYNC.COLLECTIVE R15, `(.L_x_2630) ;  /* 0x000000000f087348 */ /* 0x001fea0003c00000 */
[----:B------:R-:W-:Y:S01]  /*17040*/  VOTE.ANY R14, PT, P6 ;  /* 0x00000000000e7806 */ /* 0x000fe200030e0100 */
[----:B0-----:R-:W-:Y:S06]  /*17050*/  ENDCOLLECTIVE ;  /* 0x000000000000791b */ /* 0x001fec0003800000 */
.L_x_2630:
[----:B------:R-:W-:Y:S05]  /*17060*/  BSYNC B0 ;  /* 0x0000000000007941 */ /* 0x000fea0003800000 */
.L_x_2629:
        /* <DEDUP_REMOVED lines=8> */
.L_x_2631:
[----:B------:R-:W-:Y:S02]  /*170f0*/  IMAD.IADD R19, R12, 0x1, R19 ;  /* 0x000000010c137824 */ /* 0x000fe400078e0213 */
[----:B------:R-:W-:Y:S02]  /*17100*/  IMAD.MOV.U32 R13, RZ, RZ, R8 ;  /* 0x000000ffff0d7224 */ /* 0x000fe400078e0008 */
[----:B------:R-:W-:-:S07]  /*17110*/  IMAD.MOV.U32 R17, RZ, RZ, R14 ;  /* 0x000000ffff117224 */ /* 0x000fce00078e000e */
[----:B------:R-:W-:Y:S05]  /*17120*/  WARPSYNC.COLLECTIVE R15, `(.L_x_2632) ;  /* 0x000000000f087348 */ /* 0x000fea0003c00000 */
[----:B------:R0:W1:Y:S02]  /*17130*/  SHFL.IDX P6, R14, R13, R12, R11 ;  /* 0x0000000c0d0e7389 */ /* 0x00006400000c000b */
[----:B01----:R-:W-:Y:S01]  /*17140*/  ENDCOLLECTIVE ;  /* 0x000000000000791b */ /* 0x003fe20003800000 */
.L_x_2632:
[----:B------:R-:W-:Y:S01]  /*17150*/  IMAD.MOV.U32 R8, RZ, RZ, R14 ;  /* 0x000000ffff087224 */ /* 0x000fe200078e000e */
[----:B------:R-:W-:Y:S06]  /*17160*/  BRA `(.L_x_2633) ;  /* 0xffffffb800787947 */ /* 0x000fec000383ffff */
.L_x_2511:
[----:B------:R-:W-:Y:S01]  /*17170*/  BSSY B0, `(.L_x_2634) ;  /* 0x0000007000007945 */ /* 0x000fe20003800000 */
[----:B------:R-:W-:Y:S02]  /*17180*/  IMAD.MOV.U32 R13, RZ, RZ, R2 ;  /* 0x000000ffff0d7224 */ /* 0x000fe400078e0002 */
[----:B------:R-:W-:Y:S02]  /*17190*/  IMAD.MOV.U32 R11, RZ, RZ, 0x1f ;  /* 0x0000001fff0b7424 */ /* 0x000fe400078e00ff */
[----:B------:R-:W-:-:S07]  /*171a0*/  IMAD.MOV.U32 R15, RZ, RZ, -0x1 ;  /* 0xffffffffff0f7424 */ /* 0x000fce00078e00ff */
[----:B0-23--:R-:W-:Y:S05]  /*171b0*/  WARPSYNC.COLLECTIVE R15, `(.L_x_2635) ;  /* 0x000000000f087348 */ /* 0x00dfea0003c00000 */
[----:B------:R1:W4:Y:S02]  /*171c0*/  SHFL.IDX P6, R14, R13, R12, R11 ;  /* 0x0000000c0d0e7389 */ /* 0x00032400000c000b */
[----:B01234-:R-:W-:Y:S01]  /*171d0*/  ENDCOLLECTIVE ;  /* 0x000000000000791b */ /* 0x01ffe20003800000 */
.L_x_2635:
[----:B------:R-:W-:Y:S05]  /*171e0*/  BSYNC B0 ;  /* 0x0000000000007941 */ /* 0x000fea0003800000 */
.L_x_2634:
[----:B------:R-:W-:Y:S01]  /*171f0*/  IMAD.MOV.U32 R6, RZ, RZ, R14 ;  /* 0x000000ffff067224 */ /* 0x000fe200078e000e */
[----:B------:R-:W-:Y:S06]  /*17200*/  BRA `(.L_x_2510) ;  /* 0xffffffb800687947 */ /* 0x000fec000383ffff */
.L_x_2517:
[----:B-1----:R1:W2:Y:S02]  /*17210*/  SYNCS.PHASECHK.TRANS64.TRYWAIT P0, [R4+URZ+0x30820], R0 ;  /* 0x03082000040075a7 */ /* 0x0022a4000800017f */
[----:B--2---:R-:W-:Y:S05]  /*17220*/  @!P0 NANOSLEEP.SYNCS 0x989680 ;  /* 0x009896800000895d */ /* 0x004fea0003900000 */
[----:B------:R-:W2:Y:S02]  /*17230*/  @!P0 SYNCS.PHASECHK.TRANS64 P0, [R4+URZ+0x30820], R0 ;  /* 0x03082000040085a7 */ /* 0x000ea4000800007f */
[----:B--2---:R-:W-:Y:S05]  /*17240*/  @!P0 BRA `(.L_x_2517) ;  /* 0xfffffffc00f08947 */ /* 0x004fea000383ffff */
[----:B------:R-:W-:Y:S05]  /*17250*/  BRA `(.L_x_2636) ;  /* 0xffffffc000c07947 */ /* 0x000fea000383ffff */
.L_x_2518:
[----:B------:R-:W2:Y:S01]  /*17260*/  S2R R2, SR_TID.X ;  /* 0x0000000000027919 */ /* 0x000ea20000002100 */
[----:B------:R-:W-:Y:S01]  /*17270*/  BSSY B0, `(.L_x_2637) ;  /* 0x000000a000007945 */ /* 0x000fe20003800000 */
[----:B------:R-:W-:Y:S02]  /*17280*/  IMAD.MOV.U32 R12, RZ, RZ, RZ ;  /* 0x000000ffff0c7224 */ /* 0x000fe400078e00ff */
[----:B------:R-:W-:Y:S02]  /*17290*/  IMAD.MOV.U32 R11, RZ, RZ, 0x1f ;  /* 0x0000001fff0b7424 */ /* 0x000fe400078e00ff */
[----:B------:R-:W-:Y:S01]  /*172a0*/  IMAD.MOV.U32 R15, RZ, RZ, -0x1 ;  /* 0xffffffffff0f7424 */ /* 0x000fe200078e00ff */
[----:B--2---:R-:W-:-:S04]  /*172b0*/  SHF.R.U32.HI R2, RZ, 0x5, R2 ;  /* 0x00000005ff027819 */ /* 0x004fc80000011602 */
[----:B------:R-:W-:-:S05]  /*172c0*/  LOP3.LUT R2, R2, 0x3, RZ, 0xc0, !PT ;  /* 0x0000000302027812 */ /* 0x000fca00078ec0ff */
[----:B------:R-:W-:-:S07]  /*172d0*/  IMAD.MOV.U32 R13, RZ, RZ, R2 ;  /* 0x000000ffff0d7224 */ /* 0x000fce00078e0002 */
[----:B01----:R-:W-:Y:S05]  /*172e0*/  WARPSYNC.COLLECTIVE R15, `(.L_x_2638) ;  /* 0x000000000f087348 */ /* 0x003fea0003c00000 */
[----:B------:R2:W3:Y:S02]  /*172f0*/  SHFL.IDX P6, R14, R13, R12, R11 ;  /* 0x0000000c0d0e7389 */ /* 0x0004e400000c000b */
[----:B0123--:R-:W-:Y:S01]  /*17300*/  ENDCOLLECTIVE ;  /* 0x000000000000791b */ /* 0x00ffe20003800000 */
.L_x_2638:
[----:B------:R-:W-:Y:S05]  /*17310*/  BSYNC B0 ;  /* 0x0000000000007941 */ /* 0x000fea0003800000 */
.L_x_2637:
[----:B------:R-:W-:Y:S05]  /*17320*/  BRA `(.L_x_2639) ;  /* 0xffffffc000a87947 */ /* 0x000fea000383ffff */
.L_x_2521:
[----:B------:R-:W-:Y:S01]  /*17330*/  BSSY B1, `(.L_x_2640) ;  /* 0x0000006000017945 */ /* 0x000fe20003800000 */
[----:B------:R-:W-:-:S07]  /*17340*/  IMAD.MOV.U32 R15, RZ, RZ, -0x1 ;  /* 0xffffffffff0f7424 */ /* 0x000fce00078e00ff */
[----:B01----:R-:W-:Y:S05]  /*17350*/  WARPSYNC.COLLECTIVE R15, `(.L_x_2641) ;  /* 0x000000000f0c7348 */ /* 0x003fea0003c00000 */
[----:B------:R-:W-:Y:S02]  /*17360*/  ELECT P6, UR62, PT ;  /* 0x00000000003e782f */ /* 0x000fe400038c0000 */
[----:B------:R-:W-:Y:S01]  /*17370*/  MOV R14, UR62 ;  /* 0x0000003e000e7c02 */ /* 0x000fe20008000f00 */
[----:B01----:R-:W-:Y:S10]  /*17380*/  ENDCOLLECTIVE ;  /* 0x000000000000791b */ /* 0x003ff40003800000 */
.L_x_2641:
[----:B------:R-:W-:Y:S05]  /*17390*/  BSYNC B1 ;  /* 0x0000000000017941 */ /* 0x000fea0003800000 */
.L_x_2640:
[----:B------:R-:W-:Y:S05]  /*173a0*/  BRA `(.L_x_2642) ;  /* 0xffffffc000a07947 */ /* 0x000fea000383ffff */
.L_x_2523:
[----:B-1----:R1:W2:Y:S02]  /*173b0*/  SYNCS.PHASECHK.TRANS64.TRYWAIT P1, [R5+URZ+0x30840], R0 ;  /* 0x03084000050075a7 */ /* 0x0022a4000802017f */
[----:B--2---:R-:W-:Y:S05]  /*173c0*/  @!P1 NANOSLEEP.SYNCS 0x989680 ;  /* 0x009896800000995d */ /* 0x004fea0003900000 */
[----:B------:R-:W2:Y:S02]  /*173d0*/  @!P1 SYNCS.PHASECHK.TRANS64 P1, [R5+URZ+0x30840], R0 ;  /* 0x03084000050095a7 */ /* 0x000ea4000802007f */
[----:B--2---:R-:W-:Y:S05]  /*173e0*/  @!P1 BRA `(.L_x_2523) ;  /* 0xfffffffc00f09947 */ /* 0x004fea000383ffff */
[----:B------:R-:W-:Y:S05]  /*173f0*/  BRA `(.L_x_2643) ;  /* 0xffffffc000c87947 */ /* 0x000fea000383ffff */
.L_x_2525:
[----:B--2---:R2:W3:Y:S02]  /*17400*/  SYNCS.PHASECHK.TRANS64.TRYWAIT P1, [R27+URZ+0x30840], R2 ;  /* 0x030840021b0075a7 */ /* 0x0044e4000802017f */
[----:B---3--:R-:W-:Y:S05]  /*17410*/  @!P1 NANOSLEEP.SYNCS 0x989680 ;  /* 0x009896800000995d */ /* 0x008fea0003900000 */
[----:B------:R-:W3:Y:S02]  /*17420*/  @!P1 SYNCS.PHASECHK.TRANS64 P1, [R27+URZ+0x30840], R2 ;  /* 0x030840021b0095a7 */ /* 0x000ee4000802007f */
[----:B---3--:R-:W-:Y:S05]  /*17430*/  @!P1 BRA `(.L_x_2525) ;  /* 0xfffffffc00f09947 */ /* 0x008fea000383ffff */
[----:B------:R-:W-:Y:S05]  /*17440*/  BRA `(.L_x_2644) ;  /* 0xffffffc000d47947 */ /* 0x000fea000383ffff */
.L_x_2527:
[----:B---3--:R3:W4:Y:S02]  /*17450*/  SYNCS.PHASECHK.TRANS64.TRYWAIT P1, [R5+URZ+0x30860], R0 ;  /* 0x03086000050075a7 */ /* 0x008724000802017f */
[----:B----4-:R-:W-:Y:S05]  /*17460*/  @!P1 NANOSLEEP.SYNCS 0x989680 ;  /* 0x009896800000995d */ /* 0x010fea0003900000 */
[----:B------:R-:W4:Y:S02]  /*17470*/  @!P1 SYNCS.PHASECHK.TRANS64 P1, [R5+URZ+0x30860], R0 ;  /* 0x03086000050095a7 */ /* 0x000f24000802007f */
[----:B----4-:R-:W-:Y:S05]  /*17480*/  @!P1 BRA `(.L_x_2527) ;  /* 0xfffffffc00f09947 */ /* 0x010fea000383ffff */
[----:B------:R-:W-:Y:S05]  /*17490*/  BRA `(.L_x_2645) ;  /* 0xffffffc000d07947 */ /* 0x000fea000383ffff */
.L_x_2646:
        /* <DEDUP_REMOVED lines=14> */
.L_x_3217:


//--------------------- .text._ZN7cutlass13device_kernelIN5flash11enable_sm90INS1_16FlashAttnFwdSm90INS1_25CollectiveMainloopFwdSm90ILi2EN4cute5tupleIJNS5_1CILi1EEES8_S8_EEENS6_IJNS7_ILi128EEENS7_ILi96EEENS7_ILi192EEEEEELi192ENS_6half_tEfNS_4arch4Sm90ELb1ELb0ELb0ELb1ELb1ELb1ELb0ELb1ELb1ELb1ELb1ELb0EEENS1_21CollectiveEpilogueFwdINS6_IJSA_SC_SB_EEES9_SE_SG_Li256ELb1ELb1ELb1ELb0EEENS1_36VarlenDynamicPersistentTileSchedulerILi128ELi96ELi256ELi128ELb1ELb1ELb1ELb1ELb1ELb1EEEEEEEEEvNT_6ParamsE --------------------------
	.section	.text._ZN7cutlass13device_kernelIN5flash11enable_sm90INS1_16FlashAttnFwdSm90INS1_25CollectiveMainloopFwdSm90ILi2EN4cute5tupleIJNS5_1CILi1EEES8_S8_EEENS6_IJNS7_ILi128EEENS7_ILi96EEENS7_ILi192EEEEEELi192ENS_6half_tEfNS_4arch4Sm90ELb1ELb0ELb0ELb1ELb1ELb1ELb0ELb1ELb1ELb1ELb1ELb0EEENS1_21CollectiveEpilogueFwdINS6_IJSA_SC_SB_EEES9_SE_SG_Li256ELb1ELb1ELb1ELb0EEENS1_36VarlenDynamicPersistentTileSchedulerILi128ELi96ELi256ELi128ELb1ELb1ELb1ELb1ELb1ELb1EEEEEEEEEvNT_6ParamsE,"ax",@progbits
	.align	128
.text._ZN7cutlass13device_kernelIN5flash11enable_sm90INS1_16FlashAttnFwdSm90INS1_25CollectiveMainloopFwdSm90ILi2EN4cute5tupleIJNS5_1CILi1EEES8_S8_EEENS6_IJNS7_ILi128EEENS7_ILi96EEENS7_ILi192EEEEEELi192ENS_6half_tEfNS_4arch4Sm90ELb1ELb0ELb0ELb1ELb1ELb1ELb0ELb1ELb1ELb1ELb1ELb0EEENS1_21CollectiveEpilogueFwdINS6_IJSA_SC_SB_EEES9_SE_SG_Li256ELb1ELb1ELb1ELb0EEENS1_36VarlenDynamicPersistentTileSchedulerILi128ELi96ELi256ELi128ELb1ELb1ELb1ELb1ELb1ELb1EEEEEEEEEvNT_6ParamsE:
        .type           _ZN7cutlass13device_kernelIN5flash11enable_sm90INS1_16FlashAttnFwdSm90INS1_25CollectiveMainloopFwdSm90ILi2EN4cute5tupleIJNS5_1CILi1EEES8_S8_EEENS6_IJNS7_ILi128EEENS7_ILi96EEENS7_ILi192EEEEEELi192ENS_6half_tEfNS_4arch4Sm90ELb1ELb0ELb0ELb1ELb1ELb1ELb0ELb1ELb1ELb1ELb1ELb0EEENS1_21CollectiveEpilogueFwdINS6_IJSA_SC_SB_EEES9_SE_SG_Li256ELb1ELb1ELb1ELb0EEENS1_36VarlenDynamicPersistentTileSchedulerILi128ELi96ELi256ELi128ELb1ELb1ELb1ELb1ELb1ELb1EEEEEEEEEvNT_6ParamsE,@function
        .size           _ZN7cutlass13device_kernelIN5flash11enable_sm90INS1_16FlashAttnFwdSm90INS1_25CollectiveMainloopFwdSm90ILi2EN4cute5tupleIJNS5_1CILi1EEES8_S8_EEENS6_IJNS7_ILi128EEENS7_ILi96EEENS7_ILi192EEEEEELi192ENS_6half_tEfNS_4arch4Sm90ELb1ELb0ELb0ELb1ELb1ELb1ELb0ELb1ELb1ELb1ELb1ELb0EEENS1_21CollectiveEpilogueFwdINS6_IJSA_SC_SB_EEES9_SE_SG_Li256ELb1ELb1ELb1ELb0EEENS1_36VarlenDynamicPersistentTileSchedulerILi128ELi96ELi256ELi128ELb1ELb1ELb1ELb1ELb1ELb1EEEEEEEEEvNT_6ParamsE,(.L_x_3218 - _ZN7cutlass13device_kernelIN5flash11enable_sm90INS1_16FlashAttnFwdSm90INS1_25CollectiveMainloopFwdSm90ILi2EN4cute5tupleIJNS5_1CILi1EEES8_S8_EEENS6_IJNS7_ILi128EEENS7_ILi96EEENS7_ILi192EEEEEELi192ENS_6half_tEfNS_4arch4Sm90ELb1ELb0ELb0ELb1ELb1ELb1ELb0ELb1ELb1ELb1ELb1ELb0EEENS1_21CollectiveEpilogueFwdINS6_IJSA_SC_SB_EEES9_SE_SG_Li256ELb1ELb1ELb1ELb0EEENS1_36VarlenDynamicPersistentTileSchedulerILi128ELi96ELi256ELi128ELb1ELb1ELb1ELb1ELb1ELb1EEEEEEEEEvNT_6ParamsE)
        .other          _ZN7cutlass13device_kernelIN5flash11enable_sm90INS1_16FlashAttnFwdSm90INS1_25CollectiveMainloopFwdSm90ILi2EN4cute5tupleIJNS5_1CILi1EEES8_S8_EEENS6_IJNS7_ILi128EEENS7_ILi96EEENS7_ILi192EEEEEELi192ENS_6half_tEfNS_4arch4Sm90ELb1ELb0ELb0ELb1ELb1ELb1ELb0ELb1ELb1ELb1ELb1ELb0EEENS1_21CollectiveEpilogueFwdINS6_IJSA_SC_SB_EEES9_SE_SG_Li256ELb1ELb1ELb1ELb0EEENS1_36VarlenDynamicPersistentTileSchedulerILi128ELi96ELi256ELi128ELb1ELb1ELb1ELb1ELb1ELb1EEEEEEEEEvNT_6ParamsE,@"STO_CUDA_ENTRY STV_DEFAULT"
_ZN7cutlass13device_kernelIN5flash11enable_sm90INS1_16FlashAttnFwdSm90INS1_25CollectiveMainloopFwdSm90ILi2EN4cute5tupleIJNS5_1CILi1EEES8_S8_EEENS6_IJNS7_ILi128EEENS7_ILi96EEENS7_ILi192EEEEEELi192ENS_6half_tEfNS_4arch4Sm90ELb1ELb0ELb0ELb1ELb1ELb1ELb0ELb1ELb1ELb1ELb1ELb0EEENS1_21CollectiveEpilogueFwdINS6_IJSA_SC_SB_EEES9_SE_SG_Li256ELb1ELb1ELb1ELb0EEENS1_36VarlenDynamicPersistentTileSchedulerILi128ELi96ELi256ELi128ELb1ELb1ELb1ELb1ELb1ELb1EEEEEEEEEvNT_6ParamsE:
        /* <DEDUP_REMOVED lines=18> */
.L_x_2648:
[----:B------:R-:W-:Y:S05]  /*0120*/  BSYNC B0 ;  /* 0x0000000000007941 */ /* 0x000fea0003800000 */
.L_x_2647:
        /* <DEDUP_REMOVED lines=41> */
.L_x_2649:
        /* <DEDUP_REMOVED lines=22> */
.L_x_2650:
        /* <DEDUP_REMOVED lines=18> */
.L_x_2651:
        /* <DEDUP_REMOVED lines=22> */
.L_x_2652:
        /* <DEDUP_REMOVED lines=22> */
.L_x_2653:
[----:B------:R-:W-:Y:S01]  /*0900*/  PLOP3.LUT P0, PT, PT, PT, UP0, 0x80, 0x0 ;  /* 0x000000000000781c */ /* 0x000fe20003f0f008 */
[----:B------:R-:W-:Y:S01]  /*0910*/  UMOV UR60, 0x1 ;  /* 0x00000001003c7882 */ /* 0x000fe20000000000 */
[----:B------:R-:W-:Y:S01]  /*0920*/  NOP ;  /* 0x0000000000007918 */ /* 0x000fe20000000000 */
[----:B------:R-:W-:Y:S01]  /*0930*/  USEL UR60, UR60, 0x2, !UP0 ;  /* 0x000000023c3c7887 */ /* 0x000fe2000c000000 */
[----:B------:R-:W-:Y:S01]  /*0940*/  BSSY B9, `(.L_x_2654) ;  /* 0x00025de000097945 */ /* 0x000fe20003800000 */
[----:B012-4-:R-:W-:Y:S08]  /*0950*/  BAR.SYNC.DEFER_BLOCKING 0x0 ;  /* 0x0000000000007b1d */ /* 0x017ff00000010000 */
[----:B------:R-:W-:Y:S05]  /*0960*/  @!P0 BRA `(.L_x_2655) ;  /* 0x000001dc00cc8947 */ /* 0x000fea0003800000 */
.L_x_2656:
        /* <DEDUP_REMOVED lines=17> */
[----:B------:R-:W-:Y:S01]  /*0a80*/  ULOP3.LUT UR5, UR60, 0x1, URZ, 0xfc, !UPT ;  /* 0x000000013c057892 */ /* 0x000fe2000f8efc3f */
[----:B------:R-:W-:Y:S01]  /*0a90*/  IMAD.MOV.U32 R22, RZ, RZ, RZ ;  /* 0x000000ffff167224 */ /* 0x000fe200078e00ff */
[----:B------:R-:W-:Y:S01]  /*0aa0*/  MOV R202, RZ ;  /* 0x000000ff00ca7202 */ /* 0x000fe20000000f00 */
[----:B------:R-:W-:Y:S01]  /*0ab0*/  IMAD.MOV.U32 R207, RZ, RZ, RZ ;  /* 0x000000ffffcf7224 */ /* 0x000fe200078e00ff */
[----:B------:R-:W-:Y:S01]  /*0ac0*/  SHF.R.S32.HI R3, RZ, 0x1f, R0 ;  /* 0x0000001fff037819 */ /* 0x000fe20000011400 */
[----:B------:R-:W-:-:S03]  /*0ad0*/  IMAD.MOV.U32 R198, RZ, RZ, RZ ;  /* 0x000000ffffc67224 */ /* 0x000fc600078e00ff */
[CC--:B------:R-:W-:Y:S02]  /*0ae0*/  LEA.HI R2, R3.reuse, R0.reuse, RZ, 0x7 ;  /* 0x0000000003027211 */ /* 0x0c0fe400078f38ff */
[----:B------:R-:W-:Y:S02]  /*0af0*/  LEA.HI R4, R3, R0, RZ, 0x4 ;  /* 0x0000000003047211 */ /* 0x000fe400078f20ff */
[----:B------:R-:W-:Y:S01]  /*0b00*/  LOP3.LUT R5, R2, 0xffffff80, RZ, 0xc0, !PT ;  /* 0xffffff8002057812 */ /* 0x000fe200078ec0ff */
[----:B------:R-:W-:Y:S01]  /*0b10*/  UIADD3 UR4, UR4, 0x12400, URZ ;  /* 0x0001240004047890 */ /* 0x000fe2000fffe03f */
[----:B------:R-:W-:Y:S02]  /*0b20*/  SHF.R.S32.HI R7, RZ, 0x4, R4 ;  /* 0x00000004ff077819 */ /* 0x000fe40000011404 */
[----:B------:R-:W-:Y:S02]  /*0b30*/  IADD3 R20, R0, -R5, RZ ;  /* 0x8000000500147210 */ /* 0x000fe40007ffe0ff */
[----:B------:R-:W-:-:S02]  /*0b40*/  LEA.HI R5, R4, R7, RZ, 0x1 ;  /* 0x0000000704057211 */ /* 0x000fc400078f08ff */
        /* <DEDUP_REMOVED lines=12> */
[----:B------:R-:W-:-:S03]  /*0c10*/  LOP3.LUT R10, R10, 0x7ffffffc, RZ, 0xc0, !PT ;  /* 0x7ffffffc0a0a7812 */ /* 0x000fc600078ec0ff */
[----:B------:R-:W-:Y:S01]  /*0c20*/  IMAD.IADD R11, R8, 0x1, -R11 ;  /* 0x00000001080b7824 */ /* 0x000fe200078e0a0b */
[----:B------:R-:W-:Y:S01]  /*0c30*/  LEA.HI R8, R3, R0, RZ, 0x2 ;  /* 0x0000000003087211 */ /* 0x000fe200078f10ff */
[----:B------:R-:W-:Y:S01]  /*0c40*/  IMAD.IADD R10, R20, 0x1, -R10 ;  /* 0x00000001140a7824 */ /* 0x000fe200078e0a0a */
[----:B------:R-:W-:Y:S02]  /*0c50*/  LOP3.LUT R3, R4, 0x3fffff0, RZ, 0xc0, !PT ;  /* 0x03fffff004037812 */ /* 0x000fe400078ec0ff */
[----:B------:R-:W-:Y:S02]  /*0c60*/  LEA.HI R4, R2, R5, RZ, 0x1 ;  /* 0x0000000502047211 */ /* 0x000fe400078f08ff */
[----:B------:R-:W-:Y:S01]  /*0c70*/  SHF.R.S32.HI R2, RZ, 0x5, R6 ;  /* 0x00000005ff027819 */ /* 0x000fe20000011406 */
[----:B------:R-:W-:Y:S01]  /*0c80*/  IMAD.IADD R3, R0, 0x1, -R3 ;  /* 0x0000000100037824 */ /* 0x000fe200078e0a03 */
[----:B------:R-:W-:Y:S02]  /*0c90*/  LOP3.LUT R4, R4, 0x3fffffe, RZ, 0xc0, !PT ;  /* 0x03fffffe04047812 */ /* 0x000fe400078ec0ff */
[----:B------:R-:W-:Y:S01]  /*0ca0*/  SHF.R.S32.HI R6, RZ, 0x5, R9 ;  /* 0x00000005ff067819 */ /* 0x000fe20000011409 */
[----:B------:R-:W-:Y:S01]  /*0cb0*/  IMAD.SHL.U32 R217, R2, 0x200, RZ ;  /* 0x0000020002d97824 */ /* 0x000fe200078e00ff */
[----:B------:R-:W-:Y:S01]  /*0cc0*/  LOP3.LUT R9, R8, 0xfffffffc, RZ, 0xc0, !PT ;  /* 0xfffffffc08097812 */ /* 0x000fe200078ec0ff */
[----:B------:R-:W-:Y:S01]  /*0cd0*/  IMAD.IADD R4, R5, 0x1, -R4 ;  /* 0x0000000105047824 */ /* 0x000fe200078e0a04 */
[----:B------:R-:W-:Y:S01]  /*0ce0*/  LEA R12, R2, R3, 0x4 ;  /* 0x00000003020c7211 */ /* 0x000fe200078e20ff */
[----:B------:R-:W-:Y:S01]  /*0cf0*/  IMAD R11, R6, 0x10, R11 ;  /* 0x00000010060b7824 */ /* 0x000fe200078e020b */
[--C-:B------:R-:W-:Y:S01]  /*0d00*/  SHF.R.S32.HI R206, RZ, 0x2, R8.reuse ;  /* 0x00000002ffce7819 */ /* 0x100fe20000011408 */
[----:B------:R-:W-:Y:S01]  /*0d10*/  IMAD.IADD R9, R0, 0x1, -R9 ;  /* 0x0000000100097824 */ /* 0x000fe200078e0a09 */
[----:B------:R-:W-:Y:S01]  /*0d20*/  SHF.R.S32.HI R3, RZ, 0x1f, R8 ;  /* 0x0000001fff037819 */ /* 0x000fe20000011408 */
[----:B------:R-:W-:Y:S01]  /*0d30*/  IMAD R19, R4, 0x40, R11 ;  /* 0x0000004004137824 */ /* 0x000fe200078e020b */
[----:B------:R-:W-:Y:S01]  /*0d40*/  IADD3 R4, R206, 0x40, RZ ;  /* 0x00000040ce047810 */ /* 0x000fe20007ffe0ff */
[----:B------:R-:W-:Y:S01]  /*0d50*/  IMAD.U32 R8, RZ, RZ, UR4 ;  /* 0x00000004ff087e24 */ /* 0x000fe2000f8e00ff */
[----:B------:R-:W-:Y:S01]  /*0d60*/  LEA.HI R3, R3, R206, RZ, 0x3 ;  /* 0x000000ce03037211 */ /* 0x000fe200078f18ff */
[----:B------:R-:W-:Y:S01]  /*0d70*/  IMAD.U32 R0, RZ, RZ, UR5 ;  /* 0x00000005ff007e24 */ /* 0x000fe2000f8e00ff */
[----:B------:R-:W-:Y:S01]  /*0d80*/  SHF.L.U32 R196, R9, 0x2, RZ ;  /* 0x0000000209c47819 */ /* 0x000fe200000006ff */
[----:B------:R-:W-:Y:S01]  /*0d90*/  IMAD.SHL.U32 R213, R4, 0x40, RZ ;  /* 0x0000004004d57824 */ /* 0x000fe200078e00ff */
[----:B------:R-:W-:Y:S01]  /*0da0*/  LOP3.LUT R3, R3, 0xfffffff8, RZ, 0xc0, !PT ;  /* 0xfffffff803037812 */ /* 0x000fe200078ec0ff */
[----:B------:R-:W-:Y:S01]  /*0db0*/  STL [R1+0x44], R19 ;  /* 0x0000441301007387 */ /* 0x000fe20000100800 */
[----:B------:R-:W-:Y:S01]  /*0dc0*/  LEA R12, R12, R7, 0x3 ;  /* 0x000000070c0c7211 */ /* 0x000fe200078e18ff */
[C---:B------:R-:W-:Y:S01]  /*0dd0*/  VIADD R209, R196.reuse, 0x20 ;  /* 0x00000020c4d17836 */ /* 0x040fe20000000000 */
[----:B------:R-:W-:Y:S01]  /*0de0*/  SHF.R.S32.HI R2, RZ, 0x1f, R4 ;  /* 0x0000001fff027819 */ /* 0x000fe20000011404 */
[----:B------:R-:W-:Y:S01]  /*0df0*/  VIADD R208, R196, 0x40 ;  /* 0x00000040c4d07836 */ /* 0x000fe20000000000 */
[----:B------:R-:W-:Y:S01]  /*0e00*/  LOP3.LUT R213, R213, 0x1c0, RZ, 0xc0, !PT ;  /* 0x000001c0d5d57812 */ /* 0x000fe200078ec0ff */
[----:B------:R-:W-:Y:S01]  /*0e10*/  IMAD.IADD R224, R206, 0x1, -R3 ;  /* 0x00000001cee07824 */ /* 0x000fe200078e0a03 */
[----:B------:R-:W-:Y:S01]  /*0e20*/  LEA.HI R2, R2, R4, RZ, 0x3 ;  /* 0x0000000402027211 */ /* 0x000fe200078f18ff */
[----:B------:R-:W-:Y:S01]  /*0e30*/  IMAD.SHL.U32 R3, R12, 0x8, RZ ;  /* 0x000000080c037824 */ /* 0x000fe200078e00ff */
[C---:B------:R-:W-:Y:S01]  /*0e40*/  IADD3 R194, R196.reuse, R208, RZ ;  /* 0x000000d0c4c27210 */ /* 0x040fe20007ffe0ff */
[----:B------:R-:W-:Y:S01]  /*0e50*/  IMAD.IADD R195, R196, 0x1, R209 ;  /* 0x00000001c4c37824 */ /* 0x000fe200078e02d1 */
[----:B------:R-:W-:Y:S01]  /*0e60*/  STL [R1+0x30], RZ ;  /* 0x000030ff01007387 */ /* 0x000fe20000100800 */
[----:B------:R-:W-:Y:S01]  /*0e70*/  IMAD.SHL.U32 R218, R2, 0x40, RZ ;  /* 0x0000004002da7824 */ /* 0x000fe200078e00ff */
[----:B------:R-:W-:Y:S01]  /*0e80*/  SHF.R.U32.HI R2, RZ, 0x3, R213 ;  /* 0x00000003ff027819 */ /* 0x000fe200000116d5 */
[C---:B------:R-:W-:Y:S01]  /*0e90*/  IMAD.SHL.U32 R16, R9.reuse, 0x8, RZ ;  /* 0x0000000809107824 */ /* 0x040fe200078e00ff */
[----:B------:R-:W-:Y:S01]  /*0ea0*/  STL [R1+0x38], R8 ;  /* 0x0000380801007387 */ /* 0x000fe20000100800 */
[----:B------:R-:W-:Y:S01]  /*0eb0*/  SHF.L.U32 R223, R10, 0x1, RZ ;  /* 0x000000010adf7819 */ /* 0x000fe200000006ff */
[----:B------:R-:W-:Y:S01]  /*0ec0*/  IMAD.SHL.U32 R215, R224, 0x40, RZ ;  /* 0x00000040e0d77824 */ /* 0x000fe200078e00ff */
[----:B------:R-:W-:Y:S01]  /*0ed0*/  SHF.R.S32.HI R2, RZ, 0x1f, R195 ;  /* 0x0000001fff027819 */ /* 0x000fe200000114c3 */
[----:B------:R0:W-:Y:S01]  /*0ee0*/  STL [R1+0x48], R3 ;  /* 0x0000480301007387 */ /* 0x0001e20000100800 */
[----:B------:R-:W-:Y:S01]  /*0ef0*/  LEA.HI R0, R9, R9, RZ, 0x1 ;  /* 0x0000000909007211 */ /* 0x000fe200078f08ff */
[C---:B------:R-:W-:Y:S01]  /*0f00*/  VIADD R34, R223.reuse, 0x8 ;  /* 0x00000008df227836 */ /* 0x040fe20000000000 */
[----:B------:R-:W-:Y:S01]  /*0f10*/  LEA.HI R2, R2, R195, RZ, 0x3 ;  /* 0x000000c302027211 */ /* 0x000fe200078f18ff */
[C---:B------:R-:W-:Y:S01]  /*0f20*/  VIADD R33, R223.reuse, 0x10 ;  /* 0x00000010df217836 */ /* 0x040fe20000000000 */
[----:B------:R-:W-:Y:S01]  /*0f30*/  LOP3.LUT R0, R0, 0x1ffffffe, RZ, 0xc0, !PT ;  /* 0x1ffffffe00007812 */ /* 0x000fe200078ec0ff */
[C---:B------:R-:W-:Y:S01]  /*0f40*/  VIADD R32, R223.reuse, 0x18 ;  /* 0x00000018df207836 */ /* 0x040fe20000000000 */
[----:B------:R-:W-:Y:S01]  /*0f50*/  MOV R7, R15 ;  /* 0x0000000f00077202 */ /* 0x000fe20000000f00 */
[C---:B------:R-:W-:Y:S01]  /*0f60*/  VIADD R30, R223.reuse, 0x28 ;  /* 0x00000028df1e7836 */ /* 0x040fe20000000000 */
[----:B------:R-:W-:Y:S01]  /*0f70*/  SHF.R.S32.HI R200, RZ, 0x3, R2 ;  /* 0x00000003ffc87819 */ /* 0x000fe20000011402 */
[C---:B------:R-:W-:Y:S01]  /*0f80*/  VIADD R29, R223.reuse, 0x30 ;  /* 0x00000030df1d7836 */ /* 0x040fe20000000000 */
[----:B0-----:R-:W-:Y:S01]  /*0f90*/  SHF.R.S32.HI R3, RZ, 0x1f, R194 ;  /* 0x0000001fff037819 */ /* 0x001fe200000114c2 */
[C---:B------:R-:W-:Y:S01]  /*0fa0*/  VIADD R26, R223.reuse, 0x48 ;  /* 0x00000048df1a7836 */ /* 0x040fe20000000000 */
[----:B------:R-:W-:Y:S01]  /*0fb0*/  IADD3 R31, R223, 0x20, RZ ;  /* 0x00000020df1f7810 */ /* 0x000fe20007ffe0ff */
[----:B------:R-:W-:Y:S01]  /*0fc0*/  IMAD.MOV.U32 R6, RZ, RZ, R14 ;  /* 0x000000ffff067224 */ /* 0x000fe200078e000e */
[----:B------:R-:W-:Y:S01]  /*0fd0*/  LEA.HI R3, R3, R194, RZ, 0x3 ;  /* 0x000000c203037211 */ /* 0x000fe200078f18ff */
[C---:B------:R-:W-:Y:S01]  /*0fe0*/  VIADD R28, R223.reuse, 0x38 ;  /* 0x00000038df1c7836 */ /* 0x040fe20000000000 */
[C---:B------:R-:W-:Y:S01]  /*0ff0*/  IADD3 R27, R223.reuse, 0x40, RZ ;  /* 0x00000040df1b7810 */ /* 0x040fe20007ffe0ff */
        /* <DEDUP_REMOVED lines=8> */
[----:B------:R-:W-:Y:S01]  /*1080*/  VIADD R3, R223, 0xb0 ;  /* 0x000000b0df037836 */ /* 0x000fe20000000000 */
[----:B------:R-:W-:Y:S01]  /*1090*/  SHF.R.S32.HI R3, RZ, 0x1f, R33 ;  /* 0x0000001fff037819 */ /* 0x000fe20000011421 */
[----:B------:R-:W-:Y:S01]  /*10a0*/  IMAD.IADD R0, R9, 0x1, -R0 ;  /* 0x0000000109007824 */ /* 0x000fe200078e0a00 */
[----:B------:R-:W-:Y:S01]  /*10b0*/  SHF.R.S32.HI R3, RZ, 0x1f, R30 ;  /* 0x0000001fff037819 */ /* 0x000fe2000001141e */
[C---:B------:R-:W-:Y:S01]  /*10c0*/  VIADD R20, R223.reuse, 0x68 ;  /* 0x00000068df147836 */ /* 0x040fe20000000000 */
[----:B------:R-:W-:Y:S01]  /*10d0*/  SHF.R.S32.HI R2, RZ, 0x1f, R29 ;  /* 0x0000001fff027819 */ /* 0x000fe2000001141d */
[C---:B------:R-:W-:Y:S01]  /*10e0*/  VIADD R12, R223.reuse, 0x88 ;  /* 0x00000088df0c7836 */ /* 0x040fe20000000000 */
[C---:B------:R-:W-:Y:S01]  /*10f0*/  IADD3 R192, R16.reuse, 0x60, RZ ;  /* 0x0000006010c07810 */ /* 0x040fe20007ffe0ff */
[----:B------:R-:W-:Y:S01]  /*1100*/  VIADD R11, R223, 0x90 ;  /* 0x00000090df0b7836 */ /* 0x000fe20000000000 */
[----:B------:R-:W-:Y:S01]  /*1110*/  LOP3.LUT R215, R215, 0x1c0, RZ, 0xc0, !PT ;  /* 0x000001c0d7d77812 */ /* 0x000fe200078ec0ff */
[----:B------:R-:W-:Y:S01]  /*1120*/  IMAD.MOV.U32 R5, RZ, RZ, R13 ;  /* 0x000000ffff057224 */ /* 0x000fe200078e000d */
[C---:B------:R-:W-:Y:S01]  /*1130*/  IADD3 R13, R223.reuse, 0x80, RZ ;  /* 0x00000080df0d7810 */ /* 0x040fe20007ffe0ff */
[C---:B------:R-:W-:Y:S01]  /*1140*/  VIADD R23, R16.reuse, 0x80 ;  /* 0x0000008010177836 */ /* 0x040fe20000000000 */
[C---:B------:R-:W-:Y:S01]  /*1150*/  IADD3 R8, R223.reuse, 0xa0, RZ ;  /* 0x000000a0df087810 */ /* 0x040fe20007ffe0ff */
[----:B------:R-:W-:Y:S01]  /*1160*/  VIADD R193, R16, 0xa0 ;  /* 0x000000a010c17836 */ /* 0x000fe20000000000 */
[----:B------:R-:W-:Y:S01]  /*1170*/  SHF.R.S32.HI R10, RZ, 0x1f, R31 ;  /* 0x0000001fff0a7819 */ /* 0x000fe2000001141f */
[C---:B------:R-:W-:Y:S01]  /*1180*/  VIADD R9, R223.reuse, 0x98 ;  /* 0x00000098df097836 */ /* 0x040fe20000000000 */
[----:B------:R-:W-:Y:S01]  /*1190*/  SHF.R.S32.HI R3, RZ, 0x1f, R27 ;  /* 0x0000001fff037819 */ /* 0x000fe2000001141b */
[----:B------:R-:W-:Y:S01]  /*11a0*/  VIADD R4, R223, 0xa8 ;  /* 0x000000a8df047836 */ /* 0x000fe20000000000 */
[----:B------:R-:W-:Y:S01]  /*11b0*/  SHF.R.S32.HI R2, RZ, 0x1f, R26 ;  /* 0x0000001fff027819 */ /* 0x000fe2000001141a */
[C---:B------:R-:W-:Y:S01]  /*11c0*/  VIADD R211, R196.reuse, 0x10 ;  /* 0x00000010c4d37836 */ /* 0x040fe20000000000 */
[----:B------:R-:W-:Y:S01]  /*11d0*/  SHF.R.S32.HI R10, RZ, 0x1f, R28 ;  /* 0x0000001fff0a7819 */ /* 0x000fe2000001141c */
[----:B------:R-:W-:Y:S01]  /*11e0*/  VIADD R212, R196, 0x50 ;  /* 0x00000050c4d47836 */ /* 0x000fe20000000000 */
[----:B------:R-:W-:Y:S01]  /*11f0*/  SHF.R.S32.HI R3, RZ, 0x1f, R24 ;  /* 0x0000001fff037819 */ /* 0x000fe20000011418 */
[----:B------:R-:W-:Y:S01]  /*1200*/  IMAD R225, R0, 0x8, R19 ;  /* 0x0000000800e17824 */ /* 0x000fe200078e0213 */
        /* <DEDUP_REMOVED lines=8> */
[----:B------:R-:W-:Y:S02]  /*1290*/  IADD3 R210, R196, 0x30, RZ ;  /* 0x00000030c4d27810 */ /* 0x000fe40007ffe0ff */
[----:B------:R-:W-:Y:S02]  /*12a0*/  SHF.R.S32.HI R205, RZ, 0x1f, R192 ;  /* 0x0000001fffcd7819 */ /* 0x000fe400000114c0 */
[----:B------:R-:W-:Y:S02]  /*12b0*/  SHF.R.S32.HI R204, RZ, 0x1f, R23 ;  /* 0x0000001fffcc7819 */ /* 0x000fe40000011417 */
[----:B------:R-:W-:Y:S02]  /*12c0*/  SHF.R.S32.HI R203, RZ, 0x1f, R193 ;  /* 0x0000001fffcb7819 */ /* 0x000fe400000114c1 */
[----:B------:R-:W-:-:S02]  /*12d0*/  LOP3.LUT R218, R218, 0xfffffe00, RZ, 0xc0, !PT ;  /* 0xfffffe00dada7812 */ /* 0x000fc400078ec0ff */
[----:B------:R-:W-:Y:S02]  /*12e0*/  SHF.R.U32.HI R216, RZ, 0x3, R215 ;  /* 0x00000003ffd87819 */ /* 0x000fe400000116d7 */
[----:B------:R-:W-:Y:S02]  /*12f0*/  SHF.R.S32.HI R10, RZ, 0x1f, R13 ;  /* 0x0000001fff0a7819 */ /* 0x000fe4000001140d */
[----:B------:R-:W-:Y:S02]  /*1300*/  SHF.R.S32.HI R9, RZ, 0x1f, R9 ;  /* 0x0000001fff097819 */ /* 0x000fe40000011409 */
[----:B------:R-:W-:Y:S02]  /*1310*/  SHF.R.S32.HI R3, RZ, 0x1f, R8 ;  /* 0x0000001fff037819 */ /* 0x000fe40000011408 */
[----:B------:R-:W-:-:S07]  /*1320*/  SHF.R.S32.HI R2, RZ, 0x1f, R4 ;  /* 0x0000001fff027819 */ /* 0x000fce0000011404 */
.L_x_2900:
[----:B01234-:R-:W0:Y:S01]  /*1330*/  LDC.64 R2, c[0x0][0xc88] ;  /* 0x00032200ff027b82 */ /* 0x01fe220000000a00 */
[----:B------:R-:W-:Y:S01]  /*1340*/  ULDC.64 UR10, c[0x0][0x208] ;  /* 0x00008200000a7ab9 */ /* 0x000fe20000000a00 */
[----:B------:R-:W-:Y:S01]  /*1350*/  ULDC.64 UR4, c[0x0][0xa28] ;  /* 0x00028a0000047ab9 */ /* 0x000fe20000000a00 */
[----:B------:R-:W-:Y:S01]  /*1360*/  ULDC.64 UR8, c[0x0][0xa18] ;  /* 0x0002860000087ab9 */ /* 0x000fe20000000a00 */
[----:B------:R-:W-:Y:S01]  /*1370*/  ULDC.64 UR6, c[0x0][0xa08] ;  /* 0x0002820000067ab9 */ /* 0x000fe20000000a00 */
[----:B0-----:R-:W-:-:S05]  /*1380*/  IMAD.WIDE R2, R7, 0x4, R2 ;  /* 0x0000000407027825 */ /* 0x001fca00078e0202 */
[----:B------:R-:W2:Y:S01]  /*1390*/  LDG.E R227, desc[UR10][R2.64] ;  /* 0x0000000a02e37981 */ /* 0x000ea2000c1e1900 */
[----:B------:R-:W-:Y:S01]  /*13a0*/  ISETP.NE.U32.AND P2, PT, RZ, UR4, PT ;  /* 0x00000004ff007c0c */ /* 0x000fe2000bf45070 */
[----:B------:R-:W-:Y:S01]  /*13b0*/  IMAD.MOV.U32 R13, RZ, RZ, RZ ;  /* 0x000000ffff0d7224 */ /* 0x000fe200078e00ff */
[----:B------:R-:W-:Y:S01]  /*13c0*/  ISETP.NE.U32.AND P1, PT, RZ, UR8, PT ;  /* 0x00000008ff007c0c */ /* 0x000fe2000bf25070 */
[----:B------:R-:W-:Y:S01]  /*13d0*/  IMAD.MOV.U32 R121, RZ, RZ, RZ ;  /* 0x000000ffff797224 */ /* 0x000fe200078e00ff */
[----:B------:R-:W-:Y:S02]  /*13e0*/  ISETP.NE.AND.EX P2, PT, RZ, UR5, PT, P2 ;  /* 0x00000005ff007c0c */ /* 0x000fe4000bf45320 */
[----:B------:R-:W-:Y:S02]  /*13f0*/  ISETP.NE.AND.EX P1, PT, RZ, UR9, PT, P1 ;  /* 0x00000009ff007c0c */ /* 0x000fe4000bf25310 */
[----:B------:R-:W-:-:S04]  /*1400*/  ISETP.NE.U32.AND P0, PT, RZ, UR6, PT ;  /* 0x00000006ff007c0c */ /* 0x000fc8000bf05070 */
[----:B------:R-:W-:Y:S02]  /*1410*/  ISETP.NE.AND.EX P0, PT, RZ, UR7, PT, P0 ;  /* 0x00000007ff007c0c */ /* 0x000fe4000bf05300 */
[----:B------:R-:W-:-:S04]  /*1420*/  LOP3.LUT R4, R6, 0xff000000, RZ, 0xc0, !PT ;  /* 0xff00000006047812 */ /* 0x000fc800078ec0ff */
[----:B------:R-:W-:Y:S02]  /*1430*/  SHF.R.U32.HI R7, RZ, 0x8, R4 ;  /* 0x00000008ff077819 */ /* 0x000fe40000011604 */
[----:B------:R-:W-:Y:S02]  /*1440*/  LOP3.LUT R199, R6, 0xffff, RZ, 0xc0, !PT ;  /* 0x0000ffff06c77812 */ /* 0x000fe400078ec0ff */
[----:B--2---:R-:W-:Y:S02]  /*1450*/  SHF.R.S32.HI R0, RZ, 0x1f, R227 ;  /* 0x0000001fff007819 */ /* 0x004fe400000114e3 */
[C---:B------:R-:W-:Y:S01]  /*1460*/  @P2 LEA R8, P3, R227.reuse, UR4, 0x2 ;  /* 0x00000004e3082c11 */ /* 0x040fe2000f8610ff */
[----:B------:R-:W-:Y:S01]  /*1470*/  ULDC UR4, c[0x0][0x288] ;  /* 0x0000a20000047ab9 */ /* 0x000fe20000000800 */
[C---:B------:R-:W-:Y:S01]  /*1480*/  SHF.L.U32 R228, R227.reuse, 0x2, RZ ;  /* 0x00000002e3e47819 */ /* 0x040fe200000006ff */
[----:B------:R-:W-:Y:S01]  /*1490*/  IMAD.U32 R221, RZ, RZ, UR4 ;  /* 0x00000004ffdd7e24 */ /* 0x000fe2000f8e00ff */
[C-C-:B------:R-:W-:Y:S01]  /*14a0*/  @P2 LEA.HI.X R9, R227.reuse, UR5, R0.reuse, 0x2, P3 ;  /* 0x00000005e3092c11 */ /* 0x140fe200098f1400 */
[----:B------:R-:W-:Y:S01]  /*14b0*/  ULDC.64 UR4, c[0x0][0x418] ;  /* 0x0001060000047ab9 */ /* 0x000fe20000000a00 */
[----:B------:R-:W-:Y:S01]  /*14c0*/  SHF.L.U64.HI R229, R227, 0x2, R0 ;  /* 0x00000002e3e57819 */ /* 0x000fe20000010200 */
[----:B------:R-:W-:Y:S01]  /*14d0*/  UISETP.NE.U32.AND UP0, UPT, UR4, URZ, UPT ;  /* 0x0000003f0400728c */ /* 0x000fe2000bf05070 */
[C---:B------:R-:W-:Y:S01]  /*14e0*/  IADD3 R2, P4, R228.reuse, UR6, RZ ;  /* 0x00000006e4027c10 */ /* 0x040fe2000ff9e0ff */
[----:B------:R0:W5:Y:S01]  /*14f0*/  @P2 LDG.E R13, desc[UR10][R8.64] ;  /* 0x0000000a080d2981 */ /* 0x000162000c1e1900 */
[----:B------:R-:W-:Y:S01]  /*1500*/  @P1 IADD3 R10, P2, R228, UR8, RZ ;  /* 0x00000008e40a1c10 */ /* 0x000fe2000ff5e0ff */
[----:B------:R-:W-:Y:S01]  /*1510*/  UISETP.NE.AND.EX UP0, UPT, UR5, URZ, UPT, UP0 ;  /* 0x0000003f0500728c */ /* 0x000fe2000bf05300 */
[C---:B------:R-:W-:Y:S01]  /*1520*/  IADD3.X R3, R229.reuse, UR7, RZ, P4, !PT ;  /* 0x00000007e5037c10 */ /* 0x040fe2000a7fe4ff */
[----:B------:R-:W-:Y:S01]  /*1530*/  ULDC UR4, c[0x0][0x424] ;  /* 0x0001090000047ab9 */ /* 0x000fe20000000800 */
[----:B------:R-:W-:Y:S01]  /*1540*/  @P1 IADD3.X R11, R229, UR9, RZ, P2, !PT ;  /* 0x00000009e50b1c10 */ /* 0x000fe200097fe4ff */
[----:B------:R-:W-:Y:S01]  /*1550*/  ULDC.64 UR8, c[0x0][0xa20] ;  /* 0x0002880000087ab9 */ /* 0x000fe20000000a00 */
[----:B------:R-:W-:Y:S01]  /*1560*/  USEL UR4, UR4, 0x1, UP0 ;  /* 0x0000000104047887 */ /* 0x000fe20008000000 */
[----:B------:R-:W-:Y:S01]  /*1570*/  ISETP.NE.U32.AND P2, PT, RZ, UR8, PT ;  /* 0x00000008ff007c0c */ /* 0x000fe2000bf45070 */
[----:B------:R-:W-:Y:S01]  /*1580*/  ULDC UR5, c[0x0][0x2f0] ;  /* 0x0000bc0000057ab9 */ /* 0x000fe20000000800 */
[----:B------:R1:W-:Y:S01]  /*1590*/  STL [R1+0x3c], R0 ;  /* 0x00003c0001007387 */ /* 0x0003e20000100800 */
[----:B------:R-:W-:Y:S01]  /*15a0*/  UIMAD UR4, UR4, UR5, URZ ;  /* 0x00000005040472a4 */ /* 0x000fe2000f8e023f */
[----:B------:R-:W-:-:S02]  /*15b0*/  ISETP.NE.AND.EX P2, PT, RZ, UR9, PT, P2 ;  /* 0x00000009ff007c0c */ /* 0x000fc4000bf45320 */
[----:B------:R0:W5:Y:S01]  /*15c0*/  @P0 LDG.E R121, desc[UR10][R2.64] ;  /* 0x0000000a02790981 */ /* 0x000162000c1e1900 */
[----:B------:R-:W-:-:S03]  /*15d0*/  ULDC UR5, c[0x0][0x348] ;  /* 0x0000d20000057ab9 */ /* 0x000fc60000000800 */
[----:B------:R0:W5:Y:S01]  /*15e0*/  @P1 LDG.E R221, desc[UR10][R10.64] ;  /* 0x0000000a0add1981 */ /* 0x000162000c1e1900 */
[----:B-1----:R-:W-:-:S04]  /*15f0*/  LOP3.LUT R0, R6, 0xff0000, RZ, 0xc0, !PT ;  /* 0x00ff000006007812 */ /* 0x002fc800078ec0ff */
[----:B------:R-:W-:Y:S01]  /*1600*/  LEA.HI R226, R0, R7, RZ, 0x10 ;  /* 0x0000000700e27211 */ /* 0x000fe200078f80ff */
[----:B------:R-:W-:Y:S06]  /*1610*/  @P1 BRA `(.L_x_2658) ;  /* 0x0000000000281947 */ /* 0x000fec0003800000 */
[----:B------:R-:W-:Y:S02]  /*1620*/  ULDC.64 UR6, c[0x0][0xa00] ;  /* 0x0002800000067ab9 */ /* 0x000fe40000000a00 */
[----:B------:R-:W-:-:S04]  /*1630*/  ISETP.NE.U32.AND P1, PT, RZ, UR6, PT ;  /* 0x00000006ff007c0c */ /* 0x000fc8000bf25070 */
[----:B------:R-:W-:-:S13]  /*1640*/  ISETP.NE.AND.EX P1, PT, RZ, UR7, PT, P1 ;  /* 0x00000007ff007c0c */ /* 0x000fda000bf25310 */
[----:B------:R-:W-:Y:S05]  /*1650*/  @!P1 BRA `(.L_x_2658) ;  /* 0x0000000000189947 */ /* 0x000fea0003800000 */
[----:B------:R-:W1:Y:S01]  /*1660*/  LDC.64 R6, c[0x0][0xa00] ;  /* 0x00028000ff067b82 */ /* 0x000e620000000a00 */
[----:B------:R-:W-:Y:S01]  /*1670*/  ULDC.64 UR6, c[0x0][0x208] ;  /* 0x0000820000067ab9 */ /* 0x000fe20000000a00 */
[----:B-1----:R-:W-:-:S05]  /*1680*/  IMAD.WIDE R6, R227, 0x4, R6 ;  /* 0x00000004e3067825 */ /* 0x002fca00078e0206 */
[----:B-----5:R-:W2:Y:S04]  /*1690*/  LDG.E R221, desc[UR6][R6.64] ;  /* 0x0000000606dd7981 */ /* 0x020ea8000c1e1900 */
[----:B------:R-:W2:Y:S02]  /*16a0*/  LDG.E R0, desc[UR6][R6.64+0x4] ;  /* 0x0000040606007981 */ /* 0x000ea4000c1e1900 */
[----:B--2---:R-:W-:-:S07]  /*16b0*/  IADD3 R221, -R221, R0, RZ ;  /* 0x00000000dddd7210 */ /* 0x004fce0007ffe1ff */
.L_x_2658:
[----:B------:R-:W-:Y:S02]  /*16c0*/  IMAD.U32 R24, RZ, RZ, UR5 ;  /* 0x00000005ff187e24 */ /* 0x000fe4000f8e00ff */
[----:B------:R-:W-:Y:S01]  /*16d0*/  IMAD.U32 R26, RZ, RZ, UR4 ;  /* 0x00000004ff1a7e24 */ /* 0x000fe2000f8e00ff */
[----:B------:R-:W-:Y:S06]  /*16e0*/  @!P2 BRA `(.L_x_2659) ;  /* 0x000000000014a947 */ /* 0x000fec0003800000 */
[----:B------:R-:W-:Y:S01]  /*16f0*/  IADD3 R26, P0, R228, UR8, RZ ;  /* 0x00000008e41a7c10 */ /* 0x000fe2000ff1e0ff */
[----:B------:R-:W-:-:S03]  /*1700*/  ULDC.64 UR4, c[0x0][0x208] ;  /* 0x0000820000047ab9 */ /* 0x000fc60000000a00 */
[----:B------:R-:W-:-:S05]  /*1710*/  IADD3.X R27, R229, UR9, RZ, P0, !PT ;  /* 0x00000009e51b7c10 */ /* 0x000fca00087fe4ff */
[----:B------:R1:W5:Y:S01]  /*1720*/  LDG.E R26, desc[UR4][R26.64] ;  /* 0x000000041a1a7981 */ /* 0x000362000c1e1900 */
[----:B------:R-:W-:Y:S05]  /*1730*/  BRA `(.L_x_2660) ;  /* 0x0000000000147947 */ /* 0x000fea0003800000 */
.L_x_2659:
[----:B------:R-:W-:Y:S05]  /*1740*/  @!P0 BRA `(.L_x_2660) ;  /* 0x0000000000108947 */ /* 0x000fea0003800000 */
[----:B------:R-:W-:Y:S02]  /*1750*/  ULDC.64 UR4, c[0x0][0x208] ;  /* 0x0000820000047ab9 */ /* 0x000fe40000000a00 */
[----:B------:R-:W2:Y:S04]  /*1760*/  LDG.E R7, desc[UR4][R2.64] ;  /* 0x0000000402077981 */ /* 0x000ea8000c1e1900 */
[----:B------:R-:W2:Y:S02]  /*1770*/  LDG.E R26, desc[UR4][R2.64+0x4] ;  /* 0x00000404021a7981 */ /* 0x000ea4000c1e1900 */
[----:B--2---:R-:W-:-:S07]  /*1780*/  IMAD.IADD R26, R26, 0x1, -R7 ;  /* 0x000000011a1a7824 */ /* 0x004fce00078e0a07 */
.L_x_2660:
[----:B------:R-:W-:Y:S01]  /*1790*/  ULDC.64 UR4, c[0x0][0xa10] ;  /* 0x0002840000047ab9 */ /* 0x000fe20000000a00 */
[----:B------:R-:W-:Y:S01]  /*17a0*/  ULDC.64 UR6, c[0x0][0x208] ;  /* 0x0000820000067ab9 */ /* 0x000fe20000000a00 */
[----:B------:R-:W-:Y:S01]  /*17b0*/  ISETP.NE.U32.AND P0, PT, RZ, UR4, PT ;  /* 0x00000004ff007c0c */ /* 0x000fe2000bf05070 */
[----:B------:R-:W2:Y:S03]  /*17c0*/  LDC R4, c[0x0][0x448] ;  /* 0x00011200ff047b82 */ /* 0x000ea60000000800 */
[----:B------:R-:W-:Y:S01]  /*17d0*/  ISETP.NE.AND.EX P0, PT, RZ, UR5, PT, P0 ;  /* 0x00000005ff007c0c */ /* 0x000fe2000bf05300 */
[----:B------:R-:W-:-:S12]  /*17e0*/  ULDC.64 UR4, c[0x0][0xa30] ;  /* 0x00028c0000047ab9 */ /* 0x000fd80000000a00 */
[----:B0-----:R-:W0:Y:S02]  /*17f0*/  @P0 LDC.64 R2, c[0x0][0xa10] ;  /* 0x00028400ff020b82 */ /* 0x001e240000000a00 */
[----:B0-----:R-:W-:-:S05]  /*1800*/  @P0 IMAD.WIDE R2, R227, 0x4, R2 ;  /* 0x00000004e3020825 */ /* 0x001fca00078e0202 */
[----:B------:R-:W3:Y:S04]  /*1810*/  @P0 LDG.E R0, desc[UR6][R2.64] ;  /* 0x0000000602000981 */ /* 0x000ee8000c1e1900 */
[----:B------:R0:W3:Y:S01]  /*1820*/  @P0 LDG.E R9, desc[UR6][R2.64+0x4] ;  /* 0x0000040602090981 */ /* 0x0000e2000c1e1900 */
[----:B------:R-:W-:Y:S02]  /*1830*/  ISETP.NE.U32.AND P1, PT, RZ, UR4, PT ;  /* 0x00000004ff007c0c */ /* 0x000fe4000bf25070 */
[----:B-----5:R-:W-:Y:S02]  /*1840*/  MOV R133, R26 ;  /* 0x0000001a00857202 */ /* 0x020fe40000000f00 */
[----:B------:R-:W-:-:S13]  /*1850*/  ISETP.NE.AND.EX P1, PT, RZ, UR5, PT, P1 ;  /* 0x00000005ff007c0c */ /* 0x000fda000bf25310 */
[----:B------:R-:W-:-:S04]  /*1860*/  @P1 IADD3 R6, P2, R228, UR4, RZ ;  /* 0x00000004e4061c10 */ /* 0x000fc8000ff5e0ff */
[----:B------:R-:W-:-:S05]  /*1870*/  @P1 IADD3.X R7, R229, UR5, RZ, P2, !PT ;  /* 0x00000005e5071c10 */ /* 0x000fca00097fe4ff */
[----:B------:R4:W5:Y:S01]  /*1880*/  @P1 LDG.E R133, desc[UR6][R6.64] ;  /* 0x0000000606851981 */ /* 0x000962000c1e1900 */
[----:B--2---:R-:W-:Y:S01]  /*1890*/  ISETP.NE.AND P1, PT, R4, 0x1, PT ;  /* 0x000000010400780c */ /* 0x004fe20003f25270 */
[----:B------:R-:W-:Y:S01]  /*18a0*/  IMAD.SHL.U32 R220, R5, 0x80, RZ ;  /* 0x0000008005dc7824 */ /* 0x000fe200078e00ff */
[----:B------:R-:W-:Y:S01]  /*18b0*/  IADD3 R13, R26, -R13, RZ ;  /* 0x8000000d1a0d7210 */ /* 0x000fe20007ffe0ff */
[----:B------:R-:W-:Y:S01]  /*18c0*/  BSSY B0, `(.L_x_2661) ;  /* 0x0000036000007945 */ /* 0x000fe20003800000 */
[----:B------:R-:W-:Y:S01]  /*18d0*/  LOP3.LUT R12, R226, 0xff, RZ, 0xc0, !PT ;  /* 0x000000ffe20c7812 */ /* 0x000fe200078ec0ff */
[----:B0-----:R-:W-:Y:S01]  /*18e0*/  VIADD R2, R220, 0x7f ;  /* 0x0000007fdc027836 */ /* 0x001fe20000000000 */
[----:B------:R-:W-:-:S03]  /*18f0*/  SHF.R.U32.HI R226, RZ, 0x10, R226 ;  /* 0x00000010ffe27819 */ /* 0x000fc600000116e2 */
[----:B------:R0:W-:Y:S04]  /*1900*/  STL [R1+0x34], R12 ;  /* 0x0000340c01007387 */ /* 0x0001e80000100800 */
[----:B------:R-:W2:Y:S08]  /*1910*/  @P1 LDC R11, c[0x0][0x44c] ;  /* 0x00011300ff0b1b82 */ /* 0x000eb00000000800 */
[----:B------:R-:W1:Y:S01]  /*1920*/  @P1 LDC R3, c[0x0][0x450] ;  /* 0x00011400ff031b82 */ /* 0x000e620000000800 */
[----:B---3--:R-:W-:-:S02]  /*1930*/  @P0 IMAD.IADD R24, R9, 0x1, -R0 ;  /* 0x0000000109180824 */ /* 0x008fc400078e0a00 */
[----:B--2---:R-:W-:-:S04]  /*1940*/  @P1 IMAD.HI.U32 R0, R2, R11, RZ ;  /* 0x0000000b02001227 */ /* 0x004fc800078e00ff */
[----:B------:R-:W-:Y:S01]  /*1950*/  IMAD.IADD R222, R13, 0x1, R24 ;  /* 0x000000010dde7824 */ /* 0x000fe200078e0218 */
[----:B-1----:R-:W-:-:S03]  /*1960*/  @P1 SHF.R.U32.HI R2, RZ, R3, R0 ;  /* 0x00000003ff021219 */ /* 0x002fc60000011600 */
[C---:B------:R-:W-:Y:S01]  /*1970*/  VIADD R0, R222.reuse, 0x5f ;  /* 0x0000005fde007836 */ /* 0x040fe20000000000 */
[----:B------:R-:W-:-:S03]  /*1980*/  IADD3 R134, R222, 0x60, -R221 ;  /* 0x00000060de867810 */ /* 0x000fc60007ffe8dd */
[----:B------:R-:W-:-:S04]  /*1990*/  IMAD.HI R0, R0, 0x2aaaaaab, RZ ;  /* 0x2aaaaaab00007827 */ /* 0x000fc800078e02ff */
[----:B------:R-:W-:Y:S01]  /*19a0*/  IMAD.IADD R2, R134, 0x1, R2 ;  /* 0x0000000186027824 */ /* 0x000fe200078e0202 */
[----:B------:R-:W-:-:S03]  /*19b0*/  SHF.R.U32.HI R135, RZ, 0x1f, R0 ;  /* 0x0000001fff877819 */ /* 0x000fc60000011600 */
[----:B------:R-:W-:Y:S01]  /*19c0*/  IMAD.HI R2, R2, 0x2aaaaaab, RZ ;  /* 0x2aaaaaab02027827 */ /* 0x000fe200078e02ff */
[----:B------:R-:W-:Y:S02]  /*19d0*/  LEA.HI.SX32 R135, R0, R135, 0x1c ;  /* 0x0000008700877211 */ /* 0x000fe400078fe2ff */
[----:B------:R-:W-:Y:S02]  /*19e0*/  MOV R0, RZ ;  /* 0x000000ff00007202 */ /* 0x000fe40000000f00 */
[----:B------:R-:W-:-:S04]  /*19f0*/  SHF.R.U32.HI R3, RZ, 0x1f, R2 ;  /* 0x0000001fff037819 */ /* 0x000fc80000011602 */
[----:B------:R-:W-:-:S04]  /*1a00*/  LEA.HI.SX32 R2, R2, R3, 0x1c ;  /* 0x0000000302027211 */ /* 0x000fc800078fe2ff */
[----:B----4-:R-:W-:-:S04]  /*1a10*/  VIMNMX R6, R135, R2, PT ;  /* 0x0000000287067248 */ /* 0x010fc80003fe0100 */
[----:B------:R-:W-:-:S13]  /*1a20*/  ISETP.GE.AND P0, PT, R6, 0x1, PT ;  /* 0x000000010600780c */ /* 0x000fda0003f06270 */
[----:B0-----:R-:W-:Y:S05]  /*1a30*/  @!P0 BRA `(.L_x_2662) ;  /* 0x0000000000788947 */ /* 0x001fea0003800000 */
[----:B------:R-:W-:Y:S01]  /*1a40*/  ISETP.NE.AND P0, PT, R226, RZ, PT ;  /* 0x000000ffe200720c */ /* 0x000fe20003f05270 */
[----:B------:R-:W-:-:S03]  /*1a50*/  ULDC UR4, c[0x0][0x9f0] ;  /* 0x00027c0000047ab9 */ /* 0x000fc60000000800 */
[----:B------:R-:W-:-:S04]  /*1a60*/  SEL R9, R226, UR4, P0 ;  /* 0x00000004e2097c07 */ /* 0x000fc80008000000 */
[-C--:B------:R-:W-:Y:S02]  /*1a70*/  IABS R5, R9.reuse ;  /* 0x0000000900057213 */ /* 0x080fe40000000000 */
[----:B------:R-:W-:Y:S02]  /*1a80*/  IADD3 R0, R9, -0x1, R6 ;  /* 0xffffffff09007810 */ /* 0x000fe40007ffe006 */
[----:B------:R-:W0:Y:S01]  /*1a90*/  I2F.RP R4, R5 ;  /* 0x0000000500047306 */ /* 0x000e220000209400 */
[----:B------:R-:W-:-:S05]  /*1aa0*/  IABS R10, R9 ;  /* 0x00000009000a7213 */ /* 0x000fca0000000000 */
[----:B------:R-:W-:Y:S02]  /*1ab0*/  IMAD.MOV R10, RZ, RZ, -R10 ;  /* 0x000000ffff0a7224 */ /* 0x000fe400078e0a0a */
[----:B0-----:R-:W0:Y:S02]  /*1ac0*/  MUFU.RCP R4, R4 ;  /* 0x0000000400047308 */ /* 0x001e240000001000 */
[----:B0-----:R-:W-:Y:S01]  /*1ad0*/  VIADD R2, R4, 0xffffffe ;  /* 0x0ffffffe04027836 */ /* 0x001fe20000000000 */
[----:B------:R-:W-:Y:S02]  /*1ae0*/  IABS R4, R0 ;  /* 0x0000000000047213 */ /* 0x000fe40000000000 */
[----:B------:R-:W-:-:S03]  /*1af0*/  LOP3.LUT R0, R0, R9, RZ, 0x3c, !PT ;  /* 0x0000000900007212 */ /* 0x000fc600078e3cff */
[----:B------:R0:W1:Y:S01]  /*1b00*/  F2I.FTZ.U32.TRUNC.NTZ R3, R2 ;  /* 0x0000000200037305 */ /* 0x000062000021f000 */
[----:B------:R-:W-:Y:S02]  /*1b10*/  ISETP.GE.AND P2, PT, R0, RZ, PT ;  /* 0x000000ff0000720c */ /* 0x000fe40003f46270 */
[----:B0-----:R-:W-:Y:S01]  /*1b20*/  MOV R2, RZ ;  /* 0x000000ff00027202 */ /* 0x001fe20000000f00 */
[----:B-1----:R-:W-:-:S04]  /*1b30*/  IMAD.MOV R8, RZ, RZ, -R3 ;  /* 0x000000ffff087224 */ /* 0x002fc800078e0a03 */
        /* <DEDUP_REMOVED lines=14> */
.L_x_2662:
[----:B------:R-:W-:Y:S05]  /*1c20*/  BSYNC B0 ;  /* 0x0000000000007941 */ /* 0x000fea0003800000 */
.L_x_2661:
[----:B------:R-:W-:Y:S01]  /*1c30*/  IMAD R3, R12, R0, RZ ;  /* 0x000000000c037224 */ /* 0x000fe200078e02ff */
        /* <DEDUP_REMOVED lines=35> */
[----:B0----5:R-:W-:Y:S05]  /*1e70*/  CALL.ABS.NOINC R14 ;  /* 0x000000000e007343 */ /* 0x021fea0003c00000 */
.L_x_2665:
[----:B------:R-:W-:Y:S05]  /*1e80*/  BSYNC B6 ;  /* 0x0000000000067941 */ /* 0x000fea0003800000 */
.L_x_2664:
        /* <DEDUP_REMOVED lines=19> */
[----:B0----5:R-:W-:Y:S05]  /*1fc0*/  CALL.ABS.NOINC R14 ;  /* 0x000000000e007343 */ /* 0x021fea0003c00000 */
.L_x_2667:
[----:B------:R-:W-:Y:S05]  /*1fd0*/  BSYNC B6 ;  /* 0x0000000000067941 */ /* 0x000fea0003800000 */
.L_x_2666:
[----:B------:R-:W-:Y:S01]  /*1fe0*/  ULDC.64 UR4, c[0x0][0x9f8] ;  /* 0x00027e0000047ab9 */ /* 0x000fe20000000a00 */
[----:B------:R-:W-:Y:S01]  /*1ff0*/  IMAD.MOV.U32 R0, RZ, RZ, R227 ;  /* 0x000000ffff007224 */ /* 0x000fe200078e00e3 */
[----:B------:R-:W-:Y:S01]  /*2000*/  ISETP.NE.U32.AND P0, PT, RZ, UR4, PT ;  /* 0x00000004ff007c0c */ /* 0x000fe2000bf05070 */
[----:B------:R-:W-:Y:S01]  /*2010*/  ULDC.64 UR6, c[0x0][0x208] ;  /* 0x0000820000067ab9 */ /* 0x000fe20000000a00 */
[----:B------:R-:W0:Y:S01]  /*2020*/  S2R R8, SR_TID.X ;  /* 0x0000000000087919 */ /* 0x000e220000002100 */
[----:B------:R-:W1:Y:S01]  /*2030*/  LDC.64 R94, c[0x0][0x3f8] ;  /* 0x0000fe00ff5e7b82 */ /* 0x000e620000000a00 */
[----:B------:R-:W-:-:S07]  /*2040*/  ISETP.NE.AND.EX P0, PT, RZ, UR5, PT, P0 ;  /* 0x00000005ff007c0c */ /* 0x000fce000bf05300 */
[----:B------:R-:W2:Y:S06]  /*2050*/  LDC R15, c[0x0][0x3f4] ;  /* 0x0000fd00ff0f7b82 */ /* 0x000eac0000000800 */
[----:B------:R-:W-:Y:S01]  /*2060*/  @P0 IADD3 R4, P1, R228, UR4, RZ ;  /* 0x00000004e4040c10 */ /* 0x000fe2000ff3e0ff */
[----:B------:R-:W-:Y:S01]  /*2070*/  ULDC UR4, c[0x0][0x2f4] ;  /* 0x0000bd0000047ab9 */ /* 0x000fe20000000800 */
[----:B------:R-:W3:Y:S02]  /*2080*/  LDC.64 R88, c[0x0][0x408] ;  /* 0x00010200ff587b82 */ /* 0x000ee40000000a00 */
[----:B------:R-:W-:-:S05]  /*2090*/  @P0 IADD3.X R5, R229, UR5, RZ, P1, !PT ;  /* 0x00000005e5050c10 */ /* 0x000fca0008ffe4ff */
[----:B------:R4:W3:Y:S01]  /*20a0*/  @P0 LDG.E R0, desc[UR6][R4.64] ;  /* 0x0000000604000981 */ /* 0x0008e2000c1e1900 */
[----:B------:R-:W-:Y:S01]  /*20b0*/  ISETP.GE.AND P1, PT, R195, UR4, PT ;  /* 0x00000004c3007c0c */ /* 0x000fe2000bf26270 */
[----:B-1----:R-:W-:Y:S01]  /*20c0*/  IMAD.WIDE.U32 R96, R206, R94, R16 ;  /* 0x0000005ece607225 */ /* 0x002fe200078e0010 */
[----:B------:R-:W-:Y:S01]  /*20d0*/  ISETP.GE.AND P0, PT, R16, UR4, PT ;  /* 0x0000000410007c0c */ /* 0x000fe2000bf06270 */
[----:B------:R-:W1:Y:S01]  /*20e0*/  S2R R158, SR_TID.X ;  /* 0x00000000009e7919 */ /* 0x000e620000002100 */
[----:B------:R-:W-:Y:S01]  /*20f0*/  SEL R6, RZ, 0xffffffff, P1 ;  /* 0xffffffffff067807 */ /* 0x000fe20000800000 */
[----:B------:R-:W-:Y:S01]  /*2100*/  IMAD.SHL.U32 R102, R94, 0x40, RZ ;  /* 0x000000405e667824 */ /* 0x000fe200078e00ff */
[----:B------:R-:W-:Y:S01]  /*2110*/  SEL R3, RZ, 0x1, P0 ;  /* 0x00000001ff037807 */ /* 0x000fe20000000000 */
[----:B------:R-:W-:Y:S01]  /*2120*/  IMAD.IADD R121, R121, 0x1, R26 ;  /* 0x0000000179797824 */ /* 0x000fe200078e021a */
[----:B------:R-:W-:Y:S01]  /*2130*/  ISETP.GE.AND P0, PT, R194, UR4, PT ;  /* 0x00000004c2007c0c */ /* 0x000fe2000bf06270 */
[----:B------:R-:W-:Y:S01]  /*2140*/  IMAD.SHL.U32 R6, R6, 0x2, RZ ;  /* 0x0000000206067824 */ /* 0x000fe200078e00ff */
[----:B------:R-:W-:Y:S01]  /*2150*/  ISETP.GE.AND P1, PT, R192, UR4, PT ;  /* 0x00000004c0007c0c */ /* 0x000fe2000bf26270 */
[----:B--2---:R-:W-:Y:S01]  /*2160*/  IMAD.SHL.U32 R118, R15, 0x2, RZ ;  /* 0x000000020f767824 */ /* 0x004fe200078e00ff */
[----:B------:R-:W-:-:S02]  /*2170*/  SHF.R.S32.HI R7, RZ, 0x1f, R206 ;  /* 0x0000001fff077819 */ /* 0x000fc400000114ce */
[----:B------:R-:W-:Y:S01]  /*2180*/  LOP3.LUT R3, R6, 0x2, R3, 0xe2, !PT ;  /* 0x0000000206037812 */ /* 0x000fe200078ee203 */
[----:B0-----:R-:W-:Y:S01]  /*2190*/  VIADD R6, R8, 0xffffff80 ;  /* 0xffffff8008067836 */ /* 0x001fe20000000000 */
[----:B----4-:R-:W-:Y:S01]  /*21a0*/  SEL R4, RZ, 0x4, P0 ;  /* 0x00000004ff047807 */ /* 0x010fe20000000000 */
[C---:B---3--:R-:W-:Y:S01]  /*21b0*/  IMAD.WIDE.U32 R90, R206.reuse, R88, R16 ;  /* 0x00000058ce5a7225 */ /* 0x048fe200078e0010 */
[----:B------:R-:W-:Y:S02]  /*21c0*/  SEL R5, RZ, 0x8, P1 ;  /* 0x00000008ff057807 */ /* 0x000fe40000800000 */
[----:B------:R-:W-:Y:S01]  /*21d0*/  SHF.R.S32.HI R197, RZ, 0x1f, R196 ;  /* 0x0000001fffc57819 */ /* 0x000fe200000114c4 */
[----:B------:R-:W-:Y:S01]  /*21e0*/  IMAD R123, R89, 0x60, RZ ;  /* 0x00000060597b7824 */ /* 0x000fe200078e02ff */
[----:B------:R-:W-:Y:S01]  /*21f0*/  LOP3.LUT R3, R5, R3, R4, 0xfe, !PT ;  /* 0x0000000305037212 */ /* 0x000fe200078efe04 */
[-C--:B------:R-:W-:Y:S01]  /*2200*/  IMAD R4, R7, R94.reuse, RZ ;  /* 0x0000005e07047224 */ /* 0x080fe200078e02ff */
[----:B------:R-:W-:Y:S01]  /*2210*/  ISETP.GE.AND P0, PT, R23, UR4, PT ;  /* 0x0000000417007c0c */ /* 0x000fe2000bf06270 */
[----:B------:R-:W-:Y:S01]  /*2220*/  IMAD.WIDE.U32 R98, R206, R94, R196 ;  /* 0x0000005ece627225 */ /* 0x000fe200078e00c4 */
[----:B------:R-:W-:-:S02]  /*2230*/  ISETP.GE.AND P1, PT, R195, R15, PT ;  /* 0x0000000fc300720c */ /* 0x000fc40003f26270 */
[----:B------:R-:W-:Y:S01]  /*2240*/  SEL R8, RZ, 0x10, P0 ;  /* 0x00000010ff087807 */ /* 0x000fe20000000000 */
[----:B------:R-:W-:Y:S01]  /*2250*/  IMAD R5, R206, R95, R4 ;  /* 0x0000005fce057224 */ /* 0x000fe200078e0204 */
[----:B------:R-:W-:Y:S01]  /*2260*/  ISETP.GE.AND P0, PT, R16, R15, PT ;  /* 0x0000000f1000720c */ /* 0x000fe20003f06270 */
[----:B------:R-:W-:Y:S01]  /*2270*/  IMAD R7, R7, R88, RZ ;  /* 0x0000005807077224 */ /* 0x000fe200078e02ff */
[----:B------:R-:W-:Y:S01]  /*2280*/  LOP3.LUT R8, R3, R8, RZ, 0xfc, !PT ;  /* 0x0000000803087212 */ /* 0x000fe200078efcff */
[----:B------:R-:W-:Y:S01]  /*2290*/  IMAD.IADD R97, R5, 0x1, R97 ;  /* 0x0000000105617824 */ /* 0x000fe200078e0261 */
[----:B------:R-:W-:Y:S01]  /*22a0*/  SHF.R.S32.HI R9, RZ, 0x1f, R6 ;  /* 0x0000001fff097819 */ /* 0x000fe20000011406 */
[C---:B------:R-:W-:Y:S01]  /*22b0*/  IMAD.WIDE.U32 R92, R206.reuse, R88, R196 ;  /* 0x00000058ce5c7225 */ /* 0x040fe200078e00c4 */
[----:B------:R-:W-:Y:S02]  /*22c0*/  IADD3 R99, R99, R5, RZ ;  /* 0x0000000563637210 */ /* 0x000fe40007ffe0ff */
[C---:B------:R-:W-:Y:S01]  /*22d0*/  SEL R3, R15.reuse, RZ, P0 ;  /* 0x000000ff0f037207 */ /* 0x040fe20000000000 */
[----:B------:R-:W-:Y:S01]  /*22e0*/  IMAD R5, R206, R89, R7 ;  /* 0x00000059ce057224 */ /* 0x000fe200078e0207 */
[----:B------:R-:W-:Y:S01]  /*22f0*/  SEL R4, R15, RZ, P1 ;  /* 0x000000ff0f047207 */ /* 0x000fe20000800000 */
[----:B-----5:R-:W-:Y:S01]  /*2300*/  IMAD.WIDE.U32 R98, R133, R94, R98 ;  /* 0x0000005e85627225 */ /* 0x020fe200078e0062 */
[----:B------:R-:W-:-:S02]  /*2310*/  LEA.HI R9, R9, R6, RZ, 0x2 ;  /* 0x0000000609097211 */ /* 0x000fc400078f10ff */
[----:B------:R-:W-:Y:S01]  /*2320*/  IADD3 R93, R93, R5, RZ ;  /* 0x000000055d5d7210 */ /* 0x000fe20007ffe0ff */
[----:B------:R-:W-:Y:S01]  /*2330*/  IMAD.IADD R3, R16, 0x1, R3 ;  /* 0x0000000110037824 */ /* 0x000fe200078e0203 */
[----:B------:R-:W-:Y:S01]  /*2340*/  ISETP.GE.AND P2, PT, R194, R15, PT ;  /* 0x0000000fc200720c */ /* 0x000fe20003f46270 */
[----:B------:R-:W-:Y:S01]  /*2350*/  IMAD.IADD R91, R5, 0x1, R91 ;  /* 0x00000001055b7824 */ /* 0x000fe200078e025b */
[----:B------:R-:W-:Y:S01]  /*2360*/  LOP3.LUT R9, R9, 0xfffffffc, RZ, 0xc0, !PT ;  /* 0xfffffffc09097812 */ /* 0x000fe200078ec0ff */
[----:B------:R-:W-:Y:S01]  /*2370*/  IMAD.IADD R5, R195, 0x1, R4 ;  /* 0x00000001c3057824 */ /* 0x000fe200078e0204 */
[----:B------:R-:W-:Y:S01]  /*2380*/  SHF.R.S32.HI R4, RZ, 0x1f, R3 ;  /* 0x0000001fff047819 */ /* 0x000fe20000011403 */
[----:B------:R-:W-:Y:S01]  /*2390*/  IMAD.WIDE.U32 R96, R133, R94, R96 ;  /* 0x0000005e85607225 */ /* 0x000fe200078e0060 */
[----:B------:R-:W-:Y:S02]  /*23a0*/  SEL R7, R15, RZ, P2 ;  /* 0x000000ff0f077207 */ /* 0x000fe40001000000 */
[----:B------:R-:W-:Y:S01]  /*23b0*/  SHF.R.S32.HI R10, RZ, 0x1f, R5 ;  /* 0x0000001fff0a7819 */ /* 0x000fe20000011405 */
[----:B------:R-:W-:Y:S01]  /*23c0*/  IMAD.IADD R21, R6, 0x1, -R9 ;  /* 0x0000000106157824 */ /* 0x000fe200078e0a09 */
[----:B------:R-:W-:Y:S01]  /*23d0*/  LEA.HI R6, R4, R3, RZ, 0x3 ;  /* 0x0000000304067211 */ /* 0x000fe200078f18ff */
[----:B------:R-:W-:Y:S01]  /*23e0*/  IMAD.WIDE.U32 R92, R133, R88, R92 ;  /* 0x00000058855c7225 */ /* 0x000fe200078e005c */
[----:B------:R-:W-:-:S02]  /*23f0*/  IADD3 R11, R194, R7, RZ ;  /* 0x00000007c20b7210 */ /* 0x000fc40007ffe0ff */
[----:B------:R-:W-:Y:S01]  /*2400*/  LEA.HI R3, R4, R3, RZ, 0x6 ;  /* 0x0000000304037211 */ /* 0x000fe200078f30ff */
[----:B------:R-:W-:Y:S01]  /*2410*/  IMAD.WIDE.U32 R90, R133, R88, R90 ;  /* 0x00000058855a7225 */ /* 0x000fe200078e005a */
[CC--:B------:R-:W-:Y:S02]  /*2420*/  LEA.HI R7, R10.reuse, R5.reuse, RZ, 0x6 ;  /* 0x000000050a077211 */ /* 0x0c0fe400078f30ff */
[----:B------:R-:W-:Y:S01]  /*2430*/  LEA.HI R10, R10, R5, RZ, 0x3 ;  /* 0x000000050a0a7211 */ /* 0x000fe200078f18ff */
[----:B------:R-:W-:Y:S01]  /*2440*/  IMAD R108, R21, 0x40, R206 ;  /* 0x00000040156c7824 */ /* 0x000fe200078e02ce */
[----:B------:R-:W-:Y:S02]  /*2450*/  SHF.R.S32.HI R4, RZ, 0x6, R3 ;  /* 0x00000006ff047819 */ /* 0x000fe40000011403 */
[----:B------:R-:W-:Y:S02]  /*2460*/  SHF.R.S32.HI R7, RZ, 0x6, R7 ;  /* 0x00000006ff077819 */ /* 0x000fe40000011407 */
[C---:B------:R-:W-:Y:S01]  /*2470*/  LOP3.LUT R5, R215.reuse, 0x38, R10, 0xf8, !PT ;  /* 0x00000038d7057812 */ /* 0x040fe200078ef80a */
[C-C-:B------:R-:W-:Y:S01]  /*2480*/  IMAD R130, R4.reuse, 0x1800, R217.reuse ;  /* 0x0000180004827824 */ /* 0x140fe200078e02d9 */
[----:B------:R-:W-:Y:S01]  /*2490*/  LOP3.LUT R3, R215, 0x38, R6, 0xf8, !PT ;  /* 0x00000038d7037812 */ /* 0x000fe200078ef806 */
[----:B------:R-:W-:Y:S01]  /*24a0*/  IMAD R128, R4, 0x1800, R218 ;  /* 0x0000180004807824 */ /* 0x000fe200078e02da */
[----:B------:R-:W-:Y:S01]  /*24b0*/  LOP3.LUT R9, R213, 0x38, R6, 0xf8, !PT ;  /* 0x00000038d5097812 */ /* 0x000fe200078ef806 */
[C---:B------:R-:W-:Y:S01]  /*24c0*/  IMAD R129, R7.reuse, 0x1800, R217 ;  /* 0x0000180007817824 */ /* 0x040fe200078e02d9 */
[----:B------:R-:W-:Y:S01]  /*24d0*/  SHF.R.U32.HI R20, RZ, 0x3, R213 ;  /* 0x00000003ff147819 */ /* 0x000fe200000116d5 */
[----:B------:R-:W-:Y:S01]  /*24e0*/  IMAD R126, R7, 0x1800, R218 ;  /* 0x00001800077e7824 */ /* 0x000fe200078e02da */
[----:B------:R-:W-:-:S02]  /*24f0*/  SHF.R.S32.HI R12, RZ, 0x1f, R11 ;  /* 0x0000001fff0c7819 */ /* 0x000fc4000001140b */
[-C--:B------:R-:W-:Y:S02]  /*2500*/  LOP3.LUT R4, R5, R216.reuse, RZ, 0x3c, !PT ;  /* 0x000000d805047212 */ /* 0x080fe400078e3cff */
[----:B------:R-:W-:Y:S02]  /*2510*/  LOP3.LUT R3, R3, R216, RZ, 0x3c, !PT ;  /* 0x000000d803037212 */ /* 0x000fe400078e3cff */
[----:B------:R-:W-:Y:S01]  /*2520*/  LOP3.LUT R9, R9, R20, RZ, 0x3c, !PT ;  /* 0x0000001409097212 */ /* 0x000fe200078e3cff */
[----:B------:R-:W-:Y:S01]  /*2530*/  IMAD.IADD R129, R129, 0x1, R4 ;  /* 0x0000000181817824 */ /* 0x000fe200078e0204 */
[-C--:B------:R-:W-:Y:S01]  /*2540*/  LEA.HI R14, R12, R11.reuse, RZ, 0x3 ;  /* 0x0000000b0c0e7211 */ /* 0x080fe200078f18ff */
[----:B------:R-:W-:Y:S01]  /*2550*/  IMAD.IADD R130, R130, 0x1, R3 ;  /* 0x0000000182827824 */ /* 0x000fe200078e0203 */
[----:B------:R-:W-:Y:S01]  /*2560*/  LEA.HI R11, R12, R11, RZ, 0x6 ;  /* 0x0000000b0c0b7211 */ /* 0x000fe200078f30ff */
[----:B------:R-:W-:Y:S01]  /*2570*/  IMAD.IADD R128, R128, 0x1, R9 ;  /* 0x0000000180807824 */ /* 0x000fe200078e0209 */
[----:B------:R-:W-:-:S02]  /*2580*/  LOP3.LUT R4, R213, 0x38, R10, 0xf8, !PT ;  /* 0x00000038d5047812 */ /* 0x000fc400078ef80a */
[----:B------:R-:W-:Y:S02]  /*2590*/  SHF.R.S32.HI R13, RZ, 0x1f, R133 ;  /* 0x0000001fff0d7819 */ /* 0x000fe40000011485 */
[----:B------:R-:W-:Y:S02]  /*25a0*/  SHF.R.S32.HI R11, RZ, 0x6, R11 ;  /* 0x00000006ff0b7819 */ /* 0x000fe4000001140b */
[--C-:B------:R-:W-:Y:S02]  /*25b0*/  LOP3.LUT R3, R215, 0x38, R14.reuse, 0xf8, !PT ;  /* 0x00000038d7037812 */ /* 0x100fe400078ef80e */
[----:B------:R-:W-:Y:S01]  /*25c0*/  LOP3.LUT R9, R213, 0x38, R14, 0xf8, !PT ;  /* 0x00000038d5097812 */ /* 0x000fe200078ef80e */
[----:B------:R-:W-:Y:S01]  /*25d0*/  IMAD R127, R11, 0x1800, R217 ;  /* 0x000018000b7f7824 */ /* 0x000fe200078e02d9 */
[----:B------:R-:W-:Y:S01]  /*25e0*/  LOP3.LUT R19, R19, 0xfffffffe, RZ, 0xc0, !PT ;  /* 0xfffffffe13137812 */ /* 0x000fe200078ec0ff */
[----:B------:R-:W-:Y:S01]  /*25f0*/  IMAD R125, R11, 0x1800, R218 ;  /* 0x000018000b7d7824 */ /* 0x000fe200078e02da */
[----:B------:R-:W-:-:S02]  /*2600*/  LOP3.LUT R5, R4, R20, RZ, 0x3c, !PT ;  /* 0x0000001404057212 */ /* 0x000fc400078e3cff */
[----:B------:R-:W-:Y:S02]  /*2610*/  LOP3.LUT R4, R3, R216, RZ, 0x3c, !PT ;  /* 0x000000d803047212 */ /* 0x000fe400078e3cff */
[----:B------:R-:W-:Y:S01]  /*2620*/  LOP3.LUT R12, R9, R20, RZ, 0x3c, !PT ;  /* 0x00000014090c7212 */ /* 0x000fe200078e3cff */
[----:B------:R-:W-:Y:S01]  /*2630*/  IMAD R20, R13, R94, RZ ;  /* 0x0000005e0d147224 */ /* 0x000fe200078e02ff */
[----:B------:R-:W-:Y:S01]  /*2640*/  @P2 LOP3.LUT R19, R19, 0x1, RZ, 0xfc, !PT ;  /* 0x0000000113132812 */ /* 0x000fe200078efcff */
[----:B------:R-:W-:Y:S01]  /*2650*/  IMAD.IADD R127, R127, 0x1, R4 ;  /* 0x000000017f7f7824 */ /* 0x000fe200078e0204 */
[----:B------:R-:W-:Y:S01]  /*2660*/  LOP3.LUT P3, RZ, R224, 0x4, RZ, 0xc0, !PT ;  /* 0x00000004e0ff7812 */ /* 0x000fe2000786c0ff */
[----:B------:R-:W-:Y:S01]  /*2670*/  IMAD R7, R133, R95, R20 ;  /* 0x0000005f85077224 */ /* 0x000fe200078e0214 */
[----:B------:R-:W-:Y:S01]  /*2680*/  ISETP.GE.AND P2, PT, R193, UR4, PT ;  /* 0x00000004c1007c0c */ /* 0x000fe2000bf46270 */
[----:B------:R-:W-:Y:S01]  /*2690*/  IMAD R4, R13, R88, RZ ;  /* 0x000000580d047224 */ /* 0x000fe200078e02ff */
[----:B------:R-:W-:Y:S01]  /*26a0*/  IADD3 R126, R126, R5, RZ ;  /* 0x000000057e7e7210 */ /* 0x000fe20007ffe0ff */
[----:B------:R-:W-:Y:S01]  /*26b0*/  IMAD R5, R95, 0x60, RZ ;  /* 0x000000605f057824 */ /* 0x000fe200078e02ff */
[C---:B------:R-:W-:Y:S01]  /*26c0*/  SHF.L.U64.HI R101, R94.reuse, 0x6, R95 ;  /* 0x000000065e657819 */ /* 0x040fe2000001025f */
[----:B------:R-:W-:Y:S01]  /*26d0*/  IMAD.WIDE.U32 R94, R94, 0x60, RZ ;  /* 0x000000605e5e7825 */ /* 0x000fe200078e00ff */
[----:B------:R-:W-:-:S02]  /*26e0*/  LOP3.LUT R3, R215, 0x18, R16, 0xf8, !PT ;  /* 0x00000018d7037812 */ /* 0x000fc400078ef810 */
[----:B------:R-:W-:Y:S01]  /*26f0*/  SEL R9, RZ, 0x20, P2 ;  /* 0x00000020ff097807 */ /* 0x000fe20001000000 */
[----:B------:R-:W-:Y:S01]  /*2700*/  IMAD R11, R133, R89, R4 ;  /* 0x00000059850b7224 */ /* 0x000fe200078e0204 */
[C---:B------:R-:W-:Y:S01]  /*2710*/  SHF.L.U64.HI R103, R88.reuse, 0x6, R89 ;  /* 0x0000000658677819 */ /* 0x040fe20000010259 */
[----:B------:R-:W-:Y:S01]  /*2720*/  IMAD.IADD R122, R95, 0x1, R5 ;  /* 0x000000015f7a7824 */ /* 0x000fe200078e0205 */
[C---:B------:R-:W-:Y:S01]  /*2730*/  SHF.L.U32 R104, R88.reuse, 0x6, RZ ;  /* 0x0000000658687819 */ /* 0x040fe200000006ff */
[----:B------:R-:W-:Y:S01]  /*2740*/  IMAD.WIDE.U32 R88, R88, 0x60, RZ ;  /* 0x0000006058587825 */ /* 0x000fe200078e00ff */
[----:B------:R-:W-:Y:S02]  /*2750*/  LOP3.LUT R124, R3, R216, RZ, 0x3c, !PT ;  /* 0x000000d8037c7212 */ /* 0x000fe400078e3cff */
[----:B------:R-:W-:Y:S01]  /*2760*/  SHF.R.S32.HI R111, RZ, 0x3, R6 ;  /* 0x00000003ff6f7819 */ /* 0x000fe20000011406 */
[----:B------:R-:W-:Y:S01]  /*2770*/  IMAD.IADD R100, R99, 0x1, R7 ;  /* 0x0000000163647824 */ /* 0x000fe200078e0207 */
[----:B------:R-:W-:Y:S01]  /*2780*/  LOP3.LUT R5, R6, 0xfffffff8, RZ, 0xc0, !PT ;  /* 0xfffffff806057812 */ /* 0x000fe200078ec0ff */
[----:B------:R-:W-:Y:S01]  /*2790*/  IMAD.IADD R3, R7, 0x1, R97 ;  /* 0x0000000107037824 */ /* 0x000fe200078e0261 */
[----:B------:R-:W-:Y:S01]  /*27a0*/  LOP3.LUT R25, R8, R9, RZ, 0xfc, !PT ;  /* 0x0000000908197212 */ /* 0x000fe200078efcff */
[----:B------:R-:W-:Y:S01]  /*27b0*/  IMAD.IADD R125, R125, 0x1, R12 ;  /* 0x000000017d7d7824 */ /* 0x000fe200078e020c */
[----:B------:R-:W-:Y:S01]  /*27c0*/  LOP3.LUT R19, R19, 0xfffffffb, RZ, 0xc0, !PT ;  /* 0xfffffffb13137812 */ /* 0x000fe200078ec0ff */
[----:B------:R-:W-:Y:S01]  /*27d0*/  IMAD.IADD R124, R217, 0x1, R124 ;  /* 0x00000001d97c7824 */ /* 0x000fe200078e027c */
[----:B------:R-:W-:Y:S01]  /*27e0*/  LOP3.LUT R6, R10, 0xfffffff8, RZ, 0xc0, !PT ;  /* 0xfffffff80a067812 */ /* 0x000fe200078ec0ff */
[----:B------:R-:W-:Y:S01]  /*27f0*/  IMAD.IADD R4, R11, 0x1, R91 ;  /* 0x000000010b047824 */ /* 0x000fe200078e025b */
[----:B------:R-:W-:-:S02]  /*2800*/  LOP3.LUT R7, R14, 0xfffffff8, RZ, 0xc0, !PT ;  /* 0xfffffff80e077812 */ /* 0x000fc400078ec0ff */
[----:B------:R-:W-:Y:S02]  /*2810*/  SHF.R.S32.HI R110, RZ, 0x3, R10 ;  /* 0x00000003ff6e7819 */ /* 0x000fe4000001140a */
[C---:B------:R-:W-:Y:S02]  /*2820*/  LOP3.LUT R9, R25.reuse, 0x2, RZ, 0xc0, !PT ;  /* 0x0000000219097812 */ /* 0x040fe400078ec0ff */
[C---:B------:R-:W-:Y:S02]  /*2830*/  LOP3.LUT R10, R25.reuse, 0x4, RZ, 0xc0, !PT ;  /* 0x00000004190a7812 */ /* 0x040fe400078ec0ff */
[C---:B------:R-:W-:Y:S02]  /*2840*/  LOP3.LUT R20, R25.reuse, 0x8, RZ, 0xc0, !PT ;  /* 0x0000000819147812 */ /* 0x040fe400078ec0ff */
[----:B------:R-:W-:Y:S02]  /*2850*/  LOP3.LUT R21, R25, 0x10, RZ, 0xc0, !PT ;  /* 0x0000001019157812 */ /* 0x000fe400078ec0ff */
[----:B------:R-:W-:-:S02]  /*2860*/  @P3 LOP3.LUT R19, R19, 0x4, RZ, 0xfc, !PT ;  /* 0x0000000413133812 */ /* 0x000fc400078efcff */
[----:B-1----:R-:W-:Y:S02]  /*2870*/  LEA.HI R158, R158, 0x8, RZ, 0x19 ;  /* 0x000000089e9e7811 */ /* 0x002fe400078fc8ff */
[----:B------:R-:W-:Y:S02]  /*2880*/  IADD3 R123, R89, R123, RZ ;  /* 0x0000007b597b7210 */ /* 0x000fe40007ffe0ff */
[----:B------:R-:W-:Y:S02]  /*2890*/  IADD3 R87, R93, R11, RZ ;  /* 0x0000000b5d577210 */ /* 0x000fe40007ffe0ff */
[----:B------:R-:W-:Y:S02]  /*28a0*/  SHF.R.S32.HI R109, RZ, 0x3, R14 ;  /* 0x00000003ff6d7819 */ /* 0x000fe4000001140e */
[----:B------:R-:W-:Y:S02]  /*28b0*/  LOP3.LUT R8, R8, 0x1, RZ, 0xc0, !PT ;  /* 0x0000000108087812 */ /* 0x000fe400078ec0ff */
[----:B------:R-:W-:-:S02]  /*28c0*/  SHF.R.S32.HI R107, RZ, 0x1f, R5 ;  /* 0x0000001fff6b7819 */ /* 0x000fc40000011405 */
[----:B------:R-:W-:Y:S02]  /*28d0*/  SHF.R.S32.HI R106, RZ, 0x1f, R6 ;  /* 0x0000001fff6a7819 */ /* 0x000fe40000011406 */
[----:B------:R-:W-:Y:S02]  /*28e0*/  SHF.R.S32.HI R105, RZ, 0x1f, R7 ;  /* 0x0000001fff697819 */ /* 0x000fe40000011407 */
[----:B------:R-:W-:Y:S02]  /*28f0*/  LOP3.LUT R25, R25, 0x20, RZ, 0xc0, !PT ;  /* 0x0000002019197812 */ /* 0x000fe400078ec0ff */
[----:B------:R-:W-:-:S07]  /*2900*/  SHF.R.S32.HI R120, RZ, 0x1f, R0 ;  /* 0x0000001fff787819 */ /* 0x000fce0000011400 */
.L_x_2773:
[----:B------:R-:W0:Y:S01]  /*2910*/  LDC R28, c[0x0][0x430] ;  /* 0x00010c00ff1c7b82 */ /* 0x000e220000000800 */
[----:B------:R-:W-:Y:S01]  /*2920*/  VIADD R2, R2, 0xffffffff ;  /* 0xffffffff02027836 */ /* 0x000fe20000000000 */
[----:B------:R-:W-:-:S03]  /*2930*/  ULDC.64 UR4, c[0x0][0x208] ;  /* 0x0000820000047ab9 */ /* 0x000fc60000000a00 */
[----:B------:R-:W-:-:S03]  /*2940*/  IMAD R11, R2, 0x60, R108 ;  /* 0x00000060020b7824 */ /* 0x000fc600078e026c */
[----:B-1----:R-:W1:Y:S01]  /*2950*/  LDC R117, c[0x0][0x3f4] ;  /* 0x0000fd00ff757b82 */ /* 0x002e620000000800 */
[----:B--2---:R-:W-:Y:S01]  /*2960*/  IMAD.IADD R31, R121, 0x1, R11 ;  /* 0x00000001791f7824 */ /* 0x004fe200078e020b */
[----:B------:R-:W-:-:S04]  /*2970*/  ISETP.GE.AND P2, PT, R11, R24, PT ;  /* 0x000000180b00720c */ /* 0x000fc80003f46270 */
[----:B------:R-:W-:Y:S02]  /*2980*/  ISETP.GT.OR P2, PT, R108, 0x5f, P2 ;  /* 0x0000005f6c00780c */ /* 0x000fe40001744670 */
[----:B------:R-:W-:Y:S02]  /*2990*/  MOV R11, R31 ;  /* 0x0000001f000b7202 */ /* 0x000fe40000000f00 */
[----:B0-----:R-:W-:-:S09]  /*29a0*/  ISETP.NE.AND P3, PT, R28, 0x1, PT ;  /* 0x000000011c00780c */ /* 0x001fd20003f65270 */
[----:B------:R-:W0:Y:S08]  /*29b0*/  @!P2 LDC.64 R14, c[0x0][0x428] ;  /* 0x00010a00ff0eab82 */ /* 0x000e300000000a00 */
[----:B------:R-:W2:Y:S08]  /*29c0*/  @!P2 LDC.64 R12, c[0x0][0x418] ;  /* 0x00010600ff0cab82 */ /* 0x000eb00000000a00 */
[----:B------:R-:W3:Y:S08]  /*29d0*/  @P3 LDC R26, c[0x0][0x434] ;  /* 0x00010d00ff1a3b82 */ /* 0x000ef00000000800 */
[----:B------:R-:W4:Y:S01]  /*29e0*/  @P3 LDC R27, c[0x0][0x438] ;  /* 0x00010e00ff1b3b82 */ /* 0x000f220000000800 */
[----:B---3--:R-:W-:-:S05]  /*29f0*/  @P3 IMAD.HI.U32 R26, R31, R26, RZ ;  /* 0x0000001a1f1a3227 */ /* 0x008fca00078e00ff */
[----:B----4-:R-:W-:Y:S01]  /*2a00*/  @P3 SHF.R.U32.HI R11, RZ, R27, R26 ;  /* 0x0000001bff0b3219 */ /* 0x010fe2000001161a */
[----:B0-----:R-:W-:-:S03]  /*2a10*/  @!P2 IMAD R26, R120, R14, RZ ;  /* 0x0000000e781aa224 */ /* 0x001fc600078e02ff */
[--C-:B------:R-:W-:Y:S01]  /*2a20*/  @!P2 SHF.R.S32.HI R27, RZ, 0x1f, R11.reuse ;  /* 0x0000001fff1ba819 */ /* 0x100fe2000001140b */
[----:B------:R-:W-:Y:S02]  /*2a30*/  @!P2 IMAD R29, R0, R15, R26 ;  /* 0x0000000f001da224 */ /* 0x000fe400078e021a */
[----:B------:R-:W-:-:S04]  /*2a40*/  @!P2 IMAD.MOV.U32 R26, RZ, RZ, R11 ;  /* 0x000000ffff1aa224 */ /* 0x000fc800078e000b */
[----:B------:R-:W-:-:S04]  /*2a50*/  @!P2 IMAD.WIDE.U32 R14, R0, R14, R26 ;  /* 0x0000000e000ea225 */ /* 0x000fc800078e001a */
[----:B------:R-:W-:Y:S01]  /*2a60*/  @!P2 IMAD.IADD R15, R15, 0x1, R29 ;  /* 0x000000010f0fa824 */ /* 0x000fe200078e021d */
[----:B--2---:R-:W-:Y:S01]  /*2a70*/  @!P2 LEA R12, P3, R14, R12, 0x2 ;  /* 0x0000000c0e0ca211 */ /* 0x004fe200078610ff */
[----:B------:R-:W-:-:S03]  /*2a80*/  IMAD.MOV.U32 R26, RZ, RZ, RZ ;  /* 0x000000ffff1a7224 */ /* 0x000fc600078e00ff */
[----:B------:R-:W-:-:S05]  /*2a90*/  @!P2 LEA.HI.X R13, R14, R13, R15, 0x2, P3 ;  /* 0x0000000d0e0da211 */ /* 0x000fca00018f140f */
[----:B------:R0:W5:Y:S01]  /*2aa0*/  @!P2 LDG.E R26, desc[UR4][R12.64] ;  /* 0x000000040c1aa981 */ /* 0x000162000c1e1900 */
[----:B------:R-:W-:Y:S01]  /*2ab0*/  ISETP.GT.AND P2, PT, R2, R119, PT ;  /* 0x000000770200720c */ /* 0x000fe20003f44270 */
[----:B------:R-:W-:Y:S01]  /*2ac0*/  IMAD R15, R22, 0x4800, R124 ;  /* 0x00004800160f7824 */ /* 0x000fe200078e027c */
[----:B------:R-:W-:Y:S01]  /*2ad0*/  LOP3.LUT R19, R19, 0xfffffffd, RZ, 0xc0, !PT ;  /* 0xfffffffd13137812 */ /* 0x000fe200078ec0ff */
[----:B------:R-:W-:Y:S05]  /*2ae0*/  YIELD ;  /* 0x0000000000007946 */ /* 0x000fea0003800000 */
[----:B------:R-:W-:Y:S01]  /*2af0*/  LOP3.LUT P4, RZ, R224, 0x4, RZ, 0xc0, !PT ;  /* 0x00000004e0ff7812 */ /* 0x000fe2000788c0ff */
[----:B------:R-:W-:Y:S01]  /*2b00*/  VIADD R81, R15, 0x20 ;  /* 0x000000200f517836 */ /* 0x000fe20000000000 */
[----:B------:R-:W-:Y:S01]  /*2b10*/  IADD3 R27, -R11, RZ, RZ ;  /* 0x000000ff0b1b7210 */ /* 0x000fe20007ffe1ff */
[----:B------:R-:W-:Y:S01]  /*2b20*/  BSSY B0, `(.L_x_2668) ;  /* 0x00007bc000007945 */ /* 0x000fe20003800000 */
[----:B------:R-:W-:Y:S01]  /*2b30*/  IMAD R80, R15, 0x2, R112 ;  /* 0x000000020f507824 */ /* 0x000fe200078e0270 */
[----:B------:R-:W-:-:S02]  /*2b40*/  @P2 LOP3.LUT R19, R19, 0x2, RZ, 0xfc, !PT ;  /* 0x0000000213132812 */ /* 0x000fc400078efcff */
[----:B-1----:R-:W-:Y:S01]  /*2b50*/  ISETP.GE.AND P2, PT, R117, 0x1, PT ;  /* 0x000000017500780c */ /* 0x002fe20003f46270 */
[----:B------:R-:W-:-:S05]  /*2b60*/  IMAD R27, R28, R27, R31 ;  /* 0x0000001b1c1b7224 */ /* 0x000fca00078e021f */
[----:B------:R-:W-:-:S05]  /*2b70*/  @P4 VIADD R81, R15, 0xffffffe0 ;  /* 0xffffffe00f514836 */ /* 0x000fca0000000000 */
[----:B------:R-:W-:Y:S02]  /*2b80*/  LEA R81, R81, R112, 0x1 ;  /* 0x0000007051517211 */ /* 0x000fe400078e08ff */
[----:B0-----:R-:W-:Y:S05]  /*2b90*/  @!P2 BRA `(.L_x_2669) ;  /* 0x0000007000f8a947 */ /* 0x001fea0003800000 */
[----:B------:R-:W-:Y:S01]  /*2ba0*/  SHF.R.S32.HI R82, RZ, 0x1f, R27 ;  /* 0x0000001fff527819 */ /* 0x000fe2000001141b */
[----:B------:R-:W-:Y:S01]  /*2bb0*/  ULDC.64 UR4, c[0x0][0x300] ;  /* 0x0000c00000047ab9 */ /* 0x000fe20000000a00 */
[----:B-----5:R-:W-:Y:S01]  /*2bc0*/  SHF.R.S32.HI R83, RZ, 0x1f, R26 ;  /* 0x0000001fff537819 */ /* 0x020fe2000001141a */
[C---:B------:R-:W-:Y:S01]  /*2bd0*/  IMAD.WIDE.U32 R12, R27.reuse, UR4, RZ ;  /* 0x000000041b0c7c25 */ /* 0x040fe2000f8e00ff */
[----:B------:R-:W-:Y:S02]  /*2be0*/  ULDC.U8 UR6, c[0x0][0x410] ;  /* 0x0001040000067ab9 */ /* 0x000fe40000000000 */
[----:B------:R-:W-:Y:S01]  /*2bf0*/  ISETP.NE.AND P2, PT, RZ, UR6, PT ;  /* 0x00000006ff007c0c */ /* 0x000fe2000bf45270 */
[----:B------:R-:W-:Y:S02]  /*2c00*/  IMAD R14, R82, UR4, RZ ;  /* 0x00000004520e7c24 */ /* 0x000fe4000f8e02ff */
[----:B------:R-:W-:Y:S02]  /*2c10*/  IMAD R84, R2, -0x60, R24 ;  /* 0xffffffa002547824 */ /* 0x000fe400078e0218 */
[----:B------:R-:W-:Y:S01]  /*2c20*/  IMAD R11, R27, UR5, R14 ;  /* 0x000000051b0b7c24 */ /* 0x000fe2000f8e020e */
[----:B------:R-:W-:Y:S01]  /*2c30*/  ULDC.64 UR4, c[0x0][0x310] ;  /* 0x0000c40000047ab9 */ /* 0x000fe20000000a00 */
[----:B------:R-:W-:Y:S01]  /*2c40*/  IMAD R14, R122, R2, RZ ;  /* 0x000000027a0e7224 */ /* 0x000fe200078e02ff */
[----:B------:R-:W-:Y:S01]  /*2c50*/  VIMNMX R84, R84, 0x60, PT ;  /* 0x0000006054547848 */ /* 0x000fe20003fe0100 */
[----:B------:R-:W-:-:S02]  /*2c60*/  IMAD R15, R83, UR4, RZ ;  /* 0x00000004530f7c24 */ /* 0x000fc4000f8e02ff */
[----:B------:R-:W-:Y:S01]  /*2c70*/  IMAD.IADD R13, R13, 0x1, R11 ;  /* 0x000000010d0d7824 */ /* 0x000fe200078e020b */
[----:B------:R-:W-:Y:S01]  /*2c80*/  SHF.R.S32.HI R11, RZ, 0x1f, R2 ;  /* 0x0000001fff0b7819 */ /* 0x000fe20000011402 */
[C---:B------:R-:W-:Y:S02]  /*2c90*/  IMAD R15, R26.reuse, UR5, R15 ;  /* 0x000000051a0f7c24 */ /* 0x040fe4000f8e020f */
[----:B------:R-:W-:Y:S01]  /*2ca0*/  IMAD.WIDE.U32 R12, R26, UR4, R12 ;  /* 0x000000041a0c7c25 */ /* 0x000fe2000f8e000c */
[----:B------:R-:W-:-:S03]  /*2cb0*/  ULDC.64 UR4, c[0x0][0x308] ;  /* 0x0000c20000047ab9 */ /* 0x000fc60000000a00 */
[----:B------:R-:W-:Y:S02]  /*2cc0*/  IMAD.IADD R13, R13, 0x1, R15 ;  /* 0x000000010d0d7824 */ /* 0x000fe400078e020f */
        /* <DEDUP_REMOVED lines=33> */
[----:B------:R-:W-:Y:S01]  /*2ee0*/  ULDC.64 UR6, c[0x0][0x208] ;  /* 0x0000820000067ab9 */ /* 0x000fe20000000a00 */
        /* <DEDUP_REMOVED lines=36> */
.L_x_2672:
[----:B------:R-:W-:Y:S05]  /*3130*/  BSYNC B1 ;  /* 0x0000000000017941 */ /* 0x000fea0003800000 */
.L_x_2671:
        /* <DEDUP_REMOVED lines=13> */
[----:B-----5:R-:W-:Y:S02]  /*3210*/  MOV R77, R52 ;  /* 0x00000034004d7202 */ /* 0x020fe40000000f00 */
[----:B------:R-:W-:Y:S01]  /*3220*/  CS2R R50, SRZ ;  /* 0x0000000000327805 */ /* 0x000fe2000001ff00 */
[----:B------:R-:W-:Y:S06]  /*3230*/  @P4 BRA `(.L_x_2674) ;  /* 0x0000000000a44947 */ /* 0x000fec0003800000 */
[----:B------:R-:W-:Y:S01]  /*3240*/  IADD3 R14, P2, P5, R98, R14, R102 ;  /* 0x0000000e620e7210 */ /* 0x000fe20007d5e066 */
[----:B------:R-:W-:Y:S01]  /*3250*/  ULDC.64 UR4, c[0x0][0x3e8] ;  /* 0x0000fa0000047ab9 */ /* 0x000fe20000000a00 */
[----:B------:R-:W-:Y:S02]  /*3260*/  CS2R R48, SRZ ;  /* 0x0000000000307805 */ /* 0x000fe4000001ff00 */
[----:B------:R-:W-:Y:S02]  /*3270*/  CS2R R50, SRZ ;  /* 0x0000000000327805 */ /* 0x000fe4000001ff00 */
[----:B------:R-:W-:Y:S01]  /*3280*/  IADD3.X R13, R100, R11, R101, P2, P5 ;  /* 0x0000000b640d7210 */ /* 0x000fe200017ea465 */
[----:B------:R-:W-:Y:S01]  /*3290*/  ULDC.64 UR6, c[0x0][0x208] ;  /* 0x0000820000067ab9 */ /* 0x000fe20000000a00 */
        /* <DEDUP_REMOVED lines=35> */
.L_x_2674:
[----:B------:R-:W-:Y:S05]  /*34d0*/  BSYNC B1 ;  /* 0x0000000000017941 */ /* 0x000fea0003800000 */
.L_x_2673:
[----:B0-----:R-:W-:Y:S01]  /*34e0*/  IMAD.MOV.U32 R12, RZ, RZ, R56 ;  /* 0x000000ffff0c7224 */ /* 0x001fe200078e0038 */
[----:B------:R-:W-:Y:S01]  /*34f0*/  MOV R14, R60 ;  /* 0x0000003c000e7202 */ /* 0x000fe20000000f00 */
[----:B------:R-:W-:Y:S01]  /*3500*/  IMAD.MOV.U32 R11, RZ, RZ, R57 ;  /* 0x000000ffff0b7224 */ /* 0x000fe200078e0039 */
[----:B------:R-:W-:Y:S01]  /*3510*/  ULOP3.LUT UR4, UR60, 0x1, URZ, 0xfc, !UPT ;  /* 0x000000013c047892 */ /* 0x000fe2000f8efc3f */
[----:B------:R-:W-:Y:S01]  /*3520*/  IMAD.MOV.U32 R13, RZ, RZ, R53 ;  /* 0x000000ffff0d7224 */ /* 0x000fe200078e0035 */
[----:B------:R-:W-:Y:S01]  /*3530*/  PRMT R149, R14, 0x7610, R149 ;  /* 0x000076100e957816 */ /* 0x000fe20000000095 */
[----:B------:R-:W-:Y:S01]  /*3540*/  IMAD.MOV.U32 R14, RZ, RZ, R73 ;  /* 0x000000ffff0e7224 */ /* 0x000fe200078e0049 */
[----:B------:R-:W-:Y:S01]  /*3550*/  PRMT R146, R12, 0x5410, R11 ;  /* 0x000054100c927816 */ /* 0x000fe2000000000b */
[----:B------:R-:W-:Y:S01]  /*3560*/  IMAD.MOV.U32 R11, RZ, RZ, R64 ;  /* 0x000000ffff0b7224 */ /* 0x000fe200078e0040 */
[----:B------:R-:W-:Y:S01]  /*3570*/  PRMT R144, R77, 0x5410, R13 ;  /* 0x000054104d907816 */ /* 0x000fe2000000000d */
        /* <DEDUP_REMOVED lines=10> */
[----:B------:R-:W-:Y:S02]  /*3620*/  MOV R12, R54 ;  /* 0x00000036000c7202 */ /* 0x000fe40000000f00 */
[----:B------:R-:W-:-:S02]  /*3630*/  PLOP3.LUT P2, PT, PT, PT, UP0, 0x80, 0x0 ;  /* 0x000000000000781c */ /* 0x000fc40003f4f008 */
        /* <DEDUP_REMOVED lines=18> */
[----:B-----5:R-:W-:Y:S01]  /*3760*/  IMAD.MOV.U32 R11, RZ, RZ, R29 ;  /* 0x000000ffff0b7224 */ /* 0x020fe200078e001d */
        /* <DEDUP_REMOVED lines=42> */
.L_x_2675:
[----:B------:R-:W-:Y:S01]  /*3a10*/  LEA R85, R22, R18, 0x3 ;  /* 0x0000001216557211 */ /* 0x000fe200078e18ff */
[----:B------:R-:W-:Y:S01]  /*3a20*/  BSSY B1, `(.L_x_2676) ;  /* 0x0000004000017945 */ /* 0x000fe20003800000 */
[----:B------:R-:W-:-:S04]  /*3a30*/  SHF.L.U32 R86, R207, 0x1f, RZ ;  /* 0x0000001fcf567819 */ /* 0x000fc800000006ff */
[----:B------:R-:W0:Y:S02]  /*3a40*/  SYNCS.PHASECHK.TRANS64.TRYWAIT P5, [R85+URZ+0x30890], R86 ;  /* 0x03089056550075a7 */ /* 0x000e2400080a017f */
[----:B0-----:R-:W-:Y:S05]  /*3a50*/  @!P5 BRA `(.L_x_2677) ;  /* 0x0000022c0038d947 */ /* 0x001fea0003800000 */
.L_x_3029:
[----:B------:R-:W-:Y:S05]  /*3a60*/  BSYNC B1 ;  /* 0x0000000000017941 */ /* 0x000fea0003800000 */
.L_x_2676:
[----:B------:R-:W-:-:S03]  /*3a70*/  UMOV UR4, 0xffffffff ;  /* 0xffffffff00047882 */ /* 0x000fc60000000000 */
[----:B------:R-:W-:Y:S05]  /*3a80*/  BRA.DIV UR4, `(.L_x_2678) ;  /* 0x0000022e04407947 */ /* 0x000fea000b800000 */
[----:B------:R1:W2:Y:S04]  /*3a90*/  SHFL.IDX PT, R76, R113, RZ, 0x1c1f ;  /* 0x001c1fff714c7589 */ /* 0x0002a800000e0000 */
[----:B------:R1:W3:Y:S02]  /*3aa0*/  SHFL.IDX PT, R11, R116, RZ, 0x1c1f ;  /* 0x001c1fff740b7589 */ /* 0x0002e400000e0000 */
.L_x_3033:
        /* <DEDUP_REMOVED lines=52> */
.L_x_2684:
[----:B------:R-:W-:Y:S05]  /*3df0*/  BSYNC B3 ;  /* 0x0000000000037941 */ /* 0x000fea0003800000 */
.L_x_2683:
[----:B---3--:R-:W-:Y:S01]  /*3e00*/  LEA R72, P3, R16, R11, 0x1 ;  /* 0x0000000b10487211 */ /* 0x008fe200078608ff */
[----:B------:R-:W-:-:S03]  /*3e10*/  ULDC.64 UR4, c[0x0][0x208] ;  /* 0x0000820000047ab9 */ /* 0x000fc60000000a00 */
[----:B--2---:R-:W-:-:S05]  /*3e20*/  LEA.HI.X R73, R16, R76, R17, 0x1, P3 ;  /* 0x0000004c10497211 */ /* 0x004fca00018f0c11 */
[----:B0-----:R4:W-:Y:S04]  /*3e30*/  ST.E.128 desc[UR4][R72.64], R12 ;  /* 0x0000000c48007985 */ /* 0x0019e8000c101d04 */
.L_x_2682:
[----:B------:R-:W-:Y:S05]  /*3e40*/  BSYNC B2 ;  /* 0x0000000000027941 */ /* 0x000fea0003800000 */
.L_x_2681:
        /* <DEDUP_REMOVED lines=8> */
[----:B------:R-:W-:Y:S02]  /*3ed0*/  SHF.R.U32.HI R68, RZ, 0x10, R69 ;  /* 0x00000010ff447819 */ /* 0x000fe40000011645 */
[--C-:B------:R-:W-:Y:S01]  /*3ee0*/  SHF.R.U64 R73, R70, 0x10, R71.reuse ;  /* 0x0000001046497819 */ /* 0x100fe20000001247 */
[----:B------:R-:W-:Y:S01]  /*3ef0*/  HADD2.F32 R72, -RZ, R72.H0_H0 ;  /* 0x20000048ff487230 */ /* 0x000fe20000004100 */
[----:B0-----:R-:W-:Y:S02]  /*3f00*/  MOV R69, R13 ;  /* 0x0000000d00457202 */ /* 0x001fe40000000f00 */
        /* <DEDUP_REMOVED lines=38> */
.L_x_2688:
[----:B------:R-:W-:Y:S05]  /*4170*/  BSYNC B3 ;  /* 0x0000000000037941 */ /* 0x000fea0003800000 */
.L_x_2687:
[----:B---3--:R-:W-:Y:S01]  /*4180*/  MOV R68, R11 ;  /* 0x0000000b00447202 */ /* 0x008fe20000000f00 */
[----:B------:R-:W-:Y:S01]  /*4190*/  IMAD.SHL.U32 R70, R200, 0x8, RZ ;  /* 0x00000008c8467824 */ /* 0x000fe200078e00ff */
[----:B------:R-:W-:Y:S01]  /*41a0*/  ULDC.64 UR4, c[0x0][0x208] ;  /* 0x0000820000047ab9 */ /* 0x000fe20000000a00 */
[----:B--2---:R-:W-:Y:S02]  /*41b0*/  IMAD.MOV.U32 R69, RZ, RZ, R76 ;  /* 0x000000ffff457224 */ /* 0x004fe400078e004c */
[----:B------:R-:W-:-:S05]  /*41c0*/  IMAD.WIDE R68, R70, 0x2, R68 ;  /* 0x0000000246447825 */ /* 0x000fca00078e0244 */
[----:B0-----:R0:W-:Y:S02]  /*41d0*/  ST.E.128 desc[UR4][R68.64], R12 ;  /* 0x0000000c44007985 */ /* 0x0011e4000c101d04 */
.L_x_2686:
[----:B------:R-:W-:Y:S05]  /*41e0*/  BSYNC B2 ;  /* 0x0000000000027941 */ /* 0x000fea0003800000 */
.L_x_2685:
        /* <DEDUP_REMOVED lines=50> */
.L_x_2692:
[----:B------:R-:W-:Y:S05]  /*4510*/  BSYNC B3 ;  /* 0x0000000000037941 */ /* 0x000fea0003800000 */
.L_x_2691:
[----:B------:R-:W-:Y:S01]  /*4520*/  IMAD.SHL.U32 R66, R201, 0x8, RZ ;  /* 0x00000008c9427824 */ /* 0x000fe200078e00ff */
[----:B------:R-:W-:Y:S01]  /*4530*/  ULDC.64 UR4, c[0x0][0x208] ;  /* 0x0000820000047ab9 */ /* 0x000fe20000000a00 */
[----:B---3--:R-:W-:Y:S02]  /*4540*/  IMAD.MOV.U32 R64, RZ, RZ, R11 ;  /* 0x000000ffff407224 */ /* 0x008fe400078e000b */
[----:B--2---:R-:W-:Y:S02]  /*4550*/  IMAD.MOV.U32 R65, RZ, RZ, R76 ;  /* 0x000000ffff417224 */ /* 0x004fe400078e004c */
[----:B------:R-:W-:-:S05]  /*4560*/  IMAD.WIDE R64, R66, 0x2, R64 ;  /* 0x0000000242407825 */ /* 0x000fca00078e0240 */
[----:B----4-:R0:W-:Y:S02]  /*4570*/  ST.E.128 desc[UR4][R64.64], R12 ;  /* 0x0000000c40007985 */ /* 0x0101e4000c101d04 */
.L_x_2690:
[----:B------:R-:W-:Y:S05]  /*4580*/  BSYNC B2 ;  /* 0x0000000000027941 */ /* 0x000fea0003800000 */
.L_x_2689:
[----:B------:R-:W-:Y:S01]  /*4590*/  ISETP.NE.AND P3, PT, R20, RZ, PT ;  /* 0x000000ff1400720c */ /* 0x000fe20003f65270 */
[----:B------:R-:W-:-:S12]  /*45a0*/  BSSY B2, `(.L_x_2693) ;  /* 0x000003b000027945 */ /* 0x000fd80003800000 */
[----:B------:R-:W-:Y:S05]  /*45b0*/  @!P3 BRA `(.L_x_2694) ;  /* 0x0000000000e4b947 */ /* 0x000fea0003800000 */
[----:B0---4-:R0:W4:Y:S01]  /*45c0*/  LDS.128 R12, [R81+0x21000] ;  /* 0x02100000510c7984 */ /* 0x0111220000000c00 */
[----:B------:R-:W-:Y:S01]  /*45d0*/  ISETP.GE.AND P3, PT, R210, R117, PT ;  /* 0x00000075d200720c */ /* 0x000fe20003f66270 */
[----:B------:R-:W-:-:S12]  /*45e0*/  BSSY B3, `(.L_x_2695) ;  /* 0x0000032000037945 */ /* 0x000fd80003800000 */
[----:B0-----:R-:W-:Y:S05]  /*45f0*/  @P3 BRA `(.L_x_2696) ;  /* 0x0000000000c03947 */ /* 0x001fea0003800000 */
[----:B------:R-:W-:Y:S01]  /*4600*/  SHF.R.U64 R64, R62, 0x10, R63 ;  /* 0x000000103e407819 */ /* 0x000fe2000000123f */
[----:B------:R-:W-:Y:S01]  /*4610*/  HADD2.F32 R66, -RZ, R148.H1_H1 ;  /* 0x30000094ff427230 */ /* 0x000fe20000004100 */
[----:B----4-:R-:W-:Y:S02]  /*4620*/  MOV R62, R13 ;  /* 0x0000000d003e7202 */ /* 0x010fe40000000f00 */
[--C-:B------:R-:W-:Y:S01]  /*4630*/  SHF.R.U64 R60, R60, 0x10, R61.reuse ;  /* 0x000000103c3c7819 */ /* 0x100fe2000000123d */
[----:B------:R-:W-:Y:S01]  /*4640*/  HADD2.F32 R64, -RZ, R64.H0_H0 ;  /* 0x20000040ff407230 */ /* 0x000fe20000004100 */
[----:B------:R-:W-:Y:S01]  /*4650*/  SHF.R.U32.HI R61, RZ, 0x10, R61 ;  /* 0x00000010ff3d7819 */ /* 0x000fe2000001163d */
[--C-:B------:R-:W-:Y:S02]  /*4660*/  HADD2.F32 R13, -RZ, R62.reuse.H1_H1 ;  /* 0x3000003eff0d7230 */ /* 0x100fe40000004100 */
[----:B------:R-:W-:Y:S02]  /*4670*/  HADD2.F32 R62, -RZ, R62.H0_H0 ;  /* 0x2000003eff3e7230 */ /* 0x000fe40000004100 */
[----:B------:R-:W-:-:S02]  /*4680*/  HADD2.F32 R60, -RZ, R60.H0_H0 ;  /* 0x2000003cff3c7230 */ /* 0x000fc40000004100 */
[CC--:B------:R-:W-:Y:S01]  /*4690*/  FMUL.FTZ R65, R13.reuse, R64.reuse ;  /* 0x000000400d417220 */ /* 0x0c0fe20000410000 */
[----:B------:R-:W-:Y:S02]  /*46a0*/  HADD2.F32 R61, -RZ, R61.H0_H0 ;  /* 0x2000003dff3d7230 */ /* 0x000fe40000004100 */
[C---:B------:R-:W-:Y:S01]  /*46b0*/  FMUL.FTZ R64, R62.reuse, R64 ;  /* 0x000000403e407220 */ /* 0x040fe20000410000 */
[-C--:B------:R-:W-:Y:S01]  /*46c0*/  FFMA.FTZ R65, R62, R60.reuse, -R65 ;  /* 0x0000003c3e417223 */ /* 0x080fe20000010841 */
[----:B------:R-:W-:Y:S02]  /*46d0*/  SHF.R.U32.HI R62, RZ, 0x10, R63 ;  /* 0x00000010ff3e7819 */ /* 0x000fe4000001163f */
[----:B------:R-:W-:Y:S01]  /*46e0*/  FFMA.FTZ R64, R13, R60, R64 ;  /* 0x0000003c0d407223 */ /* 0x000fe20000010040 */
[----:B------:R-:W-:Y:S02]  /*46f0*/  IMAD.MOV.U32 R60, RZ, RZ, R12 ;  /* 0x000000ffff3c7224 */ /* 0x000fe400078e000c */
[----:B------:R-:W-:-:S02]  /*4700*/  IMAD.MOV.U32 R12, RZ, RZ, R15 ;  /* 0x000000ffff0c7224 */ /* 0x000fc400078e000f */
[----:B------:R-:W-:Y:S01]  /*4710*/  HADD2.F32 R15, -RZ, R62.H0_H0 ;  /* 0x2000003eff0f7230 */ /* 0x000fe20000004100 */
[----:B------:R-:W-:Y:S02]  /*4720*/  F2FP.F16.F32.PACK_AB R64, R64, R65 ;  /* 0x000000414040723e */ /* 0x000fe400000000ff */
        /* <DEDUP_REMOVED lines=15> */
[--C-:B------:R-:W-:Y:S02]  /*4820*/  HADD2.F32 R60, -RZ, R61.reuse.H1_H1 ;  /* 0x3000003dff3c7230 */ /* 0x100fe40000004100 */
[----:B------:R-:W-:Y:S02]  /*4830*/  HADD2.F32 R62, -RZ, R61.H0_H0 ;  /* 0x2000003dff3e7230 */ /* 0x000fe40000004100 */
[----:B------:R-:W-:Y:S02]  /*4840*/  HADD2.F32 R61, -RZ, R148.H0_H0 ;  /* 0x20000094ff3d7230 */ /* 0x000fe40000004100 */
[-C--:B------:R-:W-:Y:S01]  /*4850*/  FMUL.FTZ R63, R60, R66.reuse ;  /* 0x000000423c3f7220 */ /* 0x080fe20000410000 */
[----:B------:R-:W-:Y:S01]  /*4860*/  F2FP.F16.F32.PACK_AB R14, R14, R15 ;  /* 0x0000000f0e0e723e */ /* 0x000fe200000000ff */
[----:B------:R-:W-:-:S02]  /*4870*/  FMUL.FTZ R66, R62, R66 ;  /* 0x000000423e427220 */ /* 0x000fc40000410000 */
[-C--:B------:R-:W-:Y:S02]  /*4880*/  FFMA.FTZ R63, R62, R61.reuse, -R63 ;  /* 0x0000003d3e3f7223 */ /* 0x080fe4000001083f */
[----:B------:R-:W-:Y:S01]  /*4890*/  FFMA.FTZ R66, R60, R61, R66 ;  /* 0x0000003d3c427223 */ /* 0x000fe20000010042 */
[----:B------:R-:W-:Y:S01]  /*48a0*/  F2FP.F16.F32.PACK_AB R60, R13, R12 ;  /* 0x0000000c0d3c723e */ /* 0x000fe200000000ff */
[----:B------:R-:W-:Y:S01]  /*48b0*/  IMAD.MOV.U32 R13, RZ, RZ, R64 ;  /* 0x000000ffff0d7224 */ /* 0x000fe200078e0040 */
[----:B------:R-:W-:Y:S02]  /*48c0*/  MOV R12, R14 ;  /* 0x0000000e000c7202 */ /* 0x000fe40000000f00 */
[----:B------:R-:W-:Y:S01]  /*48d0*/  F2FP.F16.F32.PACK_AB R63, R66, R63 ;  /* 0x0000003f423f723e */ /* 0x000fe200000000ff */
[----:B------:R-:W-:-:S04]  /*48e0*/  IMAD.MOV.U32 R15, RZ, RZ, R60 ;  /* 0x000000ffff0f7224 */ /* 0x000fc800078e003c */
[----:B------:R-:W-:-:S07]  /*48f0*/  IMAD.MOV.U32 R14, RZ, RZ, R63 ;  /* 0x000000ffff0e7224 */ /* 0x000fce00078e003f */
.L_x_2696:
[----:B------:R-:W-:Y:S05]  /*4900*/  BSYNC B3 ;  /* 0x0000000000037941 */ /* 0x000fea0003800000 */
.L_x_2695:
[----:B---3--:R-:W-:Y:S01]  /*4910*/  LEA R60, P3, R192, R11, 0x1 ;  /* 0x0000000bc03c7211 */ /* 0x008fe200078608ff */
[----:B------:R-:W-:-:S03]  /*4920*/  ULDC.64 UR4, c[0x0][0x208] ;  /* 0x0000820000047ab9 */ /* 0x000fc60000000a00 */
[----:B--2---:R-:W-:-:S05]  /*4930*/  LEA.HI.X R61, R192, R76, R205, 0x1, P3 ;  /* 0x0000004cc03d7211 */ /* 0x004fca00018f0ccd */
[----:B----4-:R0:W-:Y:S04]  /*4940*/  ST.E.128 desc[UR4][R60.64], R12 ;  /* 0x0000000c3c007985 */ /* 0x0101e8000c101d04 */
.L_x_2694:
[----:B------:R-:W-:Y:S05]  /*4950*/  BSYNC B2 ;  /* 0x0000000000027941 */ /* 0x000fea0003800000 */
.L_x_2693:
        /* <DEDUP_REMOVED lines=9> */
[----:B------:R-:W-:Y:S02]  /*49f0*/  SHF.R.U64 R63, R58, 0x10, R59 ;  /* 0x000000103a3f7819 */ /* 0x000fe4000000123b */
[----:B----4-:R-:W-:Y:S02]  /*4a00*/  MOV R58, R13 ;  /* 0x0000000d003a7202 */ /* 0x010fe40000000f00 */
[----:B------:R-:W-:Y:S01]  /*4a10*/  SHF.R.U64 R56, R56, 0x10, R57 ;  /* 0x0000001038387819 */ /* 0x000fe20000001239 */
[----:B------:R-:W-:Y:S02]  /*4a20*/  HADD2.F32 R63, -RZ, R63.H0_H0 ;  /* 0x2000003fff3f7230 */ /* 0x000fe40000004100 */
[--C-:B------:R-:W-:Y:S02]  /*4a30*/  HADD2.F32 R13, -RZ, R58.reuse.H1_H1 ;  /* 0x3000003aff0d7230 */ /* 0x100fe40000004100 */
[----:B------:R-:W-:Y:S02]  /*4a40*/  HADD2.F32 R58, -RZ, R58.H0_H0 ;  /* 0x2000003aff3a7230 */ /* 0x000fe40000004100 */
[----:B------:R-:W-:-:S02]  /*4a50*/  HADD2.F32 R56, -RZ, R56.H0_H0 ;  /* 0x20000038ff387230 */ /* 0x000fc40000004100 */
        /* <DEDUP_REMOVED lines=33> */
[----:B------:R-:W-:Y:S01]  /*4c70*/  IMAD.MOV.U32 R12, RZ, RZ, R15 ;  /* 0x000000ffff0c7224 */ /* 0x000fe200078e000f */
[----:B------:R-:W-:-:S03]  /*4c80*/  MOV R15, R57 ;  /* 0x00000039000f7202 */ /* 0x000fc60000000f00 */
[----:B------:R-:W-:Y:S01]  /*4c90*/  F2FP.F16.F32.PACK_AB R147, R147, R13 ;  /* 0x0000000d9393723e */ /* 0x000fe200000000ff */
[----:B------:R-:W-:-:S04]  /*4ca0*/  IMAD.MOV.U32 R13, RZ, RZ, R62 ;  /* 0x000000ffff0d7224 */ /* 0x000fc800078e003e */
[----:B------:R-:W-:-:S07]  /*4cb0*/  IMAD.MOV.U32 R14, RZ, RZ, R147 ;  /* 0x000000ffff0e7224 */ /* 0x000fce00078e0093 */
.L_x_2700:
[----:B------:R-:W-:Y:S05]  /*4cc0*/  BSYNC B3 ;  /* 0x0000000000037941 */ /* 0x000fea0003800000 */
.L_x_2699:
[----:B------:R-:W-:Y:S02]  /*4cd0*/  ULDC.64 UR4, c[0x0][0x208] ;  /* 0x0000820000047ab9 */ /* 0x000fe40000000a00 */
[----:B----4-:R0:W-:Y:S03]  /*4ce0*/  ST.E.128 desc[UR4][R60.64], R12 ;  /* 0x0000000c3c007985 */ /* 0x0101e6000c101d04 */
.L_x_2698:
[----:B------:R-:W-:Y:S05]  /*4cf0*/  BSYNC B2 ;  /* 0x0000000000027941 */ /* 0x000fea0003800000 */
.L_x_2697:
        /* <DEDUP_REMOVED lines=23> */
[----:B------:R-:W-:-:S02]  /*4e70*/  HADD2.F32 R52, -RZ, R52.H0_H0 ;  /* 0x20000034ff347230 */ /* 0x000fc40000004100 */
        /* <DEDUP_REMOVED lines=8> */
[--C-:B------:R-:W-:Y:S02]  /*4f00*/  HADD2.F32 R13, -RZ, R12.reuse.H1_H1 ;  /* 0x3000000cff0d7230 */ /* 0x100fe40000004100 */
[----:B------:R-:W-:-:S02]  /*4f10*/  HADD2.F32 R12, -RZ, R12.H0_H0 ;  /* 0x2000000cff0c7230 */ /* 0x000fc40000004100 */
[--C-:B------:R-:W-:Y:S02]  /*4f20*/  HADD2.F32 R52, -RZ, R144.reuse.H0_H0 ;  /* 0x20000090ff347230 */ /* 0x100fe40000004100 */
[CC--:B------:R-:W-:Y:S01]  /*4f30*/  FMUL.FTZ R53, R13.reuse, R11.reuse ;  /* 0x0000000b0d357220 */ /* 0x0c0fe20000410000 */
[----:B------:R-:W-:Y:S02]  /*4f40*/  HADD2.F32 R145, -RZ, R145.H1_H1 ;  /* 0x30000091ff917230 */ /* 0x000fe40000004100 */
[C---:B------:R-:W-:Y:S01]  /*4f50*/  FMUL.FTZ R11, R12.reuse, R11 ;  /* 0x0000000b0c0b7220 */ /* 0x040fe20000410000 */
[----:B------:R-:W-:Y:S02]  /*4f60*/  HADD2.F32 R144, -RZ, R144.H1_H1 ;  /* 0x30000090ff907230 */ /* 0x000fe40000004100 */
[-C--:B------:R-:W-:Y:S01]  /*4f70*/  FFMA.FTZ R53, R12, R52.reuse, -R53 ;  /* 0x000000340c357223 */ /* 0x080fe20000010835 */
[--C-:B------:R-:W-:Y:S02]  /*4f80*/  HADD2.F32 R12, -RZ, R14.reuse.H1_H1 ;  /* 0x3000000eff0c7230 */ /* 0x100fe40000004100 */
[----:B------:R-:W-:Y:S01]  /*4f90*/  FFMA.FTZ R11, R13, R52, R11 ;  /* 0x000000340d0b7223 */ /* 0x000fe2000001000b */
[----:B------:R-:W-:Y:S01]  /*4fa0*/  HADD2.F32 R14, -RZ, R14.H0_H0 ;  /* 0x2000000eff0e7230 */ /* 0x000fe20000004100 */
[----:B------:R-:W-:Y:S01]  /*4fb0*/  F2FP.F16.F32.PACK_AB R15, R55, R15 ;  /* 0x0000000f370f723e */ /* 0x000fe200000000ff */
[----:B------:R-:W-:-:S02]  /*4fc0*/  FMUL.FTZ R13, R12, R145 ;  /* 0x000000910c0d7220 */ /* 0x000fc40000410000 */
[----:B------:R-:W-:Y:S01]  /*4fd0*/  F2FP.F16.F32.PACK_AB R11, R11, R53 ;  /* 0x000000350b0b723e */ /* 0x000fe200000000ff */
[C---:B------:R-:W-:Y:S01]  /*4fe0*/  FMUL.FTZ R145, R14.reuse, R145 ;  /* 0x000000910e917220 */ /* 0x040fe20000410000 */
[----:B------:R-:W-:-:S03]  /*4ff0*/  FFMA.FTZ R13, R14, R144, -R13 ;  /* 0x000000900e0d7223 */ /* 0x000fc6000001080d */
[----:B------:R-:W-:Y:S01]  /*5000*/  FFMA.FTZ R145, R12, R144, R145 ;  /* 0x000000900c917223 */ /* 0x000fe20000010091 */
[----:B------:R-:W-:-:S04]  /*5010*/  IMAD.MOV.U32 R12, RZ, RZ, R11 ;  /* 0x000000ffff0c7224 */ /* 0x000fc800078e000b */
[----:B------:R-:W-:Y:S02]  /*5020*/  F2FP.F16.F32.PACK_AB R145, R145, R13 ;  /* 0x0000000d9191723e */ /* 0x000fe400000000ff */
[----:B------:R-:W-:-:S03]  /*5030*/  MOV R13, R54 ;  /* 0x00000036000d7202 */ /* 0x000fc60000000f00 */
[----:B------:R-:W-:-:S07]  /*5040*/  IMAD.MOV.U32 R14, RZ, RZ, R145 ;  /* 0x000000ffff0e7224 */ /* 0x000fce00078e0091 */
.L_x_2702:
[----:B------:R-:W-:Y:S05]  /*5050*/  BSYNC B2 ;  /* 0x0000000000027941 */ /* 0x000fea0003800000 */
.L_x_2701:
[----:B------:R-:W-:Y:S02]  /*5060*/  ULDC.64 UR4, c[0x0][0x208] ;  /* 0x0000820000047ab9 */ /* 0x000fe40000000a00 */
[----:B----4-:R0:W-:Y:S03]  /*5070*/  ST.E.128 desc[UR4][R56.64], R12 ;  /* 0x0000000c38007985 */ /* 0x0101e6000c101d04 */
.L_x_2680:
[----:B------:R-:W-:Y:S05]  /*5080*/  BSYNC B1 ;  /* 0x0000000000017941 */ /* 0x000fea0003800000 */
.L_x_2679:
[----:B------:R-:W-:-:S03]  /*5090*/  UMOV UR4, 0xffffffff ;  /* 0xffffffff00047882 */ /* 0x000fc60000000000 */
[----:B------:R-:W-:Y:S05]  /*50a0*/  BRA.DIV UR4, `(.L_x_2703) ;  /* 0x0000021a04047947 */ /* 0x000fea000b800000 */
[----:B-1----:R-:W1:Y:S04]  /*50b0*/  SHFL.IDX PT, R113, R113, 0x1, 0x1c1f ;  /* 0x003c1f0071717f89 */ /* 0x002e6800000e0000 */
[----:B------:R-:W0:Y:S02]  /*50c0*/  SHFL.IDX PT, R116, R116, 0x1, 0x1c1f ;  /* 0x003c1f0074747f89 */ /* 0x000e2400000e0000 */
.L_x_3037:
        /* <DEDUP_REMOVED lines=51> */
.L_x_2708:
[----:B------:R-:W-:Y:S05]  /*5400*/  BSYNC B2 ;  /* 0x0000000000027941 */ /* 0x000fea0003800000 */
.L_x_2707:
[----:B------:R-:W-:Y:S02]  /*5410*/  ULDC.64 UR4, c[0x0][0x208] ;  /* 0x0000820000047ab9 */ /* 0x000fe40000000a00 */
[----:B----4-:R0:W-:Y:S03]  /*5420*/  ST.E.128 desc[UR4][R52.64], R12 ;  /* 0x0000000c34007985 */ /* 0x0101e6000c101d04 */
.L_x_2706:
[----:B------:R-:W-:Y:S05]  /*5430*/  BSYNC B1 ;  /* 0x0000000000017941 */ /* 0x000fea0003800000 */
.L_x_2705:
[----:B------:R-:W-:Y:S01]  /*5440*/  ISETP.NE.AND P3, PT, R9, RZ, PT ;  /* 0x000000ff0900720c */ /* 0x000fe20003f65270 */
[----:B------:R-:W-:-:S12]  /*5450*/  BSSY B1, `(.L_x_2709) ;  /* 0x0000037000017945 */ /* 0x000fd80003800000 */
[----:B------:R-:W-:Y:S05]  /*5460*/  @!P3 BRA `(.L_x_2710) ;  /* 0x0000000000d4b947 */ /* 0x000fea0003800000 */
[----:B0---4-:R0:W4:Y:S01]  /*5470*/  LDS.128 R12, [R81+0x20000] ;  /* 0x02000000510c7984 */ /* 0x0111220000000c00 */
[----:B------:R-:W-:Y:S01]  /*5480*/  ISETP.GE.AND P3, PT, R211, R117, PT ;  /* 0x00000075d300720c */ /* 0x000fe20003f66270 */
[----:B---3--:R-:W-:Y:S01]  /*5490*/  IMAD.SHL.U32 R11, R200, 0x8, RZ ;  /* 0x00000008c80b7824 */ /* 0x008fe200078e00ff */
[----:B------:R-:W-:Y:S01]  /*54a0*/  MOV R48, R116 ;  /* 0x0000007400307202 */ /* 0x000fe20000000f00 */
        /* <DEDUP_REMOVED lines=9> */
[--C-:B------:R-:W-:Y:S01]  /*5540*/  HADD2.F32 R13, -RZ, R15.reuse.H1_H1 ;  /* 0x3000000fff0d7230 */ /* 0x100fe20000004100 */
[----:B------:R-:W-:Y:S01]  /*5550*/  SHF.R.U32.HI R46, RZ, 0x10, R47 ;  /* 0x00000010ff2e7819 */ /* 0x000fe2000001162f */
[----:B------:R-:W-:Y:S02]  /*5560*/  HADD2.F32 R15, -RZ, R15.H0_H0 ;  /* 0x2000000fff0f7230 */ /* 0x000fe40000004100 */
[----:B------:R-:W-:Y:S02]  /*5570*/  HADD2.F32 R45, -RZ, R45.H0_H0 ;  /* 0x2000002dff2d7230 */ /* 0x000fe40000004100 */
[----:B------:R-:W-:-:S02]  /*5580*/  HADD2.F32 R46, -RZ, R46.H0_H0 ;  /* 0x2000002eff2e7230 */ /* 0x000fc40000004100 */
[----:B------:R-:W-:Y:S02]  /*5590*/  HADD2.F32 R11, -RZ, R11.H0_H0 ;  /* 0x2000000bff0b7230 */ /* 0x000fe40000004100 */
[-C--:B------:R-:W-:Y:S01]  /*55a0*/  FMUL.FTZ R47, R50, R45.reuse ;  /* 0x0000002d322f7220 */ /* 0x080fe20000410000 */
[----:B------:R-:W-:Y:S02]  /*55b0*/  HADD2.F32 R44, -RZ, R44.H0_H0 ;  /* 0x2000002cff2c7230 */ /* 0x000fe40000004100 */
[-C--:B------:R-:W-:Y:S01]  /*55c0*/  FMUL.FTZ R54, R13, R46.reuse ;  /* 0x0000002e0d367220 */ /* 0x080fe20000410000 */
[C---:B------:R-:W-:Y:S01]  /*55d0*/  FMUL.FTZ R45, R52.reuse, R45 ;  /* 0x0000002d342d7220 */ /* 0x040fe20000410000 */
[C---:B------:R-:W-:Y:S01]  /*55e0*/  FMUL.FTZ R46, R15.reuse, R46 ;  /* 0x0000002e0f2e7220 */ /* 0x040fe20000410000 */
[-C--:B------:R-:W-:Y:S01]  /*55f0*/  FFMA.FTZ R47, R52, R11.reuse, -R47 ;  /* 0x0000000b342f7223 */ /* 0x080fe2000001082f */
[-C--:B------:R-:W-:Y:S01]  /*5600*/  FFMA.FTZ R54, R15, R44.reuse, -R54 ;  /* 0x0000002c0f367223 */ /* 0x080fe20000010836 */
[----:B------:R-:W-:Y:S01]  /*5610*/  FFMA.FTZ R50, R50, R11, R45 ;  /* 0x0000000b32327223 */ /* 0x000fe2000001002d */
[----:B------:R-:W-:Y:S01]  /*5620*/  FFMA.FTZ R13, R13, R44, R46 ;  /* 0x0000002c0d0d7223 */ /* 0x000fe2000001002e */
[----:B------:R-:W-:-:S02]  /*5630*/  HADD2.F32 R45, -RZ, R138.H0_H0 ;  /* 0x2000008aff2d7230 */ /* 0x000fc40000004100 */
        /* <DEDUP_REMOVED lines=17> */
[----:B------:R-:W-:Y:S01]  /*5750*/  F2FP.F16.F32.PACK_AB R15, R13, R54 ;  /* 0x000000360d0f723e */ /* 0x000fe200000000ff */
[----:B------:R-:W-:Y:S01]  /*5760*/  IMAD.MOV.U32 R13, RZ, RZ, R47 ;  /* 0x000000ffff0d7224 */ /* 0x000fe200078e002f */
[----:B------:R-:W-:Y:S01]  /*5770*/  F2FP.F16.F32.PACK_AB R14, R12, R53 ;  /* 0x000000350c0e723e */ /* 0x000fe200000000ff */
[----:B------:R-:W-:-:S07]  /*5780*/  IMAD.MOV.U32 R12, RZ, RZ, R46 ;  /* 0x000000ffff0c7224 */ /* 0x000fce00078e002e */
.L_x_2712:
[----:B------:R-:W-:Y:S05]  /*5790*/  BSYNC B2 ;  /* 0x0000000000027941 */ /* 0x000fea0003800000 */
.L_x_2711:
[----:B------:R-:W-:Y:S02]  /*57a0*/  ULDC.64 UR4, c[0x0][0x208] ;  /* 0x0000820000047ab9 */ /* 0x000fe40000000a00 */
[----:B----4-:R0:W-:Y:S03]  /*57b0*/  ST.E.128 desc[UR4][R48.64], R12 ;  /* 0x0000000c30007985 */ /* 0x0101e6000c101d04 */
.L_x_2710:
[----:B------:R-:W-:Y:S05]  /*57c0*/  BSYNC B1 ;  /* 0x0000000000017941 */ /* 0x000fea0003800000 */
.L_x_2709:
        /* <DEDUP_REMOVED lines=11> */
[----:B------:R-:W-:Y:S02]  /*5880*/  SHF.R.U64 R40, R40, 0x10, R41 ;  /* 0x0000001028287819 */ /* 0x000fe40000001229 */
[--C-:B------:R-:W-:Y:S01]  /*5890*/  SHF.R.U64 R11, R42, 0x10, R43.reuse ;  /* 0x000000102a0b7819 */ /* 0x100fe2000000122b */
        /* <DEDUP_REMOVED lines=17> */
[----:B------:R-:W-:-:S02]  /*59b0*/  HADD2.F32 R46, -RZ, R132.H1_H1 ;  /* 0x30000084ff2e7230 */ /* 0x000fc40000004100 */
        /* <DEDUP_REMOVED lines=17> */
[----:B------:R-:W-:Y:S01]  /*5ad0*/  F2FP.F16.F32.PACK_AB R15, R42, R13 ;  /* 0x0000000d2a0f723e */ /* 0x000fe200000000ff */
[----:B------:R-:W-:Y:S01]  /*5ae0*/  IMAD.MOV.U32 R13, RZ, RZ, R11 ;  /* 0x000000ffff0d7224 */ /* 0x000fe200078e000b */
[----:B------:R-:W-:-:S02]  /*5af0*/  F2FP.F16.F32.PACK_AB R12, R46, R47 ;  /* 0x0000002f2e0c723e */ /* 0x000fc400000000ff */
[----:B------:R-:W-:-:S07]  /*5b00*/  F2FP.F16.F32.PACK_AB R14, R132, R49 ;  /* 0x00000031840e723e */ /* 0x000fce00000000ff */
.L_x_2716:
[----:B------:R-:W-:Y:S05]  /*5b10*/  BSYNC B2 ;  /* 0x0000000000027941 */ /* 0x000fea0003800000 */
.L_x_2715:
[----:B------:R-:W-:Y:S02]  /*5b20*/  ULDC.64 UR4, c[0x0][0x208] ;  /* 0x0000820000047ab9 */ /* 0x000fe40000000a00 */
[----:B----4-:R0:W-:Y:S03]  /*5b30*/  ST.E.128 desc[UR4][R44.64], R12 ;  /* 0x0000000c2c007985 */ /* 0x0101e6000c101d04 */
.L_x_2714:
[----:B------:R-:W-:Y:S05]  /*5b40*/  BSYNC B1 ;  /* 0x0000000000017941 */ /* 0x000fea0003800000 */
.L_x_2713:
        /* <DEDUP_REMOVED lines=9> */
[----:B---3--:R-:W-:Y:S02]  /*5be0*/  SHF.R.U64 R11, R36, 0x10, R37 ;  /* 0x00000010240b7819 */ /* 0x008fe40000001225 */
[--C-:B------:R-:W-:Y:S02]  /*5bf0*/  SHF.R.U64 R42, R38, 0x10, R39.reuse ;  /* 0x00000010262a7819 */ /* 0x100fe40000001227 */
[----:B----4-:R-:W-:Y:S01]  /*5c00*/  MOV R36, R15 ;  /* 0x0000000f00247202 */ /* 0x010fe20000000f00 */
[----:B------:R-:W-:Y:S01]  /*5c10*/  HADD2.F32 R38, -RZ, R11.H0_H0 ;  /* 0x2000000bff267230 */ /* 0x000fe20000004100 */
[----:B------:R-:W-:Y:S01]  /*5c20*/  SHF.R.U32.HI R39, RZ, 0x10, R39 ;  /* 0x00000010ff277819 */ /* 0x000fe20000011627 */
[--C-:B------:R-:W-:Y:S01]  /*5c30*/  HADD2.F32 R15, -RZ, R13.reuse.H1_H1 ;  /* 0x3000000dff0f7230 */ /* 0x100fe20000004100 */
[----:B------:R-:W-:Y:S01]  /*5c40*/  SHF.R.U32.HI R37, RZ, 0x10, R37 ;  /* 0x00000010ff257819 */ /* 0x000fe20000011625 */
[----:B------:R-:W-:Y:S02]  /*5c50*/  HADD2.F32 R11, -RZ, R13.H0_H0 ;  /* 0x2000000dff0b7230 */ /* 0x000fe40000004100 */
[----:B------:R-:W-:-:S02]  /*5c60*/  HADD2.F32 R13, -RZ, R36.H1_H1 ;  /* 0x30000024ff0d7230 */ /* 0x000fc40000004100 */
[----:B------:R-:W-:Y:S02]  /*5c70*/  HADD2.F32 R42, -RZ, R42.H0_H0 ;  /* 0x2000002aff2a7230 */ /* 0x000fe40000004100 */
[----:B------:R-:W-:Y:S02]  /*5c80*/  HADD2.F32 R39, -RZ, R39.H0_H0 ;  /* 0x20000027ff277230 */ /* 0x000fe40000004100 */
[----:B------:R-:W-:Y:S02]  /*5c90*/  HADD2.F32 R36, -RZ, R36.H0_H0 ;  /* 0x20000024ff247230 */ /* 0x000fe40000004100 */
[-C--:B------:R-:W-:Y:S01]  /*5ca0*/  FMUL.FTZ R44, R15, R42.reuse ;  /* 0x0000002a0f2c7220 */ /* 0x080fe20000410000 */
[----:B------:R-:W-:Y:S02]  /*5cb0*/  HADD2.F32 R37, -RZ, R37.H0_H0 ;  /* 0x20000025ff257230 */ /* 0x000fe40000004100 */
[----:B------:R-:W-:Y:S01]  /*5cc0*/  FMUL.FTZ R42, R11, R42 ;  /* 0x0000002a0b2a7220 */ /* 0x000fe20000410000 */
[-C--:B------:R-:W-:Y:S01]  /*5cd0*/  FMUL.FTZ R43, R13, R39.reuse ;  /* 0x000000270d2b7220 */ /* 0x080fe20000410000 */
[C---:B------:R-:W-:Y:S01]  /*5ce0*/  FMUL.FTZ R46, R36.reuse, R39 ;  /* 0x00000027242e7220 */ /* 0x040fe20000410000 */
[-C--:B------:R-:W-:Y:S01]  /*5cf0*/  FFMA.FTZ R11, R11, R38.reuse, -R44 ;  /* 0x000000260b0b7223 */ /* 0x080fe2000001082c */
[----:B------:R-:W-:Y:S01]  /*5d00*/  FFMA.FTZ R42, R15, R38, R42 ;  /* 0x000000260f2a7223 */ /* 0x000fe2000001002a */
[-C--:B------:R-:W-:Y:S01]  /*5d10*/  FFMA.FTZ R43, R36, R37.reuse, -R43 ;  /* 0x00000025242b7223 */ /* 0x080fe2000001082b */
[----:B------:R-:W-:Y:S01]  /*5d20*/  FFMA.FTZ R46, R13, R37, R46 ;  /* 0x000000250d2e7223 */ /* 0x000fe2000001002e */
[----:B------:R-:W-:-:S02]  /*5d30*/  HADD2.F32 R13, -RZ, R12.H1_H1 ;  /* 0x3000000cff0d7230 */ /* 0x000fc40000004100 */
[--C-:B------:R-:W-:Y:S02]  /*5d40*/  HADD2.F32 R37, -RZ, R115.reuse.H1_H1 ;  /* 0x30000073ff257230 */ /* 0x100fe40000004100 */
[----:B------:R-:W-:Y:S02]  /*5d50*/  HADD2.F32 R12, -RZ, R12.H0_H0 ;  /* 0x2000000cff0c7230 */ /* 0x000fe40000004100 */
[--C-:B------:R-:W-:Y:S02]  /*5d60*/  HADD2.F32 R15, -RZ, R14.reuse.H1_H1 ;  /* 0x3000000eff0f7230 */ /* 0x100fe40000004100 */
[-C--:B------:R-:W-:Y:S01]  /*5d70*/  FMUL.FTZ R39, R13, R37.reuse ;  /* 0x000000250d277220 */ /* 0x080fe20000410000 */
[----:B------:R-:W-:Y:S02]  /*5d80*/  HADD2.F32 R115, -RZ, R115.H0_H0 ;  /* 0x20000073ff737230 */ /* 0x000fe40000004100 */
[----:B------:R-:W-:Y:S01]  /*5d90*/  FMUL.FTZ R38, R12, R37 ;  /* 0x000000250c267220 */ /* 0x000fe20000410000 */
[----:B------:R-:W-:-:S02]  /*5da0*/  HADD2.F32 R14, -RZ, R14.H0_H0 ;  /* 0x2000000eff0e7230 */ /* 0x000fc40000004100 */
[--C-:B------:R-:W-:Y:S02]  /*5db0*/  HADD2.F32 R36, -RZ, R131.reuse.H1_H1 ;  /* 0x30000083ff247230 */ /* 0x100fe40000004100 */
[-C--:B------:R-:W-:Y:S01]  /*5dc0*/  FMUL.FTZ R37, R15, R115.reuse ;  /* 0x000000730f257220 */ /* 0x080fe20000410000 */
        /* <DEDUP_REMOVED lines=10> */
.L_x_2720:
[----:B------:R-:W-:Y:S05]  /*5e70*/  BSYNC B2 ;  /* 0x0000000000027941 */ /* 0x000fea0003800000 */
.L_x_2719:
[----:B------:R-:W-:Y:S02]  /*5e80*/  ULDC.64 UR4, c[0x0][0x208] ;  /* 0x0000820000047ab9 */ /* 0x000fe40000000a00 */
[----:B----4-:R0:W-:Y:S03]  /*5e90*/  ST.E.128 desc[UR4][R40.64], R12 ;  /* 0x0000000c28007985 */ /* 0x0101e6000c101d04 */
.L_x_2718:
[----:B------:R-:W-:Y:S05]  /*5ea0*/  BSYNC B1 ;  /* 0x0000000000017941 */ /* 0x000fea0003800000 */
.L_x_2717:
        /* <DEDUP_REMOVED lines=20> */
[CC--:B------:R-:W-:Y:S01]  /*5ff0*/  FMUL.FTZ R42, R32.reuse, R35.reuse ;  /* 0x00000023202a7220 */ /* 0x0c0fe20000410000 */
[----:B------:R-:W-:Y:S02]  /*6000*/  HADD2.F32 R33, -RZ, R33.H0_H0 ;  /* 0x20000021ff217230 */ /* 0x000fe40000004100 */
[-C--:B------:R-:W-:Y:S01]  /*6010*/  FMUL.FTZ R40, R11, R38.reuse ;  /* 0x000000260b287220 */ /* 0x080fe20000410000 */
[----:B------:R-:W-:Y:S01]  /*6020*/  FMUL.FTZ R39, R15, R35 ;  /* 0x000000230f277220 */ /* 0x000fe20000410000 */
[----:B------:R-:W-:Y:S01]  /*6030*/  FMUL.FTZ R38, R13, R38 ;  /* 0x000000260d267220 */ /* 0x000fe20000410000 */
[-C--:B------:R-:W-:Y:S01]  /*6040*/  FFMA.FTZ R42, R15, R33.reuse, -R42 ;  /* 0x000000210f2a7223 */ /* 0x080fe2000001082a */
[-C--:B------:R-:W-:Y:S02]  /*6050*/  FFMA.FTZ R40, R13, R34.reuse, -R40 ;  /* 0x000000220d287223 */ /* 0x080fe40000010828 */
[----:B------:R-:W-:Y:S01]  /*6060*/  FFMA.FTZ R35, R11, R34, R38 ;  /* 0x000000220b237223 */ /* 0x000fe20000010026 */
[----:B------:R-:W-:Y:S01]  /*6070*/  FFMA.FTZ R41, R32, R33, R39 ;  /* 0x0000002120297223 */ /* 0x000fe20000010027 */
[----:B------:R-:W-:-:S02]  /*6080*/  HADD2.F32 R15, -RZ, R114.H0_H0 ;  /* 0x20000072ff0f7230 */ /* 0x000fc40000004100 */
[----:B------:R-:W-:Y:S02]  /*6090*/  HADD2.F32 R32, -RZ, R79.H0_H0 ;  /* 0x2000004fff207230 */ /* 0x000fe40000004100 */
[----:B------:R-:W-:Y:S02]  /*60a0*/  HADD2.F32 R114, -RZ, R114.H1_H1 ;  /* 0x30000072ff727230 */ /* 0x000fe40000004100 */
[----:B------:R-:W-:Y:S02]  /*60b0*/  HADD2.F32 R11, -RZ, R12.H1_H1 ;  /* 0x3000000cff0b7230 */ /* 0x000fe40000004100 */
[----:B------:R-:W-:Y:S02]  /*60c0*/  HADD2.F32 R13, -RZ, R14.H1_H1 ;  /* 0x3000000eff0d7230 */ /* 0x000fe40000004100 */
[----:B------:R-:W-:Y:S02]  /*60d0*/  HADD2.F32 R12, -RZ, R12.H0_H0 ;  /* 0x2000000cff0c7230 */ /* 0x000fe40000004100 */
[----:B------:R-:W-:Y:S01]  /*60e0*/  FMUL.FTZ R33, R11, R32 ;  /* 0x000000200b217220 */ /* 0x000fe20000410000 */
[----:B------:R-:W-:-:S02]  /*60f0*/  HADD2.F32 R14, -RZ, R14.H0_H0 ;  /* 0x2000000eff0e7230 */ /* 0x000fc40000004100 */
[----:B------:R-:W-:Y:S01]  /*6100*/  FMUL.FTZ R39, R13, R114 ;  /* 0x000000720d277220 */ /* 0x000fe20000410000 */
[----:B------:R-:W-:Y:S02]  /*6110*/  HADD2.F32 R79, -RZ, R79.H1_H1 ;  /* 0x3000004fff4f7230 */ /* 0x000fe40000004100 */
[C---:B------:R-:W-:Y:S01]  /*6120*/  FMUL.FTZ R32, R12.reuse, R32 ;  /* 0x000000200c207220 */ /* 0x040fe20000410000 */
[-C--:B------:R-:W-:Y:S01]  /*6130*/  FFMA.FTZ R33, R12, R15.reuse, -R33 ;  /* 0x0000000f0c217223 */ /* 0x080fe20000010821 */
[C---:B------:R-:W-:Y:S02]  /*6140*/  FMUL.FTZ R114, R14.reuse, R114 ;  /* 0x000000720e727220 */ /* 0x040fe40000410000 */
[----:B------:R-:W-:Y:S01]  /*6150*/  FFMA.FTZ R32, R11, R15, R32 ;  /* 0x0000000f0b207223 */ /* 0x000fe20000010020 */
[-C--:B------:R-:W-:Y:S01]  /*6160*/  FFMA.FTZ R39, R14, R79.reuse, -R39 ;  /* 0x0000004f0e277223 */ /* 0x080fe20000010827 */
[----:B------:R-:W-:Y:S01]  /*6170*/  FFMA.FTZ R114, R13, R79, R114 ;  /* 0x0000004f0d727223 */ /* 0x000fe20000010072 */
[----:B------:R-:W-:-:S02]  /*6180*/  F2FP.F16.F32.PACK_AB R13, R35, R40 ;  /* 0x00000028230d723e */ /* 0x000fc400000000ff */
[----:B------:R-:W-:Y:S02]  /*6190*/  F2FP.F16.F32.PACK_AB R15, R41, R42 ;  /* 0x0000002a290f723e */ /* 0x000fe400000000ff */
[----:B------:R-:W-:Y:S02]  /*61a0*/  F2FP.F16.F32.PACK_AB R12, R32, R33 ;  /* 0x00000021200c723e */ /* 0x000fe400000000ff */
[----:B------:R-:W-:-:S07]  /*61b0*/  F2FP.F16.F32.PACK_AB R14, R114, R39 ;  /* 0x00000027720e723e */ /* 0x000fce00000000ff */
.L_x_2724:
[----:B------:R-:W-:Y:S05]  /*61c0*/  BSYNC B2 ;  /* 0x0000000000027941 */ /* 0x000fea0003800000 */
.L_x_2723:
[----:B------:R-:W-:Y:S02]  /*61d0*/  ULDC.64 UR4, c[0x0][0x208] ;  /* 0x0000820000047ab9 */ /* 0x000fe40000000a00 */
[----:B----4-:R0:W-:Y:S03]  /*61e0*/  ST.E.128 desc[UR4][R36.64], R12 ;  /* 0x0000000c24007985 */ /* 0x0101e6000c101d04 */
.L_x_2722:
[----:B------:R-:W-:Y:S05]  /*61f0*/  BSYNC B1 ;  /* 0x0000000000017941 */ /* 0x000fea0003800000 */
.L_x_2721:
        /* <DEDUP_REMOVED lines=48> */
.L_x_2726:
[----:B------:R-:W-:Y:S05]  /*6500*/  BSYNC B1 ;  /* 0x0000000000017941 */ /* 0x000fea0003800000 */
.L_x_2725:
[----:B------:R-:W-:Y:S02]  /*6510*/  ULDC.64 UR4, c[0x0][0x208] ;  /* 0x0000820000047ab9 */ /* 0x000fe40000000a00 */
[----:B----4-:R0:W-:Y:S01]  /*6520*/  ST.E.128 desc[UR4][R32.64], R12 ;  /* 0x0000000c20007985 */ /* 0x0101e2000c101d04 */
[----:B------:R-:W-:Y:S05]  /*6530*/  BRA `(.L_x_2704) ;  /* 0x0000004000687947 */ /* 0x000fea0003800000 */
.L_x_2670:
        /* <DEDUP_REMOVED lines=22> */
[C---:B------:R-:W-:Y:S02]  /*66a0*/  LEA R52, P2, R28.reuse, UR4, 0x1 ;  /* 0x000000041c347c11 */ /* 0x040fe4000f8408ff */
[----:B------:R-:W-:Y:S01]  /*66b0*/  CS2R R48, SRZ ;  /* 0x0000000000307805 */ /* 0x000fe2000001ff00 */
[----:B------:R-:W-:Y:S01]  /*66c0*/  ULDC.64 UR6, c[0x0][0x208] ;  /* 0x0000820000067ab9 */ /* 0x000fe20000000a00 */
        /* <DEDUP_REMOVED lines=23> */
.L_x_2728:
[----:B------:R-:W-:Y:S05]  /*6840*/  BSYNC B1 ;  /* 0x0000000000017941 */ /* 0x000fea0003800000 */
.L_x_2727:
        /* <DEDUP_REMOVED lines=23> */
[----:B------:R-:W-:Y:S01]  /*69c0*/  CS2R R72, SRZ ;  /* 0x0000000000487805 */ /* 0x000fe2000001ff00 */
[----:B------:R-:W-:Y:S01]  /*69d0*/  ULDC.64 UR6, c[0x0][0x208] ;  /* 0x0000820000067ab9 */ /* 0x000fe20000000a00 */
        /* <DEDUP_REMOVED lines=23> */
.L_x_2730:
[----:B------:R-:W-:Y:S05]  /*6b50*/  BSYNC B1 ;  /* 0x0000000000017941 */ /* 0x000fea0003800000 */
.L_x_2729:
        /* <DEDUP_REMOVED lines=8> */
[----:B------:R-:W-:Y:S01]  /*6be0*/  UISETP.NE.AND UP0, UPT, UR4, 0x3, UPT ;  /* 0x000000030400788c */ /* 0x000fe2000bf05270 */
[----:B------:R-:W-:Y:S01]  /*6bf0*/  PRMT R155, R12, 0x5410, R11 ;  /* 0x000054100c9b7816 */ /* 0x000fe2000000000b */
[----:B------:R-:W-:Y:S01]  /*6c00*/  IMAD.MOV.U32 R12, RZ, RZ, R32 ;  /* 0x000000ffff0c7224 */ /* 0x000fe200078e0020 */
[----:B------:R-:W-:Y:S01]  /*6c10*/  PRMT R161, R13, 0x7610, R161 ;  /* 0x000076100da17816 */ /* 0x000fe200000000a1 */
[----:B------:R-:W-:-:S02]  /*6c20*/  IMAD.MOV.U32 R11, RZ, RZ, R33 ;  /* 0x000000ffff0b7224 */ /* 0x000fc400078e0021 */
[----:B------:R-:W-:Y:S01]  /*6c30*/  IMAD.MOV.U32 R13, RZ, RZ, R36 ;  /* 0x000000ffff0d7224 */ /* 0x000fe200078e0024 */
[----:B------:R-:W-:Y:S01]  /*6c40*/  PRMT R160, R12, 0x7610, R160 ;  /* 0x000076100ca07816 */ /* 0x000fe200000000a0 */
[----:B------:R-:W-:Y:S01]  /*6c50*/  IMAD.MOV.U32 R12, RZ, RZ, R39 ;  /* 0x000000ffff0c7224 */ /* 0x000fe200078e0027 */
[----:B------:R-:W-:Y:S01]  /*6c60*/  PRMT R162, R11, 0x7610, R162 ;  /* 0x000076100ba27816 */ /* 0x000fe200000000a2 */
[----:B------:R-:W-:Y:S01]  /*6c70*/  IMAD.MOV.U32 R14, RZ, RZ, R37 ;  /* 0x000000ffff0e7224 */ /* 0x000fe200078e0025 */
[----:B------:R-:W-:Y:S02]  /*6c80*/  MOV R11, R38 ;  /* 0x00000026000b7202 */ /* 0x000fe40000000f00 */
[----:B------:R-:W-:Y:S02]  /*6c90*/  PRMT R163, R12, 0x5410, R13 ;  /* 0x000054100ca37816 */ /* 0x000fe4000000000d */
[----:B------:R-:W-:Y:S01]  /*6ca0*/  PRMT R162, R162, 0x5410, R11 ;  /* 0x00005410a2a27816 */ /* 0x000fe2000000000b */
[----:B------:R-:W-:Y:S01]  /*6cb0*/  IMAD.MOV.U32 R11, RZ, RZ, R43 ;  /* 0x000000ffff0b7224 */ /* 0x000fe200078e002b */
[----:B------:R-:W-:-:S02]  /*6cc0*/  MOV R12, R42 ;  /* 0x0000002a000c7202 */ /* 0x000fc40000000f00 */
[----:B------:R-:W-:Y:S02]  /*6cd0*/  PLOP3.LUT P2, PT, PT, PT, UP0, 0x80, 0x0 ;  /* 0x000000000000781c */ /* 0x000fe40003f4f008 */
        /* <DEDUP_REMOVED lines=19> */
[----:B------:R-:W-:Y:S02]  /*6e10*/  PRMT R146, R12, 0x7610, R146 ;  /* 0x000076100c927816 */ /* 0x000fe40000000092 */
[----:B------:R-:W-:Y:S01]  /*6e20*/  PRMT R165, R165, 0x5410, R11 ;  /* 0x00005410a5a57816 */ /* 0x000fe2000000000b */
[----:B-----5:R-:W-:Y:S01]  /*6e30*/  IMAD.MOV.U32 R11, RZ, RZ, R55 ;  /* 0x000000ffff0b7224 */ /* 0x020fe200078e0037 */
        /* <DEDUP_REMOVED lines=40> */
.L_x_2731:
[----:B------:R-:W-:Y:S01]  /*70c0*/  LEA R85, R22, R18, 0x3 ;  /* 0x0000001216557211 */ /* 0x000fe200078e18ff */
[----:B------:R-:W-:Y:S01]  /*70d0*/  BSSY B1, `(.L_x_2732) ;  /* 0x0000004000017945 */ /* 0x000fe20003800000 */
[----:B------:R-:W-:-:S04]  /*70e0*/  SHF.L.U32 R86, R207, 0x1f, RZ ;  /* 0x0000001fcf567819 */ /* 0x000fc800000006ff */
[----:B------:R-:W0:Y:S02]  /*70f0*/  SYNCS.PHASECHK.TRANS64.TRYWAIT P5, [R85+URZ+0x30890], R86 ;  /* 0x03089056550075a7 */ /* 0x000e2400080a017f */
[----:B0-----:R-:W-:Y:S05]  /*7100*/  @!P5 BRA `(.L_x_2733) ;  /* 0x000001f80038d947 */ /* 0x001fea0003800000 */
.L_x_3038:
[----:B------:R-:W-:Y:S05]  /*7110*/  BSYNC B1 ;  /* 0x0000000000017941 */ /* 0x000fea0003800000 */
.L_x_2732:
[----:B------:R-:W1:Y:S01]  /*7120*/  LDC R131, c[0x0][0x2f4] ;  /* 0x0000bd00ff837b82 */ /* 0x000e620000000800 */
[----:B------:R-:W-:Y:S01]  /*7130*/  UMOV UR4, 0xffffffff ;  /* 0xffffffff00047882 */ /* 0x000fe20000000000 */
[----:B-1----:R-:W-:Y:S02]  /*7140*/  IMAD.IADD R132, R131, 0x1, -R118 ;  /* 0x0000000183847824 */ /* 0x002fe400078e0a76 */
[----:B------:R-:W-:Y:S05]  /*7150*/  BRA.DIV UR4, `(.L_x_2734) ;  /* 0x000001fa04387947 */ /* 0x000fea000b800000 */
[----:B------:R1:W2:Y:S04]  /*7160*/  SHFL.IDX PT, R115, R113, RZ, 0x1c1f ;  /* 0x001c1fff71737589 */ /* 0x0002a800000e0000 */
[----:B------:R1:W3:Y:S02]  /*7170*/  SHFL.IDX PT, R11, R116, RZ, 0x1c1f ;  /* 0x001c1fff740b7589 */ /* 0x0002e400000e0000 */
.L_x_3042:
[----:B------:R-:W-:Y:S04]  /*7180*/  BSSY B1, `(.L_x_2735) ;  /* 0x000016e000017945 */ /* 0x000fe80003800000 */
[----:B------:R-:W-:Y:S05]  /*7190*/  @P3 BRA `(.L_x_2736) ;  /* 0x0000001400b03947 */ /* 0x000fea0003800000 */
[----:B------:R-:W-:Y:S01]  /*71a0*/  ISETP.NE.AND P3, PT, R8, RZ, PT ;  /* 0x000000ff0800720c */ /* 0x000fe20003f65270 */
[----:B------:R-:W-:Y:S01]  /*71b0*/  BSSY B2, `(.L_x_2737) ;  /* 0x0000079000027945 */ /* 0x000fe20003800000 */
[----:B---3--:R-:W-:-:S11]  /*71c0*/  IMAD.MOV.U32 R114, RZ, RZ, R11 ;  /* 0x000000ffff727224 */ /* 0x008fd600078e000b */
        /* <DEDUP_REMOVED lines=14> */
[----:B------:R-:W-:-:S05]  /*72b0*/  IADD3 R12, R13, R12, RZ ;  /* 0x0000000c0d0c7210 */ /* 0x000fca0007ffe0ff */
        /* <DEDUP_REMOVED lines=17> */
[CC--:B------:R-:W-:Y:S01]  /*73d0*/  FMUL.FTZ R77, R13.reuse, R146.reuse ;  /* 0x000000920d4d7220 */ /* 0x0c0fe20000410000 */
        /* <DEDUP_REMOVED lines=11> */
[----:B------:R-:W-:-:S03]  /*7490*/  HADD2.F32 R49, -RZ, R49.H0_H0 ;  /* 0x20000031ff317230 */ /* 0x000fc60000004100 */
[-C--:B------:R-:W-:Y:S01]  /*74a0*/  FMUL.FTZ R144, R145, R146.reuse ;  /* 0x0000009291907220 */ /* 0x080fe20000410000 */
[----:B------:R-:W-:-:S03]  /*74b0*/  FMUL.FTZ R146, R48, R146 ;  /* 0x0000009230927220 */ /* 0x000fc60000410000 */
[-C--:B------:R-:W-:Y:S01]  /*74c0*/  FFMA.FTZ R48, R48, R37.reuse, -R144 ;  /* 0x0000002530307223 */ /* 0x080fe20000010890 */
[----:B------:R-:W-:Y:S02]  /*74d0*/  HADD2.F32 R144, -RZ, R79.H0_H0 ;  /* 0x2000004fff907230 */ /* 0x000fe40000004100 */
[----:B------:R-:W-:Y:S01]  /*74e0*/  FFMA.FTZ R37, R145, R37, R146 ;  /* 0x0000002591257223 */ /* 0x000fe20000010092 */
[----:B------:R-:W-:Y:S02]  /*74f0*/  HADD2.F32 R145, -RZ, R163.H0_H0 ;  /* 0x200000a3ff917230 */ /* 0x000fe40000004100 */
[--C-:B------:R-:W-:Y:S02]  /*7500*/  HADD2.F32 R146, -RZ, R15.reuse.H0_H0 ;  /* 0x2000000fff927230 */ /* 0x100fe40000004100 */
[----:B------:R-:W-:Y:S01]  /*7510*/  FMUL.FTZ R148, R144, R147 ;  /* 0x0000009390947220 */ /* 0x000fe20000410000 */
[----:B------:R-:W-:Y:S01]  /*7520*/  HADD2.F32 R15, -RZ, R15.H1_H1 ;  /* 0x3000000fff0f7230 */ /* 0x000fe20000004100 */
[----:B------:R-:W-:-:S02]  /*7530*/  F2FP.F16.F32.PACK_AB R48, R48, R77 ;  /* 0x0000004d3030723e */ /* 0x000fc400000000ff */
[C---:B------:R-:W-:Y:S01]  /*7540*/  FFMA.FTZ R148, R146.reuse, R145, -R148 ;  /* 0x0000009192947223 */ /* 0x040fe20000010894 */
[----:B------:R-:W-:Y:S01]  /*7550*/  FMUL.FTZ R146, R146, R147 ;  /* 0x0000009392927220 */ /* 0x000fe20000410000 */
[----:B------:R-:W-:Y:S01]  /*7560*/  HADD2.F32 R147, -RZ, R165.H1_H1 ;  /* 0x300000a5ff937230 */ /* 0x000fe20000004100 */
[----:B------:R-:W-:Y:S01]  /*7570*/  F2FP.F16.F32.PACK_AB R37, R37, R13 ;  /* 0x0000000d2525723e */ /* 0x000fe200000000ff */
[----:B------:R-:W-:Y:S02]  /*7580*/  IMAD.MOV.U32 R13, RZ, RZ, R48 ;  /* 0x000000ffff0d7224 */ /* 0x000fe400078e0030 */
[----:B------:R-:W-:Y:S01]  /*7590*/  FFMA.FTZ R146, R144, R145, R146 ;  /* 0x0000009190927223 */ /* 0x000fe20000010092 */
[----:B------:R-:W-:Y:S02]  /*75a0*/  SHF.R.U32.HI R144, RZ, 0x10, R39 ;  /* 0x00000010ff907819 */ /* 0x000fe40000011627 */
[--C-:B------:R-:W-:Y:S01]  /*75b0*/  SHF.R.U64 R39, R50, 0x10, R51.reuse ;  /* 0x0000001032277819 */ /* 0x100fe20000001233 */
[----:B------:R-:W-:Y:S01]  /*75c0*/  HADD2.F32 R50, -RZ, R79.H1_H1 ;  /* 0x3000004fff327230 */ /* 0x000fe20000004100 */
[----:B------:R-:W-:Y:S01]  /*75d0*/  SHF.R.U32.HI R51, RZ, 0x10, R51 ;  /* 0x00000010ff337819 */ /* 0x000fe20000011633 */
[----:B------:R-:W-:-:S02]  /*75e0*/  HADD2.F32 R144, -RZ, R144.H0_H0 ;  /* 0x20000090ff907230 */ /* 0x000fc40000004100 */
[----:B------:R-:W-:Y:S02]  /*75f0*/  HADD2.F32 R39, -RZ, R39.H0_H0 ;  /* 0x20000027ff277230 */ /* 0x000fe40000004100 */
[----:B------:R-:W-:Y:S02]  /*7600*/  HADD2.F32 R51, -RZ, R51.H0_H0 ;  /* 0x20000033ff337230 */ /* 0x000fe40000004100 */
[----:B------:R-:W-:-:S03]  /*7610*/  IMAD.MOV.U32 R77, RZ, RZ, R37 ;  /* 0x000000ffff4d7224 */ /* 0x000fc600078e0025 */
[----:B------:R-:W-:-:S04]  /*7620*/  FMUL.FTZ R79, R50, R51 ;  /* 0x00000033324f7220 */ /* 0x000fc80000410000 */
        /* <DEDUP_REMOVED lines=13> */
[----:B------:R-:W-:-:S02]  /*7700*/  HADD2.F32 R144, -RZ, R164.H1_H1 ;  /* 0x300000a4ff907230 */ /* 0x000fc40000004100 */
[----:B------:R-:W-:Y:S01]  /*7710*/  FFMA.FTZ R147, R50, R51, R147 ;  /* 0x0000003332937223 */ /* 0x000fe20000010093 */
[-C--:B------:R-:W-:Y:S01]  /*7720*/  FMUL.FTZ R50, R76, R49.reuse ;  /* 0x000000314c327220 */ /* 0x080fe20000410000 */
[C---:B------:R-:W-:Y:S01]  /*7730*/  FMUL.FTZ R49, R12.reuse, R49 ;  /* 0x000000310c317220 */ /* 0x040fe20000410000 */
[----:B------:R-:W-:Y:S02]  /*7740*/  HADD2.F32 R51, -RZ, R14.H0_H0 ;  /* 0x2000000eff337230 */ /* 0x000fe40000004100 */
[-C--:B------:R-:W-:Y:S01]  /*7750*/  FFMA.FTZ R12, R12, R36.reuse, -R50 ;  /* 0x000000240c0c7223 */ /* 0x080fe20000010832 */
[----:B------:R-:W-:Y:S01]  /*7760*/  FFMA.FTZ R36, R76, R36, R49 ;  /* 0x000000244c247223 */ /* 0x000fe20000010031 */
[----:B------:R-:W-:Y:S02]  /*7770*/  HADD2.F32 R49, -RZ, R78.H0_H0 ;  /* 0x2000004eff317230 */ /* 0x000fe40000004100 */
[----:B------:R-:W-:Y:S01]  /*7780*/  HADD2.F32 R50, -RZ, R162.H1_H1 ;  /* 0x300000a2ff327230 */ /* 0x000fe20000004100 */
        /* <DEDUP_REMOVED lines=12> */
[----:B------:R-:W-:Y:S01]  /*7850*/  FFMA.FTZ R39, R78, R38, R39 ;  /* 0x000000264e277223 */ /* 0x000fe20000010027 */
[----:B------:R-:W-:-:S03]  /*7860*/  IMAD.MOV.U32 R79, RZ, RZ, R146 ;  /* 0x000000ffff4f7224 */ /* 0x000fc600078e0092 */
[----:B------:R-:W-:Y:S01]  /*7870*/  F2FP.F16.F32.PACK_AB R49, R49, R76 ;  /* 0x0000004c3131723e */ /* 0x000fe200000000ff */
[----:B------:R-:W-:Y:S01]  /*7880*/  IMAD.MOV.U32 R76, RZ, RZ, R36 ;  /* 0x000000ffff4c7224 */ /* 0x000fe200078e0024 */
[----:B------:R-:W-:Y:S02]  /*7890*/  F2FP.F16.F32.PACK_AB R39, R39, R144 ;  /* 0x000000902727723e */ /* 0x000fe400000000ff */
[----:B------:R-:W-:-:S03]  /*78a0*/  MOV R14, R49 ;  /* 0x00000031000e7202 */ /* 0x000fc60000000f00 */
[----:B------:R-:W-:-:S07]  /*78b0*/  IMAD.MOV.U32 R78, RZ, RZ, R39 ;  /* 0x000000ffff4e7224 */ /* 0x000fce00078e0027 */
.L_x_2740:
[----:B------:R-:W-:Y:S05]  /*78c0*/  BSYNC B3 ;  /* 0x0000000000037941 */ /* 0x000fea0003800000 */
.L_x_2739:
[----:B------:R-:W-:Y:S01]  /*78d0*/  LEA R36, P3, R5, R11, 0x1 ;  /* 0x0000000b05247211 */ /* 0x000fe200078608ff */
[----:B------:R-:W-:-:S03]  /*78e0*/  ULDC.64 UR4, c[0x0][0x208] ;  /* 0x0000820000047ab9 */ /* 0x000fc60000000a00 */
[----:B--2---:R-:W-:Y:S02]  /*78f0*/  LEA.HI.X R37, R5, R115, R107, 0x1, P3 ;  /* 0x0000007305257211 */ /* 0x004fe400018f0c6b */
[----:B------:R-:W-:-:S03]  /*7900*/  ISETP.GE.AND P3, PT, R140, R131, PT ;  /* 0x000000838c00720c */ /* 0x000fc60003f66270 */
[----:B----4-:R2:W-:Y:S10]  /*7910*/  ST.E.128 desc[UR4][R36.64], R12 ;  /* 0x0000000c24007985 */ /* 0x0105f4000c101d04 */
[----:B--2---:R-:W-:-:S05]  /*7920*/  @!P3 IMAD.WIDE R12, R140, 0x2, R114 ;  /* 0x000000028c0cb825 */ /* 0x004fca00078e0272 */
[----:B---3--:R3:W-:Y:S02]  /*7930*/  @!P3 ST.E.128 desc[UR4][R12.64], R76 ;  /* 0x0000004c0c00b985 */ /* 0x0087e4000c101d04 */
.L_x_2738:
[----:B------:R-:W-:Y:S05]  /*7940*/  BSYNC B2 ;  /* 0x0000000000027941 */ /* 0x000fea0003800000 */
.L_x_2737:
        /* <DEDUP_REMOVED lines=31> */
[----:B------:R-:W-:Y:S02]  /*7b40*/  HADD2.F32 R77, -RZ, R49.H0_H0 ;  /* 0x20000031ff4d7230 */ /* 0x000fe40000004100 */
        /* <DEDUP_REMOVED lines=33> */
[--C-:B------:R-:W-:Y:S02]  /*7d60*/  SHF.R.U64 R35, R46, 0x10, R47.reuse ;  /* 0x000000102e237819 */ /* 0x100fe4000000122f */
[----:B------:R-:W-:Y:S01]  /*7d70*/  SHF.R.U32.HI R46, RZ, 0x10, R47 ;  /* 0x00000010ff2e7819 */ /* 0x000fe2000001162f */
[----:B------:R-:W-:Y:S01]  /*7d80*/  HADD2.F32 R49, -RZ, R49.H0_H0 ;  /* 0x20000031ff317230 */ /* 0x000fe20000004100 */
[----:B------:R-:W-:Y:S01]  /*7d90*/  MOV R37, R33 ;  /* 0x0000002100257202 */ /* 0x000fe20000000f00 */
[----:B------:R-:W-:-:S02]  /*7da0*/  HADD2.F32 R35, -RZ, R35.H0_H0 ;  /* 0x20000023ff237230 */ /* 0x000fc40000004100 */
        /* <DEDUP_REMOVED lines=40> */
[----:B------:R-:W-:-:S03]  /*8030*/  F2FP.F16.F32.PACK_AB R35, R35, R49 ;  /* 0x000000312323723e */ /* 0x000fc600000000ff */
[----:B------:R-:W-:Y:S02]  /*8040*/  IMAD.MOV.U32 R14, RZ, RZ, R46 ;  /* 0x000000ffff0e7224 */ /* 0x000fe400078e002e */
[----:B------:R-:W-:-:S07]  /*8050*/  IMAD.MOV.U32 R38, RZ, RZ, R35 ;  /* 0x000000ffff267224 */ /* 0x000fce00078e0023 */
.L_x_2744:
[----:B------:R-:W-:Y:S05]  /*8060*/  BSYNC B3 ;  /* 0x0000000000037941 */ /* 0x000fea0003800000 */
.L_x_2743:
[----:B------:R-:W-:Y:S01]  /*8070*/  LEA R32, P3, R6, R11, 0x1 ;  /* 0x0000000b06207211 */ /* 0x000fe200078608ff */
[----:B------:R-:W-:-:S03]  /*8080*/  ULDC.64 UR4, c[0x0][0x208] ;  /* 0x0000820000047ab9 */ /* 0x000fc60000000a00 */
[----:B--2---:R-:W-:Y:S02]  /*8090*/  LEA.HI.X R33, R6, R115, R106, 0x1, P3 ;  /* 0x0000007306217211 */ /* 0x004fe400018f0c6a */
[----:B------:R-:W-:-:S03]  /*80a0*/  ISETP.GE.AND P3, PT, R48, R131, PT ;  /* 0x000000833000720c */ /* 0x000fc60003f66270 */
[----:B----4-:R2:W-:Y:S10]  /*80b0*/  ST.E.128 desc[UR4][R32.64], R12 ;  /* 0x0000000c20007985 */ /* 0x0105f4000c101d04 */
[----:B--2---:R-:W-:-:S05]  /*80c0*/  @!P3 IMAD.WIDE R12, R48, 0x2, R114 ;  /* 0x00000002300cb825 */ /* 0x004fca00078e0272 */
[----:B---3--:R4:W-:Y:S02]  /*80d0*/  @!P3 ST.E.128 desc[UR4][R12.64], R36 ;  /* 0x000000240c00b985 */ /* 0x0089e4000c101d04 */
.L_x_2742:
[----:B------:R-:W-:Y:S05]  /*80e0*/  BSYNC B2 ;  /* 0x0000000000027941 */ /* 0x000fea0003800000 */
.L_x_2741:
[----:B------:R-:W-:-:S13]  /*80f0*/  ISETP.NE.AND P3, PT, R10, RZ, PT ;  /* 0x000000ff0a00720c */ /* 0x000fda0003f65270 */
[----:B------:R-:W-:Y:S05]  /*8100*/  @!P3 BRA `(.L_x_2736) ;  /* 0x0000000400d4b947 */ /* 0x000fea0003800000 */
[----:B------:R-:W-:Y:S01]  /*8110*/  LOP3.LUT P5, RZ, R19, 0x1, RZ, 0xc0, !PT ;  /* 0x0000000113ff7812 */ /* 0x000fe200078ac0ff */
[----:B------:R-:W-:Y:S01]  /*8120*/  BSSY B2, `(.L_x_2745) ;  /* 0x000006e000027945 */ /* 0x000fe20003800000 */
[C---:B----4-:R-:W-:Y:S02]  /*8130*/  LEA R36, P3, R7.reuse, R11, 0x1 ;  /* 0x0000000b07247211 */ /* 0x050fe400078608ff */
[----:B------:R-:W-:Y:S02]  /*8140*/  SEL R11, R118, R132, !P5 ;  /* 0x00000084760b7207 */ /* 0x000fe40006800000 */
[----:B--2---:R-:W-:Y:S02]  /*8150*/  LEA.HI.X R37, R7, R115, R105, 0x1, P3 ;  /* 0x0000007307257211 */ /* 0x004fe400018f0c69 */
[----:B---3--:R-:W-:Y:S02]  /*8160*/  SHF.R.S32.HI R12, RZ, 0x1f, R11 ;  /* 0x0000001fff0c7819 */ /* 0x008fe4000001140b */
[----:B------:R-:W-:-:S02]  /*8170*/  ISETP.GE.AND P3, PT, R194, R117, PT ;  /* 0x00000075c200720c */ /* 0x000fc40003f66270 */
        /* <DEDUP_REMOVED lines=26> */
[C---:B------:R-:W-:Y:S01]  /*8320*/  FMUL.FTZ R39, R45.reuse, R39 ;  /* 0x000000272d277220 */ /* 0x040fe20000410000 */
        /* <DEDUP_REMOVED lines=73> */
[----:B------:R-:W-:Y:S01]  /*87c0*/  F2FP.F16.F32.PACK_AB R31, R31, R156 ;  /* 0x0000009c1f1f723e */ /* 0x000fe200000000ff */
[----:B------:R-:W-:Y:S01]  /*87d0*/  IMAD.MOV.U32 R33, RZ, RZ, R38 ;  /* 0x000000ffff217224 */ /* 0x000fe200078e0026 */
[----:B------:R-:W-:-:S03]  /*87e0*/  MOV R32, R40 ;  /* 0x0000002800207202 */ /* 0x000fc60000000f00 */
[----:B------:R-:W-:-:S07]  /*87f0*/  IMAD.MOV.U32 R34, RZ, RZ, R31 ;  /* 0x000000ffff227224 */ /* 0x000fce00078e001f */
.L_x_2746:
[----:B------:R-:W-:Y:S05]  /*8800*/  BSYNC B2 ;  /* 0x0000000000027941 */ /* 0x000fea0003800000 */
.L_x_2745:
[C---:B------:R-:W-:Y:S01]  /*8810*/  ISETP.GE.AND P3, PT, R11.reuse, R131, PT ;  /* 0x000000830b00720c */ /* 0x040fe20003f66270 */
[----:B------:R-:W-:Y:S02]  /*8820*/  ULDC.64 UR4, c[0x0][0x208] ;  /* 0x0000820000047ab9 */ /* 0x000fe40000000a00 */
[----:B---3--:R3:W-:Y:S10]  /*8830*/  ST.E.128 desc[UR4][R36.64], R12 ;  /* 0x0000000c24007985 */ /* 0x0087f4000c101d04 */
[----:B------:R-:W-:-:S05]  /*8840*/  @!P3 IMAD.WIDE R114, R11, 0x2, R114 ;  /* 0x000000020b72b825 */ /* 0x000fca00078e0272 */
[----:B--2---:R3:W-:Y:S02]  /*8850*/  @!P3 ST.E.128 desc[UR4][R114.64], R32 ;  /* 0x000000207200b985 */ /* 0x0047e4000c101d04 */
.L_x_2736:
[----:B------:R-:W-:Y:S05]  /*8860*/  BSYNC B1 ;  /* 0x0000000000017941 */ /* 0x000fea0003800000 */
.L_x_2735:
[----:B------:R-:W-:-:S03]  /*8870*/  UMOV UR4, 0xffffffff ;  /* 0xffffffff00047882 */ /* 0x000fc60000000000 */
[----:B------:R-:W-:Y:S05]  /*8880*/  BRA.DIV UR4, `(.L_x_2747) ;  /* 0x000001e204b87947 */ /* 0x000fea000b800000 */
[----:B-1----:R-:W1:Y:S04]  /*8890*/  SHFL.IDX PT, R113, R113, 0x1, 0x1c1f ;  /* 0x003c1f0071717f89 */ /* 0x002e6800000e0000 */
[----:B------:R-:W0:Y:S02]  /*88a0*/  SHFL.IDX PT, R116, R116, 0x1, 0x1c1f ;  /* 0x003c1f0074747f89 */ /* 0x000e2400000e0000 */
.L_x_3046:
[----:B------:R-:W-:Y:S05]  /*88b0*/  @P4 BRA `(.L_x_2704) ;  /* 0x0000001c00884947 */ /* 0x000fea0003800000 */
[----:B------:R-:W-:Y:S01]  /*88c0*/  ISETP.NE.AND P3, PT, R8, RZ, PT ;  /* 0x000000ff0800720c */ /* 0x000fe20003f65270 */
[----:B------:R-:W-:Y:S01]  /*88d0*/  BSSY B1, `(.L_x_2748) ;  /* 0x000007a000017945 */ /* 0x000fe20003800000 */
[----:B0--3--:R-:W-:Y:S01]  /*88e0*/  MOV R32, R116 ;  /* 0x0000007400207202 */ /* 0x009fe20000000f00 */
[----:B-1----:R-:W-:-:S10]  /*88f0*/  IMAD.MOV.U32 R33, RZ, RZ, R113 ;  /* 0x000000ffff217224 */ /* 0x002fd400078e0071 */
[----:B------:R-:W-:Y:S05]  /*8900*/  @!P3 BRA `(.L_x_2749) ;  /* 0x0000000400d8b947 */ /* 0x000fea0003800000 */
[----:B------:R-:W-:Y:S01]  /*8910*/  SEL R11, R118, R132, !P0 ;  /* 0x00000084760b7207 */ /* 0x000fe20004000000 */
[----:B------:R-:W-:Y:S01]  /*8920*/  BSSY B2, `(.L_x_2750) ;  /* 0x0000070000027945 */ /* 0x000fe20003800000 */
[----:B----4-:R-:W-:Y:S02]  /*8930*/  SHF.R.U32.HI R13, RZ, 0x3, R213 ;  /* 0x00000003ff0d7819 */ /* 0x010fe400000116d5 */
[----:B------:R-:W-:Y:S02]  /*8940*/  SHF.R.S32.HI R12, RZ, 0x1f, R11 ;  /* 0x0000001fff0c7819 */ /* 0x000fe4000001140b */
[----:B------:R-:W-:Y:S02]  /*8950*/  ISETP.GE.AND P4, PT, R16, R117, PT ;  /* 0x000000751000720c */ /* 0x000fe40003f86270 */
[----:B------:R-:W-:Y:S02]  /*8960*/  LEA.HI R12, R12, R11, RZ, 0x4 ;  /* 0x0000000b0c0c7211 */ /* 0x000fe400078f20ff */
[----:B------:R-:W-:-:S02]  /*8970*/  LEA R34, P3, R5, R116, 0x1 ;  /* 0x0000007405227211 */ /* 0x000fc400078608ff */
[----:B------:R-:W-:Y:S02]  /*8980*/  LEA.HI.SX32 R36, R12, R111, 0x1c ;  /* 0x0000006f0c247211 */ /* 0x000fe400078fe2ff */
[----:B------:R-:W-:Y:S02]  /*8990*/  LEA.HI.X R35, R5, R113, R107, 0x1, P3 ;  /* 0x0000007105237211 */ /* 0x000fe400018f0c6b */
[----:B------:R-:W-:-:S04]  /*89a0*/  SHF.R.S32.HI R12, RZ, 0x1f, R36 ;  /* 0x0000001fff0c7819 */ /* 0x000fc80000011424 */
[----:B------:R-:W-:Y:S01]  /*89b0*/  LEA.HI R12, R12, R36, RZ, 0x3 ;  /* 0x000000240c0c7211 */ /* 0x000fe200078f18ff */
[----:B------:R-:W-:-:S03]  /*89c0*/  IMAD.SHL.U32 R36, R36, 0x8, RZ ;  /* 0x0000000824247824 */ /* 0x000fc600078e00ff */
[----:B------:R-:W-:Y:S02]  /*89d0*/  SHF.R.S32.HI R12, RZ, 0x3, R12 ;  /* 0x00000003ff0c7819 */ /* 0x000fe4000001140c */
[----:B------:R-:W-:Y:S02]  /*89e0*/  LOP3.LUT R11, R213, 0x38, R36, 0xf8, !PT ;  /* 0x00000038d50b7812 */ /* 0x000fe400078ef824 */
[----:B------:R-:W-:Y:S01]  /*89f0*/  ISETP.GE.AND P3, PT, R36, R131, PT ;  /* 0x000000832400720c */ /* 0x000fe20003f66270 */
        /* <DEDUP_REMOVED lines=44> */
[--C-:B------:R-:W-:Y:S02]  /*8cc0*/  HADD2.F32 R39, -RZ, R13.reuse.H0_H0 ;  /* 0x2000000dff277230 */ /* 0x100fe40000004100 */
[----:B------:R-:W-:Y:S01]  /*8cd0*/  FMUL.FTZ R42, R15, R40 ;  /* 0x000000280f2a7220 */ /* 0x000fe20000410000 */
[----:B------:R-:W-:-:S02]  /*8ce0*/  HADD2.F32 R13, -RZ, R13.H1_H1 ;  /* 0x3000000dff0d7230 */ /* 0x000fc40000004100 */
[----:B------:R-:W-:Y:S02]  /*8cf0*/  HADD2.F32 R152, -RZ, R152.H0_H0 ;  /* 0x20000098ff987230 */ /* 0x000fe40000004100 */
[C---:B------:R-:W-:Y:S01]  /*8d00*/  FMUL.FTZ R40, R39.reuse, R40 ;  /* 0x0000002827287220 */ /* 0x040fe20000410000 */
[-C--:B------:R-:W-:Y:S01]  /*8d10*/  FFMA.FTZ R42, R39, R41.reuse, -R42 ;  /* 0x00000029272a7223 */ /* 0x080fe2000001082a */
[----:B------:R-:W-:Y:S01]  /*8d20*/  SHF.R.U32.HI R39, RZ, 0x10, R75 ;  /* 0x00000010ff277819 */ /* 0x000fe2000001164b */
[----:B------:R-:W-:Y:S02]  /*8d30*/  HADD2.F32 R150, -RZ, R150.H0_H0 ;  /* 0x20000096ff967230 */ /* 0x000fe40000004100 */
[----:B------:R-:W-:Y:S01]  /*8d40*/  FFMA.FTZ R40, R15, R41, R40 ;  /* 0x000000290f287223 */ /* 0x000fe20000010028 */
[----:B------:R-:W-:Y:S02]  /*8d50*/  HADD2.F32 R15, -RZ, R31.H1_H1 ;  /* 0x3000001fff0f7230 */ /* 0x000fe40000004100 */
[----:B------:R-:W-:Y:S01]  /*8d60*/  HADD2.F32 R31, -RZ, R39.H0_H0 ;  /* 0x20000027ff1f7230 */ /* 0x000fe20000004100 */
[----:B------:R-:W-:Y:S01]  /*8d70*/  SHF.R.U32.HI R39, RZ, 0x10, R63 ;  /* 0x00000010ff277819 */ /* 0x000fe2000001163f */
[----:B------:R-:W-:-:S03]  /*8d80*/  HADD2.F32 R62, -RZ, R62.H0_H0 ;  /* 0x2000003eff3e7230 */ /* 0x000fc60000004100 */
[-C--:B------:R-:W-:Y:S01]  /*8d90*/  FMUL.FTZ R41, R15, R31.reuse ;  /* 0x0000001f0f297220 */ /* 0x080fe20000410000 */
[----:B------:R-:W-:Y:S02]  /*8da0*/  HADD2.F32 R39, -RZ, R39.H0_H0 ;  /* 0x20000027ff277230 */ /* 0x000fe40000004100 */
        /* <DEDUP_REMOVED lines=25> */
[-C--:B------:R-:W-:Y:S01]  /*8f40*/  FFMA.FTZ R28, R15, R150.reuse, -R28 ;  /* 0x000000960f1c7223 */ /* 0x080fe2000001081c */
        /* <DEDUP_REMOVED lines=8> */
[----:B------:R-:W-:Y:S02]  /*8fd0*/  F2FP.F16.F32.PACK_AB R74, R74, R152 ;  /* 0x000000984a4a723e */ /* 0x000fe400000000ff */
[----:B------:R-:W-:Y:S01]  /*8fe0*/  MOV R12, R13 ;  /* 0x0000000d000c7202 */ /* 0x000fe20000000f00 */
[----:B------:R-:W-:Y:S02]  /*8ff0*/  IMAD.MOV.U32 R13, RZ, RZ, R29 ;  /* 0x000000ffff0d7224 */ /* 0x000fe400078e001d */
[----:B------:R-:W-:Y:S02]  /*9000*/  IMAD.MOV.U32 R29, RZ, RZ, R11 ;  /* 0x000000ffff1d7224 */ /* 0x000fe400078e000b */
[----:B------:R-:W-:-:S07]  /*9010*/  IMAD.MOV.U32 R30, RZ, RZ, R74 ;  /* 0x000000ffff1e7224 */ /* 0x000fce00078e004a */
.L_x_2751:
[----:B------:R-:W-:Y:S05]  /*9020*/  BSYNC B2 ;  /* 0x0000000000027941 */ /* 0x000fea0003800000 */
.L_x_2750:
[----:B------:R-:W-:Y:S01]  /*9030*/  @!P3 IMAD.WIDE R36, R36, 0x2, R32 ;  /* 0x000000022424b825 */ /* 0x000fe200078e0220 */
[----:B------:R-:W-:Y:S02]  /*9040*/  ULDC.64 UR4, c[0x0][0x208] ;  /* 0x0000820000047ab9 */ /* 0x000fe40000000a00 */
[----:B0-----:R0:W-:Y:S04]  /*9050*/  ST.E.128 desc[UR4][R34.64], R12 ;  /* 0x0000000c22007985 */ /* 0x0011e8000c101d04 */
[----:B-1----:R0:W-:Y:S02]  /*9060*/  @!P3 ST.E.128 desc[UR4][R36.64], R28 ;  /* 0x0000001c2400b985 */ /* 0x0021e4000c101d04 */
.L_x_2749:
[----:B------:R-:W-:Y:S05]  /*9070*/  BSYNC B1 ;  /* 0x0000000000017941 */ /* 0x000fea0003800000 */
.L_x_2748:
[----:B------:R-:W-:Y:S01]  /*9080*/  ISETP.NE.AND P3, PT, R9, RZ, PT ;  /* 0x000000ff0900720c */ /* 0x000fe20003f65270 */
[----:B------:R-:W-:-:S12]  /*9090*/  BSSY B1, `(.L_x_2752) ;  /* 0x0000075000017945 */ /* 0x000fd80003800000 */
[----:B------:R-:W-:Y:S05]  /*90a0*/  @!P3 BRA `(.L_x_2753) ;  /* 0x0000000400ccb947 */ /* 0x000fea0003800000 */
[----:B------:R-:W-:Y:S01]  /*90b0*/  SEL R11, R118, R132, !P1 ;  /* 0x00000084760b7207 */ /* 0x000fe20004800000 */
[----:B------:R-:W-:Y:S01]  /*90c0*/  BSSY B2, `(.L_x_2754) ;  /* 0x000006e000027945 */ /* 0x000fe20003800000 */
[----:B0-----:R-:W-:Y:S02]  /*90d0*/  SHF.R.U32.HI R14, RZ, 0x3, R213 ;  /* 0x00000003ff0e7819 */ /* 0x001fe400000116d5 */
[----:B----4-:R-:W-:Y:S02]  /*90e0*/  SHF.R.S32.HI R12, RZ, 0x1f, R11 ;  /* 0x0000001fff0c7819 */ /* 0x010fe4000001140b */
        /* <DEDUP_REMOVED lines=11> */
[----:B------:R-:W-:Y:S01]  /*91a0*/  ISETP.GE.AND P3, PT, R36, R131, PT ;  /* 0x000000832400720c */ /* 0x000fe20003f66270 */
[----:B------:R-:W-:-:S04]  /*91b0*/  IMAD R12, R13, 0x1800, R218 ;  /* 0x000018000d0c7824 */ /* 0x000fc800078e02da */
[----:B------:R-:W-:Y:S02]  /*91c0*/  IMAD.IADD R13, R12, 0x1, R11 ;  /* 0x000000010c0d7824 */ /* 0x000fe400078e020b */
[C---:B------:R-:W-:Y:S02]  /*91d0*/  IMAD R11, R22.reuse, 0x4800, R126 ;  /* 0x00004800160b7824 */ /* 0x040fe400078e027e */
[----:B------:R-:W-:-:S03]  /*91e0*/  IMAD R13, R22, 0x4800, R13 ;  /* 0x00004800160d7824 */ /* 0x000fc600078e020d */
[----:B------:R-:W-:Y:S01]  /*91f0*/  LEA R11, R11, R18, 0x1 ;  /* 0x000000120b0b7211 */ /* 0x000fe200078e08ff */
[----:B------:R-:W-:Y:S02]  /*9200*/  IMAD R28, R13, 0x2, R18 ;  /* 0x000000020d1c7824 */ /* 0x000fe400078e0212 */
[----:B------:R-:W-:Y:S02]  /*9210*/  @!P3 IMAD.WIDE R36, R36, 0x2, R32 ;  /* 0x000000022424b825 */ /* 0x000fe400078e0220 */
[----:B------:R0:W1:Y:S04]  /*9220*/  LDS.128 R12, [R11+0x1e400] ;  /* 0x01e400000b0c7984 */ /* 0x0000680000000c00 */
[----:B------:R-:W3:Y:S01]  /*9230*/  LDS.128 R28, [R28+0x1e400] ;  /* 0x01e400001c1c7984 */ /* 0x000ee20000000c00 */
[----:B------:R-:W-:Y:S05]  /*9240*/  @P4 BRA `(.L_x_2755) ;  /* 0x0000000400544947 */ /* 0x000fea0003800000 */
[--C-:B------:R-:W-:Y:S01]  /*9250*/  SHF.R.U64 R38, R68, 0x10, R69.reuse ;  /* 0x0000001044267819 */ /* 0x100fe20000001245 */
[--C-:B---3--:R-:W-:Y:S01]  /*9260*/  HADD2.F32 R43, -RZ, R29.reuse.H0_H0 ;  /* 0x2000001dff2b7230 */ /* 0x108fe20000004100 */
[----:B------:R-:W-:Y:S01]  /*9270*/  SHF.R.U32.HI R68, RZ, 0x10, R69 ;  /* 0x00000010ff447819 */ /* 0x000fe20000011645 */
[----:B------:R-:W-:Y:S01]  /*9280*/  HADD2.F32 R44, -RZ, R29.H1_H1 ;  /* 0x3000001dff2c7230 */ /* 0x000fe20000004100 */
[--C-:B0-----:R-:W-:Y:S01]  /*9290*/  SHF.R.U64 R11, R56, 0x10, R57.reuse ;  /* 0x00000010380b7819 */ /* 0x101fe20000001239 */
[----:B------:R-:W-:Y:S01]  /*92a0*/  HADD2.F32 R42, -RZ, R149.H1_H1 ;  /* 0x30000095ff2a7230 */ /* 0x000fe20000004100 */
[----:B------:R-:W-:Y:S01]  /*92b0*/  SHF.R.U32.HI R56, RZ, 0x10, R57 ;  /* 0x00000010ff387819 */ /* 0x000fe20000011639 */
[--C-:B-1----:R-:W-:Y:S01]  /*92c0*/  HADD2.F32 R29, -RZ, R13.reuse.H0_H0 ;  /* 0x2000000dff1d7230 */ /* 0x102fe20000004100 */
[----:B------:R-:W-:Y:S01]  /*92d0*/  SHF.R.U64 R40, R70, 0x10, R71 ;  /* 0x0000001046287819 */ /* 0x000fe20000001247 */
[----:B------:R-:W-:Y:S02]  /*92e0*/  HADD2.F32 R68, -RZ, R68.H0_H0 ;  /* 0x20000044ff447230 */ /* 0x000fe40000004100 */
[----:B------:R-:W-:Y:S01]  /*92f0*/  FMUL.FTZ R45, R43, R42 ;  /* 0x0000002a2b2d7220 */ /* 0x000fe20000410000 */
[----:B------:R-:W-:-:S02]  /*9300*/  HADD2.F32 R13, -RZ, R13.H1_H1 ;  /* 0x3000000dff0d7230 */ /* 0x000fc40000004100 */
[----:B------:R-:W-:Y:S01]  /*9310*/  FMUL.FTZ R46, R29, R42 ;  /* 0x0000002a1d2e7220 */ /* 0x000fe20000410000 */
[----:B------:R-:W-:Y:S02]  /*9320*/  HADD2.F32 R56, -RZ, R56.H0_H0 ;  /* 0x20000038ff387230 */ /* 0x000fe40000004100 */
[-C--:B------:R-:W-:Y:S01]  /*9330*/  FMUL.FTZ R42, R44, R68.reuse ;  /* 0x000000442c2a7220 */ /* 0x080fe20000410000 */
[----:B------:R-:W-:Y:S02]  /*9340*/  HADD2.F32 R41, -RZ, R142.H1_H1 ;  /* 0x3000008eff297230 */ /* 0x000fe40000004100 */
[C---:B------:R-:W-:Y:S01]  /*9350*/  FMUL.FTZ R68, R13.reuse, R68 ;  /* 0x000000440d447220 */ /* 0x040fe20000410000 */
[----:B------:R-:W-:Y:S01]  /*9360*/  SHF.R.U32.HI R70, RZ, 0x10, R71 ;  /* 0x00000010ff467819 */ /* 0x000fe20000011647 */
[-C--:B------:R-:W-:Y:S01]  /*9370*/  FFMA.FTZ R42, R13, R56.reuse, -R42 ;  /* 0x000000380d2a7223 */ /* 0x080fe2000001082a */
[----:B------:R-:W-:Y:S01]  /*9380*/  SHF.R.U64 R39, R58, 0x10, R59 ;  /* 0x000000103a277819 */ /* 0x000fe2000000123b */
[-C--:B------:R-:W-:Y:S01]  /*9390*/  FFMA.FTZ R45, R29, R41.reuse, -R45 ;  /* 0x000000291d2d7223 */ /* 0x080fe2000001082d */
[----:B------:R-:W-:Y:S01]  /*93a0*/  FFMA.FTZ R46, R43, R41, R46 ;  /* 0x000000292b2e7223 */ /* 0x000fe2000001002e */
[----:B------:R-:W-:Y:S01]  /*93b0*/  FFMA.FTZ R13, R44, R56, R68 ;  /* 0x000000382c0d7223 */ /* 0x000fe20000010044 */
[----:B------:R-:W-:Y:S01]  /*93c0*/  SHF.R.U32.HI R58, RZ, 0x10, R59 ;  /* 0x00000010ff3a7819 */ /* 0x000fe2000001163b */
[----:B------:R-:W-:Y:S01]  /*93d0*/  HADD2.F32 R41, -RZ, R143.H1_H1 ;  /* 0x3000008fff297230 */ /* 0x000fe20000004100 */
[----:B------:R-:W-:Y:S01]  /*93e0*/  F2FP.F16.F32.PACK_AB R42, R42, R45 ;  /* 0x0000002d2a2a723e */ /* 0x000fe200000000ff */
[--C-:B------:R-:W-:Y:S01]  /*93f0*/  HADD2.F32 R44, -RZ, R31.reuse.H0_H0 ;  /* 0x2000001fff2c7230 */ /* 0x100fe20000004100 */
[----:B------:R-:W-:Y:S01]  /*9400*/  F2FP.F16.F32.PACK_AB R46, R13, R46 ;  /* 0x0000002e0d2e723e */ /* 0x000fe200000000ff */
[----:B------:R-:W-:-:S02]  /*9410*/  HADD2.F32 R31, -RZ, R31.H1_H1 ;  /* 0x3000001fff1f7230 */ /* 0x000fc40000004100 */
[--C-:B------:R-:W-:Y:S02]  /*9420*/  HADD2.F32 R48, -RZ, R15.reuse.H0_H0 ;  /* 0x2000000fff307230 */ /* 0x100fe40000004100 */
[-C--:B------:R-:W-:Y:S01]  /*9430*/  FMUL.FTZ R43, R44, R41.reuse ;  /* 0x000000292c2b7220 */ /* 0x080fe20000410000 */
[----:B------:R-:W-:Y:S02]  /*9440*/  HADD2.F32 R70, -RZ, R70.H0_H0 ;  /* 0x20000046ff467230 */ /* 0x000fe40000004100 */
[----:B------:R-:W-:Y:S02]  /*9450*/  HADD2.F32 R15, -RZ, R15.H1_H1 ;  /* 0x3000000fff0f7230 */ /* 0x000fe40000004100 */
[----:B------:R-:W-:Y:S01]  /*9460*/  FMUL.FTZ R41, R48, R41 ;  /* 0x0000002930297220 */ /* 0x000fe20000410000 */
[----:B------:R-:W-:Y:S02]  /*9470*/  HADD2.F32 R29, -RZ, R141.H1_H1 ;  /* 0x3000008dff1d7230 */ /* 0x000fe40000004100 */
[----:B------:R-:W-:Y:S01]  /*9480*/  FMUL.FTZ R50, R31, R70 ;  /* 0x000000461f327220 */ /* 0x000fe20000410000 */
[----:B------:R-:W-:-:S02]  /*9490*/  HADD2.F32 R58, -RZ, R58.H0_H0 ;  /* 0x2000003aff3a7230 */ /* 0x000fc40000004100 */
[C---:B------:R-:W-:Y:S01]  /*94a0*/  FMUL.FTZ R70, R15.reuse, R70 ;  /* 0x000000460f467220 */ /* 0x040fe20000410000 */
[----:B------:R-:W-:Y:S02]  /*94b0*/  HADD2.F32 R47, -RZ, R12.H0_H0 ;  /* 0x2000000cff2f7230 */ /* 0x000fe40000004100 */
[-C--:B------:R-:W-:Y:S01]  /*94c0*/  FFMA.FTZ R41, R44, R29.reuse, R41 ;  /* 0x0000001d2c297223 */ /* 0x080fe20000010029 */
[----:B------:R-:W-:Y:S02]  /*94d0*/  HADD2.F32 R44, -RZ, R38.H0_H0 ;  /* 0x20000026ff2c7230 */ /* 0x000fe40000004100 */
[-C--:B------:R-:W-:Y:S01]  /*94e0*/  FFMA.FTZ R50, R15, R58.reuse, -R50 ;  /* 0x0000003a0f327223 */ /* 0x080fe20000010832 */
[----:B------:R-:W-:Y:S01]  /*94f0*/  FFMA.FTZ R70, R31, R58, R70 ;  /* 0x0000003a1f467223 */ /* 0x000fe20000010046 */
[----:B------:R-:W-:Y:S02]  /*9500*/  HADD2.F32 R15, -RZ, R28.H1_H1 ;  /* 0x3000001cff0f7230 */ /* 0x000fe40000004100 */
[----:B------:R-:W-:Y:S01]  /*9510*/  FFMA.FTZ R43, R48, R29, -R43 ;  /* 0x0000001d302b7223 */ /* 0x000fe2000001082b */
[----:B------:R-:W-:-:S02]  /*9520*/  HADD2.F32 R31, -RZ, R12.H1_H1 ;  /* 0x3000000cff1f7230 */ /* 0x000fc40000004100 */
[----:B------:R-:W-:Y:S01]  /*9530*/  HADD2.F32 R48, -RZ, R149.H0_H0 ;  /* 0x20000095ff307230 */ /* 0x000fe20000004100 */
[----:B------:R-:W-:Y:S01]  /*9540*/  F2FP.F16.F32.PACK_AB R41, R70, R41 ;  /* 0x000000294629723e */ /* 0x000fe200000000ff */
[----:B------:R-:W-:Y:S02]  /*9550*/  HADD2.F32 R29, -RZ, R28.H0_H0 ;  /* 0x2000001cff1d7230 */ /* 0x000fe40000004100 */
        /* <DEDUP_REMOVED lines=8> */
[----:B------:R-:W-:Y:S01]  /*95e0*/  FFMA.FTZ R11, R47, R142, -R12 ;  /* 0x0000008e2f0b7223 */ /* 0x000fe2000001080c */
[----:B------:R-:W-:-:S02]  /*95f0*/  HADD2.F32 R38, -RZ, R30.H0_H0 ;  /* 0x2000001eff267230 */ /* 0x000fc40000004100 */
[----:B------:R-:W-:Y:S01]  /*9600*/  FFMA.FTZ R12, R29, R142, R48 ;  /* 0x0000008e1d0c7223 */ /* 0x000fe20000010030 */
[----:B------:R-:W-:Y:S01]  /*9610*/  HADD2.F32 R143, -RZ, R143.H0_H0 ;  /* 0x2000008fff8f7230 */ /* 0x000fe20000004100 */
[----:B------:R-:W-:Y:S01]  /*9620*/  F2FP.F16.F32.PACK_AB R43, R50, R43 ;  /* 0x0000002b322b723e */ /* 0x000fe200000000ff */
[----:B------:R-:W-:Y:S01]  /*9630*/  HADD2.F32 R31, -RZ, R40.H0_H0 ;  /* 0x20000028ff1f7230 */ /* 0x000fe20000004100 */
[----:B------:R-:W-:Y:S01]  /*9640*/  F2FP.F16.F32.PACK_AB R11, R28, R11 ;  /* 0x0000000b1c0b723e */ /* 0x000fe200000000ff */
[----:B------:R-:W-:Y:S02]  /*9650*/  HADD2.F32 R30, -RZ, R30.H1_H1 ;  /* 0x3000001eff1e7230 */ /* 0x000fe40000004100 */
[----:B------:R-:W-:Y:S01]  /*9660*/  FMUL.FTZ R47, R38, R143 ;  /* 0x0000008f262f7220 */ /* 0x000fe20000410000 */
[--C-:B------:R-:W-:Y:S01]  /*9670*/  HADD2.F32 R40, -RZ, R14.reuse.H0_H0 ;  /* 0x2000000eff287230 */ /* 0x100fe20000004100 */
[----:B------:R-:W-:Y:S01]  /*9680*/  F2FP.F16.F32.PACK_AB R28, R15, R12 ;  /* 0x0000000c0f1c723e */ /* 0x000fe200000000ff */
[----:B------:R-:W-:-:S02]  /*9690*/  HADD2.F32 R29, -RZ, R14.H1_H1 ;  /* 0x3000000eff1d7230 */ /* 0x000fc40000004100 */
[----:B------:R-:W-:Y:S01]  /*96a0*/  FMUL.FTZ R44, R30, R31 ;  /* 0x0000001f1e2c7220 */ /* 0x000fe20000410000 */
[----:B------:R-:W-:Y:S02]  /*96b0*/  HADD2.F32 R141, -RZ, R141.H0_H0 ;  /* 0x2000008dff8d7230 */ /* 0x000fe40000004100 */
[C---:B------:R-:W-:Y:S01]  /*96c0*/  FMUL.FTZ R143, R40.reuse, R143 ;  /* 0x0000008f288f7220 */ /* 0x040fe20000410000 */
[----:B------:R-:W-:Y:S02]  /*96d0*/  HADD2.F32 R39, -RZ, R39.H0_H0 ;  /* 0x20000027ff277230 */ /* 0x000fe40000004100 */
[C---:B------:R-:W-:Y:S01]  /*96e0*/  FMUL.FTZ R31, R29.reuse, R31 ;  /* 0x0000001f1d1f7220 */ /* 0x040fe20000410000 */
[----:B------:R-:W-:Y:S02]  /*96f0*/  IMAD.MOV.U32 R12, RZ, RZ, R11 ;  /* 0x000000ffff0c7224 */ /* 0x000fe400078e000b */
[-C--:B------:R-:W-:Y:S01]  /*9700*/  FFMA.FTZ R14, R40, R141.reuse, -R47 ;  /* 0x0000008d280e7223 */ /* 0x080fe2000001082f */
[----:B------:R-:W-:Y:S01]  /*9710*/  FFMA.FTZ R38, R38, R141, R143 ;  /* 0x0000008d26267223 */ /* 0x000fe2000001008f */
[-C--:B------:R-:W-:Y:S01]  /*9720*/  FFMA.FTZ R29, R29, R39.reuse, -R44 ;  /* 0x000000271d1d7223 */ /* 0x080fe2000001082c */
[----:B------:R-:W-:Y:S01]  /*9730*/  FFMA.FTZ R31, R30, R39, R31 ;  /* 0x000000271e1f7223 */ /* 0x000fe2000001001f */
[----:B------:R-:W-:-:S02]  /*9740*/  IMAD.MOV.U32 R13, RZ, RZ, R42 ;  /* 0x000000ffff0d7224 */ /* 0x000fc400078e002a */
[----:B------:R-:W-:Y:S01]  /*9750*/  IMAD.MOV.U32 R15, RZ, RZ, R43 ;  /* 0x000000ffff0f7224 */ /* 0x000fe200078e002b */
[----:B------:R-:W-:Y:S02]  /*9760*/  F2FP.F16.F32.PACK_AB R14, R29, R14 ;  /* 0x0000000e1d0e723e */ /* 0x000fe400000000ff */
[----:B------:R-:W-:Y:S01]  /*9770*/  F2FP.F16.F32.PACK_AB R30, R31, R38 ;  /* 0x000000261f1e723e */ /* 0x000fe200000000ff */
[----:B------:R-:W-:Y:S01]  /*9780*/  IMAD.MOV.U32 R31, RZ, RZ, R41 ;  /* 0x000000ffff1f7224 */ /* 0x000fe200078e0029 */
[----:B------:R-:W-:-:S07]  /*9790*/  MOV R29, R46 ;  /* 0x0000002e001d7202 */ /* 0x000fce0000000f00 */
.L_x_2755:
[----:B------:R-:W-:Y:S05]  /*97a0*/  BSYNC B2 ;  /* 0x0000000000027941 */ /* 0x000fea0003800000 */
.L_x_2754:
[----:B------:R-:W-:Y:S02]  /*97b0*/  ULDC.64 UR4, c[0x0][0x208] ;  /* 0x0000820000047ab9 */ /* 0x000fe40000000a00 */
[----:B-1----:R1:W-:Y:S04]  /*97c0*/  ST.E.128 desc[UR4][R34.64], R12 ;  /* 0x0000000c22007985 */ /* 0x0023e8000c101d04 */
[----:B---3--:R1:W-:Y:S02]  /*97d0*/  @!P3 ST.E.128 desc[UR4][R36.64], R28 ;  /* 0x0000001c2400b985 */ /* 0x0083e4000c101d04 */
.L_x_2753:
[----:B------:R-:W-:Y:S05]  /*97e0*/  BSYNC B1 ;  /* 0x0000000000017941 */ /* 0x000fea0003800000 */
.L_x_2752:
[----:B------:R-:W-:-:S13]  /*97f0*/  ISETP.NE.AND P3, PT, R10, RZ, PT ;  /* 0x000000ff0a00720c */ /* 0x000fda0003f65270 */
[----:B------:R-:W-:Y:S05]  /*9800*/  @!P3 BRA `(.L_x_2704) ;  /* 0x0000000c00b4b947 */ /* 0x000fea0003800000 */
[----:B------:R-:W-:Y:S01]  /*9810*/  LOP3.LUT P4, RZ, R19, 0x1, RZ, 0xc0, !PT ;  /* 0x0000000113ff7812 */ /* 0x000fe2000788c0ff */
[----:B------:R-:W-:Y:S01]  /*9820*/  BSSY B1, `(.L_x_2756) ;  /* 0x000006d000017945 */ /* 0x000fe20003800000 */
[----:B01----:R-:W-:Y:S02]  /*9830*/  SHF.R.U32.HI R14, RZ, 0x3, R213 ;  /* 0x00000003ff0e7819 */ /* 0x003fe400000116d5 */
[----:B------:R-:W-:Y:S02]  /*9840*/  SEL R132, R118, R132, !P4 ;  /* 0x0000008476847207 */ /* 0x000fe40006000000 */
[C---:B------:R-:W-:Y:S02]  /*9850*/  LEA R34, P3, R7.reuse, R116, 0x1 ;  /* 0x0000007407227211 */ /* 0x040fe400078608ff */
[----:B------:R-:W-:Y:S02]  /*9860*/  SHF.R.S32.HI R11, RZ, 0x1f, R132 ;  /* 0x0000001fff0b7819 */ /* 0x000fe40000011484 */
[----:B------:R-:W-:-:S02]  /*9870*/  LEA.HI.X R35, R7, R113, R105, 0x1, P3 ;  /* 0x0000007107237211 */ /* 0x000fc400018f0c69 */
[----:B------:R-:W-:Y:S02]  /*9880*/  LEA.HI R132, R11, R132, RZ, 0x4 ;  /* 0x000000840b847211 */ /* 0x000fe400078f20ff */
[----:B------:R-:W-:Y:S02]  /*9890*/  ISETP.GE.AND P3, PT, R194, R117, PT ;  /* 0x00000075c200720c */ /* 0x000fe40003f66270 */
[----:B------:R-:W-:-:S04]  /*98a0*/  LEA.HI.SX32 R132, R132, R109, 0x1c ;  /* 0x0000006d84847211 */ /* 0x000fc800078fe2ff */
[----:B------:R-:W-:Y:S01]  /*98b0*/  SHF.R.S32.HI R11, RZ, 0x1f, R132 ;  /* 0x0000001fff0b7819 */ /* 0x000fe20000011484 */
[----:B----4-:R-:W-:-:S03]  /*98c0*/  IMAD.SHL.U32 R36, R132, 0x8, RZ ;  /* 0x0000000884247824 */ /* 0x010fc600078e00ff */
[----:B------:R-:W-:-:S04]  /*98d0*/  LEA.HI R11, R11, R132, RZ, 0x3 ;  /* 0x000000840b0b7211 */ /* 0x000fc800078f18ff */
        /* <DEDUP_REMOVED lines=8> */
[----:B------:R-:W-:-:S03]  /*9960*/  IMAD R28, R13, 0x2, R18 ;  /* 0x000000020d1c7824 */ /* 0x000fc600078e0212 */
[----:B------:R0:W1:Y:S04]  /*9970*/  LDS.128 R12, [R11+0x1e400] ;  /* 0x01e400000b0c7984 */ /* 0x0000680000000c00 */
[----:B------:R-:W3:Y:S01]  /*9980*/  LDS.128 R28, [R28+0x1e400] ;  /* 0x01e400001c1c7984 */ /* 0x000ee20000000c00 */
[----:B------:R-:W-:Y:S05]  /*9990*/  @P3 BRA `(.L_x_2757) ;  /* 0x0000000400543947 */ /* 0x000fea0003800000 */
[----:B------:R-:W-:Y:S01]  /*99a0*/  SHF.R.U32.HI R45, RZ, 0x10, R65 ;  /* 0x00000010ff2d7819 */ /* 0x000fe20000011641 */
[----:B---3--:R-:W-:Y:S01]  /*99b0*/  IMAD.MOV.U32 R40, RZ, RZ, R29 ;  /* 0x000000ffff287224 */ /* 0x008fe200078e001d */
[----:B------:R-:W-:Y:S01]  /*99c0*/  SHF.R.U32.HI R43, RZ, 0x10, R53 ;  /* 0x00000010ff2b7819 */ /* 0x000fe20000011635 */
[----:B------:R-:W-:Y:S01]  /*99d0*/  IMAD.MOV.U32 R41, RZ, RZ, R31 ;  /* 0x000000ffff297224 */ /* 0x000fe200078e001f */
[----:B-1----:R-:W-:Y:S01]  /*99e0*/  MOV R29, R15 ;  /* 0x0000000f001d7202 */ /* 0x002fe20000000f00 */
[----:B------:R-:W-:Y:S01]  /*99f0*/  HADD2.F32 R45, -RZ, R45.H0_H0 ;  /* 0x2000002dff2d7230 */ /* 0x000fe20000004100 */
[--C-:B------:R-:W-:Y:S01]  /*9a00*/  SHF.R.U64 R39, R66, 0x10, R67.reuse ;  /* 0x0000001042277819 */ /* 0x100fe20000001243 */
[--C-:B------:R-:W-:Y:S01]  /*9a10*/  HADD2.F32 R31, -RZ, R40.reuse.H0_H0 ;  /* 0x20000028ff1f7230 */ /* 0x100fe20000004100 */
[----:B------:R-:W-:Y:S01]  /*9a20*/  SHF.R.U32.HI R66, RZ, 0x10, R67 ;  /* 0x00000010ff427819 */ /* 0x000fe20000011643 */
[----:B------:R-:W-:Y:S01]  /*9a30*/  HADD2.F32 R42, -RZ, R40.H1_H1 ;  /* 0x30000028ff2a7230 */ /* 0x000fe20000004100 */
[--C-:B------:R-:W-:Y:S01]  /*9a40*/  SHF.R.U64 R37, R54, 0x10, R55.reuse ;  /* 0x0000001036257819 */ /* 0x100fe20000001237 */
[----:B------:R-:W-:Y:S01]  /*9a50*/  HADD2.F32 R46, -RZ, R136.H0_H0 ;  /* 0x20000088ff2e7230 */ /* 0x000fe20000004100 */
[----:B------:R-:W-:Y:S01]  /*9a60*/  SHF.R.U32.HI R54, RZ, 0x10, R55 ;  /* 0x00000010ff367819 */ /* 0x000fe20000011637 */
[----:B------:R-:W-:-:S02]  /*9a70*/  HADD2.F32 R40, -RZ, R13.H1_H1 ;  /* 0x3000000dff287230 */ /* 0x000fc40000004100 */
[-C--:B------:R-:W-:Y:S01]  /*9a80*/  FMUL.FTZ R47, R42, R45.reuse ;  /* 0x0000002d2a2f7220 */ /* 0x080fe20000410000 */
[----:B------:R-:W-:Y:S02]  /*9a90*/  HADD2.F32 R15, -RZ, R13.H0_H0 ;  /* 0x2000000dff0f7230 */ /* 0x000fe40000004100 */
[-C--:B------:R-:W-:Y:S01]  /*9aa0*/  FMUL.FTZ R48, R31, R46.reuse ;  /* 0x0000002e1f307220 */ /* 0x080fe20000410000 */
[----:B------:R-:W-:Y:S02]  /*9ab0*/  HADD2.F32 R44, -RZ, R138.H0_H0 ;  /* 0x2000008aff2c7230 */ /* 0x000fe40000004100 */
[----:B------:R-:W-:Y:S01]  /*9ac0*/  FMUL.FTZ R45, R40, R45 ;  /* 0x0000002d282d7220 */ /* 0x000fe20000410000 */
[----:B------:R-:W-:Y:S02]  /*9ad0*/  HADD2.F32 R43, -RZ, R43.H0_H0 ;  /* 0x2000002bff2b7230 */ /* 0x000fe40000004100 */
[----:B------:R-:W-:Y:S01]  /*9ae0*/  FMUL.FTZ R46, R15, R46 ;  /* 0x0000002e0f2e7220 */ /* 0x000fe20000410000 */
[----:B------:R-:W-:-:S02]  /*9af0*/  HADD2.F32 R66, -RZ, R66.H0_H0 ;  /* 0x20000042ff427230 */ /* 0x000fc40000004100 */
[-C--:B------:R-:W-:Y:S01]  /*9b00*/  FFMA.FTZ R13, R15, R44.reuse, -R48 ;  /* 0x0000002c0f0d7223 */ /* 0x080fe20000010830 */
[----:B------:R-:W-:Y:S02]  /*9b10*/  HADD2.F32 R48, -RZ, R137.H0_H0 ;  /* 0x20000089ff307230 */ /* 0x000fe40000004100 */
[-C--:B------:R-:W-:Y:S01]  /*9b20*/  FFMA.FTZ R40, R40, R43.reuse, -R47 ;  /* 0x0000002b28287223 */ /* 0x080fe2000001082f */
[----:B------:R-:W-:Y:S01]  /*9b30*/  FFMA.FTZ R42, R42, R43, R45 ;  /* 0x0000002b2a2a7223 */ /* 0x000fe2000001002d */
[----:B------:R-:W-:Y:S01]  /*9b40*/  FFMA.FTZ R15, R31, R44, R46 ;  /* 0x0000002c1f0f7223 */ /* 0x000fe2000001002e */
[--C-:B------:R-:W-:Y:S01]  /*9b50*/  HADD2.F32 R43, -RZ, R41.reuse.H0_H0 ;  /* 0x20000029ff2b7230 */ /* 0x100fe20000004100 */
[----:B------:R-:W-:Y:S01]  /*9b60*/  SHF.R.U64 R38, R64, 0x10, R65 ;  /* 0x0000001040267819 */ /* 0x000fe20000001241 */
[----:B------:R-:W-:Y:S01]  /*9b70*/  HADD2.F32 R41, -RZ, R41.H1_H1 ;  /* 0x30000029ff297230 */ /* 0x000fe20000004100 */
[----:B0-----:R-:W-:Y:S01]  /*9b80*/  SHF.R.U64 R11, R52, 0x10, R53 ;  /* 0x00000010340b7819 */ /* 0x001fe20000001235 */
[----:B------:R-:W-:-:S02]  /*9b90*/  HADD2.F32 R31, -RZ, R29.H0_H0 ;  /* 0x2000001dff1f7230 */ /* 0x000fc40000004100 */
[----:B------:R-:W-:Y:S01]  /*9ba0*/  FMUL.FTZ R50, R43, R48 ;  /* 0x000000302b327220 */ /* 0x000fe20000410000 */
[----:B------:R-:W-:Y:S02]  /*9bb0*/  HADD2.F32 R44, -RZ, R29.H1_H1 ;  /* 0x3000001dff2c7230 */ /* 0x000fe40000004100 */
[----:B------:R-:W-:Y:S01]  /*9bc0*/  FMUL.FTZ R45, R41, R66 ;  /* 0x00000042292d7220 */ /* 0x000fe20000410000 */
[----:B------:R-:W-:Y:S02]  /*9bd0*/  HADD2.F32 R46, -RZ, R139.H0_H0 ;  /* 0x2000008bff2e7230 */ /* 0x000fe40000004100 */
[----:B------:R-:W-:Y:S01]  /*9be0*/  FMUL.FTZ R48, R31, R48 ;  /* 0x000000301f307220 */ /* 0x000fe20000410000 */
[----:B------:R-:W-:Y:S02]  /*9bf0*/  HADD2.F32 R54, -RZ, R54.H0_H0 ;  /* 0x20000036ff367230 */ /* 0x000fe40000004100 */
[----:B------:R-:W-:Y:S01]  /*9c00*/  FMUL.FTZ R66, R44, R66 ;  /* 0x000000422c427220 */ /* 0x000fe20000410000 */
[----:B------:R-:W-:-:S02]  /*9c10*/  HADD2.F32 R136, -RZ, R136.H1_H1 ;  /* 0x30000088ff887230 */ /* 0x000fc40000004100 */
[-C--:B------:R-:W-:Y:S01]  /*9c20*/  FFMA.FTZ R29, R31, R46.reuse, -R50 ;  /* 0x0000002e1f1d7223 */ /* 0x080fe20000010832 */
[----:B------:R-:W-:Y:S01]  /*9c30*/  FFMA.FTZ R31, R43, R46, R48 ;  /* 0x0000002e2b1f7223 */ /* 0x000fe20000010030 */
[-C--:B------:R-:W-:Y:S01]  /*9c40*/  FFMA.FTZ R46, R41, R54.reuse, R66 ;  /* 0x00000036292e7223 */ /* 0x080fe20000010042 */
[----:B------:R-:W-:Y:S02]  /*9c50*/  HADD2.F32 R43, -RZ, R38.H0_H0 ;  /* 0x20000026ff2b7230 */ /* 0x000fe40000004100 */
[----:B------:R-:W-:Y:S01]  /*9c60*/  FFMA.FTZ R44, R44, R54, -R45 ;  /* 0x000000362c2c7223 */ /* 0x000fe2000001082d */
[----:B------:R-:W-:Y:S01]  /*9c70*/  HADD2.F32 R41, -RZ, R28.H0_H0 ;  /* 0x2000001cff297230 */ /* 0x000fe20000004100 */
[----:B------:R-:W-:Y:S01]  /*9c80*/  F2FP.F16.F32.PACK_AB R13, R40, R13 ;  /* 0x0000000d280d723e */ /* 0x000fe200000000ff */
[----:B------:R-:W-:Y:S01]  /*9c90*/  HADD2.F32 R38, -RZ, R12.H0_H0 ;  /* 0x2000000cff267230 */ /* 0x000fe20000004100 */
[----:B------:R-:W-:Y:S01]  /*9ca0*/  F2FP.F16.F32.PACK_AB R31, R46, R31 ;  /* 0x0000001f2e1f723e */ /* 0x000fe200000000ff */
[----:B------:R-:W-:-:S02]  /*9cb0*/  HADD2.F32 R28, -RZ, R28.H1_H1 ;  /* 0x3000001cff1c7230 */ /* 0x000fc40000004100 */
[-C--:B------:R-:W-:Y:S01]  /*9cc0*/  FMUL.FTZ R45, R41, R136.reuse ;  /* 0x00000088292d7220 */ /* 0x080fe20000410000 */
[----:B------:R-:W-:Y:S02]  /*9cd0*/  HADD2.F32 R12, -RZ, R12.H1_H1 ;  /* 0x3000000cff0c7230 */ /* 0x000fe40000004100 */
[----:B------:R-:W-:Y:S01]  /*9ce0*/  FMUL.FTZ R136, R38, R136 ;  /* 0x0000008826887220 */ /* 0x000fe20000410000 */
[----:B------:R-:W-:Y:S02]  /*9cf0*/  HADD2.F32 R138, -RZ, R138.H1_H1 ;  /* 0x3000008aff8a7230 */ /* 0x000fe40000004100 */
[-C--:B------:R-:W-:Y:S01]  /*9d00*/  FMUL.FTZ R47, R28, R43.reuse ;  /* 0x0000002b1c2f7220 */ /* 0x080fe20000410000 */
[----:B------:R-:W-:Y:S02]  /*9d10*/  HADD2.F32 R11, -RZ, R11.H0_H0 ;  /* 0x2000000bff0b7230 */ /* 0x000fe40000004100 */
[----:B------:R-:W-:Y:S01]  /*9d20*/  FMUL.FTZ R43, R12, R43 ;  /* 0x0000002b0c2b7220 */ /* 0x000fe20000410000 */
[----:B------:R-:W-:-:S02]  /*9d30*/  HADD2.F32 R137, -RZ, R137.H1_H1 ;  /* 0x30000089ff897230 */ /* 0x000fc40000004100 */
[-C--:B------:R-:W-:Y:S01]  /*9d40*/  FFMA.FTZ R45, R38, R138.reuse, -R45 ;  /* 0x0000008a262d7223 */ /* 0x080fe2000001082d */
[----:B------:R-:W-:Y:S02]  /*9d50*/  HADD2.F32 R39, -RZ, R39.H0_H0 ;  /* 0x20000027ff277230 */ /* 0x000fe40000004100 */
[-C--:B------:R-:W-:Y:S01]  /*9d60*/  FFMA.FTZ R38, R12, R11.reuse, -R47 ;  /* 0x0000000b0c267223 */ /* 0x080fe2000001082f */
[----:B------:R-:W-:Y:S01]  /*9d70*/  FFMA.FTZ R43, R28, R11, R43 ;  /* 0x0000000b1c2b7223 */ /* 0x000fe2000001002b */
[----:B------:R-:W-:Y:S02]  /*9d80*/  HADD2.F32 R12, -RZ, R30.H0_H0 ;  /* 0x2000001eff0c7230 */ /* 0x000fe40000004100 */
[----:B------:R-:W-:Y:S01]  /*9d90*/  FFMA.FTZ R136, R41, R138, R136 ;  /* 0x0000008a29887223 */ /* 0x000fe20000010088 */
        /* <DEDUP_REMOVED lines=17> */
[----:B------:R-:W-:-:S02]  /*9eb0*/  F2FP.F16.F32.PACK_AB R12, R38, R45 ;  /* 0x0000002d260c723e */ /* 0x000fc400000000ff */
[----:B------:R-:W-:Y:S01]  /*9ec0*/  F2FP.F16.F32.PACK_AB R14, R41, R28 ;  /* 0x0000001c290e723e */ /* 0x000fe200000000ff */
[----:B------:R-:W-:Y:S01]  /*9ed0*/  IMAD.MOV.U32 R28, RZ, RZ, R136 ;  /* 0x000000ffff1c7224 */ /* 0x000fe200078e0088 */
[----:B------:R-:W-:-:S07]  /*9ee0*/  F2FP.F16.F32.PACK_AB R30, R30, R137 ;  /* 0x000000891e1e723e */ /* 0x000fce00000000ff */
.L_x_2757:
[----:B------:R-:W-:Y:S05]  /*9ef0*/  BSYNC B1 ;  /* 0x0000000000017941 */ /* 0x000fea0003800000 */
.L_x_2756:
[----:B------:R-:W-:Y:S01]  /*9f00*/  ISETP.GE.AND P3, PT, R36, R131, PT ;  /* 0x000000832400720c */ /* 0x000fe20003f66270 */
[----:B------:R-:W-:Y:S02]  /*9f10*/  ULDC.64 UR4, c[0x0][0x208] ;  /* 0x0000820000047ab9 */ /* 0x000fe40000000a00 */
[----:B-1----:R1:W-:Y:S10]  /*9f20*/  ST.E.128 desc[UR4][R34.64], R12 ;  /* 0x0000000c22007985 */ /* 0x0023f4000c101d04 */
[----:B------:R-:W-:Y:S05]  /*9f30*/  @P3 BRA `(.L_x_2704) ;  /* 0x0000000400e83947 */ /* 0x000fea0003800000 */
[----:B------:R-:W-:Y:S01]  /*9f40*/  IMAD.WIDE R32, R36, 0x2, R32 ;  /* 0x0000000224207825 */ /* 0x000fe200078e0220 */
[----:B------:R-:W-:-:S04]  /*9f50*/  ULDC.64 UR4, c[0x0][0x208] ;  /* 0x0000820000047ab9 */ /* 0x000fc80000000a00 */
[----:B---3--:R3:W-:Y:S01]  /*9f60*/  ST.E.128 desc[UR4][R32.64], R28 ;  /* 0x0000001c20007985 */ /* 0x0087e2000c101d04 */
[----:B------:R-:W-:Y:S05]  /*9f70*/  BRA `(.L_x_2704) ;  /* 0x0000000400d87947 */ /* 0x000fea0003800000 */
.L_x_2669:
[----:B------:R-:W-:-:S04]  /*9f80*/  ULOP3.LUT UR4, UR60, 0x1, URZ, 0xfc, !UPT ;  /* 0x000000013c047892 */ /* 0x000fc8000f8efc3f */
[----:B------:R-:W-:-:S06]  /*9f90*/  UISETP.NE.AND UP0, UPT, UR4, 0x3, UPT ;  /* 0x000000030400788c */ /* 0x000fcc000bf05270 */
[----:B------:R-:W-:-:S13]  /*9fa0*/  PLOP3.LUT P2, PT, PT, PT, UP0, 0x80, 0x0 ;  /* 0x000000000000781c */ /* 0x000fda0003f4f008 */
[----:B------:R-:W-:Y:S05]  /*9fb0*/  @!P2 BRA `(.L_x_2758) ;  /* 0x000000000004a947 */ /* 0x000fea0003800000 */
[----:B------:R-:W-:Y:S01]  /*9fc0*/  BPT.TRAP 0x1 ;  /* 0x000000040000795c */ /* 0x000fe20000300000 */
.L_x_2758:
[----:B------:R-:W-:Y:S01]  /*9fd0*/  LEA R85, R22, R18, 0x3 ;  /* 0x0000001216557211 */ /* 0x000fe200078e18ff */
[----:B------:R-:W-:Y:S01]  /*9fe0*/  BSSY B1, `(.L_x_2759) ;  /* 0x0000005000017945 */ /* 0x000fe20003800000 */
[----:B------:R-:W-:Y:S02]  /*9ff0*/  SHF.L.U32 R86, R207, 0x1f, RZ ;  /* 0x0000001fcf567819 */ /* 0x000fe400000006ff */
[----:B------:R-:W-:Y:S02]  /*a000*/  SHF.R.S32.HI R82, RZ, 0x1f, R27 ;  /* 0x0000001fff527819 */ /* 0x000fe4000001141b */
[----:B------:R-:W0:Y:S02]  /*a010*/  SYNCS.PHASECHK.TRANS64.TRYWAIT P3, [R85+URZ+0x30890], R86 ;  /* 0x03089056550075a7 */ /* 0x000e24000806017f */
[----:B0-----:R-:W-:Y:S05]  /*a020*/  @!P3 BRA `(.L_x_2760) ;  /* 0x000001cc001cb947 */ /* 0x001fea0003800000 */
.L_x_3047:
[----:B------:R-:W-:Y:S05]  /*a030*/  BSYNC B1 ;  /* 0x0000000000017941 */ /* 0x000fea0003800000 */
.L_x_2759:
        /* <DEDUP_REMOVED lines=25> */
.L_x_3051:
[----:B------:R-:W-:Y:S04]  /*a1d0*/  BSSY B1, `(.L_x_2762) ;  /* 0x0000026000017945 */ /* 0x000fe80003800000 */
[----:B------:R-:W-:Y:S05]  /*a1e0*/  @!P3 BRA `(.L_x_2763) ;  /* 0x000000000090b947 */ /* 0x000fea0003800000 */
[----:B------:R-:W-:Y:S01]  /*a1f0*/  ULDC UR4, c[0x0][0x2f4] ;  /* 0x0000bd0000047ab9 */ /* 0x000fe20000000800 */
[----:B------:R-:W-:Y:S01]  /*a200*/  ULDC.64 UR6, c[0x0][0x208] ;  /* 0x0000820000067ab9 */ /* 0x000fe20000000a00 */
        /* <DEDUP_REMOVED lines=20> */
[----:B------:R-:W-:Y:S01]  /*a350*/  @!P5 IMAD.SHL.U32 R11, R201, 0x8, RZ ;  /* 0x00000008c90bd824 */ /* 0x000fe200078e00ff */
[----:B--2---:R-:W-:Y:S01]  /*a360*/  @!P5 MOV R32, R35 ;  /* 0x000000230020d202 */ /* 0x004fe20000000f00 */
[----:B------:R-:W-:-:S04]  /*a370*/  @!P5 IMAD.MOV.U32 R33, RZ, RZ, R36 ;  /* 0x000000ffff21d224 */ /* 0x000fc800078e0024 */
        /* <DEDUP_REMOVED lines=11> */
.L_x_2763:
[----:B------:R-:W-:Y:S05]  /*a430*/  BSYNC B1 ;  /* 0x0000000000017941 */ /* 0x000fea0003800000 */
.L_x_2762:
[----:B------:R-:W-:-:S03]  /*a440*/  UMOV UR4, 0xffffffff ;  /* 0xffffffff00047882 */ /* 0x000fc60000000000 */
[----:B------:R-:W-:Y:S05]  /*a450*/  BRA.DIV UR4, `(.L_x_2764) ;  /* 0x000001ca04707947 */ /* 0x000fea000b800000 */
[----:B--2---:R2:W0:Y:S04]  /*a460*/  SHFL.IDX PT, R36, R37, 0x1, 0x1c1f ;  /* 0x003c1f0025247f89 */ /* 0x00442800000e0000 */
[----:B---3--:R2:W3:Y:S02]  /*a470*/  SHFL.IDX PT, R35, R34, 0x1, 0x1c1f ;  /* 0x003c1f0022237f89 */ /* 0x0084e400000e0000 */
.L_x_3055:
[----:B------:R-:W-:-:S13]  /*a480*/  ISETP.GE.AND P3, PT, R38, 0x41, PT ;  /* 0x000000412600780c */ /* 0x000fda0003f66270 */
[----:B------:R-:W-:Y:S05]  /*a490*/  @!P3 BRA `(.L_x_2704) ;  /* 0x000000000090b947 */ /* 0x000fea0003800000 */
[----:B------:R-:W-:Y:S01]  /*a4a0*/  ULDC UR4, c[0x0][0x2f4] ;  /* 0x0000bd0000047ab9 */ /* 0x000fe20000000800 */
[----:B------:R-:W-:Y:S01]  /*a4b0*/  ULDC.64 UR6, c[0x0][0x208] ;  /* 0x0000820000067ab9 */ /* 0x000fe20000000a00 */
[----:B------:R-:W-:Y:S02]  /*a4c0*/  ISETP.GE.AND P5, PT, R16, UR4, PT ;  /* 0x0000000410007c0c */ /* 0x000fe4000bfa6270 */
[----:B------:R-:W-:-:S11]  /*a4d0*/  ISETP.GE.AND P4, PT, R192, UR4, PT ;  /* 0x00000004c0007c0c */ /* 0x000fd6000bf86270 */
[----:B----4-:R-:W4:Y:S01]  /*a4e0*/  @!P5 LDS.128 R12, [R80+0x20000] ;  /* 0x02000000500cd984 */ /* 0x010f220000000c00 */
[----:B---3--:R-:W-:-:S04]  /*a4f0*/  @!P5 LEA R32, P3, R16, R35, 0x1 ;  /* 0x000000231020d211 */ /* 0x008fc800078608ff */
        /* <DEDUP_REMOVED lines=10> */
[----:B0-----:R-:W-:Y:S01]  /*a5a0*/  @!P5 MOV R33, R36 ;  /* 0x000000240021d202 */ /* 0x001fe20000000f00 */
[----:B------:R-:W-:-:S04]  /*a5b0*/  @!P5 IMAD.MOV.U32 R32, RZ, RZ, R35 ;  /* 0x000000ffff20d224 */ /* 0x000fc800078e0023 */
[----:B------:R-:W-:-:S05]  /*a5c0*/  @!P5 IMAD.WIDE R32, R11, 0x2, R32 ;  /* 0x000000020b20d825 */ /* 0x000fca00078e0220 */
[----:B---3--:R0:W-:Y:S01]  /*a5d0*/  @!P5 ST.E.128 desc[UR6][R32.64], R12 ;  /* 0x0000000c2000d985 */ /* 0x0081e2000c101d06 */
[----:B------:R-:W-:-:S13]  /*a5e0*/  ISETP.GE.AND P5, PT, R194, UR4, PT ;  /* 0x00000004c2007c0c */ /* 0x000fda000bfa6270 */
[----:B------:R-:W3:Y:S01]  /*a5f0*/  @!P5 LDS.128 R12, [R80+0x23000] ;  /* 0x02300000500cd984 */ /* 0x000ee20000000c00 */
[----:B------:R-:W-:Y:S02]  /*a600*/  @!P5 IMAD.SHL.U32 R11, R201, 0x8, RZ ;  /* 0x00000008c90bd824 */ /* 0x000fe400078e00ff */
[----:B0-----:R-:W-:Y:S02]  /*a610*/  @!P5 IMAD.MOV.U32 R32, RZ, RZ, R35 ;  /* 0x000000ffff20d224 */ /* 0x001fe400078e0023 */
[----:B------:R-:W-:Y:S02]  /*a620*/  @!P5 IMAD.MOV.U32 R33, RZ, RZ, R36 ;  /* 0x000000ffff21d224 */ /* 0x000fe400078e0024 */
[----:B------:R-:W-:-:S05]  /*a630*/  @!P5 IMAD.WIDE R32, R11, 0x2, R32 ;  /* 0x000000020b20d825 */ /* 0x000fca00078e0220 */
[----:B---3--:R0:W-:Y:S01]  /*a640*/  @!P5 ST.E.128 desc[UR6][R32.64], R12 ;  /* 0x0000000c2000d985 */ /* 0x0081e2000c101d06 */
[----:B------:R-:W-:-:S03]  /*a650*/  ISETP.GE.AND P5, PT, R193, UR4, PT ;  /* 0x00000004c1007c0c */ /* 0x000fc6000bfa6270 */
[----:B------:R-:W3:Y:S10]  /*a660*/  @!P4 LDS.128 R12, [R81+0x23000] ;  /* 0x02300000510cc984 */ /* 0x000ef40000000c00 */
[----:B0-----:R-:W-:-:S04]  /*a670*/  @!P5 LEA R32, P6, R193, R35, 0x1 ;  /* 0x00000023c120d211 */ /* 0x001fc800078c08ff */
[----:B------:R-:W-:Y:S01]  /*a680*/  @!P5 LEA.HI.X R33, R193, R36, R203, 0x1, P6 ;  /* 0x00000024c121d211 */ /* 0x000fe200030f0ccb */
[----:B---3--:R-:W-:Y:S04]  /*a690*/  @!P4 ST.E.128 desc[UR6][R30.64], R12 ;  /* 0x0000000c1e00c985 */ /* 0x008fe8000c101d06 */
[----:B------:R-:W0:Y:S04]  /*a6a0*/  @!P3 LDS.128 R12, [R80+0x26000] ;  /* 0x02600000500cb984 */ /* 0x000e280000000c00 */
[----:B0-----:R-:W-:Y:S04]  /*a6b0*/  @!P3 ST.E.128 desc[UR6][R28.64], R12 ;  /* 0x0000000c1c00b985 */ /* 0x001fe8000c101d06 */
[----:B------:R-:W0:Y:S04]  /*a6c0*/  @!P5 LDS.128 R12, [R81+0x26000] ;  /* 0x02600000510cd984 */ /* 0x000e280000000c00 */
[----:B0-----:R0:W-:Y:S02]  /*a6d0*/  @!P5 ST.E.128 desc[UR6][R32.64], R12 ;  /* 0x0000000c2000d985 */ /* 0x0011e4000c101d06 */
.L_x_2704:
[----:B------:R-:W-:Y:S05]  /*a6e0*/  BSYNC B0 ;  /* 0x0000000000007941 */ /* 0x000fea0003800000 */
.L_x_2668:
        /* <DEDUP_REMOVED lines=17> */
.L_x_2766:
[----:B------:R-:W-:Y:S05]  /*a800*/  BSYNC B0 ;  /* 0x0000000000007941 */ /* 0x000fea0003800000 */
.L_x_2765:
[----:B------:R-:W3:Y:S01]  /*a810*/  SYNCS.PHASECHK.TRANS64.TRYWAIT P2, [R85+URZ+0x308b0], R86 ;  /* 0x0308b056550075a7 */ /* 0x000ee2000804017f */
[----:B------:R-:W-:Y:S01]  /*a820*/  ULDC UR61, c[0x0][0x2f4] ;  /* 0x0000bd00003d7ab9 */ /* 0x000fe20000000800 */
[----:B------:R-:W-:Y:S04]  /*a830*/  BSSY B0, `(.L_x_2767) ;  /* 0x0000002000007945 */ /* 0x000fe80003800000 */
[----:B---3--:R-:W-:Y:S05]  /*a840*/  @!P2 BRA `(.L_x_2768) ;  /* 0x000001c400c0a947 */ /* 0x008fea0003800000 */
.L_x_3056:
[----:B------:R-:W-:Y:S05]  /*a850*/  BSYNC B0 ;  /* 0x0000000000007941 */ /* 0x000fea0003800000 */
.L_x_2767:
[----:B------:R-:W-:Y:S01]  /*a860*/  ULDC.64 UR4, c[0x0][0x328] ;  /* 0x0000ca0000047ab9 */ /* 0x000fe20000000a00 */
[----:B------:R-:W-:Y:S01]  /*a870*/  ULDC.64 UR6, c[0x0][0x318] ;  /* 0x0000c60000067ab9 */ /* 0x000fe20000000a00 */
[----:B------:R-:W-:Y:S01]  /*a880*/  IMAD R82, R82, UR4, RZ ;  /* 0x0000000452527c24 */ /* 0x000fe2000f8e02ff */
[----:B------:R-:W-:Y:S01]  /*a890*/  BSSY B0, `(.L_x_2769) ;  /* 0x0000034000007945 */ /* 0x000fe20003800000 */
[----:B-1--4-:R-:W-:-:S04]  /*a8a0*/  IMAD.WIDE.U32 R12, R27, UR4, RZ ;  /* 0x000000041b0c7c25 */ /* 0x012fc8000f8e00ff */
[----:B------:R-:W-:Y:S01]  /*a8b0*/  IMAD R27, R27, UR5, R82 ;  /* 0x000000051b1b7c24 */ /* 0x000fe2000f8e0252 */
[----:B------:R-:W-:Y:S01]  /*a8c0*/  ULDC.64 UR4, c[0x0][0x338] ;  /* 0x0000ce0000047ab9 */ /* 0x000fe20000000a00 */
[----:B------:R-:W-:Y:S02]  /*a8d0*/  IMAD.IADD R84, R84, 0x1, -R206 ;  /* 0x0000000154547824 */ /* 0x000fe400078e0ace */
[----:B------:R-:W-:Y:S02]  /*a8e0*/  IMAD R83, R83, UR4, RZ ;  /* 0x0000000453537c24 */ /* 0x000fe4000f8e02ff */
[----:B------:R-:W-:Y:S02]  /*a8f0*/  IMAD.IADD R13, R13, 0x1, R27 ;  /* 0x000000010d0d7824 */ /* 0x000fe400078e021b */
[C---:B------:R-:W-:Y:S02]  /*a900*/  IMAD R83, R26.reuse, UR5, R83 ;  /* 0x000000051a537c24 */ /* 0x040fe4000f8e0253 */
[----:B------:R-:W-:Y:S01]  /*a910*/  IMAD.WIDE.U32 R12, R26, UR4, R12 ;  /* 0x000000041a0c7c25 */ /* 0x000fe2000f8e000c */
[----:B------:R-:W-:-:S03]  /*a920*/  ULDC.64 UR4, c[0x0][0x330] ;  /* 0x0000cc0000047ab9 */ /* 0x000fc60000000a00 */
[----:B------:R-:W-:Y:S02]  /*a930*/  IMAD.IADD R13, R13, 0x1, R83 ;  /* 0x000000010d0d7824 */ /* 0x000fe400078e0253 */
[----:B------:R-:W-:-:S04]  /*a940*/  IMAD.WIDE.U32 R12, R199, UR4, R12 ;  /* 0x00000004c70c7c25 */ /* 0x000fc8000f8e000c */
[----:B0-----:R-:W-:Y:S01]  /*a950*/  IMAD R11, R199, UR5, R13 ;  /* 0x00000005c70b7c24 */ /* 0x001fe2000f8e020d */
[----:B--2---:R-:W-:-:S04]  /*a960*/  LEA R34, P2, R12, UR6, 0x1 ;  /* 0x000000060c227c11 */ /* 0x004fc8000f8408ff */
[----:B------:R-:W-:Y:S01]  /*a970*/  LEA.HI.X R11, R12, UR7, R11, 0x1, P2 ;  /* 0x000000070c0b7c11 */ /* 0x000fe200090f0c0b */
[----:B------:R0:W1:Y:S01]  /*a980*/  SHFL.IDX PT, R30, R34, RZ, 0x1c1f ;  /* 0x001c1fff221e7589 */ /* 0x00006200000e0000 */
[----:B------:R-:W-:-:S03]  /*a990*/  ISETP.GE.AND P2, PT, R84, 0x1, PT ;  /* 0x000000015400780c */ /* 0x000fc60003f46270 */
[----:B------:R0:W2:Y:S10]  /*a9a0*/  SHFL.IDX PT, R31, R11, RZ, 0x1c1f ;  /* 0x001c1fff0b1f7589 */ /* 0x0000b400000e0000 */
[----:B0-----:R-:W-:Y:S05]  /*a9b0*/  @!P2 BRA `(.L_x_2770) ;  /* 0x000000000084a947 */ /* 0x001fea0003800000 */
[----:B------:R-:W-:Y:S01]  /*a9c0*/  ISETP.GE.AND P5, PT, R16, UR61, PT ;  /* 0x0000003d10007c0c */ /* 0x000fe2000bfa6270 */
[----:B------:R-:W-:Y:S01]  /*a9d0*/  ULDC.64 UR4, c[0x0][0x208] ;  /* 0x0000820000047ab9 */ /* 0x000fe20000000a00 */
        /* <DEDUP_REMOVED lines=31> */
.L_x_2770:
[----:B------:R-:W-:Y:S05]  /*abd0*/  BSYNC B0 ;  /* 0x0000000000007941 */ /* 0x000fea0003800000 */
.L_x_2769:
[----:B------:R-:W-:Y:S01]  /*abe0*/  ISETP.GE.AND P2, PT, R84, 0x41, PT ;  /* 0x000000415400780c */ /* 0x000fe20003f46270 */
[----:B0-2---:R0:W2:Y:S01]  /*abf0*/  SHFL.IDX PT, R31, R11, 0x1, 0x1c1f ;  /* 0x003c1f000b1f7f89 */ /* 0x0050a200000e0000 */
[----:B------:R-:W-:Y:S03]  /*ac00*/  BSSY B0, `(.L_x_2771) ;  /* 0x0000024000007945 */ /* 0x000fe60003800000 */
[----:B-1----:R0:W1:Y:S08]  /*ac10*/  SHFL.IDX PT, R30, R34, 0x1, 0x1c1f ;  /* 0x003c1f00221e7f89 */ /* 0x00207000000e0000 */
[----:B0-----:R-:W-:Y:S05]  /*ac20*/  @!P2 BRA `(.L_x_2772) ;  /* 0x000000000084a947 */ /* 0x001fea0003800000 */
[----:B------:R-:W-:Y:S01]  /*ac30*/  ISETP.GE.AND P5, PT, R16, UR61, PT ;  /* 0x0000003d10007c0c */ /* 0x000fe2000bfa6270 */
[----:B------:R-:W-:Y:S01]  /*ac40*/  ULDC.64 UR4, c[0x0][0x208] ;  /* 0x0000820000047ab9 */ /* 0x000fe20000000a00 */
        /* <DEDUP_REMOVED lines=31> */
.L_x_2772:
[----:B------:R-:W-:Y:S05]  /*ae40*/  BSYNC B0 ;  /* 0x0000000000007941 */ /* 0x000fea0003800000 */
.L_x_2771:
[----:B------:R-:W-:Y:S01]  /*ae50*/  @!PT LDS RZ, [RZ] ;  /* 0x00000000fffff984 */ /* 0x000fe20000000800 */
[----:B------:R-:W-:Y:S01]  /*ae60*/  @!PT LDS RZ, [RZ] ;  /* 0x00000000fffff984 */ /* 0x000fe20000000800 */
[----:B------:R-:W-:Y:S01]  /*ae70*/  @!PT LDS RZ, [RZ] ;  /* 0x00000000fffff984 */ /* 0x000fe20000000800 */
[----:B------:R-:W-:Y:S01]  /*ae80*/  @!PT LDS RZ, [RZ] ;  /* 0x00000000fffff984 */ /* 0x000fe20000000800 */
[----:B------:R4:W-:Y:S06]  /*ae90*/  MEMBAR.ALL.CTA ;  /* 0x0000000000007992 */ /* 0x0009ec0000008000 */
[----:B----4-:R-:W4:Y:S01]  /*aea0*/  FENCE.VIEW.ASYNC.S ;  /* 0x00000000000073c6 */ /* 0x010f220000000000 */
[----:B---3--:R-:W-:Y:S01]  /*aeb0*/  @!P3 IADD3 R85, R85, 0x308c0, RZ ;  /* 0x000308c05555b810 */ /* 0x008fe20007ffe0ff */
[----:B------:R-:W-:Y:S01]  /*aec0*/  VIADD R22, R22, 0x1 ;  /* 0x0000000116167836 */ /* 0x000fe20000000000 */
[----:B----4-:R3:W-:Y:S01]  /*aed0*/  BAR.SYNC.DEFER_BLOCKING R158, 0x80 ;  /* 0x0002009e0000751d */ /* 0x0107e20000010000 */
[----:B------:R-:W-:-:S02]  /*aee0*/  LOP3.LUT P4, RZ, R19, 0x2, RZ, 0xc0, !PT ;  /* 0x0000000213ff7812 */ /* 0x000fc4000788c0ff */
[----:B------:R-:W-:Y:S02]  /*aef0*/  @!P3 PRMT R85, RZ, 0x654, R85 ;  /* 0x00000654ff55b816 */ /* 0x000fe40000000055 */
[----:B------:R-:W-:Y:S02]  /*af00*/  PLOP3.LUT P2, PT, PT, PT, PT, 0x8, 0x0 ;  /* 0x000000000000781c */ /* 0x000fe40003f4e170 */
[----:B------:R3:W-:Y:S01]  /*af10*/  @!P3 SYNCS.ARRIVE.TRANS64.RED.A1T0 RZ, [R85+URZ], RZ ;  /* 0x000000ff55ffb9a7 */ /* 0x0007e2000810043f */
[----:B------:R-:W-:-:S04]  /*af20*/  ISETP.NE.AND P3, PT, R22, 0x2, PT ;  /* 0x000000021600780c */ /* 0x000fc80003f65270 */
[----:B0-----:R-:W-:Y:S02]  /*af30*/  SEL R12, RZ, 0x1, P3 ;  /* 0x00000001ff0c7807 */ /* 0x001fe40001800000 */
[----:B------:R-:W-:Y:S02]  /*af40*/  SEL R22, R22, RZ, P3 ;  /* 0x000000ff16167207 */ /* 0x000fe40001800000 */
[----:B------:R-:W-:Y:S01]  /*af50*/  LOP3.LUT R207, R207, R12, RZ, 0x3c, !PT ;  /* 0x0000000ccfcf7212 */ /* 0x000fe200078e3cff */
[----:B---3--:R-:W-:Y:S06]  /*af60*/  @P4 BRA `(.L_x_2773) ;  /* 0xffffff7800684947 */ /* 0x008fec000383ffff */
.L_x_2663:
[----:B------:R-:W0:Y:S01]  /*af70*/  LDC R0, c[0x0][0x448] ;  /* 0x00011200ff007b82 */ /* 0x000e220000000800 */
[----:B------:R-:W-:Y:S01]  /*af80*/  VIADD R3, R220, 0x7f ;  /* 0x0000007fdc037836 */ /* 0x000fe20000000000 */
[----:B------:R-:W-:Y:S01]  /*af90*/  BSSY B0, `(.L_x_2774) ;  /* 0x0000010000007945 */ /* 0x000fe20003800000 */
[----:B------:R-:W-:Y:S02]  /*afa0*/  MOV R2, RZ ;  /* 0x000000ff00027202 */ /* 0x000fe40000000f00 */
[----:B0-----:R-:W-:-:S13]  /*afb0*/  ISETP.NE.AND P0, PT, R0, 0x1, PT ;  /* 0x000000010000780c */ /* 0x001fda0003f05270 */
[----:B------:R-:W0:Y:S08]  /*afc0*/  @P0 LDC R0, c[0x0][0x44c] ;  /* 0x00011300ff000b82 */ /* 0x000e300000000800 */
[----:B------:R-:W3:Y:S01]  /*afd0*/  @P0 LDC R5, c[0x0][0x450] ;  /* 0x00011400ff050b82 */ /* 0x000ee20000000800 */
[----:B0-----:R-:W-:-:S05]  /*afe0*/  @P0 IMAD.HI.U32 R0, R3, R0, RZ ;  /* 0x0000000003000227 */ /* 0x001fca00078e00ff */
[----:B---3--:R-:W-:-:S05]  /*aff0*/  @P0 SHF.R.U32.HI R3, RZ, R5, R0 ;  /* 0x00000005ff030219 */ /* 0x008fca0000011600 */
[----:B------:R-:W-:-:S04]  /*b000*/  IMAD.IADD R3, R134, 0x1, R3 ;  /* 0x0000000186037824 */ /* 0x000fc800078e0203 */
[----:B------:R-:W-:-:S05]  /*b010*/  IMAD.HI R3, R3, 0x2aaaaaab, RZ ;  /* 0x2aaaaaab03037827 */ /* 0x000fca00078e02ff */
[----:B------:R-:W-:-:S04]  /*b020*/  SHF.R.U32.HI R0, RZ, 0x1f, R3 ;  /* 0x0000001fff007819 */ /* 0x000fc80000011603 */
[----:B------:R-:W-:-:S04]  /*b030*/  LEA.HI.SX32 R0, R3, R0, 0x1c ;  /* 0x0000000003007211 */ /* 0x000fc800078fe2ff */
[----:B------:R-:W-:-:S04]  /*b040*/  VIMNMX R135, R135, R0, PT ;  /* 0x0000000087877248 */ /* 0x000fc80003fe0100 */
[----:B------:R-:W-:Y:S01]  /*b050*/  ISETP.GE.AND P0, PT, R135, 0x1, PT ;  /* 0x000000018700780c */ /* 0x000fe20003f06270 */
[----:B------:R-:W-:-:S12]  /*b060*/  @P2 BRA `(.L_x_2775) ;  /* 0x0000000000082947 */ /* 0x000fd80003800000 */
[----:B------:R-:W0:Y:S02]  /*b070*/  FENCE.VIEW.ASYNC.G ;  /* 0x00000000000073c6 */ /* 0x000e240000000100 */
[----:B0-----:R-:W-:Y:S06]  /*b080*/  BAR.ARV 0xc, 0x180 ;  /* 0x0306000000007b1d */ /* 0x001fec0000002000 */
.L_x_2775:
[----:B------:R-:W-:Y:S05]  /*b090*/  BSYNC B0 ;  /* 0x0000000000007941 */ /* 0x000fea0003800000 */
.L_x_2774:
[----:B------:R-:W-:Y:S04]  /*b0a0*/  BSSY B0, `(.L_x_2776) ;  /* 0x0000020000007945 */ /* 0x000fe80003800000 */
[----:B------:R-:W-:Y:S05]  /*b0b0*/  @!P0 BRA `(.L_x_2777) ;  /* 0x0000000000788947 */ /* 0x000fea0003800000 */
        /* <DEDUP_REMOVED lines=12> */
[----:B------:R0:W3:Y:S01]  /*b180*/  F2I.FTZ.U32.TRUNC.NTZ R3, R2 ;  /* 0x0000000200037305 */ /* 0x0000e2000021f000 */
[----:B------:R-:W-:Y:S02]  /*b190*/  ISETP.GE.AND P2, PT, R0, RZ, PT ;  /* 0x000000ff0000720c */ /* 0x000fe40003f46270 */
[----:B0-----:R-:W-:Y:S01]  /*b1a0*/  MOV R2, RZ ;  /* 0x000000ff00027202 */ /* 0x001fe20000000f00 */
[----:B---3--:R-:W-:-:S04]  /*b1b0*/  IMAD.MOV R8, RZ, RZ, -R3 ;  /* 0x000000ffff087224 */ /* 0x008fc800078e0a03 */
        /* <DEDUP_REMOVED lines=14> */
.L_x_2777:
[----:B------:R-:W-:Y:S05]  /*b2a0*/  BSYNC B0 ;  /* 0x0000000000007941 */ /* 0x000fea0003800000 */
.L_x_2776:
        /* <DEDUP_REMOVED lines=47> */
[----:B-12---:R-:W-:Y:S02]  /*b5a0*/  CS2R R30, SRZ ;  /* 0x00000000001e7805 */ /* 0x006fe4000001ff00 */
[----:B------:R-:W-:-:S02]  /*b5b0*/  CS2R R28, SRZ ;  /* 0x00000000001c7805 */ /* 0x000fc4000001ff00 */
[----:B------:R-:W-:Y:S02]  /*b5c0*/  CS2R R26, SRZ ;  /* 0x00000000001a7805 */ /* 0x000fe4000001ff00 */
[----:B------:R-:W-:Y:S01]  /*b5d0*/  CS2R R24, SRZ ;  /* 0x0000000000187805 */ /* 0x000fe2000001ff00 */
[----:B---3--:R-:W-:-:S05]  /*b5e0*/  IMAD R219, R0, R2, RZ ;  /* 0x0000000200db7224 */ /* 0x008fca00078e02ff */
[----:B------:R-:W-:-:S04]  /*b5f0*/  VIADDMNMX R2, R219, R2, R135, PT ;  /* 0x00000002db027246 */ /* 0x000fc80003800187 */
[----:B------:R-:W-:-:S13]  /*b600*/  ISETP.GT.AND P1, PT, R2, R219, PT ;  /* 0x000000db0200720c */ /* 0x000fda0003f24270 */
[----:B------:R-:W-:Y:S05]  /*b610*/  @!P1 BRA `(.L_x_2778) ;  /* 0x000000f000fc9947 */ /* 0x000fea0003800000 */
[----:B------:R-:W2:Y:S02]  /*b620*/  LDL R0, [R1+0x38] ;  /* 0x0000380001007983 */ /* 0x000ea40000100800 */
[----:B--2---:R-:W-:Y:S02]  /*b630*/  R2UR UR4, R0 ;  /* 0x00000000000472ca */ /* 0x004fe400000e0000 */
[----:B------:R-:W0:Y:S11]  /*b640*/  S2R R0, SR_TID.X ;  /* 0x0000000000007919 */ /* 0x000e360000002100 */
        /* <DEDUP_REMOVED lines=8> */
[----:B------:R-:W-:-:S04]  /*b6d0*/  LOP3.LUT R3, R3, 0x1e, RZ, 0xc0, !PT ;  /* 0x0000001e03037812 */ /* 0x000fc800078ec0ff */
[----:B------:R-:W-:-:S04]  /*b6e0*/  IADD3 R3, R0, -R3, RZ ;  /* 0x8000000300037210 */ /* 0x000fc80007ffe0ff */
        /* <DEDUP_REMOVED lines=20> */
.L_x_2779:
        /* <DEDUP_REMOVED lines=13> */
.L_x_2783:
[----:B-1----:R1:W2:Y:S02]  /*b900*/  SYNCS.PHASECHK.TRANS64.TRYWAIT P0, [R18+URZ+0x30800], R3 ;  /* 0x03080003120075a7 */ /* 0x0022a4000800017f */
[----:B--2---:R-:W-:Y:S05]  /*b910*/  @!P0 NANOSLEEP.SYNCS 0x989680 ;  /* 0x009896800000895d */ /* 0x004fea0003900000 */
[----:B------:R-:W2:Y:S02]  /*b920*/  @!P0 SYNCS.PHASECHK.TRANS64 P0, [R18+URZ+0x30800], R3 ;  /* 0x03080003120085a7 */ /* 0x000ea4000800007f */
[----:B--2---:R-:W-:Y:S05]  /*b930*/  @!P0 BRA `(.L_x_2783) ;  /* 0xfffffffc00f08947 */ /* 0x004fea000383ffff */
.L_x_2782:
[----:B------:R-:W-:Y:S05]  /*b940*/  BSYNC B0 ;  /* 0x0000000000007941 */ /* 0x000fea0003800000 */
.L_x_2781:
[----:B------:R-:W-:Y:S05]  /*b950*/  BRA `(.L_x_2784) ;  /* 0x0000007000507947 */ /* 0x000fea0003800000 */
.L_x_2780:
[----:B------:R-:W2:Y:S01]  /*b960*/  LDL R0, [R1+0x38] ;  /* 0x0000380001007983 */ /* 0x000ea20000100800 */
[----:B------:R-:W-:Y:S02]  /*b970*/  ULDC.64 UR6, c[0x0][0x408] ;  /* 0x0001020000067ab9 */ /* 0x000fe40000000a00 */
[----:B-----5:R-:W-:Y:S01]  /*b980*/  IMAD.WIDE.U32 R26, R133, UR6, RZ ;  /* 0x00000006851a7c25 */ /* 0x020fe2000f8e00ff */
[----:B--2---:R-:W-:Y:S02]  /*b990*/  R2UR UR4, R0 ;  /* 0x00000000000472ca */ /* 0x004fe400000e0000 */
[----:B------:R-:W-:-:S11]  /*b9a0*/  SHF.R.S32.HI R0, RZ, 0x1f, R133 ;  /* 0x0000001fff007819 */ /* 0x000fd60000011485 */
[----:B------:R-:W-:-:S03]  /*b9b0*/  ULOP3.LUT UP0, URZ, UR4, 0x3ff, URZ, 0xc0, !UPT ;  /* 0x000003ff043f7892 */ /* 0x000fc6000f80c03f */
[----:B------:R-:W-:Y:S02]  /*b9c0*/  ULDC.64 UR4, c[0x0][0x3f8] ;  /* 0x0000fe0000047ab9 */ /* 0x000fe40000000a00 */
[C---:B------:R-:W-:Y:S01]  /*b9d0*/  IMAD R4, R0.reuse, UR4, RZ ;  /* 0x0000000400047c24 */ /* 0x040fe2000f8e02ff */
[----:B------:R-:W-:Y:S01]  /*b9e0*/  PLOP3.LUT P0, PT, PT, PT, UP0, 0x80, 0x0 ;  /* 0x000000000000781c */ /* 0x000fe20003f0f008 */
[----:B------:R-:W-:Y:S02]  /*b9f0*/  IMAD R0, R0, UR6, RZ ;  /* 0x0000000600007c24 */ /* 0x000fe4000f8e02ff */
[----:B------:R-:W-:-:S04]  /*ba00*/  IMAD.WIDE.U32 R24, R133, UR4, RZ ;  /* 0x0000000485187c25 */ /* 0x000fc8000f8e00ff */
[C---:B------:R-:W-:Y:S02]  /*ba10*/  IMAD R31, R133.reuse, UR7, R0 ;  /* 0x00000007851f7c24 */ /* 0x040fe4000f8e0200 */
[----:B------:R-:W-:-:S03]  /*ba20*/  IMAD R29, R133, UR5, R4 ;  /* 0x00000005851d7c24 */ /* 0x000fc6000f8e0204 */
[----:B------:R-:W-:Y:S01]  /*ba30*/  IADD3 R31, R31, R27, RZ ;  /* 0x0000001b1f1f7210 */ /* 0x000fe20007ffe0ff */
[----:B------:R-:W-:Y:S01]  /*ba40*/  IMAD.IADD R29, R29, 0x1, R25 ;  /* 0x000000011d1d7824 */ /* 0x000fe200078e0219 */
        /* <DEDUP_REMOVED lines=16> */
[----:B0-----:R-:W-:Y:S05]  /*bb50*/  CALL.ABS.NOINC R14 ;  /* 0x000000000e007343 */ /* 0x001fea0003c00000 */
.L_x_2785:
[----:B------:R-:W-:Y:S01]  /*bb60*/  ULDC.U8 UR4, c[0x0][0x410] ;  /* 0x0001040000047ab9 */ /* 0x000fe20000000000 */
[----:B------:R-:W-:Y:S01]  /*bb70*/  BSSY B0, `(.L_x_2786) ;  /* 0x00006ea000007945 */ /* 0x000fe20003800000 */
[----:B------:R-:W-:Y:S01]  /*bb80*/  ISETP.NE.AND P0, PT, RZ, UR4, PT ;  /* 0x00000004ff007c0c */ /* 0x000fe2000bf05270 */
[----:B------:R-:W-:-:S12]  /*bb90*/  IMAD.IADD R64, R206, 0x1, R220 ;  /* 0x00000001ce407824 */ /* 0x000fd800078e02dc */
[----:B------:R-:W-:Y:S05]  /*bba0*/  @!P0 BRA `(.L_x_2787) ;  /* 0x0000003400b88947 */ /* 0x000fea0003800000 */
[----:B------:R-:W0:Y:S01]  /*bbb0*/  LDC R10, c[0x0][0x448] ;  /* 0x00011200ff0a7b82 */ /* 0x000e220000000800 */
[----:B------:R-:W-:Y:S01]  /*bbc0*/  LEA.HI R33, R33, R30, RZ, 0x2 ;  /* 0x0000001e21217211 */ /* 0x000fe200078f10ff */
[----:B------:R-:W-:Y:S01]  /*bbd0*/  ULDC.64 UR4, c[0x0][0x3f8] ;  /* 0x0000fe0000047ab9 */ /* 0x000fe20000000a00 */
[----:B------:R-:W-:Y:S01]  /*bbe0*/  ULDC.64 UR6, c[0x0][0x408] ;  /* 0x0001020000067ab9 */ /* 0x000fe20000000a00 */
[----:B------:R-:W-:Y:S01]  /*bbf0*/  MOV R7, R31 ;  /* 0x0000001f00077202 */ /* 0x000fe20000000f00 */
[----:B------:R-:W-:Y:S01]  /*bc00*/  IMAD.MOV.U32 R4, RZ, RZ, R24 ;  /* 0x000000ffff047224 */ /* 0x000fe200078e0018 */
[----:B------:R-:W-:Y:S01]  /*bc10*/  LOP3.LUT R33, R33, 0xfffffffc, RZ, 0xc0, !PT ;  /* 0xfffffffc21217812 */ /* 0x000fe200078ec0ff */
[----:B------:R-:W-:-:S04]  /*bc20*/  IMAD.MOV.U32 R6, RZ, RZ, R26 ;  /* 0x000000ffff067224 */ /* 0x000fc800078e001a */
[----:B------:R-:W-:-:S05]  /*bc30*/  IMAD.IADD R33, R30, 0x1, -R33 ;  /* 0x000000011e217824 */ /* 0x000fca00078e0a21 */
[----:B------:R-:W-:Y:S02]  /*bc40*/  LEA R3, R33, R64, 0x6 ;  /* 0x0000004021037211 */ /* 0x000fe400078e30ff */
[----:B0-----:R-:W-:-:S13]  /*bc50*/  ISETP.NE.AND P0, PT, R10, 0x1, PT ;  /* 0x000000010a00780c */ /* 0x001fda0003f05270 */
[----:B------:R-:W0:Y:S08]  /*bc60*/  @P0 LDC R0, c[0x0][0x44c] ;  /* 0x00011300ff000b82 */ /* 0x000e300000000800 */
[----:B------:R-:W1:Y:S01]  /*bc70*/  @P0 LDC R5, c[0x0][0x450] ;  /* 0x00011400ff050b82 */ /* 0x000e620000000800 */
[----:B0-----:R-:W-:-:S05]  /*bc80*/  @P0 IMAD.HI.U32 R0, R3, R0, RZ ;  /* 0x0000000003000227 */ /* 0x001fca00078e00ff */
[----:B-1----:R-:W-:Y:S01]  /*bc90*/  @P0 SHF.R.U32.HI R3, RZ, R5, R0 ;  /* 0x00000005ff030219 */ /* 0x002fe20000011600 */
[----:B------:R-:W-:-:S03]  /*bca0*/  IMAD.MOV.U32 R5, RZ, RZ, R29 ;  /* 0x000000ffff057224 */ /* 0x000fc600078e001d */
[----:B------:R-:W-:Y:S01]  /*bcb0*/  SHF.R.S32.HI R0, RZ, 0x1f, R3 ;  /* 0x0000001fff007819 */ /* 0x000fe20000011403 */
[----:B------:R-:W-:-:S04]  /*bcc0*/  IMAD.WIDE.U32 R4, R3, UR4, R4 ;  /* 0x0000000403047c25 */ /* 0x000fc8000f8e0004 */
[C---:B------:R-:W-:Y:S02]  /*bcd0*/  IMAD R8, R0.reuse, UR4, RZ ;  /* 0x0000000400087c24 */ /* 0x040fe4000f8e02ff */
[----:B------:R-:W-:Y:S02]  /*bce0*/  IMAD R0, R0, UR6, RZ ;  /* 0x0000000600007c24 */ /* 0x000fe4000f8e02ff */
[C---:B------:R-:W-:Y:S01]  /*bcf0*/  IMAD R9, R3.reuse, UR5, R8 ;  /* 0x0000000503097c24 */ /* 0x040fe2000f8e0208 */
[----:B------:R-:W-:Y:S01]  /*bd00*/  ULDC.64 UR4, c[0x0][0x3e8] ;  /* 0x0000fa0000047ab9 */ /* 0x000fe20000000a00 */
[C---:B------:R-:W-:Y:S01]  /*bd10*/  IMAD.WIDE.U32 R6, R3.reuse, UR6, R6 ;  /* 0x0000000603067c25 */ /* 0x040fe2000f8e0006 */
[----:B------:R-:W-:Y:S01]  /*bd20*/  LEA R63, P0, R4, UR4, 0x1 ;  /* 0x00000004043f7c11 */ /* 0x000fe2000f8008ff */
[----:B------:R-:W-:Y:S02]  /*bd30*/  UMOV UR4, 0xffffffff ;  /* 0xffffffff00047882 */ /* 0x000fe40000000000 */
[----:B------:R-:W-:Y:S01]  /*bd40*/  IMAD R3, R3, UR7, R0 ;  /* 0x0000000703037c24 */ /* 0x000fe2000f8e0200 */
[----:B------:R-:W-:Y:S01]  /*bd50*/  ULDC.64 UR6, c[0x0][0x400] ;  /* 0x0001000000067ab9 */ /* 0x000fe20000000a00 */
[----:B------:R-:W-:Y:S01]  /*bd60*/  IMAD.IADD R5, R5, 0x1, R9 ;  /* 0x0000000105057824 */ /* 0x000fe200078e0209 */
[----:B------:R-:W-:Y:S01]  /*bd70*/  LEA R65, P1, R6, UR6, 0x1 ;  /* 0x0000000606417c11 */ /* 0x000fe2000f8208ff */
[----:B------:R-:W-:-:S03]  /*bd80*/  IMAD.IADD R3, R7, 0x1, R3 ;  /* 0x0000000107037824 */ /* 0x000fc600078e0203 */
[----:B------:R-:W-:Y:S02]  /*bd90*/  LEA.HI.X R62, R4, UR5, R5, 0x1, P0 ;  /* 0x00000005043e7c11 */ /* 0x000fe400080f0c05 */
[----:B------:R-:W-:Y:S01]  /*bda0*/  LEA.HI.X R0, R6, UR7, R3, 0x1, P1 ;  /* 0x0000000706007c11 */ /* 0x000fe200088f0c03 */
[----:B------:R-:W-:Y:S06]  /*bdb0*/  BRA.DIV UR4, `(.L_x_2788) ;  /* 0x000001b204787947 */ /* 0x000fec000b800000 */
[----:B------:R0:W1:Y:S04]  /*bdc0*/  SHFL.IDX PT, R3, R62, RZ, 0x1c1f ;  /* 0x001c1fff3e037589 */ /* 0x00006800000e0000 */
[----:B------:R0:W2:Y:S04]  /*bdd0*/  SHFL.IDX PT, R8, R63, RZ, 0x1c1f ;  /* 0x001c1fff3f087589 */ /* 0x0000a800000e0000 */
[----:B------:R0:W3:Y:S04]  /*bde0*/  SHFL.IDX PT, R9, R0, RZ, 0x1c1f ;  /* 0x001c1fff00097589 */ /* 0x0000e800000e0000 */
[----:B------:R0:W4:Y:S02]  /*bdf0*/  SHFL.IDX PT, R30, R65, RZ, 0x1c1f ;  /* 0x001c1fff411e7589 */ /* 0x00012400000e0000 */
.L_x_3062:
        /* <DEDUP_REMOVED lines=18> */
[----:B------:R-:W-:Y:S01]  /*bf20*/  ISETP.GE.AND P3, PT, R211, UR4, PT ;  /* 0x00000004d3007c0c */ /* 0x000fe2000bf66270 */
[----:B------:R-:W-:Y:S01]  /*bf30*/  ULDC.64 UR6, c[0x0][0x208] ;  /* 0x0000820000067ab9 */ /* 0x000fe20000000a00 */
[----:B------:R-:W-:Y:S02]  /*bf40*/  ISETP.GE.AND P2, PT, R209, UR4, PT ;  /* 0x00000004d1007c0c */ /* 0x000fe4000bf46270 */
[----:B------:R-:W-:Y:S02]  /*bf50*/  ISETP.GE.AND P4, PT, R196, UR4, PT ;  /* 0x00000004c4007c0c */ /* 0x000fe4000bf86270 */
[----:B------:R-:W-:Y:S02]  /*bf60*/  ISETP.GE.AND P1, PT, R210, UR4, PT ;  /* 0x00000004d2007c0c */ /* 0x000fe4000bf26270 */
[----:B------:R-:W-:-:S05]  /*bf70*/  SHF.R.S32.HI R12, RZ, 0x1f, R211 ;  /* 0x0000001fff0c7819 */ /* 0x000fca00000114d3 */
[C---:B------:R-:W-:Y:S01]  /*bf80*/  @!P3 IMAD.SHL.U32 R27, R211.reuse, 0x2, RZ ;  /* 0x00000002d31bb824 */ /* 0x040fe200078e00ff */
[----:B------:R-:W-:Y:S01]  /*bf90*/  @!P3 SHF.L.U64.HI R12, R211, 0x1, R12 ;  /* 0x00000001d30cb819 */ /* 0x000fe2000001020c */
[----:B------:R-:W-:Y:S01]  /*bfa0*/  @!P2 IMAD.SHL.U32 R21, R209, 0x2, RZ ;  /* 0x00000002d115a824 */ /* 0x000fe200078e00ff */
[----:B------:R-:W-:Y:S01]  /*bfb0*/  SHF.R.S32.HI R10, RZ, 0x1f, R209 ;  /* 0x0000001fff0a7819 */ /* 0x000fe200000114d1 */
[----:B--2---:R-:W-:Y:S01]  /*bfc0*/  @!P4 IMAD.MOV.U32 R4, RZ, RZ, R8 ;  /* 0x000000ffff04c224 */ /* 0x004fe200078e0008 */
[-C--:B------:R-:W-:Y:S02]  /*bfd0*/  @!P3 IADD3 R28, P6, R8, R27.reuse, RZ ;  /* 0x0000001b081cb210 */ /* 0x080fe40007fde0ff */
[----:B------:R-:W-:Y:S02]  /*bfe0*/  ISETP.GE.AND P0, PT, R208, UR4, PT ;  /* 0x00000004d0007c0c */ /* 0x000fe4000bf06270 */
[----:B----4-:R-:W-:Y:S01]  /*bff0*/  @!P3 IADD3 R26, P5, R30, R27, RZ ;  /* 0x0000001b1e1ab210 */ /* 0x010fe20007fbe0ff */
[----:B-1----:R-:W-:Y:S01]  /*c000*/  @!P3 IMAD.X R29, R3, 0x1, R12, P6 ;  /* 0x00000001031db824 */ /* 0x002fe200030e060c */
[----:B------:R-:W-:-:S02]  /*c010*/  @!P2 SHF.L.U64.HI R10, R209, 0x1, R10 ;  /* 0x00000001d10aa819 */ /* 0x000fc4000001020a */
[----:B------:R-:W-:Y:S02]  /*c020*/  @!P2 IADD3 R24, P6, R8, R21, RZ ;  /* 0x000000150818a210 */ /* 0x000fe40007fde0ff */
[----:B------:R-:W-:Y:S02]  /*c030*/  @!P4 MOV R5, R3 ;  /* 0x000000030005c202 */ /* 0x000fe40000000f00 */
[----:B------:R-:W-:Y:S02]  /*c040*/  SHF.R.S32.HI R7, RZ, 0x1f, R210 ;  /* 0x0000001fff077819 */ /* 0x000fe400000114d2 */
[----:B------:R-:W-:Y:S01]  /*c050*/  @!P1 SHF.L.U32 R13, R210, 0x1, RZ ;  /* 0x00000001d20d9819 */ /* 0x000fe200000006ff */
[----:B---3--:R-:W-:Y:S01]  /*c060*/  @!P3 IMAD.X R27, R9, 0x1, R12, P5 ;  /* 0x00000001091bb824 */ /* 0x008fe200028e060c */
[----:B------:R-:W-:Y:S01]  /*c070*/  @!P2 IADD3 R20, P5, R30, R21, RZ ;  /* 0x000000151e14a210 */ /* 0x000fe20007fbe0ff */
[----:B------:R-:W-:Y:S01]  /*c080*/  @!P2 IMAD.X R25, R3, 0x1, R10, P6 ;  /* 0x000000010319a824 */ /* 0x000fe200030e060a */
[----:B------:R-:W-:Y:S01]  /*c090*/  @!P1 SHF.L.U64.HI R6, R210, 0x1, R7 ;  /* 0x00000001d2069819 */ /* 0x000fe20000010207 */
[----:B------:R-:W-:Y:S01]  /*c0a0*/  @!P4 IMAD.WIDE R4, R196, 0x2, R4 ;  /* 0x00000002c404c825 */ /* 0x000fe200078e0204 */
[----:B------:R-:W-:-:S03]  /*c0b0*/  @!P1 IADD3 R14, P6, R8, R13, RZ ;  /* 0x0000000d080e9210 */ /* 0x000fc60007fde0ff */
[----:B------:R-:W-:Y:S01]  /*c0c0*/  @!P2 IMAD.X R21, R9, 0x1, R10, P5 ;  /* 0x000000010915a824 */ /* 0x000fe200028e060a */
[----:B------:R-:W-:Y:S01]  /*c0d0*/  @!P1 IADD3.X R15, R3, R6, RZ, P6, !PT ;  /* 0x00000006030f9210 */ /* 0x000fe200037fe4ff */
[----:B------:R1:W5:Y:S01]  /*c0e0*/  @!P4 LD.E.64 R60, desc[UR6][R4.64] ;  /* 0x00000006043cc980 */ /* 0x000362000c101b00 */
[----:B------:R-:W-:Y:S01]  /*c0f0*/  ISETP.GE.AND P5, PT, R212, UR4, PT ;  /* 0x00000004d4007c0c */ /* 0x000fe2000bfa6270 */
[----:B------:R-:W-:Y:S01]  /*c100*/  @!P0 IMAD.SHL.U32 R31, R208, 0x2, RZ ;  /* 0x00000002d01f8824 */ /* 0x000fe200078e00ff */
[----:B------:R-:W-:Y:S02]  /*c110*/  @!P1 IADD3 R12, P6, R30, R13, RZ ;  /* 0x0000000d1e0c9210 */ /* 0x000fe40007fde0ff */
[----:B------:R-:W-:-:S03]  /*c120*/  CS2R R58, SRZ ;  /* 0x00000000003a7805 */ /* 0x000fc6000001ff00 */
[----:B------:R-:W-:Y:S01]  /*c130*/  @!P1 IMAD.X R13, R9, 0x1, R6, P6 ;  /* 0x00000001090d9824 */ /* 0x000fe200030e0606 */
[----:B------:R-:W-:Y:S01]  /*c140*/  @!P0 IADD3 R10, P6, R8, R31, RZ ;  /* 0x0000001f080a8210 */ /* 0x000fe20007fde0ff */
[----:B-1----:R-:W-:Y:S01]  /*c150*/  @!P4 IMAD.MOV.U32 R4, RZ, RZ, R30 ;  /* 0x000000ffff04c224 */ /* 0x002fe200078e001e */
[----:B------:R-:W-:-:S04]  /*c160*/  SHF.R.S32.HI R5, RZ, 0x1f, R208 ;  /* 0x0000001fff057819 */ /* 0x000fc800000114d0 */
[----:B------:R-:W-:Y:S02]  /*c170*/  @!P0 SHF.L.U64.HI R34, R208, 0x1, R5 ;  /* 0x00000001d0228819 */ /* 0x000fe40000010205 */
[----:B------:R-:W-:-:S03]  /*c180*/  @!P4 MOV R5, R9 ;  /* 0x000000090005c202 */ /* 0x000fc60000000f00 */
[----:B------:R-:W-:Y:S02]  /*c190*/  @!P0 IMAD.X R11, R3, 0x1, R34, P6 ;  /* 0x00000001030b8824 */ /* 0x000fe400030e0622 */
[----:B------:R-:W-:Y:S01]  /*c1a0*/  @!P4 IMAD.WIDE R6, R196, 0x2, R4 ;  /* 0x00000002c406c825 */ /* 0x000fe200078e0204 */
[----:B------:R-:W-:Y:S02]  /*c1b0*/  @!P0 IADD3 R4, P6, R30, R31, RZ ;  /* 0x0000001f1e048210 */ /* 0x000fe40007fde0ff */
[----:B------:R-:W-:Y:S01]  /*c1c0*/  SHF.R.S32.HI R5, RZ, 0x1f, R212 ;  /* 0x0000001fff057819 */ /* 0x000fe200000114d4 */
[C---:B------:R-:W-:Y:S01]  /*c1d0*/  @!P5 IMAD.SHL.U32 R31, R212.reuse, 0x2, RZ ;  /* 0x00000002d41fd824 */ /* 0x040fe200078e00ff */
[----:B------:R1:W5:Y:S01]  /*c1e0*/  @!P4 LD.E.64 R58, desc[UR6][R6.64] ;  /* 0x00000006063ac980 */ /* 0x000362000c101b00 */
[----:B------:R-:W-:Y:S02]  /*c1f0*/  CS2R R56, SRZ ;  /* 0x0000000000387805 */ /* 0x000fe4000001ff00 */
[----:B------:R-:W-:Y:S01]  /*c200*/  @!P5 SHF.L.U64.HI R32, R212, 0x1, R5 ;  /* 0x00000001d420d819 */ /* 0x000fe20000010205 */
[----:B------:R-:W-:Y:S01]  /*c210*/  @!P0 IMAD.X R5, R9, 0x1, R34, P6 ;  /* 0x0000000109058824 */ /* 0x000fe200030e0622 */
[----:B------:R-:W-:-:S02]  /*c220*/  CS2R R54, SRZ ;  /* 0x0000000000367805 */ /* 0x000fc4000001ff00 */
[----:B------:R-:W-:Y:S02]  /*c230*/  CS2R R52, SRZ ;  /* 0x0000000000347805 */ /* 0x000fe4000001ff00 */
[----:B------:R-:W-:Y:S02]  /*c240*/  CS2R R50, SRZ ;  /* 0x0000000000327805 */ /* 0x000fe4000001ff00 */
[----:B------:R-:W-:Y:S02]  /*c250*/  CS2R R48, SRZ ;  /* 0x0000000000307805 */ /* 0x000fe4000001ff00 */
[----:B------:R-:W-:Y:S02]  /*c260*/  CS2R R46, SRZ ;  /* 0x00000000002e7805 */ /* 0x000fe4000001ff00 */
[----:B------:R-:W-:Y:S02]  /*c270*/  CS2R R44, SRZ ;  /* 0x00000000002c7805 */ /* 0x000fe4000001ff00 */
[----:B-1----:R-:W-:-:S02]  /*c280*/  @!P5 IADD3 R6, P4, R8, R31, RZ ;  /* 0x0000001f0806d210 */ /* 0x002fc40007f9e0ff */
[----:B------:R-:W-:Y:S02]  /*c290*/  CS2R R42, SRZ ;  /* 0x00000000002a7805 */ /* 0x000fe4000001ff00 */
[----:B------:R-:W-:Y:S02]  /*c2a0*/  @!P5 IADD3 R8, P6, R30, R31, RZ ;  /* 0x0000001f1e08d210 */ /* 0x000fe40007fde0ff */
[----:B------:R-:W-:Y:S02]  /*c2b0*/  CS2R R36, SRZ ;  /* 0x0000000000247805 */ /* 0x000fe4000001ff00 */
[----:B------:R-:W-:Y:S02]  /*c2c0*/  CS2R R38, SRZ ;  /* 0x0000000000267805 */ /* 0x000fe4000001ff00 */
[----:B------:R-:W-:Y:S01]  /*c2d0*/  @!P5 IADD3.X R7, R3, R32, RZ, P4, !PT ;  /* 0x000000200307d210 */ /* 0x000fe200027fe4ff */
        /* <DEDUP_REMOVED lines=11> */
.L_x_2790:
[----:B------:R-:W-:Y:S05]  /*c390*/  BSYNC B1 ;  /* 0x0000000000017941 */ /* 0x000fea0003800000 */
.L_x_2789:
[----:B-1---5:R-:W-:Y:S01]  /*c3a0*/  IMAD.MOV.U32 R3, RZ, RZ, R54 ;  /* 0x000000ffff037224 */ /* 0x022fe200078e0036 */
[----:B------:R-:W-:Y:S01]  /*c3b0*/  MOV R5, R58 ;  /* 0x0000003a00057202 */ /* 0x000fe20000000f00 */
[----:B------:R-:W-:Y:S01]  /*c3c0*/  IMAD.MOV.U32 R4, RZ, RZ, R55 ;  /* 0x000000ffff047224 */ /* 0x000fe200078e0037 */
[----:B------:R-:W-:Y:S01]  /*c3d0*/  UMOV UR4, 0xffffffff ;  /* 0xffffffff00047882 */ /* 0x000fe20000000000 */
[----:B------:R-:W-:Y:S01]  /*c3e0*/  IMAD.MOV.U32 R6, RZ, RZ, R59 ;  /* 0x000000ffff067224 */ /* 0x000fe200078e003b */
[----:B------:R-:W-:Y:S01]  /*c3f0*/  PRMT R83, R3, 0x7610, R83 ;  /* 0x0000761003537816 */ /* 0x000fe20000000053 */
[----:B------:R-:W-:Y:S01]  /*c400*/  IMAD.MOV.U32 R3, RZ, RZ, R50 ;  /* 0x000000ffff037224 */ /* 0x000fe200078e0032 */
[----:B------:R-:W-:Y:S01]  /*c410*/  PRMT R82, R4, 0x7610, R82 ;  /* 0x0000761004527816 */ /* 0x000fe20000000052 */
[----:B------:R-:W-:Y:S01]  /*c420*/  IMAD.MOV.U32 R4, RZ, RZ, R51 ;  /* 0x000000ffff047224 */ /* 0x000fe200078e0033 */
[----:B------:R-:W-:Y:S01]  /*c430*/  PRMT R89, R89, 0x5410, R6 ;  /* 0x0000541059597816 */ /* 0x000fe20000000006 */
[----:B------:R-:W-:Y:S01]  /*c440*/  IMAD.MOV.U32 R6, RZ, RZ, R47 ;  /* 0x000000ffff067224 */ /* 0x000fe200078e002f */
[----:B------:R-:W-:-:S02]  /*c450*/  PRMT R84, R5, 0x7610, R84 ;  /* 0x0000761005547816 */ /* 0x000fc40000000054 */
[----:B----4-:R-:W-:Y:S02]  /*c460*/  CS2R R30, SRZ ;  /* 0x00000000001e7805 */ /* 0x010fe4000001ff00 */
[----:B------:R-:W-:Y:S02]  /*c470*/  MOV R5, R46 ;  /* 0x0000002e00057202 */ /* 0x000fe40000000f00 */
[----:B------:R-:W-:Y:S01]  /*c480*/  PRMT R78, R3, 0x5410, R4 ;  /* 0x00005410034e7816 */ /* 0x000fe20000000004 */
[----:B------:R-:W-:Y:S01]  /*c490*/  IMAD.MOV.U32 R3, RZ, RZ, R42 ;  /* 0x000000ffff037224 */ /* 0x000fe200078e002a */
[----:B------:R-:W-:Y:S01]  /*c4a0*/  PRMT R74, R5, 0x5410, R6 ;  /* 0x00005410054a7816 */ /* 0x000fe20000000006 */
[----:B------:R-:W-:Y:S01]  /*c4b0*/  IMAD.MOV.U32 R4, RZ, RZ, R43 ;  /* 0x000000ffff047224 */ /* 0x000fe200078e002b */
[----:B------:R-:W-:Y:S01]  /*c4c0*/  MOV R5, R38 ;  /* 0x0000002600057202 */ /* 0x000fe20000000f00 */
[----:B------:R-:W-:-:S03]  /*c4d0*/  IMAD.MOV.U32 R6, RZ, RZ, R39 ;  /* 0x000000ffff067224 */ /* 0x000fc600078e0027 */
[----:B------:R-:W-:Y:S01]  /*c4e0*/  PRMT R70, R3, 0x5410, R4 ;  /* 0x0000541003467816 */ /* 0x000fe20000000004 */
[----:B------:R-:W-:Y:S01]  /*c4f0*/  IMAD.MOV.U32 R3, RZ, RZ, R60 ;  /* 0x000000ffff037224 */ /* 0x000fe200078e003c */
[----:B------:R-:W-:Y:S01]  /*c500*/  PRMT R66, R5, 0x5410, R6 ;  /* 0x0000541005427816 */ /* 0x000fe20000000006 */
[----:B------:R-:W-:Y:S01]  /*c510*/  IMAD.MOV.U32 R4, RZ, RZ, R61 ;  /* 0x000000ffff047224 */ /* 0x000fe200078e003d */
[----:B------:R-:W-:Y:S01]  /*c520*/  MOV R5, R56 ;  /* 0x0000003800057202 */ /* 0x000fe20000000f00 */
        /* <DEDUP_REMOVED lines=8> */
[----:B------:R-:W-:Y:S02]  /*c5b0*/  MOV R5, R48 ;  /* 0x0000003000057202 */ /* 0x000fe40000000f00 */
[----:B------:R-:W-:Y:S01]  /*c5c0*/  PRMT R79, R3, 0x5410, R4 ;  /* 0x00005410034f7816 */ /* 0x000fe20000000004 */
[----:B------:R-:W-:Y:S01]  /*c5d0*/  IMAD.MOV.U32 R3, RZ, RZ, R44 ;  /* 0x000000ffff037224 */ /* 0x000fe200078e002c */
[----:B------:R-:W-:Y:S01]  /*c5e0*/  PRMT R75, R5, 0x5410, R6 ;  /* 0x00005410054b7816 */ /* 0x000fe20000000006 */
[----:B------:R-:W-:Y:S01]  /*c5f0*/  IMAD.MOV.U32 R4, RZ, RZ, R45 ;  /* 0x000000ffff047224 */ /* 0x000fe200078e002d */
[----:B------:R-:W-:Y:S01]  /*c600*/  MOV R5, R36 ;  /* 0x0000002400057202 */ /* 0x000fe20000000f00 */
[----:B------:R-:W-:-:S03]  /*c610*/  IMAD.MOV.U32 R6, RZ, RZ, R37 ;  /* 0x000000ffff067224 */ /* 0x000fc600078e0025 */
[----:B------:R-:W-:Y:S02]  /*c620*/  PRMT R71, R3, 0x5410, R4 ;  /* 0x0000541003477816 */ /* 0x000fe40000000004 */
[----:B------:R-:W-:Y:S01]  /*c630*/  PRMT R69, R5, 0x5410, R6 ;  /* 0x0000541005457816 */ /* 0x000fe20000000006 */
[----:B------:R-:W-:Y:S06]  /*c640*/  BRA.DIV UR4, `(.L_x_2791) ;  /* 0x000001aa04c87947 */ /* 0x000fec000b800000 */
[----:B0-----:R-:W0:Y:S04]  /*c650*/  SHFL.IDX PT, R62, R62, 0x1, 0x1c1f ;  /* 0x003c1f003e3e7f89 */ /* 0x001e2800000e0000 */
[----:B------:R-:W1:Y:S04]  /*c660*/  SHFL.IDX PT, R63, R63, 0x1, 0x1c1f ;  /* 0x003c1f003f3f7f89 */ /* 0x000e6800000e0000 */
[----:B------:R-:W4:Y:S04]  /*c670*/  SHFL.IDX PT, R0, R0, 0x1, 0x1c1f ;  /* 0x003c1f0000007f89 */ /* 0x000f2800000e0000 */
[----:B------:R-:W0:Y:S02]  /*c680*/  SHFL.IDX PT, R65, R65, 0x1, 0x1c1f ;  /* 0x003c1f0041417f89 */ /* 0x000e2400000e0000 */
.L_x_3068:
[----:B------:R-:W-:Y:S01]  /*c690*/  VIADD R64, R64, 0x40 ;  /* 0x0000004040407836 */ /* 0x000fe20000000000 */
[----:B------:R-:W-:Y:S01]  /*c6a0*/  LOP3.LUT R3, R215, 0x18, R16, 0xf8, !PT ;  /* 0x00000018d7037812 */ /* 0x000fe200078ef810 */
[----:B------:R-:W-:Y:S01]  /*c6b0*/  BSSY B1, `(.L_x_2792) ;  /* 0x000005b000017945 */ /* 0x000fe20003800000 */
[----:B------:R-:W-:Y:S02]  /*c6c0*/  LOP3.LUT P0, RZ, R224, 0x4, RZ, 0xc0, !PT ;  /* 0x00000004e0ff7812 */ /* 0x000fe4000780c0ff */
[----:B------:R-:W-:Y:S02]  /*c6d0*/  CS2R R32, SRZ ;  /* 0x0000000000207805 */ /* 0x000fe4000001ff00 */
[----:B------:R-:W-:Y:S02]  /*c6e0*/  ISETP.GE.AND P1, PT, R64, R67, PT ;  /* 0x000000434000720c */ /* 0x000fe40003f26270 */
[----:B------:R-:W-:Y:S02]  /*c6f0*/  CS2R R26, SRZ ;  /* 0x00000000001a7805 */ /* 0x000fe4000001ff00 */
[----:B------:R-:W-:-:S02]  /*c700*/  LOP3.LUT R4, R3, R216, RZ, 0x3c, !PT ;  /* 0x000000d803047212 */ /* 0x000fc400078e3cff */
[----:B------:R-:W-:Y:S02]  /*c710*/  CS2R R20, SRZ ;  /* 0x0000000000147805 */ /* 0x000fe4000001ff00 */
[----:B------:R-:W-:Y:S02]  /*c720*/  CS2R R12, SRZ ;  /* 0x00000000000c7805 */ /* 0x000fe4000001ff00 */
[----:B--23--:R-:W-:Y:S02]  /*c730*/  CS2R R8, SRZ ;  /* 0x0000000000087805 */ /* 0x00cfe4000001ff00 */
[----:B------:R-:W-:Y:S01]  /*c740*/  CS2R R40, SRZ ;  /* 0x0000000000287805 */ /* 0x000fe2000001ff00 */
[----:B------:R-:W-:Y:S01]  /*c750*/  IMAD.IADD R3, R217, 0x1, R4 ;  /* 0x00000001d9037824 */ /* 0x000fe200078e0204 */
[----:B------:R-:W-:Y:S02]  /*c760*/  CS2R R34, SRZ ;  /* 0x0000000000227805 */ /* 0x000fe4000001ff00 */
[----:B------:R-:W-:-:S02]  /*c770*/  CS2R R28, SRZ ;  /* 0x00000000001c7805 */ /* 0x000fc4000001ff00 */
[----:B------:R-:W-:Y:S02]  /*c780*/  CS2R R24, SRZ ;  /* 0x0000000000187805 */ /* 0x000fe4000001ff00 */
[----:B------:R-:W-:Y:S02]  /*c790*/  CS2R R14, SRZ ;  /* 0x00000000000e7805 */ /* 0x000fe4000001ff00 */
[----:B------:R-:W-:Y:S02]  /*c7a0*/  LEA R3, R3, R18, 0x1 ;  /* 0x0000001203037211 */ /* 0x000fe400078e08ff */
[----:B------:R-:W-:Y:S01]  /*c7b0*/  CS2R R10, SRZ ;  /* 0x00000000000a7805 */ /* 0x000fe2000001ff00 */
[----:B------:R-:W-:Y:S06]  /*c7c0*/  @P1 BRA `(.L_x_2793) ;  /* 0x0000000400241947 */ /* 0x000fec0003800000 */
[----:B------:R-:W-:Y:S01]  /*c7d0*/  ULDC UR4, c[0x0][0x3f4] ;  /* 0x0000fd0000047ab9 */ /* 0x000fe20000000800 */
[----:B------:R-:W-:Y:S02]  /*c7e0*/  SHF.R.S32.HI R4, RZ, 0x1f, R211 ;  /* 0x0000001fff047819 */ /* 0x000fe400000114d3 */
[----:B------:R-:W-:Y:S02]  /*c7f0*/  CS2R R40, SRZ ;  /* 0x0000000000287805 */ /* 0x000fe4000001ff00 */
[----:B------:R-:W-:Y:S02]  /*c800*/  ISETP.GE.AND P4, PT, R211, UR4, PT ;  /* 0x00000004d3007c0c */ /* 0x000fe4000bf86270 */
[----:B------:R-:W-:Y:S02]  /*c810*/  CS2R R30, SRZ ;  /* 0x00000000001e7805 */ /* 0x000fe4000001ff00 */
[----:B------:R-:W-:Y:S01]  /*c820*/  ISETP.GE.AND P3, PT, R209, UR4, PT ;  /* 0x00000004d1007c0c */ /* 0x000fe2000bf66270 */
[----:B------:R-:W-:Y:S01]  /*c830*/  ULDC.64 UR6, c[0x0][0x208] ;  /* 0x0000820000067ab9 */ /* 0x000fe20000000a00 */
        /* <DEDUP_REMOVED lines=9> */
[-C--:B-1----:R-:W-:Y:S01]  /*c8d0*/  @!P4 IADD3 R26, P5, R63, R24.reuse, RZ ;  /* 0x000000183f1ac210 */ /* 0x082fe20007fbe0ff */
[----:B------:R-:W-:Y:S01]  /*c8e0*/  @!P1 IMAD.SHL.U32 R4, R208, 0x2, RZ ;  /* 0x00000002d0049824 */ /* 0x000fe200078e00ff */
[----:B0-----:R-:W-:Y:S02]  /*c8f0*/  @!P4 IADD3 R24, P6, R65, R24, RZ ;  /* 0x000000184118c210 */ /* 0x001fe40007fde0ff */
[----:B------:R-:W-:Y:S01]  /*c900*/  @!P2 SHF.L.U32 R10, R210, 0x1, RZ ;  /* 0x00000001d20aa819 */ /* 0x000fe200000006ff */
[--C-:B------:R-:W-:Y:S01]  /*c910*/  @!P4 IMAD.X R27, R62, 0x1, R5.reuse, P5 ;  /* 0x000000013e1bc824 */ /* 0x100fe200028e0605 */
[-C--:B------:R-:W-:Y:S01]  /*c920*/  @!P3 IADD3 R20, P5, R63, R14.reuse, RZ ;  /* 0x0000000e3f14b210 */ /* 0x080fe20007fbe0ff */
[----:B----4-:R-:W-:Y:S01]  /*c930*/  @!P4 IMAD.X R25, R0, 0x1, R5, P6 ;  /* 0x000000010019c824 */ /* 0x010fe200030e0605 */
[----:B------:R-:W-:Y:S02]  /*c940*/  @!P2 SHF.L.U64.HI R9, R210, 0x1, R9 ;  /* 0x00000001d209a819 */ /* 0x000fe40000010209 */
[----:B------:R-:W-:Y:S01]  /*c950*/  @!P3 IADD3 R14, P6, R65, R14, RZ ;  /* 0x0000000e410eb210 */ /* 0x000fe20007fde0ff */
[----:B------:R-:W-:Y:S01]  /*c960*/  @!P3 IMAD.X R21, R62, 0x1, R7, P5 ;  /* 0x000000013e15b824 */ /* 0x000fe200028e0607 */
[----:B------:R-:W-:-:S02]  /*c970*/  @!P2 IADD3 R12, P5, R63, R10, RZ ;  /* 0x0000000a3f0ca210 */ /* 0x000fc40007fbe0ff */
[----:B------:R-:W-:Y:S02]  /*c980*/  @!P3 IADD3.X R15, R0, R7, RZ, P6, !PT ;  /* 0x00000007000fb210 */ /* 0x000fe400037fe4ff */
[----:B------:R-:W-:Y:S01]  /*c990*/  @!P2 IADD3 R10, P6, R65, R10, RZ ;  /* 0x0000000a410aa210 */ /* 0x000fe20007fde0ff */
[----:B------:R-:W-:Y:S01]  /*c9a0*/  @!P2 IMAD.X R13, R62, 0x1, R9, P5 ;  /* 0x000000013e0da824 */ /* 0x000fe200028e0609 */
[----:B------:R-:W-:Y:S02]  /*c9b0*/  @!P1 SHF.L.U64.HI R29, R208, 0x1, R29 ;  /* 0x00000001d01d9819 */ /* 0x000fe4000001021d */
[-C--:B------:R-:W-:Y:S01]  /*c9c0*/  @!P1 IADD3 R8, P5, R63, R4.reuse, RZ ;  /* 0x000000043f089210 */ /* 0x080fe20007fbe0ff */
[----:B------:R-:W-:Y:S01]  /*c9d0*/  @!P2 IMAD.X R11, R0, 0x1, R9, P6 ;  /* 0x00000001000ba824 */ /* 0x000fe200030e0609 */
[----:B------:R-:W-:Y:S02]  /*c9e0*/  ISETP.GE.AND P6, PT, R196, UR4, PT ;  /* 0x00000004c4007c0c */ /* 0x000fe4000bfc6270 */
[----:B------:R-:W-:Y:S01]  /*c9f0*/  SHF.R.S32.HI R33, RZ, 0x1f, R212 ;  /* 0x0000001fff217819 */ /* 0x000fe200000114d4 */
[----:B------:R-:W-:Y:S01]  /*ca00*/  @!P1 IMAD.X R9, R62, 0x1, R29, P5 ;  /* 0x000000013e099824 */ /* 0x000fe200028e061d */
[----:B------:R-:W-:-:S04]  /*ca10*/  @!P1 IADD3 R4, P5, R65, R4, RZ ;  /* 0x0000000441049210 */ /* 0x000fc80007fbe0ff */
[----:B------:R-:W-:Y:S02]  /*ca20*/  @!P1 IADD3.X R5, R0, R29, RZ, P5, !PT ;  /* 0x0000001d00059210 */ /* 0x000fe40002ffe4ff */
[----:B------:R-:W-:-:S03]  /*ca30*/  ISETP.GE.AND P5, PT, R212, UR4, PT ;  /* 0x00000004d4007c0c */ /* 0x000fc6000bfa6270 */
        /* <DEDUP_REMOVED lines=34> */
.L_x_2793:
[----:B------:R-:W-:Y:S05]  /*cc60*/  BSYNC B1 ;  /* 0x0000000000017941 */ /* 0x000fea0003800000 */
.L_x_2792:
[----:B0-2---:R-:W2:Y:S01]  /*cc70*/  LDL R62, [R1+0x30] ;  /* 0x00003000013e7983 */ /* 0x005ea20000100800 */
[----:B-----5:R-:W-:Y:S01]  /*cc80*/  IMAD.MOV.U32 R5, RZ, RZ, R30 ;  /* 0x000000ffff057224 */ /* 0x020fe200078e001e */
[C---:B------:R-:W-:Y:S01]  /*cc90*/  IADD3 R6, R3.reuse, 0x12400, RZ ;  /* 0x0001240003067810 */ /* 0x040fe20007ffe0ff */
[----:B----4-:R-:W-:Y:S01]  /*cca0*/  VIADD R0, R3, 0x12440 ;  /* 0x0001244003007836 */ /* 0x010fe20000000000 */
[----:B------:R-:W-:Y:S01]  /*ccb0*/  VIADDMNMX R67, R67, -R220, 0x80, PT ;  /* 0x0000008043437446 */ /* 0x000fe200038009dc */
[----:B------:R-:W-:Y:S01]  /*ccc0*/  IMAD.MOV.U32 R7, RZ, RZ, R33 ;  /* 0x000000ffff077224 */ /* 0x000fe200078e0021 */
[----:B------:R-:W-:Y:S01]  /*ccd0*/  PRMT R85, R5, 0x7610, R85 ;  /* 0x0000761005557816 */ /* 0x000fe20000000055 */
[----:B------:R-:W-:Y:S01]  /*cce0*/  @P0 VIADD R0, R6, 0xffffffc0 ;  /* 0xffffffc006000836 */ /* 0x000fe20000000000 */
[----:B------:R-:W-:Y:S01]  /*ccf0*/  MOV R5, R31 ;  /* 0x0000001f00057202 */ /* 0x000fe20000000f00 */
[----:B------:R-:W-:Y:S01]  /*cd00*/  IMAD.MOV.U32 R6, RZ, RZ, R32 ;  /* 0x000000ffff067224 */ /* 0x000fe200078e0020 */
[----:B------:R-:W-:Y:S01]  /*cd10*/  BSSY B1, `(.L_x_2794) ;  /* 0x0000029000017945 */ /* 0x000fe20003800000 */
[----:B-1----:R-:W-:Y:S01]  /*cd20*/  IMAD.MOV.U32 R63, RZ, RZ, R34 ;  /* 0x000000ffff3f7224 */ /* 0x002fe200078e0022 */
[----:B------:R-:W-:-:S02]  /*cd30*/  PRMT R85, R85, 0x5410, R5 ;  /* 0x0000541055557816 */ /* 0x000fc40000000005 */
        /* <DEDUP_REMOVED lines=8> */
[----:B------:R-:W-:-:S02]  /*cdc0*/  ISETP.GE.AND P1, PT, R206, R67, PT ;  /* 0x00000043ce00720c */ /* 0x000fc40003f26270 */
        /* <DEDUP_REMOVED lines=8> */
[----:B------:R-:W-:-:S04]  /*ce50*/  MOV R7, R14 ;  /* 0x0000000e00077202 */ /* 0x000fc80000000f00 */
[----:B------:R-:W-:Y:S02]  /*ce60*/  PRMT R65, R7, 0x5410, R63 ;  /* 0x0000541007417816 */ /* 0x000fe4000000003f */
[----:B--2---:R-:W-:-:S04]  /*ce70*/  LEA.HI R4, R62, R62, RZ, 0x1 ;  /* 0x0000003e3e047211 */ /* 0x004fc800078f08ff */
[----:B------:R-:W-:-:S05]  /*ce80*/  LOP3.LUT R4, R4, 0xfffffffe, RZ, 0xc0, !PT ;  /* 0xfffffffe04047812 */ /* 0x000fca00078ec0ff */
[----:B------:R-:W-:Y:S02]  /*ce90*/  IMAD.IADD R4, R62, 0x1, -R4 ;  /* 0x000000013e047824 */ /* 0x000fe400078e0a04 */
[----:B------:R-:W-:-:S03]  /*cea0*/  IMAD.MOV.U32 R62, RZ, RZ, R20 ;  /* 0x000000ffff3e7224 */ /* 0x000fc600078e0014 */
[----:B------:R-:W-:Y:S01]  /*ceb0*/  SHF.L.U32 R5, R4, 0x1f, RZ ;  /* 0x0000001f04057819 */ /* 0x000fe200000006ff */
[----:B------:R-:W-:Y:S01]  /*cec0*/  IMAD.MOV.U32 R4, RZ, RZ, R21 ;  /* 0x000000ffff047224 */ /* 0x000fe200078e0015 */
[----:B------:R-:W-:Y:S01]  /*ced0*/  PRMT R72, R62, 0x7610, R72 ;  /* 0x000076103e487816 */ /* 0x000fe20000000048 */
[----:B------:R-:W-:Y:S01]  /*cee0*/  IMAD.MOV.U32 R62, RZ, RZ, R8 ;  /* 0x000000ffff3e7224 */ /* 0x000fe200078e0008 */
[----:B------:R-:W0:Y:S02]  /*cef0*/  SYNCS.PHASECHK.TRANS64.TRYWAIT P0, [R18+URZ+0x30800], R5 ;  /* 0x03080005120075a7 */ /* 0x000e24000800017f */
[----:B------:R-:W-:Y:S01]  /*cf00*/  PRMT R72, R72, 0x5410, R4 ;  /* 0x0000541048487816 */ /* 0x000fe20000000004 */
[----:B------:R-:W-:-:S05]  /*cf10*/  IMAD.MOV.U32 R4, RZ, RZ, R9 ;  /* 0x000000ffff047224 */ /* 0x000fca00078e0009 */
[----:B------:R-:W-:Y:S01]  /*cf20*/  PRMT R62, R62, 0x5410, R4 ;  /* 0x000054103e3e7816 */ /* 0x000fe20000000004 */
[----:B------:R-:W-:-:S05]  /*cf30*/  IMAD.MOV.U32 R4, RZ, RZ, R35 ;  /* 0x000000ffff047224 */ /* 0x000fca00078e0023 */
[----:B------:R-:W-:Y:S01]  /*cf40*/  PRMT R81, R81, 0x5410, R4 ;  /* 0x0000541051517816 */ /* 0x000fe20000000004 */
[----:B------:R-:W-:-:S05]  /*cf50*/  IMAD.MOV.U32 R4, RZ, RZ, R24 ;  /* 0x000000ffff047224 */ /* 0x000fca00078e0018 */
[----:B------:R-:W-:Y:S01]  /*cf60*/  PRMT R73, R4, 0x5410, R6 ;  /* 0x0000541004497816 */ /* 0x000fe20000000006 */
[----:B------:R-:W-:Y:S02]  /*cf70*/  IMAD.MOV.U32 R4, RZ, RZ, R10 ;  /* 0x000000ffff047224 */ /* 0x000fe400078e000a */
[----:B------:R-:W-:Y:S01]  /*cf80*/  IMAD.MOV.U32 R6, RZ, RZ, R11 ;  /* 0x000000ffff067224 */ /* 0x000fe200078e000b */
[----:B0-----:R-:W-:Y:S06]  /*cf90*/  @!P0 BRA `(.L_x_2795) ;  /* 0x000001a000e88947 */ /* 0x001fec0003800000 */
.L_x_3069:
[----:B------:R-:W-:Y:S05]  /*cfa0*/  BSYNC B1 ;  /* 0x0000000000017941 */ /* 0x000fea0003800000 */
.L_x_2794:
        /* <DEDUP_REMOVED lines=13> */
[----:B------:R-:W-:Y:S01]  /*d080*/  SHF.R.U32.HI R92, RZ, 0x10, R59 ;  /* 0x00000010ff5c7819 */ /* 0x000fe2000001163b */
[----:B------:R-:W-:Y:S01]  /*d090*/  HADD2.F32 R87, -RZ, R87.H0_H0 ;  /* 0x20000057ff577230 */ /* 0x000fe20000004100 */
[--C-:B------:R-:W-:Y:S02]  /*d0a0*/  SHF.R.U32.HI R91, RZ, 0x10, R61.reuse ;  /* 0x00000010ff5b7819 */ /* 0x100fe4000001163d */
[----:B------:R-:W-:Y:S01]  /*d0b0*/  SHF.R.U64 R60, R60, 0x10, R61 ;  /* 0x000000103c3c7819 */ /* 0x000fe2000000123d */
[----:B------:R-:W-:Y:S01]  /*d0c0*/  HADD2.F32 R92, -RZ, R92.H0_H0 ;  /* 0x2000005cff5c7230 */ /* 0x000fe20000004100 */
[----:B------:R-:W-:Y:S01]  /*d0d0*/  SHF.R.U64 R58, R58, 0x10, R59 ;  /* 0x000000103a3a7819 */ /* 0x000fe2000000123b */
[----:B------:R-:W-:Y:S02]  /*d0e0*/  HADD2.F32 R91, -RZ, R91.H0_H0 ;  /* 0x2000005bff5b7230 */ /* 0x000fe40000004100 */
[----:B------:R-:W-:-:S02]  /*d0f0*/  HADD2.F32 R59, -RZ, R84.H0_H0 ;  /* 0x20000054ff3b7230 */ /* 0x000fc40000004100 */
[----:B------:R-:W-:Y:S02]  /*d100*/  HADD2.F32 R58, -RZ, R58.H0_H0 ;  /* 0x2000003aff3a7230 */ /* 0x000fe40000004100 */
[----:B------:R-:W-:Y:S02]  /*d110*/  HADD2.F32 R60, -RZ, R60.H0_H0 ;  /* 0x2000003cff3c7230 */ /* 0x000fe40000004100 */
[--C-:B0-----:R-:W-:Y:S02]  /*d120*/  HADD2.F32 R61, -RZ, R7.reuse.H1_H1 ;  /* 0x30000007ff3d7230 */ /* 0x101fe40000004100 */
[----:B------:R-:W-:Y:S02]  /*d130*/  HADD2.F32 R88, -RZ, R7.H0_H0 ;  /* 0x20000007ff587230 */ /* 0x000fe40000004100 */
[----:B------:R-:W-:Y:S02]  /*d140*/  HADD2.F32 R90, -RZ, R4.H1_H1 ;  /* 0x30000004ff5a7230 */ /* 0x000fe40000004100 */
[C---:B------:R-:W-:Y:S01]  /*d150*/  FMUL.FTZ R95, R61.reuse, R92 ;  /* 0x0000005c3d5f7220 */ /* 0x040fe20000410000 */
[----:B------:R-:W-:Y:S01]  /*d160*/  FMUL.FTZ R97, R61, R91 ;  /* 0x0000005b3d617220 */ /* 0x000fe20000410000 */
[----:B------:R-:W-:-:S02]  /*d170*/  HADD2.F32 R7, -RZ, R5.H0_H0 ;  /* 0x20000005ff077230 */ /* 0x000fc40000004100 */
[----:B------:R-:W-:Y:S02]  /*d180*/  HADD2.F32 R61, -RZ, R5.H1_H1 ;  /* 0x30000005ff3d7230 */ /* 0x000fe40000004100 */
[----:B------:R-:W-:Y:S01]  /*d190*/  FFMA.FTZ R5, R88, R91, -R95 ;  /* 0x0000005b58057223 */ /* 0x000fe2000001085f */
[----:B------:R-:W-:Y:S02]  /*d1a0*/  HADD2.F32 R84, -RZ, R4.H0_H0 ;  /* 0x20000004ff547230 */ /* 0x000fe40000004100 */
[C---:B------:R-:W-:Y:S01]  /*d1b0*/  FMUL.FTZ R93, R90.reuse, R59 ;  /* 0x0000003b5a5d7220 */ /* 0x040fe20000410000 */
[--C-:B------:R-:W-:Y:S02]  /*d1c0*/  HADD2.F32 R4, -RZ, R6.reuse.H0_H0 ;  /* 0x20000006ff047230 */ /* 0x100fe40000004100 */
[-C--:B------:R-:W-:Y:S01]  /*d1d0*/  FMUL.FTZ R95, R90, R87.reuse ;  /* 0x000000575a5f7220 */ /* 0x080fe20000410000 */
[----:B------:R-:W-:Y:S02]  /*d1e0*/  HADD2.F32 R91, -RZ, R89.H1_H1 ;  /* 0x30000059ff5b7230 */ /* 0x000fe40000004100 */
[----:B------:R-:W-:Y:S01]  /*d1f0*/  FFMA.FTZ R87, R84, R87, -R93 ;  /* 0x0000005754577223 */ /* 0x000fe2000001085d */
[----:B------:R-:W-:-:S02]  /*d200*/  HADD2.F32 R6, -RZ, R6.H1_H1 ;  /* 0x30000006ff067230 */ /* 0x000fc40000004100 */
[----:B------:R-:W-:Y:S01]  /*d210*/  FFMA.FTZ R84, R84, R59, R95 ;  /* 0x0000003b54547223 */ /* 0x000fe2000001005f */
[----:B------:R-:W-:Y:S02]  /*d220*/  HADD2.F32 R89, -RZ, R89.H0_H0 ;  /* 0x20000059ff597230 */ /* 0x000fe40000004100 */
[----:B------:R-:W-:Y:S01]  /*d230*/  FFMA.FTZ R88, R88, R92, R97 ;  /* 0x0000005c58587223 */ /* 0x000fe20000010061 */
[C---:B------:R-:W-:Y:S02]  /*d240*/  FMUL.FTZ R59, R6.reuse, R91 ;  /* 0x0000005b063b7220 */ /* 0x040fe40000410000 */
        /* <DEDUP_REMOVED lines=12> */
.L_x_2799:
[----:B------:R-:W-:Y:S05]  /*d310*/  BSYNC B2 ;  /* 0x0000000000027941 */ /* 0x000fea0003800000 */
.L_x_2798:
[----:B------:R-:W-:Y:S04]  /*d320*/  BSSY B2, `(.L_x_2800) ;  /* 0x000002c000027945 */ /* 0x000fe80003800000 */
[----:B------:R-:W-:Y:S05]  /*d330*/  @P1 BRA `(.L_x_2801) ;  /* 0x0000000000a81947 */ /* 0x000fea0003800000 */
[----:B0-----:R-:W0:Y:S01]  /*d340*/  LDS.128 R4, [R0] ;  /* 0x0000000000047984 */ /* 0x001e220000000c00 */
[----:B------:R-:W-:Y:S01]  /*d350*/  SHF.R.U32.HI R61, RZ, 0x10, R55 ;  /* 0x00000010ff3d7819 */ /* 0x000fe20000011637 */
[--C-:B------:R-:W-:Y:S01]  /*d360*/  HADD2.F32 R60, -RZ, R83.reuse.H1_H1 ;  /* 0x30000053ff3c7230 */ /* 0x100fe20000004100 */
[--C-:B------:R-:W-:Y:S01]  /*d370*/  SHF.R.U32.HI R87, RZ, 0x10, R57.reuse ;  /* 0x00000010ff577819 */ /* 0x100fe20000011639 */
[----:B------:R-:W-:Y:S01]  /*d380*/  HADD2.F32 R84, -RZ, R83.H0_H0 ;  /* 0x20000053ff547230 */ /* 0x000fe20000004100 */
[----:B------:R-:W-:Y:S01]  /*d390*/  SHF.R.U64 R56, R56, 0x10, R57 ;  /* 0x0000001038387819 */ /* 0x000fe20000001239 */
[----:B------:R-:W-:Y:S01]  /*d3a0*/  HADD2.F32 R83, -RZ, R61.H0_H0 ;  /* 0x2000003dff537230 */ /* 0x000fe20000004100 */
[----:B------:R-:W-:Y:S01]  /*d3b0*/  SHF.R.U64 R54, R54, 0x10, R55 ;  /* 0x0000001036367819 */ /* 0x000fe20000001237 */
[----:B------:R-:W-:Y:S02]  /*d3c0*/  HADD2.F32 R61, -RZ, R87.H0_H0 ;  /* 0x20000057ff3d7230 */ /* 0x000fe40000004100 */
[----:B------:R-:W-:-:S02]  /*d3d0*/  HADD2.F32 R56, -RZ, R56.H0_H0 ;  /* 0x20000038ff387230 */ /* 0x000fc40000004100 */
[----:B------:R-:W-:Y:S02]  /*d3e0*/  HADD2.F32 R54, -RZ, R54.H0_H0 ;  /* 0x20000036ff367230 */ /* 0x000fe40000004100 */
[--C-:B0-----:R-:W-:Y:S02]  /*d3f0*/  HADD2.F32 R59, -RZ, R7.reuse.H1_H1 ;  /* 0x30000007ff3b7230 */ /* 0x101fe40000004100 */
[----:B------:R-:W-:Y:S02]  /*d400*/  HADD2.F32 R58, -RZ, R7.H0_H0 ;  /* 0x20000007ff3a7230 */ /* 0x000fe40000004100 */
[--C-:B------:R-:W-:Y:S02]  /*d410*/  HADD2.F32 R57, -RZ, R4.reuse.H1_H1 ;  /* 0x30000004ff397230 */ /* 0x100fe40000004100 */
[C---:B------:R-:W-:Y:S01]  /*d420*/  FMUL.FTZ R87, R59.reuse, R83 ;  /* 0x000000533b577220 */ /* 0x040fe20000410000 */
[----:B------:R-:W-:Y:S01]  /*d430*/  FMUL.FTZ R90, R59, R61 ;  /* 0x0000003d3b5a7220 */ /* 0x000fe20000410000 */
[----:B------:R-:W-:-:S02]  /*d440*/  HADD2.F32 R55, -RZ, R4.H0_H0 ;  /* 0x20000004ff377230 */ /* 0x000fc40000004100 */
[C---:B------:R-:W-:Y:S01]  /*d450*/  FFMA.FTZ R87, R58.reuse, R61, -R87 ;  /* 0x0000003d3a577223 */ /* 0x040fe20000010857 */
[----:B------:R-:W-:Y:S01]  /*d460*/  FFMA.FTZ R90, R58, R83, R90 ;  /* 0x000000533a5a7223 */ /* 0x000fe2000001005a */
[C---:B------:R-:W-:Y:S01]  /*d470*/  FMUL.FTZ R88, R57.reuse, R84 ;  /* 0x0000005439587220 */ /* 0x040fe20000410000 */
[-C--:B------:R-:W-:Y:S01]  /*d480*/  FMUL.FTZ R58, R57, R60.reuse ;  /* 0x0000003c393a7220 */ /* 0x080fe20000410000 */
[----:B------:R-:W-:Y:S02]  /*d490*/  HADD2.F32 R7, -RZ, R6.H0_H0 ;  /* 0x20000006ff077230 */ /* 0x000fe40000004100 */
[----:B------:R-:W-:Y:S02]  /*d4a0*/  HADD2.F32 R4, -RZ, R5.H0_H0 ;  /* 0x20000005ff047230 */ /* 0x000fe40000004100 */
[C---:B------:R-:W-:Y:S01]  /*d4b0*/  FFMA.FTZ R88, R55.reuse, R60, -R88 ;  /* 0x0000003c37587223 */ /* 0x040fe20000010858 */
[----:B------:R-:W-:Y:S02]  /*d4c0*/  HADD2.F32 R57, -RZ, R82.H0_H0 ;  /* 0x20000052ff397230 */ /* 0x000fe40000004100 */
[----:B------:R-:W-:Y:S01]  /*d4d0*/  FFMA.FTZ R55, R55, R84, R58 ;  /* 0x0000005437377223 */ /* 0x000fe2000001003a */
[----:B------:R-:W-:-:S02]  /*d4e0*/  HADD2.F32 R6, -RZ, R6.H1_H1 ;  /* 0x30000006ff067230 */ /* 0x000fc40000004100 */
[----:B------:R-:W-:Y:S02]  /*d4f0*/  HADD2.F32 R5, -RZ, R5.H1_H1 ;  /* 0x30000005ff057230 */ /* 0x000fe40000004100 */
[----:B------:R-:W-:Y:S02]  /*d500*/  HADD2.F32 R82, -RZ, R82.H1_H1 ;  /* 0x30000052ff527230 */ /* 0x000fe40000004100 */
[CC--:B------:R-:W-:Y:S01]  /*d510*/  FMUL.FTZ R58, R6.reuse, R57.reuse ;  /* 0x00000039063a7220 */ /* 0x0c0fe20000410000 */
[C---:B------:R-:W-:Y:S01]  /*d520*/  FMUL.FTZ R59, R5.reuse, R54 ;  /* 0x00000036053b7220 */ /* 0x040fe20000410000 */
[----:B------:R-:W-:Y:S01]  /*d530*/  FMUL.FTZ R61, R5, R56 ;  /* 0x00000038053d7220 */ /* 0x000fe20000410000 */
[-C--:B------:R-:W-:Y:S01]  /*d540*/  FMUL.FTZ R60, R6, R82.reuse ;  /* 0x00000052063c7220 */ /* 0x080fe20000410000 */
[C---:B------:R-:W-:Y:S01]  /*d550*/  FFMA.FTZ R6, R7.reuse, R82, -R58 ;  /* 0x0000005207067223 */ /* 0x040fe2000001083a */
[C---:B------:R-:W-:Y:S01]  /*d560*/  FFMA.FTZ R5, R4.reuse, R56, -R59 ;  /* 0x0000003804057223 */ /* 0x040fe2000001083b */
[----:B------:R-:W-:Y:S01]  /*d570*/  FFMA.FTZ R54, R4, R54, R61 ;  /* 0x0000003604367223 */ /* 0x000fe2000001003d */
[----:B------:R-:W-:Y:S01]  /*d580*/  FFMA.FTZ R57, R7, R57, R60 ;  /* 0x0000003907397223 */ /* 0x000fe2000001003c */
[----:B------:R-:W-:-:S02]  /*d590*/  F2FP.F16.F32.PACK_AB R7, R90, R87 ;  /* 0x000000575a07723e */ /* 0x000fc400000000ff */
[----:B------:R-:W-:Y:S02]  /*d5a0*/  F2FP.F16.F32.PACK_AB R4, R55, R88 ;  /* 0x000000583704723e */ /* 0x000fe400000000ff */
[----:B------:R-:W-:Y:S02]  /*d5b0*/  F2FP.F16.F32.PACK_AB R6, R57, R6 ;  /* 0x000000063906723e */ /* 0x000fe400000000ff */
[----:B------:R-:W-:-:S05]  /*d5c0*/  F2FP.F16.F32.PACK_AB R5, R54, R5 ;  /* 0x000000053605723e */ /* 0x000fca00000000ff */
[----:B------:R1:W-:Y:S02]  /*d5d0*/  STS.128 [R0], R4 ;  /* 0x0000000400007388 */ /* 0x0003e40000000c00 */
.L_x_2801:
[----:B------:R-:W-:Y:S05]  /*d5e0*/  BSYNC B2 ;  /* 0x0000000000027941 */ /* 0x000fea0003800000 */
.L_x_2800:
        /* <DEDUP_REMOVED lines=44> */
.L_x_2803:
[----:B------:R-:W-:Y:S05]  /*d8b0*/  BSYNC B2 ;  /* 0x0000000000027941 */ /* 0x000fea0003800000 */
.L_x_2802:
        /* <DEDUP_REMOVED lines=44> */
.L_x_2805:
[----:B------:R-:W-:Y:S05]  /*db80*/  BSYNC B2 ;  /* 0x0000000000027941 */ /* 0x000fea0003800000 */
.L_x_2804:
        /* <DEDUP_REMOVED lines=44> */
.L_x_2807:
[----:B------:R-:W-:Y:S05]  /*de50*/  BSYNC B2 ;  /* 0x0000000000027941 */ /* 0x000fea0003800000 */
.L_x_2806:
        /* <DEDUP_REMOVED lines=43> */
.L_x_2797:
[----:B------:R-:W-:Y:S05]  /*e110*/  BSYNC B1 ;  /* 0x0000000000017941 */ /* 0x000fea0003800000 */
.L_x_2796:
[----:B01234-:R-:W-:-:S04]  /*e120*/  IADD3 R4, R206, 0x40, RZ ;  /* 0x00000040ce047810 */ /* 0x01ffc80007ffe0ff */
        /* <DEDUP_REMOVED lines=53> */
.L_x_2810:
[----:B------:R-:W-:Y:S05]  /*e480*/  BSYNC B1 ;  /* 0x0000000000017941 */ /* 0x000fea0003800000 */
.L_x_2809:
        /* <DEDUP_REMOVED lines=44> */
.L_x_2812:
[----:B------:R-:W-:Y:S05]  /*e750*/  BSYNC B1 ;  /* 0x0000000000017941 */ /* 0x000fea0003800000 */
.L_x_2811:
        /* <DEDUP_REMOVED lines=44> */
.L_x_2814:
[----:B------:R-:W-:Y:S05]  /*ea20*/  BSYNC B1 ;  /* 0x0000000000017941 */ /* 0x000fea0003800000 */
.L_x_2813:
        /* <DEDUP_REMOVED lines=44> */
.L_x_2816:
[----:B------:R-:W-:Y:S05]  /*ecf0*/  BSYNC B1 ;  /* 0x0000000000017941 */ /* 0x000fea0003800000 */
.L_x_2815:
        /* <DEDUP_REMOVED lines=44> */
.L_x_2818:
[----:B------:R-:W-:Y:S05]  /*efc0*/  BSYNC B1 ;  /* 0x0000000000017941 */ /* 0x000fea0003800000 */
.L_x_2817:
        /* <DEDUP_REMOVED lines=44> */
.L_x_2787:
[----:B------:R-:W0:Y:S01]  /*f290*/  LDC R28, c[0x0][0x448] ;  /* 0x00011200ff1c7b82 */ /* 0x000e220000000800 */
[----:B------:R-:W-:Y:S01]  /*f2a0*/  LEA.HI R33, R33, R30, RZ, 0x2 ;  /* 0x0000001e21217211 */ /* 0x000fe200078f10ff */
[----:B------:R-:W-:Y:S01]  /*f2b0*/  ULDC.64 UR4, c[0x0][0x3f8] ;  /* 0x0000fe0000047ab9 */ /* 0x000fe20000000a00 */
[----:B------:R-:W-:Y:S01]  /*f2c0*/  ULDC.64 UR6, c[0x0][0x408] ;  /* 0x0001020000067ab9 */ /* 0x000fe20000000a00 */
[----:B------:R-:W-:Y:S01]  /*f2d0*/  IMAD.MOV.U32 R6, RZ, RZ, R26 ;  /* 0x000000ffff067224 */ /* 0x000fe200078e001a */
[----:B------:R-:W-:Y:S01]  /*f2e0*/  LOP3.LUT R33, R33, 0xfffffffc, RZ, 0xc0, !PT ;  /* 0xfffffffc21217812 */ /* 0x000fe200078ec0ff */
[----:B------:R-:W-:-:S04]  /*f2f0*/  IMAD.MOV.U32 R7, RZ, RZ, R31 ;  /* 0x000000ffff077224 */ /* 0x000fc800078e001f */
[----:B------:R-:W-:-:S04]  /*f300*/  IMAD.IADD R0, R30, 0x1, -R33 ;  /* 0x000000011e007824 */ /* 0x000fc800078e0a21 */
[----:B------:R-:W-:Y:S01]  /*f310*/  IMAD R3, R0, 0x40, R64 ;  /* 0x0000004000037824 */ /* 0x000fe200078e0240 */
[----:B0-----:R-:W-:-:S13]  /*f320*/  ISETP.NE.AND P0, PT, R28, 0x1, PT ;  /* 0x000000011c00780c */ /* 0x001fda0003f05270 */
[----:B------:R-:W0:Y:S08]  /*f330*/  @P0 LDC R4, c[0x0][0x44c] ;  /* 0x00011300ff040b82 */ /* 0x000e300000000800 */
[----:B------:R-:W1:Y:S01]  /*f340*/  @P0 LDC R5, c[0x0][0x450] ;  /* 0x00011400ff050b82 */ /* 0x000e620000000800 */
[----:B0-----:R-:W-:-:S05]  /*f350*/  @P0 IMAD.HI.U32 R4, R3, R4, RZ ;  /* 0x0000000403040227 */ /* 0x001fca00078e00ff */
[----:B-1----:R-:W-:Y:S01]  /*f360*/  @P0 SHF.R.U32.HI R3, RZ, R5, R4 ;  /* 0x00000005ff030219 */ /* 0x002fe20000011604 */
[----:B------:R-:W-:Y:S01]  /*f370*/  IMAD.MOV.U32 R4, RZ, RZ, R24 ;  /* 0x000000ffff047224 */ /* 0x000fe200078e0018 */
        /* <DEDUP_REMOVED lines=12> */
[----:B------:R-:W-:Y:S01]  /*f440*/  UMOV UR4, 0xffffffff ;  /* 0xffffffff00047882 */ /* 0x000fe20000000000 */
[----:B------:R-:W-:Y:S02]  /*f450*/  LEA R3, P1, R6, UR6, 0x1 ;  /* 0x0000000606037c11 */ /* 0x000fe4000f8208ff */
[----:B------:R-:W-:Y:S02]  /*f460*/  IADD3 R61, R7, R61, RZ ;  /* 0x0000003d073d7210 */ /* 0x000fe40007ffe0ff */
[----:B------:R-:W-:-:S02]  /*f470*/  LEA.HI.X R21, R4, UR5, R21, 0x1, P0 ;  /* 0x0000000504157c11 */ /* 0x000fc400080f0c15 */
[----:B------:R-:W-:Y:S01]  /*f480*/  LEA.HI.X R61, R6, UR7, R61, 0x1, P1 ;  /* 0x00000007063d7c11 */ /* 0x000fe200088f0c3d */
[----:B------:R-:W-:Y:S06]  /*f490*/  BRA.DIV UR4, `(.L_x_2819) ;  /* 0x0000017e04bc7947 */ /* 0x000fec000b800000 */
[----:B------:R0:W1:Y:S04]  /*f4a0*/  SHFL.IDX PT, R5, R21, RZ, 0x1c1f ;  /* 0x001c1fff15057589 */ /* 0x00006800000e0000 */
[----:B------:R0:W2:Y:S04]  /*f4b0*/  SHFL.IDX PT, R4, R20, RZ, 0x1c1f ;  /* 0x001c1fff14047589 */ /* 0x0000a800000e0000 */
[----:B------:R0:W3:Y:S04]  /*f4c0*/  SHFL.IDX PT, R7, R61, RZ, 0x1c1f ;  /* 0x001c1fff3d077589 */ /* 0x0000e800000e0000 */
[----:B------:R0:W4:Y:S02]  /*f4d0*/  SHFL.IDX PT, R8, R3, RZ, 0x1c1f ;  /* 0x001c1fff03087589 */ /* 0x00012400000e0000 */
.L_x_3075:
        /* <DEDUP_REMOVED lines=17> */
[----:B--2---:R-:W-:Y:S01]  /*f5f0*/  IMAD.MOV.U32 R12, RZ, RZ, R4 ;  /* 0x000000ffff0c7224 */ /* 0x004fe200078e0004 */
[----:B------:R-:W-:Y:S01]  /*f600*/  ISETP.GE.AND P2, PT, R16, UR4, PT ;  /* 0x0000000410007c0c */ /* 0x000fe2000bf46270 */
[----:B-1----:R-:W-:Y:S01]  /*f610*/  IMAD.MOV.U32 R13, RZ, RZ, R5 ;  /* 0x000000ffff0d7224 */ /* 0x002fe200078e0005 */
[----:B------:R-:W-:Y:S02]  /*f620*/  ISETP.GE.AND P3, PT, R195, UR4, PT ;  /* 0x00000004c3007c0c */ /* 0x000fe4000bf66270 */
[----:B------:R-:W-:Y:S02]  /*f630*/  CS2R R28, SRZ ;  /* 0x00000000001c7805 */ /* 0x000fe4000001ff00 */
[----:B------:R-:W-:Y:S02]  /*f640*/  ISETP.GE.AND P4, PT, R194, UR4, PT ;  /* 0x00000004c2007c0c */ /* 0x000fe4000bf86270 */
[----:B------:R-:W-:-:S02]  /*f650*/  CS2R R30, SRZ ;  /* 0x00000000001e7805 */ /* 0x000fc4000001ff00 */
[----:B------:R-:W-:Y:S02]  /*f660*/  CS2R R40, SRZ ;  /* 0x0000000000287805 */ /* 0x000fe4000001ff00 */
[----:B------:R-:W-:Y:S02]  /*f670*/  CS2R R42, SRZ ;  /* 0x00000000002a7805 */ /* 0x000fe4000001ff00 */
[----:B------:R-:W-:Y:S01]  /*f680*/  CS2R R26, SRZ ;  /* 0x00000000001a7805 */ /* 0x000fe2000001ff00 */
[----:B------:R-:W-:Y:S01]  /*f690*/  ULDC.64 UR6, c[0x0][0x208] ;  /* 0x0000820000067ab9 */ /* 0x000fe20000000a00 */
[C---:B------:R-:W-:Y:S01]  /*f6a0*/  @!P2 IMAD.SHL.U32 R9, R16.reuse, 0x2, RZ ;  /* 0x000000021009a824 */ /* 0x040fe200078e00ff */
[----:B------:R-:W-:Y:S02]  /*f6b0*/  @!P2 SHF.L.U64.HI R32, R16, 0x1, R17 ;  /* 0x000000011020a819 */ /* 0x000fe40000010211 */
[----:B------:R-:W-:Y:S01]  /*f6c0*/  @!P3 SHF.L.U32 R15, R200, 0x3, RZ ;  /* 0x00000003c80fb819 */ /* 0x000fe200000006ff */
[----:B------:R-:W-:Y:S01]  /*f6d0*/  @!P4 IMAD.SHL.U32 R25, R201, 0x8, RZ ;  /* 0x00000008c919c824 */ /* 0x000fe200078e00ff */
[----:B------:R-:W-:-:S02]  /*f6e0*/  @!P2 IADD3 R4, P0, R4, R9, RZ ;  /* 0x000000090404a210 */ /* 0x000fc40007f1e0ff */
[----:B----4-:R-:W-:Y:S01]  /*f6f0*/  @!P2 IADD3 R6, P1, R8, R9, RZ ;  /* 0x000000090806a210 */ /* 0x010fe20007f3e0ff */
[----:B---3--:R-:W-:Y:S02]  /*f700*/  IMAD.MOV.U32 R9, RZ, RZ, R7 ;  /* 0x000000ffff097224 */ /* 0x008fe400078e0007 */
[----:B------:R-:W-:Y:S01]  /*f710*/  @!P3 IMAD.WIDE R10, R15, 0x2, R12 ;  /* 0x000000020f0ab825 */ /* 0x000fe200078e020c */
[----:B------:R-:W-:Y:S02]  /*f720*/  @!P2 IADD3.X R7, R7, R32, RZ, P1, !PT ;  /* 0x000000200707a210 */ /* 0x000fe40000ffe4ff */
[----:B------:R-:W-:Y:S01]  /*f730*/  CS2R R36, SRZ ;  /* 0x0000000000247805 */ /* 0x000fe2000001ff00 */
[----:B------:R-:W-:Y:S01]  /*f740*/  @!P3 IMAD.WIDE R14, R15, 0x2, R8 ;  /* 0x000000020f0eb825 */ /* 0x000fe200078e0208 */
[----:B------:R-:W-:Y:S02]  /*f750*/  CS2R R38, SRZ ;  /* 0x0000000000267805 */ /* 0x000fe4000001ff00 */
[----:B------:R-:W-:-:S02]  /*f760*/  CS2R R34, SRZ ;  /* 0x0000000000227805 */ /* 0x000fc4000001ff00 */
[----:B------:R-:W-:Y:S01]  /*f770*/  CS2R R44, SRZ ;  /* 0x00000000002c7805 */ /* 0x000fe2000001ff00 */
[C---:B------:R-:W-:Y:S01]  /*f780*/  @!P4 IMAD.WIDE R12, R25.reuse, 0x2, R12 ;  /* 0x00000002190cc825 */ /* 0x040fe200078e020c */
[----:B------:R-:W-:Y:S01]  /*f790*/  CS2R R46, SRZ ;  /* 0x00000000002e7805 */ /* 0x000fe2000001ff00 */
[----:B------:R1:W5:Y:S02]  /*f7a0*/  @!P3 LD.E.128 R28, desc[UR6][R10.64] ;  /* 0x000000060a1cb980 */ /* 0x000364000c101d00 */
[----:B------:R-:W-:Y:S01]  /*f7b0*/  @!P4 IMAD.WIDE R8, R25, 0x2, R8 ;  /* 0x000000021908c825 */ /* 0x000fe200078e0208 */
[----:B------:R-:W-:Y:S01]  /*f7c0*/  CS2R R24, SRZ ;  /* 0x0000000000187805 */ /* 0x000fe2000001ff00 */
[----:B------:R1:W5:Y:S02]  /*f7d0*/  @!P3 LD.E.128 R40, desc[UR6][R14.64] ;  /* 0x000000060e28b980 */ /* 0x000364000c101d00 */
[----:B------:R-:W-:Y:S01]  /*f7e0*/  @!P2 IMAD.X R5, R5, 0x1, R32, P0 ;  /* 0x000000010505a824 */ /* 0x000fe200000e0620 */
[----:B------:R-:W-:Y:S01]  /*f7f0*/  CS2R R32, SRZ ;  /* 0x0000000000207805 */ /* 0x000fe2000001ff00 */
[----:B------:R1:W5:Y:S04]  /*f800*/  @!P4 LD.E.128 R36, desc[UR6][R8.64] ;  /* 0x000000060824c980 */ /* 0x000368000c101d00 */
[----:B------:R1:W5:Y:S04]  /*f810*/  @!P4 LD.E.128 R24, desc[UR6][R12.64] ;  /* 0x000000060c18c980 */ /* 0x000368000c101d00 */
[----:B------:R1:W5:Y:S04]  /*f820*/  @!P2 LD.E.128 R32, desc[UR6][R4.64] ;  /* 0x000000060420a980 */ /* 0x000368000c101d00 */
[----:B------:R1:W5:Y:S02]  /*f830*/  @!P2 LD.E.128 R44, desc[UR6][R6.64] ;  /* 0x00000006062ca980 */ /* 0x000364000c101d00 */
.L_x_2821:
[----:B------:R-:W-:Y:S05]  /*f840*/  BSYNC B1 ;  /* 0x0000000000017941 */ /* 0x000fea0003800000 */
.L_x_2820:
[----:B-12--5:R-:W-:Y:S01]  /*f850*/  IMAD.MOV.U32 R4, RZ, RZ, R44 ;  /* 0x000000ffff047224 */ /* 0x026fe200078e002c */
[----:B---3--:R-:W-:Y:S01]  /*f860*/  MOV R7, R47 ;  /* 0x0000002f00077202 */ /* 0x008fe20000000f00 */
        /* <DEDUP_REMOVED lines=38> */
[----:B------:R-:W-:Y:S02]  /*fad0*/  CS2R R4, SRZ ;  /* 0x0000000000047805 */ /* 0x000fe4000001ff00 */
[----:B------:R-:W-:Y:S01]  /*fae0*/  PRMT R81, R6, 0x5410, R7 ;  /* 0x0000541006517816 */ /* 0x000fe20000000007 */
[----:B------:R-:W-:Y:S06]  /*faf0*/  BRA.DIV UR4, `(.L_x_2822) ;  /* 0x0000017a04987947 */ /* 0x000fec000b800000 */
[----:B0-----:R-:W0:Y:S04]  /*fb00*/  SHFL.IDX PT, R21, R21, 0x1, 0x1c1f ;  /* 0x003c1f0015157f89 */ /* 0x001e2800000e0000 */
[----:B------:R-:W1:Y:S04]  /*fb10*/  SHFL.IDX PT, R20, R20, 0x1, 0x1c1f ;  /* 0x003c1f0014147f89 */ /* 0x000e6800000e0000 */
[----:B------:R-:W2:Y:S04]  /*fb20*/  SHFL.IDX PT, R61, R61, 0x1, 0x1c1f ;  /* 0x003c1f003d3d7f89 */ /* 0x000ea800000e0000 */
[----:B------:R3:W0:Y:S02]  /*fb30*/  SHFL.IDX PT, R62, R3, 0x1, 0x1c1f ;  /* 0x003c1f00033e7f89 */ /* 0x00062400000e0000 */
.L_x_3081:
        /* <DEDUP_REMOVED lines=16> */
[----:B0-----:R-:W-:Y:S01]  /*fc40*/  MOV R7, R21 ;  /* 0x0000001500077202 */ /* 0x001fe20000000f00 */
[----:B-1----:R-:W-:Y:S01]  /*fc50*/  IMAD.MOV.U32 R6, RZ, RZ, R20 ;  /* 0x000000ffff067224 */ /* 0x002fe200078e0014 */
[----:B------:R-:W-:Y:S01]  /*fc60*/  ISETP.GE.AND P2, PT, R16, UR4, PT ;  /* 0x0000000410007c0c */ /* 0x000fe2000bf46270 */
[----:B------:R-:W-:Y:S01]  /*fc70*/  IMAD.MOV.U32 R8, RZ, RZ, R62 ;  /* 0x000000ffff087224 */ /* 0x000fe200078e003e */
[----:B------:R-:W-:Y:S02]  /*fc80*/  ISETP.GE.AND P3, PT, R195, UR4, PT ;  /* 0x00000004c3007c0c */ /* 0x000fe4000bf66270 */
[----:B------:R-:W-:Y:S02]  /*fc90*/  CS2R R52, SRZ ;  /* 0x0000000000347805 */ /* 0x000fe4000001ff00 */
[----:B------:R-:W-:Y:S02]  /*fca0*/  ISETP.GE.AND P4, PT, R194, UR4, PT ;  /* 0x00000004c2007c0c */ /* 0x000fe4000bf86270 */
[----:B------:R-:W-:-:S02]  /*fcb0*/  CS2R R54, SRZ ;  /* 0x0000000000367805 */ /* 0x000fc4000001ff00 */
[----:B--2---:R-:W-:Y:S02]  /*fcc0*/  MOV R9, R61 ;  /* 0x0000003d00097202 */ /* 0x004fe40000000f00 */
[----:B------:R-:W-:Y:S02]  /*fcd0*/  CS2R R10, SRZ ;  /* 0x00000000000a7805 */ /* 0x000fe4000001ff00 */
[----:B------:R-:W-:Y:S02]  /*fce0*/  CS2R R56, SRZ ;  /* 0x0000000000387805 */ /* 0x000fe4000001ff00 */
[----:B------:R-:W-:Y:S01]  /*fcf0*/  CS2R R58, SRZ ;  /* 0x00000000003a7805 */ /* 0x000fe2000001ff00 */
[----:B------:R-:W-:Y:S01]  /*fd00*/  ULDC.64 UR6, c[0x0][0x208] ;  /* 0x0000820000067ab9 */ /* 0x000fe20000000a00 */
[C---:B---3--:R-:W-:Y:S01]  /*fd10*/  @!P2 IMAD.SHL.U32 R3, R16.reuse, 0x2, RZ ;  /* 0x000000021003a824 */ /* 0x048fe200078e00ff */
[----:B------:R-:W-:Y:S01]  /*fd20*/  @!P2 SHF.L.U64.HI R14, R16, 0x1, R17 ;  /* 0x00000001100ea819 */ /* 0x000fe20000010211 */
[----:B------:R-:W-:-:S02]  /*fd30*/  @!P3 IMAD.SHL.U32 R13, R200, 0x8, RZ ;  /* 0x00000008c80db824 */ /* 0x000fc400078e00ff */
[----:B------:R-:W-:Y:S01]  /*fd40*/  @!P4 IMAD.SHL.U32 R63, R201, 0x8, RZ ;  /* 0x00000008c93fc824 */ /* 0x000fe200078e00ff */
[-C--:B------:R-:W-:Y:S01]  /*fd50*/  @!P2 IADD3 R60, P1, R62, R3.reuse, RZ ;  /* 0x000000033e3ca210 */ /* 0x080fe20007f3e0ff */
[----:B------:R-:W-:Y:S01]  /*fd60*/  @!P3 IMAD.WIDE R4, R13, 0x2, R6 ;  /* 0x000000020d04b825 */ /* 0x000fe200078e0206 */
[----:B------:R-:W-:-:S03]  /*fd70*/  @!P2 IADD3 R20, P0, R20, R3, RZ ;  /* 0x000000031414a210 */ /* 0x000fc60007f1e0ff */
[----:B------:R-:W-:Y:S01]  /*fd80*/  @!P4 IMAD.WIDE R6, R63, 0x2, R6 ;  /* 0x000000023f06c825 */ /* 0x000fe200078e0206 */
[----:B------:R0:W5:Y:S03]  /*fd90*/  @!P3 LD.E.128 R52, desc[UR6][R4.64] ;  /* 0x000000060434b980 */ /* 0x000166000c101d00 */
[--C-:B------:R-:W-:Y:S01]  /*fda0*/  @!P3 IMAD.WIDE R12, R13, 0x2, R8.reuse ;  /* 0x000000020d0cb825 */ /* 0x100fe200078e0208 */
[----:B------:R1:W5:Y:S03]  /*fdb0*/  @!P4 LD.E.128 R56, desc[UR6][R6.64] ;  /* 0x000000060638c980 */ /* 0x000366000c101d00 */
[----:B------:R-:W-:Y:S01]  /*fdc0*/  @!P4 IMAD.WIDE R62, R63, 0x2, R8 ;  /* 0x000000023f3ec825 */ /* 0x000fe200078e0208 */
[----:B------:R-:W-:Y:S02]  /*fdd0*/  CS2R R8, SRZ ;  /* 0x0000000000087805 */ /* 0x000fe4000001ff00 */
[----:B------:R-:W-:-:S02]  /*fde0*/  CS2R R48, SRZ ;  /* 0x0000000000307805 */ /* 0x000fc4000001ff00 */
        /* <DEDUP_REMOVED lines=11> */
.L_x_2824:
[----:B------:R-:W-:Y:S05]  /*fea0*/  BSYNC B1 ;  /* 0x0000000000017941 */ /* 0x000fea0003800000 */
.L_x_2823:
[----:B--2-4-:R-:W3:Y:S01]  /*feb0*/  LDL R61, [R1+0x30] ;  /* 0x00003000013d7983 */ /* 0x014ee20000100800 */
[----:B-1---5:R-:W-:Y:S01]  /*fec0*/  IMAD.MOV.U32 R20, RZ, RZ, R4 ;  /* 0x000000ffff147224 */ /* 0x022fe200078e0004 */
[----:B0-----:R-:W-:Y:S01]  /*fed0*/  MOV R21, R5 ;  /* 0x0000000500157202 */ /* 0x001fe20000000f00 */
[----:B------:R-:W-:Y:S01]  /*fee0*/  IMAD.MOV.U32 R60, RZ, RZ, R7 ;  /* 0x000000ffff3c7224 */ /* 0x000fe200078e0007 */
[----:B------:R-:W-:Y:S01]  /*fef0*/  BSSY B1, `(.L_x_2825) ;  /* 0x000002c000017945 */ /* 0x000fe20003800000 */
        /* <DEDUP_REMOVED lines=11> */
[----:B------:R-:W-:-:S04]  /*ffb0*/  MOV R20, R12 ;  /* 0x0000000c00147202 */ /* 0x000fc80000000f00 */
[----:B------:R-:W-:Y:S02]  /*ffc0*/  PRMT R20, R20, 0x5410, R60 ;  /* 0x0000541014147816 */ /* 0x000fe4000000003c */
[----:B------:R-:W-:Y:S02]  /*ffd0*/  MOV R60, R48 ;  /* 0x00000030003c7202 */ /* 0x000fe40000000f00 */
[----:B---3--:R-:W-:-:S04]  /*ffe0*/  LEA.HI R3, R61, R61, RZ, 0x1 ;  /* 0x0000003d3d037211 */ /* 0x008fc800078f08ff */
        /* <DEDUP_REMOVED lines=9> */
[----:B------:R-:W-:Y:S01]  /*10080*/  IMAD.MOV.U32 R3, RZ, RZ, R15 ;  /* 0x000000ffff037224 */ /* 0x000fe200078e000f */
[----:B------:R-:W-:Y:S01]  /*10090*/  PRMT R69, R61, 0x7610, R69 ;  /* 0x000076103d457816 */ /* 0x000fe20000000045 */
[----:B------:R-:W-:-:S03]  /*100a0*/  IMAD.MOV.U32 R61, RZ, RZ, R49 ;  /* 0x000000ffff3d7224 */ /* 0x000fc600078e0031 */
[----:B------:R-:W-:Y:S02]  /*100b0*/  PRMT R69, R69, 0x5410, R3 ;  /* 0x0000541045457816 */ /* 0x000fe40000000003 */
[----:B------:R-:W-:Y:S01]  /*100c0*/  PRMT R88, R60, 0x5410, R61 ;  /* 0x000054103c587816 */ /* 0x000fe2000000003d */
[----:B------:R-:W-:Y:S01]  /*100d0*/  IMAD.MOV.U32 R60, RZ, RZ, R51 ;  /* 0x000000ffff3c7224 */ /* 0x000fe200078e0033 */
[----:B------:R-:W-:Y:S02]  /*100e0*/  MOV R61, R52 ;  /* 0x00000034003d7202 */ /* 0x000fe40000000f00 */
[----:B------:R-:W-:Y:S02]  /*100f0*/  VIADDMNMX R3, R65, -R220, 0x80, PT ;  /* 0x0000008041037446 */ /* 0x000fe400038009dc */
[----:B------:R-:W-:Y:S01]  /*10100*/  PRMT R89, R89, 0x5410, R60 ;  /* 0x0000541059597816 */ /* 0x000fe2000000003c */
[----:B------:R-:W-:Y:S01]  /*10110*/  IMAD.MOV.U32 R60, RZ, RZ, R54 ;  /* 0x000000ffff3c7224 */ /* 0x000fe200078e0036 */
[----:B------:R-:W-:Y:S01]  /*10120*/  PRMT R76, R61, 0x5410, R62 ;  /* 0x000054103d4c7816 */ /* 0x000fe2000000003e */
[----:B------:R-:W-:Y:S01]  /*10130*/  IMAD.MOV.U32 R61, RZ, RZ, R55 ;  /* 0x000000ffff3d7224 */ /* 0x000fe200078e0037 */
[----:B------:R-:W-:-:S02]  /*10140*/  MOV R62, R56 ;  /* 0x00000038003e7202 */ /* 0x000fc40000000f00 */
[----:B------:R-:W-:Y:S02]  /*10150*/  ISETP.GE.AND P1, PT, R206, R3, PT ;  /* 0x00000003ce00720c */ /* 0x000fe40003f26270 */
[----:B------:R-:W-:Y:S01]  /*10160*/  PRMT R77, R60, 0x5410, R61 ;  /* 0x000054103c4d7816 */ /* 0x000fe2000000003d */
[----:B------:R-:W-:Y:S01]  /*10170*/  IMAD.MOV.U32 R60, RZ, RZ, R58 ;  /* 0x000000ffff3c7224 */ /* 0x000fe200078e003a */
[----:B------:R-:W-:Y:S01]  /*10180*/  PRMT R70, R62, 0x5410, R63 ;  /* 0x000054103e467816 */ /* 0x000fe2000000003f */
[----:B------:R-:W-:Y:S01]  /*10190*/  IMAD.MOV.U32 R61, RZ, RZ, R59 ;  /* 0x000000ffff3d7224 */ /* 0x000fe200078e003b */
[----:B0-----:R-:W-:Y:S07]  /*101a0*/  @!P0 BRA `(.L_x_2826) ;  /* 0x0000017400608947 */ /* 0x001fee0003800000 */
.L_x_3082:
[----:B------:R-:W-:Y:S05]  /*101b0*/  BSYNC B1 ;  /* 0x0000000000017941 */ /* 0x000fea0003800000 */
.L_x_2825:
        /* <DEDUP_REMOVED lines=9> */
[----:B------:R-:W-:Y:S01]  /*10250*/  LEA.HI R62, R21, R0, RZ, 0x1d ;  /* 0x00000000153e7211 */ /* 0x000fe200078fe8ff */
[----:B------:R-:W-:Y:S01]  /*10260*/  HADD2.F32 R92, -RZ, R92.H0_H0 ;  /* 0x2000005cff5c7230 */ /* 0x000fe20000004100 */
[----:B------:R-:W-:Y:S01]  /*10270*/  LOP3.LUT R61, R215, 0x38, R16, 0xf8, !PT ;  /* 0x00000038d73d7812 */ /* 0x000fe200078ef810 */
[----:B------:R-:W-:Y:S01]  /*10280*/  HADD2.F32 R98, -RZ, R98.H0_H0 ;  /* 0x20000062ff627230 */ /* 0x000fe20000004100 */
[----:B------:R-:W-:Y:S02]  /*10290*/  SHF.R.S32.HI R63, RZ, 0x1f, R62 ;  /* 0x0000001fff3f7819 */ /* 0x000fe4000001143e */
[----:B------:R-:W-:Y:S02]  /*102a0*/  SHF.L.U32 R64, R62, 0x3, RZ ;  /* 0x000000033e407819 */ /* 0x000fe400000006ff */
[----:B------:R-:W-:Y:S02]  /*102b0*/  LEA.HI R62, R63, R62, RZ, 0x3 ;  /* 0x0000003e3f3e7211 */ /* 0x000fe400078f18ff */
[----:B------:R-:W-:-:S02]  /*102c0*/  LOP3.LUT R63, R215, 0x38, R64, 0xf8, !PT ;  /* 0x00000038d73f7812 */ /* 0x000fc400078ef840 */
[-C--:B------:R-:W-:Y:S01]  /*102d0*/  LOP3.LUT R60, R61, R216.reuse, RZ, 0x3c, !PT ;  /* 0x000000d83d3c7212 */ /* 0x080fe200078e3cff */
[----:B------:R-:W-:Y:S01]  /*102e0*/  IMAD.SHL.U32 R62, R62, 0x400, RZ ;  /* 0x000004003e3e7824 */ /* 0x000fe200078e00ff */
[----:B------:R-:W-:Y:S02]  /*102f0*/  LOP3.LUT R65, R63, R216, RZ, 0x3c, !PT ;  /* 0x000000d83f417212 */ /* 0x000fe400078e3cff */
[--C-:B------:R-:W-:Y:S01]  /*10300*/  SHF.R.U64 R44, R44, 0x10, R45.reuse ;  /* 0x000000102c2c7819 */ /* 0x100fe2000000122d */
[----:B------:R-:W-:Y:S01]  /*10310*/  IMAD.IADD R61, R217, 0x1, R60 ;  /* 0x00000001d93d7824 */ /* 0x000fe200078e023c */
[----:B------:R-:W-:Y:S02]  /*10320*/  LOP3.LUT R64, R62, 0x7fffe000, RZ, 0xc0, !PT ;  /* 0x7fffe0003e407812 */ /* 0x000fe400078ec0ff */
[----:B------:R-:W-:Y:S01]  /*10330*/  SHF.R.U32.HI R45, RZ, 0x10, R45 ;  /* 0x00000010ff2d7819 */ /* 0x000fe2000001162d */
[----:B------:R-:W-:Y:S01]  /*10340*/  IMAD R72, R61, 0x2, R18 ;  /* 0x000000023d487824 */ /* 0x000fe200078e0212 */
[----:B------:R-:W-:-:S02]  /*10350*/  IADD3 R65, R65, R64, R217 ;  /* 0x0000004041417210 */ /* 0x000fc40007ffe0d9 */
[--C-:B------:R-:W-:Y:S01]  /*10360*/  SHF.R.U64 R34, R34, 0x10, R35.reuse ;  /* 0x0000001022227819 */ /* 0x100fe20000001223 */
[----:B------:R-:W-:Y:S01]  /*10370*/  HADD2.F32 R45, -RZ, R45.H0_H0 ;  /* 0x2000002dff2d7230 */ /* 0x000fe20000004100 */
[----:B------:R-:W-:Y:S01]  /*10380*/  LEA R73, R65, R18, 0x1 ;  /* 0x0000001241497211 */ /* 0x000fe200078e08ff */
[----:B------:R-:W0:Y:S01]  /*10390*/  LDS.128 R60, [R72+0x12400] ;  /* 0x01240000483c7984 */ /* 0x000e220000000c00 */
[----:B------:R-:W-:Y:S02]  /*103a0*/  SHF.R.U32.HI R82, RZ, 0x10, R35 ;  /* 0x00000010ff527819 */ /* 0x000fe40000011623 */
[----:B------:R-:W-:Y:S01]  /*103b0*/  SHF.R.U64 R35, R46, 0x10, R47 ;  /* 0x000000102e237819 */ /* 0x000fe2000000122f */
[----:B------:R-:W1:Y:S01]  /*103c0*/  LDS.128 R64, [R73+0x12400] ;  /* 0x0124000049407984 */ /* 0x000e620000000c00 */
[----:B------:R-:W-:Y:S01]  /*103d0*/  SHF.R.U64 R32, R32, 0x10, R33 ;  /* 0x0000001020207819 */ /* 0x000fe20000001221 */
[----:B------:R-:W-:Y:S01]  /*103e0*/  HADD2.F32 R106, -RZ, R82.H0_H0 ;  /* 0x20000052ff6a7230 */ /* 0x000fe20000004100 */
[----:B------:R-:W-:-:S02]  /*103f0*/  SHF.R.U32.HI R46, RZ, 0x10, R47 ;  /* 0x00000010ff2e7819 */ /* 0x000fc4000001162f */
[----:B------:R-:W-:-:S05]  /*10400*/  SHF.R.U32.HI R33, RZ, 0x10, R33 ;  /* 0x00000010ff217819 */ /* 0x000fca0000011621 */
[----:B------:R-:W-:Y:S02]  /*10410*/  HADD2.F32 R33, -RZ, R33.H0_H0 ;  /* 0x20000021ff217230 */ /* 0x000fe40000004100 */
[--C-:B0-----:R-:W-:Y:S02]  /*10420*/  HADD2.F32 R47, -RZ, R61.reuse.H0_H0 ;  /* 0x2000003dff2f7230 */ /* 0x101fe40000004100 */
[----:B------:R-:W-:Y:S02]  /*10430*/  HADD2.F32 R83, -RZ, R61.H1_H1 ;  /* 0x3000003dff537230 */ /* 0x000fe40000004100 */
[--C-:B-1----:R-:W-:Y:S02]  /*10440*/  HADD2.F32 R99, -RZ, R65.reuse.H0_H0 ;  /* 0x20000041ff637230 */ /* 0x102fe40000004100 */
[----:B------:R-:W-:Y:S02]  /*10450*/  HADD2.F32 R90, -RZ, R65.H1_H1 ;  /* 0x30000041ff5a7230 */ /* 0x000fe40000004100 */
[----:B------:R-:W-:-:S02]  /*10460*/  HADD2.F32 R65, -RZ, R64.H0_H0 ;  /* 0x20000040ff417230 */ /* 0x000fc40000004100 */
[C---:B------:R-:W-:Y:S01]  /*10470*/  FMUL.FTZ R100, R99.reuse, R92 ;  /* 0x0000005c63647220 */ /* 0x040fe20000410000 */
[-C--:B------:R-:W-:Y:S01]  /*10480*/  FMUL.FTZ R102, R99, R98.reuse ;  /* 0x0000006263667220 */ /* 0x080fe20000410000 */
[----:B------:R-:W-:Y:S02]  /*10490*/  HADD2.F32 R61, -RZ, R60.H0_H0 ;  /* 0x2000003cff3d7230 */ /* 0x000fe40000004100 */
[C---:B------:R-:W-:Y:S01]  /*104a0*/  FFMA.FTZ R98, R47.reuse, R98, -R100 ;  /* 0x000000622f627223 */ /* 0x040fe20000010864 */
[----:B------:R-:W-:Y:S02]  /*104b0*/  HADD2.F32 R100, -RZ, R104.H0_H0 ;  /* 0x20000068ff647230 */ /* 0x000fe40000004100 */
[C---:B------:R-:W-:Y:S01]  /*104c0*/  FMUL.FTZ R104, R90.reuse, R45 ;  /* 0x0000002d5a687220 */ /* 0x040fe20000410000 */
[----:B------:R-:W-:Y:S01]  /*104d0*/  FFMA.FTZ R92, R47, R92, R102 ;  /* 0x0000005c2f5c7223 */ /* 0x000fe20000010066 */
[----:B------:R-:W-:Y:S02]  /*104e0*/  HADD2.F32 R102, -RZ, R105.H0_H0 ;  /* 0x20000069ff667230 */ /* 0x000fe40000004100 */
[-C--:B------:R-:W-:Y:S01]  /*104f0*/  FMUL.FTZ R90, R90, R33.reuse ;  /* 0x000000215a5a7220 */ /* 0x080fe20000410000 */
[----:B------:R-:W-:Y:S01]  /*10500*/  FFMA.FTZ R33, R83, R33, -R104 ;  /* 0x0000002153217223 */ /* 0x000fe20000010868 */
[----:B------:R-:W-:Y:S01]  /*10510*/  FMUL.FTZ R104, R65, R100 ;  /* 0x0000006441687220 */ /* 0x000fe20000410000 */
[----:B------:R-:W-:-:S02]  /*10520*/  HADD2.F32 R91, -RZ, R66.H0_H0 ;  /* 0x20000042ff5b7230 */ /* 0x000fc40000004100 */
[-C--:B------:R-:W-:Y:S01]  /*10530*/  FMUL.FTZ R65, R65, R102.reuse ;  /* 0x0000006641417220 */ /* 0x080fe20000410000 */
[----:B------:R-:W-:Y:S02]  /*10540*/  HADD2.F32 R47, -RZ, R103.H1_H1 ;  /* 0x30000067ff2f7230 */ /* 0x000fe40000004100 */
[C---:B------:R-:W-:Y:S01]  /*10550*/  FFMA.FTZ R104, R61.reuse, R102, -R104 ;  /* 0x000000663d687223 */ /* 0x040fe20000010868 */
[----:B------:R-:W-:Y:S02]  /*10560*/  HADD2.F32 R97, -RZ, R67.H0_H0 ;  /* 0x20000043ff617230 */ /* 0x000fe40000004100 */
[----:B------:R-:W-:Y:S01]  /*10570*/  FFMA.FTZ R65, R61, R100, R65 ;  /* 0x000000643d417223 */ /* 0x000fe20000010041 */
[----:B------:R-:W-:Y:S02]  /*10580*/  HADD2.F32 R103, -RZ, R103.H0_H0 ;  /* 0x20000067ff677230 */ /* 0x000fe40000004100 */
[----:B------:R-:W-:Y:S01]  /*10590*/  FMUL.FTZ R61, R91, R47 ;  /* 0x0000002f5b3d7220 */ /* 0x000fe20000410000 */
[----:B------:R-:W-:-:S02]  /*105a0*/  HADD2.F32 R102, -RZ, R101.H0_H0 ;  /* 0x20000065ff667230 */ /* 0x000fc40000004100 */
[----:B------:R-:W-:Y:S01]  /*105b0*/  FFMA.FTZ R45, R83, R45, R90 ;  /* 0x0000002d532d7223 */ /* 0x000fe2000001005a */
[----:B------:R-:W-:Y:S02]  /*105c0*/  HADD2.F32 R100, -RZ, R101.H1_H1 ;  /* 0x30000065ff647230 */ /* 0x000fe40000004100 */
[----:B------:R-:W-:Y:S01]  /*105d0*/  FMUL.FTZ R91, R91, R103 ;  /* 0x000000675b5b7220 */ /* 0x000fe20000410000 */
[----:B------:R-:W-:Y:S02]  /*105e0*/  HADD2.F32 R84, -RZ, R62.H0_H0 ;  /* 0x2000003eff547230 */ /* 0x000fe40000004100 */
[C---:B------:R-:W-:Y:S01]  /*105f0*/  FMUL.FTZ R82, R97.reuse, R102 ;  /* 0x0000006661527220 */ /* 0x040fe20000410000 */
[----:B------:R-:W-:Y:S02]  /*10600*/  HADD2.F32 R85, -RZ, R63.H0_H0 ;  /* 0x2000003fff557230 */ /* 0x000fe40000004100 */
[----:B------:R-:W-:Y:S01]  /*10610*/  FMUL.FTZ R97, R97, R100 ;  /* 0x0000006461617220 */ /* 0x000fe20000410000 */
[----:B------:R-:W-:-:S02]  /*10620*/  HADD2.F32 R67, -RZ, R67.H1_H1 ;  /* 0x30000043ff437230 */ /* 0x000fc40000004100 */
[C---:B------:R-:W-:Y:S01]  /*10630*/  FFMA.FTZ R61, R84.reuse, R103, -R61 ;  /* 0x00000067543d7223 */ /* 0x040fe2000001083d */
[----:B------:R-:W-:Y:S02]  /*10640*/  HADD2.F32 R90, -RZ, R46.H0_H0 ;  /* 0x2000002eff5a7230 */ /* 0x000fe40000004100 */
[----:B------:R-:W-:Y:S01]  /*10650*/  FFMA.FTZ R46, R84, R47, R91 ;  /* 0x0000002f542e7223 */ /* 0x000fe2000001005b */
[----:B------:R-:W-:Y:S02]  /*10660*/  HADD2.F32 R63, -RZ, R63.H1_H1 ;  /* 0x3000003fff3f7230 */ /* 0x000fe40000004100 */
[C---:B------:R-:W-:Y:S01]  /*10670*/  FFMA.FTZ R82, R85.reuse, R100, -R82 ;  /* 0x0000006455527223 */ /* 0x040fe20000010852 */
[----:B------:R-:W-:Y:S01]  /*10680*/  FFMA.FTZ R47, R85, R102, R97 ;  /* 0x00000066552f7223 */ /* 0x000fe20000010061 */
[----:B------:R-:W-:Y:S02]  /*10690*/  HADD2.F32 R64, -RZ, R64.H1_H1 ;  /* 0x30000040ff407230 */ /* 0x000fe40000004100 */
[----:B------:R-:W-:Y:S01]  /*106a0*/  FMUL.FTZ R84, R67, R90 ;  /* 0x0000005a43547220 */ /* 0x000fe20000410000 */
[----:B------:R-:W-:-:S02]  /*106b0*/  HADD2.F32 R66, -RZ, R66.H1_H1 ;  /* 0x30000042ff427230 */ /* 0x000fc40000004100 */
        /* <DEDUP_REMOVED lines=13> */
[----:B------:R-:W-:Y:S01]  /*10790*/  F2FP.F16.F32.PACK_AB R33, R33, R98 ;  /* 0x000000622121723e */ /* 0x000fe200000000ff */
        /* <DEDUP_REMOVED lines=13> */
.L_x_2830:
[----:B------:R-:W-:Y:S05]  /*10870*/  BSYNC B2 ;  /* 0x0000000000027941 */ /* 0x000fea0003800000 */
.L_x_2829:
[----:B------:R-:W-:Y:S04]  /*10880*/  BSSY B2, `(.L_x_2831) ;  /* 0x000006b000027945 */ /* 0x000fe80003800000 */
[----:B------:R-:W-:Y:S05]  /*10890*/  @P1 BRA `(.L_x_2832) ;  /* 0x0000000400a41947 */ /* 0x000fea0003800000 */
[----:B0-----:R-:W2:Y:S01]  /*108a0*/  LDL R32, [R1+0x38] ;  /* 0x0000380001207983 */ /* 0x001ea20000100800 */
[----:B------:R-:W-:Y:S01]  /*108b0*/  SHF.R.U32.HI R83, RZ, 0x10, R41 ;  /* 0x00000010ff537819 */ /* 0x000fe20000011629 */
[----:B------:R-:W-:Y:S01]  /*108c0*/  HADD2.F32 R90, -RZ, R93.H1_H1 ;  /* 0x3000005dff5a7230 */ /* 0x000fe20000004100 */
[--C-:B------:R-:W-:Y:S01]  /*108d0*/  SHF.R.U32.HI R62, RZ, 0x10, R29.reuse ;  /* 0x00000010ff3e7819 */ /* 0x100fe2000001161d */
[----:B------:R-:W-:Y:S01]  /*108e0*/  HADD2.F32 R84, -RZ, R95.H1_H1 ;  /* 0x3000005fff547230 */ /* 0x000fe20000004100 */
[----:B------:R-:W-:Y:S01]  /*108f0*/  SHF.R.U64 R28, R28, 0x10, R29 ;  /* 0x000000101c1c7819 */ /* 0x000fe2000000121d */
[----:B------:R-:W-:Y:S01]  /*10900*/  HADD2.F32 R83, -RZ, R83.H0_H0 ;  /* 0x20000053ff537230 */ /* 0x000fe20000004100 */
[----:B------:R-:W-:Y:S01]  /*10910*/  SHF.R.U64 R29, R40, 0x10, R41 ;  /* 0x00000010281d7819 */ /* 0x000fe20000001229 */
[----:B------:R-:W-:Y:S01]  /*10920*/  HADD2.F32 R62, -RZ, R62.H0_H0 ;  /* 0x2000003eff3e7230 */ /* 0x000fe20000004100 */
[--C-:B------:R-:W-:Y:S01]  /*10930*/  SHF.R.U64 R30, R30, 0x10, R31.reuse ;  /* 0x000000101e1e7819 */ /* 0x100fe2000000121f */
[----:B------:R-:W-:Y:S01]  /*10940*/  HADD2.F32 R93, -RZ, R93.H0_H0 ;  /* 0x2000005dff5d7230 */ /* 0x000fe20000004100 */
[----:B------:R-:W-:Y:S01]  /*10950*/  SHF.R.U32.HI R40, RZ, 0x10, R31 ;  /* 0x00000010ff287819 */ /* 0x000fe2000001161f */
[----:B------:R-:W-:Y:S01]  /*10960*/  HADD2.F32 R95, -RZ, R95.H0_H0 ;  /* 0x2000005fff5f7230 */ /* 0x000fe20000004100 */
        /* <DEDUP_REMOVED lines=11> */
[----:B------:R-:W-:Y:S01]  /*10a20*/  SHF.R.S32.HI R33, RZ, 0x1f, R32 ;  /* 0x0000001fff217819 */ /* 0x000fe20000011420 */
[----:B------:R-:W-:Y:S01]  /*10a30*/  IMAD.SHL.U32 R34, R32, 0x8, RZ ;  /* 0x0000000820227824 */ /* 0x000fe200078e00ff */
[----:B------:R-:W-:-:S02]  /*10a40*/  LOP3.LUT R44, R44, 0xffffe000, RZ, 0xc0, !PT ;  /* 0xffffe0002c2c7812 */ /* 0x000fc400078ec0ff */
[----:B------:R-:W-:Y:S02]  /*10a50*/  LEA.HI R32, R33, R32, RZ, 0x3 ;  /* 0x0000002021207211 */ /* 0x000fe400078f18ff */
[----:B------:R-:W-:Y:S02]  /*10a60*/  LOP3.LUT R35, R35, R216, RZ, 0x3c, !PT ;  /* 0x000000d823237212 */ /* 0x000fe400078e3cff */
[----:B------:R-:W-:Y:S01]  /*10a70*/  LOP3.LUT R33, R215, 0x38, R34, 0xf8, !PT ;  /* 0x00000038d7217812 */ /* 0x000fe200078ef822 */
[----:B------:R-:W-:Y:S01]  /*10a80*/  IMAD.SHL.U32 R32, R32, 0x400, RZ ;  /* 0x0000040020207824 */ /* 0x000fe200078e00ff */
[----:B------:R-:W-:Y:S02]  /*10a90*/  IADD3 R35, R35, R44, R217 ;  /* 0x0000002c23237210 */ /* 0x000fe40007ffe0d9 */
[----:B------:R-:W-:Y:S02]  /*10aa0*/  LOP3.LUT R45, R33, R216, RZ, 0x3c, !PT ;  /* 0x000000d8212d7212 */ /* 0x000fe400078e3cff */
[----:B------:R-:W-:-:S02]  /*10ab0*/  LOP3.LUT R44, R32, 0x7fffe000, RZ, 0xc0, !PT ;  /* 0x7fffe000202c7812 */ /* 0x000fc400078ec0ff */
[----:B------:R-:W-:Y:S02]  /*10ac0*/  LEA R60, R35, UR4, 0x1 ;  /* 0x00000004233c7c11 */ /* 0x000fe4000f8e08ff */
[----:B------:R-:W-:-:S03]  /*10ad0*/  IADD3 R45, R45, R44, R217 ;  /* 0x0000002c2d2d7210 */ /* 0x000fc60007ffe0d9 */
[----:B------:R-:W0:Y:S01]  /*10ae0*/  LDS.128 R32, [R60] ;  /* 0x000000003c207984 */ /* 0x000e220000000c00 */
[----:B------:R-:W-:-:S05]  /*10af0*/  LEA R61, R45, R18, 0x1 ;  /* 0x000000122d3d7211 */ /* 0x000fca00078e08ff */
[----:B------:R-:W1:Y:S01]  /*10b00*/  LDS.128 R44, [R61+0x12400] ;  /* 0x012400003d2c7984 */ /* 0x000e620000000c00 */
[--C-:B0-----:R-:W-:Y:S02]  /*10b10*/  HADD2.F32 R67, -RZ, R33.reuse.H0_H0 ;  /* 0x20000021ff437230 */ /* 0x101fe40000004100 */
[----:B------:R-:W-:Y:S02]  /*10b20*/  HADD2.F32 R65, -RZ, R33.H1_H1 ;  /* 0x30000021ff417230 */ /* 0x000fe40000004100 */
[----:B------:R-:W-:Y:S02]  /*10b30*/  HADD2.F32 R43, -RZ, R32.H0_H0 ;  /* 0x20000020ff2b7230 */ /* 0x000fe40000004100 */
[--C-:B-1----:R-:W-:Y:S02]  /*10b40*/  HADD2.F32 R73, -RZ, R45.reuse.H0_H0 ;  /* 0x2000002dff497230 */ /* 0x102fe40000004100 */
[----:B------:R-:W-:Y:S02]  /*10b50*/  HADD2.F32 R82, -RZ, R45.H1_H1 ;  /* 0x3000002dff527230 */ /* 0x000fe40000004100 */
[----:B------:R-:W-:-:S02]  /*10b60*/  HADD2.F32 R72, -RZ, R44.H0_H0 ;  /* 0x2000002cff487230 */ /* 0x000fc40000004100 */
[C---:B------:R-:W-:Y:S01]  /*10b70*/  FMUL.FTZ R92, R73.reuse, R90 ;  /* 0x0000005a495c7220 */ /* 0x040fe20000410000 */
[-C--:B------:R-:W-:Y:S01]  /*10b80*/  FMUL.FTZ R98, R73, R84.reuse ;  /* 0x0000005449627220 */ /* 0x080fe20000410000 */
[--C-:B------:R-:W-:Y:S02]  /*10b90*/  HADD2.F32 R64, -RZ, R47.reuse.H0_H0 ;  /* 0x2000002fff407230 */ /* 0x100fe40000004100 */
[C---:B------:R-:W-:Y:S01]  /*10ba0*/  FFMA.FTZ R45, R67.reuse, R84, -R92 ;  /* 0x00000054432d7223 */ /* 0x040fe2000001085c */
[----:B------:R-:W-:Y:S02]  /*10bb0*/  HADD2.F32 R63, -RZ, R47.H1_H1 ;  /* 0x3000002fff3f7230 */ /* 0x000fe40000004100 */
[C---:B------:R-:W-:Y:S01]  /*10bc0*/  FMUL.FTZ R84, R82.reuse, R83 ;  /* 0x0000005352547220 */ /* 0x040fe20000410000 */
[----:B------:R-:W-:Y:S01]  /*10bd0*/  FFMA.FTZ R47, R67, R90, R98 ;  /* 0x0000005a432f7223 */ /* 0x000fe20000010062 */
[----:B------:R-:W-:Y:S01]  /*10be0*/  FMUL.FTZ R90, R82, R62 ;  /* 0x0000003e525a7220 */ /* 0x000fe20000410000 */
[----:B------:R-:W-:-:S02]  /*10bf0*/  HADD2.F32 R66, -RZ, R46.H0_H0 ;  /* 0x2000002eff427230 */ /* 0x000fc40000004100 */
[C---:B------:R-:W-:Y:S01]  /*10c00*/  FMUL.FTZ R82, R72.reuse, R93 ;  /* 0x0000005d48527220 */ /* 0x040fe20000410000 */
[----:B------:R-:W-:Y:S02]  /*10c10*/  HADD2.F32 R73, -RZ, R94.H0_H0 ;  /* 0x2000005eff497230 */ /* 0x000fe40000004100 */
[C---:B------:R-:W-:Y:S01]  /*10c20*/  FFMA.FTZ R62, R65.reuse, R62, -R84 ;  /* 0x0000003e413e7223 */ /* 0x040fe20000010854 */
[----:B------:R-:W-:Y:S01]  /*10c30*/  FMUL.FTZ R84, R72, R95 ;  /* 0x0000005f48547220 */ /* 0x000fe20000410000 */
[----:B------:R-:W-:Y:S01]  /*10c40*/  FFMA.FTZ R72, R65, R83, R90 ;  /* 0x0000005341487223 */ /* 0x000fe2000001005a */
[----:B------:R-:W-:Y:S02]  /*10c50*/  HADD2.F32 R67, -RZ, R96.H0_H0 ;  /* 0x20000060ff437230 */ /* 0x000fe40000004100 */
[----:B------:R-:W-:Y:S01]  /*10c60*/  FFMA.FTZ R65, R43, R95, -R82 ;  /* 0x0000005f2b417223 */ /* 0x000fe20000010852 */
[----:B------:R-:W-:Y:S02]  /*10c70*/  HADD2.F32 R41, -RZ, R34.H0_H0 ;  /* 0x20000022ff297230 */ /* 0x000fe40000004100 */
[----:B------:R-:W-:Y:S01]  /*10c80*/  FMUL.FTZ R82, R66, R73 ;  /* 0x0000004942527220 */ /* 0x000fe20000410000 */
[----:B------:R-:W-:-:S02]  /*10c90*/  HADD2.F32 R96, -RZ, R96.H1_H1 ;  /* 0x30000060ff607230 */ /* 0x000fc40000004100 */
[----:B------:R-:W-:Y:S01]  /*10ca0*/  FFMA.FTZ R43, R43, R93, R84 ;  /* 0x0000005d2b2b7223 */ /* 0x000fe20000010054 */
[----:B------:R-:W-:Y:S02]  /*10cb0*/  HADD2.F32 R94, -RZ, R94.H1_H1 ;  /* 0x3000005eff5e7230 */ /* 0x000fe40000004100 */
[-C--:B------:R-:W-:Y:S01]  /*10cc0*/  FMUL.FTZ R84, R66, R67.reuse ;  /* 0x0000004342547220 */ /* 0x080fe20000410000 */
[--C-:B------:R-:W-:Y:S02]  /*10cd0*/  HADD2.F32 R33, -RZ, R35.reuse.H0_H0 ;  /* 0x20000023ff217230 */ /* 0x100fe40000004100 */
[C---:B------:R-:W-:Y:S01]  /*10ce0*/  FFMA.FTZ R66, R41.reuse, R67, -R82 ;  /* 0x0000004329427223 */ /* 0x040fe20000010852 */
[C---:B------:R-:W-:Y:S01]  /*10cf0*/  FMUL.FTZ R67, R64.reuse, R96 ;  /* 0x0000006040437220 */ /* 0x040fe20000410000 */
[----:B------:R-:W-:Y:S01]  /*10d00*/  FMUL.FTZ R82, R64, R94 ;  /* 0x0000005e40527220 */ /* 0x000fe20000410000 */
[----:B------:R-:W-:Y:S01]  /*10d10*/  FFMA.FTZ R41, R41, R73, R84 ;  /* 0x0000004929297223 */ /* 0x000fe20000010054 */
[----:B------:R-:W-:-:S02]  /*10d20*/  HADD2.F32 R35, -RZ, R35.H1_H1 ;  /* 0x30000023ff237230 */ /* 0x000fc40000004100 */
[----:B------:R-:W-:Y:S01]  /*10d30*/  FMUL.FTZ R64, R63, R42 ;  /* 0x0000002a3f407220 */ /* 0x000fe20000410000 */
[C---:B------:R-:W-:Y:S01]  /*10d40*/  FFMA.FTZ R82, R33.reuse, R96, -R82 ;  /* 0x0000006021527223 */ /* 0x040fe20000010852 */
[----:B------:R-:W-:Y:S01]  /*10d50*/  FFMA.FTZ R94, R33, R94, R67 ;  /* 0x0000005e215e7223 */ /* 0x000fe20000010043 */
[-C--:B------:R-:W-:Y:S01]  /*10d60*/  FMUL.FTZ R84, R63, R40.reuse ;  /* 0x000000283f547220 */ /* 0x080fe20000410000 */
[----:B------:R-:W-:Y:S02]  /*10d70*/  HADD2.F32 R44, -RZ, R44.H1_H1 ;  /* 0x3000002cff2c7230 */ /* 0x000fe40000004100 */
[C---:B------:R-:W-:Y:S01]  /*10d80*/  FFMA.FTZ R73, R35.reuse, R40, -R64 ;  /* 0x0000002823497223 */ /* 0x040fe20000010840 */
[----:B------:R-:W-:Y:S02]  /*10d90*/  HADD2.F32 R46, -RZ, R46.H1_H1 ;  /* 0x3000002eff2e7230 */ /* 0x000fe40000004100 */
[----:B------:R-:W-:Y:S01]  /*10da0*/  FFMA.FTZ R83, R35, R42, R84 ;  /* 0x0000002a23537223 */ /* 0x000fe20000010054 */
[----:B------:R-:W-:-:S02]  /*10db0*/  HADD2.F32 R33, -RZ, R29.H0_H0 ;  /* 0x2000001dff217230 */ /* 0x000fc40000004100 */
[----:B------:R-:W-:Y:S02]  /*10dc0*/  HADD2.F32 R63, -RZ, R31.H0_H0 ;  /* 0x2000001fff3f7230 */ /* 0x000fe40000004100 */
[----:B------:R-:W-:Y:S02]  /*10dd0*/  HADD2.F32 R29, -RZ, R28.H0_H0 ;  /* 0x2000001cff1d7230 */ /* 0x000fe40000004100 */
[----:B------:R-:W-:Y:S01]  /*10de0*/  FMUL.FTZ R35, R44, R33 ;  /* 0x000000212c237220 */ /* 0x000fe20000410000 */
[----:B------:R-:W-:Y:S02]  /*10df0*/  HADD2.F32 R31, -RZ, R30.H0_H0 ;  /* 0x2000001eff1f7230 */ /* 0x000fe40000004100 */
[----:B------:R-:W-:Y:S01]  /*10e00*/  FMUL.FTZ R67, R46, R63 ;  /* 0x0000003f2e437220 */ /* 0x000fe20000410000 */
[----:B------:R-:W-:Y:S02]  /*10e10*/  HADD2.F32 R32, -RZ, R32.H1_H1 ;  /* 0x30000020ff207230 */ /* 0x000fe40000004100 */
[----:B------:R-:W-:Y:S01]  /*10e20*/  FMUL.FTZ R44, R44, R29 ;  /* 0x0000001d2c2c7220 */ /* 0x000fe20000410000 */
[----:B------:R-:W-:-:S02]  /*10e30*/  HADD2.F32 R34, -RZ, R34.H1_H1 ;  /* 0x30000022ff227230 */ /* 0x000fc40000004100 */
[----:B------:R-:W-:Y:S01]  /*10e40*/  FMUL.FTZ R46, R46, R31 ;  /* 0x0000001f2e2e7220 */ /* 0x000fe20000410000 */
[C---:B------:R-:W-:Y:S01]  /*10e50*/  FFMA.FTZ R28, R32.reuse, R29, -R35 ;  /* 0x0000001d201c7223 */ /* 0x040fe20000010823 */
[----:B------:R-:W-:Y:S01]  /*10e60*/  FFMA.FTZ R32, R32, R33, R44 ;  /* 0x0000002120207223 */ /* 0x000fe2000001002c */
[C---:B------:R-:W-:Y:S01]  /*10e70*/  FFMA.FTZ R67, R34.reuse, R31, -R67 ;  /* 0x0000001f22437223 */ /* 0x040fe20000010843 */
[----:B------:R-:W-:Y:S01]  /*10e80*/  FFMA.FTZ R34, R34, R63, R46 ;  /* 0x0000003f22227223 */ /* 0x000fe2000001002e */
[----:B------:R-:W-:Y:S02]  /*10e90*/  F2FP.F16.F32.PACK_AB R31, R73, R82 ;  /* 0x00000052491f723e */ /* 0x000fe400000000ff */
[----:B------:R-:W-:Y:S02]  /*10ea0*/  F2FP.F16.F32.PACK_AB R29, R62, R45 ;  /* 0x0000002d3e1d723e */ /* 0x000fe400000000ff */
[----:B------:R-:W-:Y:S02]  /*10eb0*/  F2FP.F16.F32.PACK_AB R28, R28, R65 ;  /* 0x000000411c1c723e */ /* 0x000fe400000000ff */
[----:B------:R-:W-:-:S02]  /*10ec0*/  F2FP.F16.F32.PACK_AB R30, R67, R66 ;  /* 0x00000042431e723e */ /* 0x000fc400000000ff */
[----:B------:R-:W-:Y:S02]  /*10ed0*/  F2FP.F16.F32.PACK_AB R35, R83, R94 ;  /* 0x0000005e5323723e */ /* 0x000fe400000000ff */
[----:B------:R-:W-:Y:S01]  /*10ee0*/  F2FP.F16.F32.PACK_AB R33, R72, R47 ;  /* 0x0000002f4821723e */ /* 0x000fe200000000ff */
[----:B------:R1:W-:Y:S01]  /*10ef0*/  STS.128 [R60], R28 ;  /* 0x0000001c3c007388 */ /* 0x0003e20000000c00 */
[----:B------:R-:W-:Y:S02]  /*10f00*/  F2FP.F16.F32.PACK_AB R32, R32, R43 ;  /* 0x0000002b2020723e */ /* 0x000fe400000000ff */
[----:B------:R-:W-:-:S05]  /*10f10*/  F2FP.F16.F32.PACK_AB R34, R34, R41 ;  /* 0x000000292222723e */ /* 0x000fca00000000ff */
[----:B------:R1:W-:Y:S02]  /*10f20*/  STS.128 [R61+0x12400], R32 ;  /* 0x012400203d007388 */ /* 0x0003e40000000c00 */
.L_x_2832:
[----:B------:R-:W-:Y:S05]  /*10f30*/  BSYNC B2 ;  /* 0x0000000000027941 */ /* 0x000fea0003800000 */
.L_x_2831:
[----:B------:R-:W-:Y:S05]  /*10f40*/  @P2 BRA `(.L_x_2828) ;  /* 0x0000000400a42947 */ /* 0x000fea0003800000 */
[----:B-1----:R-:W2:Y:S01]  /*10f50*/  LDL R28, [R1+0x38] ;  /* 0x00003800011c7983 */ /* 0x002ea20000100800 */
[----:B------:R-:W-:Y:S01]  /*10f60*/  SHF.R.S32.HI R29, RZ, 0x1f, R194 ;  /* 0x0000001fff1d7819 */ /* 0x000fe200000114c2 */
[----:B------:R-:W-:Y:S01]  /*10f70*/  HADD2.F32 R60, -RZ, R78.H1_H1 ;  /* 0x3000004eff3c7230 */ /* 0x000fe20000004100 */
[----:B------:R-:W-:Y:S01]  /*10f80*/  LEA.HI R21, R21, R201, RZ, 0x1d ;  /* 0x000000c915157211 */ /* 0x000fe200078fe8ff */
[----:B0-----:R-:W-:Y:S01]  /*10f90*/  HADD2.F32 R47, -RZ, R80.H1_H1 ;  /* 0x30000050ff2f7230 */ /* 0x001fe20000004100 */
[----:B------:R-:W-:Y:S01]  /*10fa0*/  LEA.HI R30, R29, R194, RZ, 0x6 ;  /* 0x000000c21d1e7211 */ /* 0x000fe200078f30ff */
[----:B------:R-:W-:Y:S01]  /*10fb0*/  HADD2.F32 R78, -RZ, R78.H0_H0 ;  /* 0x2000004eff4e7230 */ /* 0x000fe20000004100 */
[--C-:B------:R-:W-:Y:S01]  /*10fc0*/  SHF.R.U64 R24, R24, 0x10, R25.reuse ;  /* 0x0000001018187819 */ /* 0x100fe20000001219 */
[----:B------:R-:W-:Y:S01]  /*10fd0*/  HADD2.F32 R80, -RZ, R80.H0_H0 ;  /* 0x20000050ff507230 */ /* 0x000fe20000004100 */
[----:B------:R-:W-:Y:S01]  /*10fe0*/  SHF.R.U32.HI R62, RZ, 0x10, R25 ;  /* 0x00000010ff3e7819 */ /* 0x000fe20000011619 */
[----:B------:R-:W-:Y:S01]  /*10ff0*/  IMAD.SHL.U32 R31, R30, 0x80, RZ ;  /* 0x000000801e1f7824 */ /* 0x000fe200078e00ff */
[----:B------:R-:W-:Y:S01]  /*11000*/  SHF.R.S32.HI R30, RZ, 0x1f, R21 ;  /* 0x0000001fff1e7819 */ /* 0x000fe20000011415 */
[----:B------:R-:W-:Y:S01]  /*11010*/  HADD2.F32 R24, -RZ, R24.H0_H0 ;  /* 0x20000018ff187230 */ /* 0x000fe20000004100 */
[----:B------:R-:W-:-:S02]  /*11020*/  SHF.R.U64 R25, R26, 0x10, R27 ;  /* 0x000000101a197819 */ /* 0x000fc4000000121b */
[----:B------:R-:W-:Y:S02]  /*11030*/  LEA.HI R30, R30, R21, RZ, 0x3 ;  /* 0x000000151e1e7211 */ /* 0x000fe400078f18ff */
[----:B------:R-:W-:Y:S01]  /*11040*/  LOP3.LUT R32, R31, 0xffffe000, RZ, 0xc0, !PT ;  /* 0xffffe0001f207812 */ /* 0x000fe200078ec0ff */
[----:B------:R-:W-:Y:S01]  /*11050*/  HADD2.F32 R25, -RZ, R25.H0_H0 ;  /* 0x20000019ff197230 */ /* 0x000fe20000004100 */
[----:B------:R-:W-:Y:S01]  /*11060*/  SHF.R.U64 R26, R38, 0x10, R39 ;  /* 0x00000010261a7819 */ /* 0x000fe20000001227 */
[----:B------:R-:W-:Y:S01]  /*11070*/  IMAD.SHL.U32 R30, R30, 0x400, RZ ;  /* 0x000004001e1e7824 */ /* 0x000fe200078e00ff */
[----:B------:R-:W-:Y:S02]  /*11080*/  SHF.R.U32.HI R61, RZ, 0x10, R37 ;  /* 0x00000010ff3d7819 */ /* 0x000fe40000011625 */
[----:B------:R-:W-:Y:S02]  /*11090*/  SHF.R.U32.HI R41, RZ, 0x10, R27 ;  /* 0x00000010ff297819 */ /* 0x000fe4000001161b */
[----:B------:R-:W-:Y:S01]  /*110a0*/  SHF.R.U32.HI R64, RZ, 0x10, R39 ;  /* 0x00000010ff407819 */ /* 0x000fe20000011627 */
[----:B------:R-:W-:Y:S01]  /*110b0*/  HADD2.F32 R61, -RZ, R61.H0_H0 ;  /* 0x2000003dff3d7230 */ /* 0x000fe20000004100 */
[----:B------:R-:W-:-:S05]  /*110c0*/  SHF.R.U64 R36, R36, 0x10, R37 ;  /* 0x0000001024247819 */ /* 0x000fca0000001225 */
[----:B------:R-:W-:Y:S01]  /*110d0*/  HADD2.F32 R36, -RZ, R36.H0_H0 ;  /* 0x20000024ff247230 */ /* 0x000fe20000004100 */
[----:B--2---:R-:W-:Y:S02]  /*110e0*/  R2UR UR4, R28 ;  /* 0x000000001c0472ca */ /* 0x004fe400000e0000 */
[----:B------:R-:W-:-:S04]  /*110f0*/  LEA.HI R28, R29, R194, RZ, 0x3 ;  /* 0x000000c21d1c7211 */ /* 0x000fc800078f18ff */
[----:B------:R-:W-:Y:S01]  /*11100*/  LOP3.LUT R29, R215, 0x38, R28, 0xf8, !PT ;  /* 0x00000038d71d7812 */ /* 0x000fe200078ef81c */
[----:B------:R-:W-:-:S03]  /*11110*/  IMAD.SHL.U32 R28, R21, 0x8, RZ ;  /* 0x00000008151c7824 */ /* 0x000fc600078e00ff */
[----:B------:R-:W-:-:S04]  /*11120*/  LOP3.LUT R29, R29, R216, RZ, 0x3c, !PT ;  /* 0x000000d81d1d7212 */ /* 0x000fc800078e3cff */
[--C-:B------:R-:W-:Y:S02]  /*11130*/  IADD3 R21, R29, R32, R217.reuse ;  /* 0x000000201d157210 */ /* 0x100fe40007ffe0d9 */
[----:B------:R-:W-:Y:S02]  /*11140*/  LOP3.LUT R29, R215, 0x38, R28, 0xf8, !PT ;  /* 0x00000038d71d7812 */ /* 0x000fe400078ef81c */
[----:B------:R-:W-:Y:S02]  /*11150*/  LOP3.LUT R32, R30, 0x7fffe000, RZ, 0xc0, !PT ;  /* 0x7fffe0001e207812 */ /* 0x000fe400078ec0ff */
[----:B------:R-:W-:Y:S02]  /*11160*/  LOP3.LUT R33, R29, R216, RZ, 0x3c, !PT ;  /* 0x000000d81d217212 */ /* 0x000fe400078e3cff */
        /* <DEDUP_REMOVED lines=11> */
[CC--:B------:R-:W-:Y:S01]  /*11220*/  FMUL.FTZ R63, R29.reuse, R60.reuse ;  /* 0x0000003c1d3f7220 */ /* 0x0c0fe20000410000 */
[-C--:B------:R-:W-:Y:S01]  /*11230*/  FMUL.FTZ R65, R29, R47.reuse ;  /* 0x0000002f1d417220 */ /* 0x080fe20000410000 */
[----:B------:R-:W-:Y:S02]  /*11240*/  HADD2.F32 R27, -RZ, R32.H1_H1 ;  /* 0x30000020ff1b7230 */ /* 0x000fe40000004100 */
[----:B------:R-:W-:Y:S01]  /*11250*/  FFMA.FTZ R29, R38, R47, -R63 ;  /* 0x0000002f261d7223 */ /* 0x000fe2000001083f */
[----:B------:R-:W-:Y:S02]  /*11260*/  HADD2.F32 R47, -RZ, R62.H0_H0 ;  /* 0x2000003eff2f7230 */ /* 0x000fe40000004100 */
[----:B------:R-:W-:Y:S01]  /*11270*/  FMUL.FTZ R62, R44, R61 ;  /* 0x0000003d2c3e7220 */ /* 0x000fe20000410000 */
[----:B------:R-:W-:Y:S01]  /*11280*/  FFMA.FTZ R32, R38, R60, R65 ;  /* 0x0000003c26207223 */ /* 0x000fe20000010041 */
[----:B------:R-:W-:Y:S02]  /*11290*/  HADD2.F32 R45, -RZ, R34.H0_H0 ;  /* 0x20000022ff2d7230 */ /* 0x000fe40000004100 */
[-C--:B------:R-:W-:Y:S01]  /*112a0*/  FMUL.FTZ R44, R44, R47.reuse ;  /* 0x0000002f2c2c7220 */ /* 0x080fe20000410000 */
[----:B------:R-:W-:Y:S01]  /*112b0*/  FFMA.FTZ R38, R43, R47, -R62 ;  /* 0x0000002f2b267223 */ /* 0x000fe2000001083e */
[----:B------:R-:W-:Y:S01]  /*112c0*/  FMUL.FTZ R47, R33, R78 ;  /* 0x0000004e212f7220 */ /* 0x000fe20000410000 */
[----:B------:R-:W-:-:S02]  /*112d0*/  HADD2.F32 R60, -RZ, R79.H0_H0 ;  /* 0x2000004fff3c7230 */ /* 0x000fc40000004100 */
[-C--:B------:R-:W-:Y:S01]  /*112e0*/  FMUL.FTZ R33, R33, R80.reuse ;  /* 0x0000005021217220 */ /* 0x080fe20000410000 */
[----:B------:R-:W-:Y:S01]  /*112f0*/  FFMA.FTZ R43, R43, R61, R44 ;  /* 0x0000003d2b2b7223 */ /* 0x000fe2000001002c */
[----:B------:R-:W-:Y:S02]  /*11300*/  HADD2.F32 R44, -RZ, R81.H0_H0 ;  /* 0x20000051ff2c7230 */ /* 0x000fe40000004100 */
[C---:B------:R-:W-:Y:S01]  /*11310*/  FFMA.FTZ R47, R42.reuse, R80, -R47 ;  /* 0x000000502a2f7223 */ /* 0x040fe2000001082f */
[----:B------:R-:W-:Y:S02]  /*11320*/  HADD2.F32 R39, -RZ, R30.H0_H0 ;  /* 0x2000001eff277230 */ /* 0x000fe40000004100 */
[----:B------:R-:W-:Y:S01]  /*11330*/  FFMA.FTZ R78, R42, R78, R33 ;  /* 0x0000004e2a4e7223 */ /* 0x000fe20000010021 */
[C---:B------:R-:W-:Y:S01]  /*11340*/  FMUL.FTZ R42, R45.reuse, R60 ;  /* 0x0000003c2d2a7220 */ /* 0x040fe20000410000 */
[----:B------:R-:W-:Y:S01]  /*11350*/  FMUL.FTZ R62, R45, R44 ;  /* 0x0000002c2d3e7220 */ /* 0x000fe20000410000 */
[----:B------:R-:W-:-:S02]  /*11360*/  HADD2.F32 R46, -RZ, R35.H0_H0 ;  /* 0x20000023ff2e7230 */ /* 0x000fc40000004100 */
[----:B------:R-:W-:Y:S02]  /*11370*/  HADD2.F32 R79, -RZ, R79.H1_H1 ;  /* 0x3000004fff4f7230 */ /* 0x000fe40000004100 */
[C---:B------:R-:W-:Y:S01]  /*11380*/  FFMA.FTZ R45, R39.reuse, R44, -R42 ;  /* 0x0000002c272d7223 */ /* 0x040fe2000001082a */
[----:B------:R-:W-:Y:S02]  /*11390*/  HADD2.F32 R35, -RZ, R35.H1_H1 ;  /* 0x30000023ff237230 */ /* 0x000fe40000004100 */
[----:B------:R-:W-:Y:S01]  /*113a0*/  FFMA.FTZ R62, R39, R60, R62 ;  /* 0x0000003c273e7223 */ /* 0x000fe2000001003e */
[----:B------:R-:W-:Y:S02]  /*113b0*/  HADD2.F32 R81, -RZ, R81.H1_H1 ;  /* 0x30000051ff517230 */ /* 0x000fe40000004100 */
[----:B------:R-:W-:Y:S02]  /*113c0*/  HADD2.F32 R44, -RZ, R64.H0_H0 ;  /* 0x20000040ff2c7230 */ /* 0x000fe40000004100 */
[----:B------:R-:W-:Y:S01]  /*113d0*/  FMUL.FTZ R64, R46, R79 ;  /* 0x0000004f2e407220 */ /* 0x000fe20000410000 */
[----:B------:R-:W-:-:S02]  /*113e0*/  HADD2.F32 R42, -RZ, R41.H0_H0 ;  /* 0x20000029ff2a7230 */ /* 0x000fc40000004100 */
[-C--:B------:R-:W-:Y:S01]  /*113f0*/  FMUL.FTZ R46, R46, R81.reuse ;  /* 0x000000512e2e7220 */ /* 0x080fe20000410000 */
[--C-:B------:R-:W-:Y:S02]  /*11400*/  HADD2.F32 R37, -RZ, R31.reuse.H0_H0 ;  /* 0x2000001fff257230 */ /* 0x100fe40000004100 */
[C---:B------:R-:W-:Y:S01]  /*11410*/  FMUL.FTZ R60, R35.reuse, R44 ;  /* 0x0000002c233c7220 */ /* 0x040fe20000410000 */
[----:B------:R-:W-:Y:S02]  /*11420*/  HADD2.F32 R31, -RZ, R31.H1_H1 ;  /* 0x3000001fff1f7230 */ /* 0x000fe40000004100 */
[----:B------:R-:W-:Y:S01]  /*11430*/  FMUL.FTZ R66, R35, R42 ;  /* 0x0000002a23427220 */ /* 0x000fe20000410000 */
[----:B------:R-:W-:Y:S02]  /*11440*/  HADD2.F32 R34, -RZ, R34.H1_H1 ;  /* 0x30000022ff227230 */ /* 0x000fe40000004100 */
[----:B------:R-:W-:Y:S01]  /*11450*/  FFMA.FTZ R64, R37, R81, -R64 ;  /* 0x0000005125407223 */ /* 0x000fe20000010840 */
        /* <DEDUP_REMOVED lines=24> */
.L_x_2828:
[----:B------:R-:W-:Y:S05]  /*115e0*/  BSYNC B1 ;  /* 0x0000000000017941 */ /* 0x000fea0003800000 */
.L_x_2827:
[----:B0-2---:R-:W-:-:S05]  /*115f0*/  VIADD R21, R206, 0x40 ;  /* 0x00000040ce157836 */ /* 0x005fca0000000000 */
[----:B------:R-:W-:-:S13]  /*11600*/  ISETP.GE.AND P0, PT, R21, R3, PT ;  /* 0x000000031500720c */ /* 0x000fda0003f06270 */
[----:B------:R-:W-:Y:S05]  /*11610*/  @P0 BRA `(.L_x_2808) ;  /* 0x0000001000fc0947 */ /* 0x000fea0003800000 */
[----:B-1----:R0:W5:Y:S01]  /*11620*/  LDL R61, [R1+0x38] ;  /* 0x00003800013d7983 */ /* 0x0021620000100800 */
[----:B------:R-:W1:Y:S01]  /*11630*/  LDC R3, c[0x0][0x3f4] ;  /* 0x0000fd00ff037b82 */ /* 0x000e620000000800 */
[----:B------:R-:W-:Y:S01]  /*11640*/  BSSY B1, `(.L_x_2833) ;  /* 0x0000068000017945 */ /* 0x000fe20003800000 */
[----:B------:R-:W-:Y:S02]  /*11650*/  SHF.R.U32.HI R60, RZ, 0x3, R213 ;  /* 0x00000003ff3c7819 */ /* 0x000fe400000116d5 */
[-C--:B-1----:R-:W-:Y:S02]  /*11660*/  ISETP.GE.AND P0, PT, R16, R3.reuse, PT ;  /* 0x000000031000720c */ /* 0x082fe40003f06270 */
[-C--:B------:R-:W-:Y:S02]  /*11670*/  ISETP.GE.AND P1, PT, R195, R3.reuse, PT ;  /* 0x00000003c300720c */ /* 0x080fe40003f26270 */
[----:B------:R-:W-:-:S09]  /*11680*/  ISETP.GE.AND P2, PT, R194, R3, PT ;  /* 0x00000003c200720c */ /* 0x000fd20003f46270 */
[----:B0-----:R-:W-:Y:S05]  /*11690*/  @P0 BRA `(.L_x_2834) ;  /* 0x0000000400880947 */ /* 0x001fea0003800000 */
[----:B------:R-:W-:Y:S01]  /*116a0*/  LEA.HI R0, R3, R0, RZ, 0x1d ;  /* 0x0000000003007211 */ /* 0x000fe200078fe8ff */
[----:B------:R-:W-:Y:S01]  /*116b0*/  HADD2.F32 R38, -RZ, R88.H1_H1 ;  /* 0x30000058ff267230 */ /* 0x000fe20000004100 */
[----:B-----5:R-:W-:Y:S01]  /*116c0*/  R2UR UR4, R61 ;  /* 0x000000003d0472ca */ /* 0x020fe200000e0000 */
[--C-:B------:R-:W-:Y:S01]  /*116d0*/  HADD2.F32 R40, -RZ, R86.reuse.H1_H1 ;  /* 0x30000056ff287230 */ /* 0x100fe20000004100 */
[----:B------:R-:W-:Y:S01]  /*116e0*/  SHF.R.S32.HI R21, RZ, 0x1f, R0 ;  /* 0x0000001fff157819 */ /* 0x000fe20000011400 */
[----:B------:R-:W-:Y:S01]  /*116f0*/  IMAD.SHL.U32 R24, R0, 0x8, RZ ;  /* 0x0000000800187824 */ /* 0x000fe200078e00ff */
[----:B------:R-:W-:Y:S01]  /*11700*/  LOP3.LUT R25, R213, 0x38, R16, 0xf8, !PT ;  /* 0x00000038d5197812 */ /* 0x000fe200078ef810 */
[----:B------:R-:W-:Y:S01]  /*11710*/  HADD2.F32 R86, -RZ, R86.H0_H0 ;  /* 0x20000056ff567230 */ /* 0x000fe20000004100 */
[----:B------:R-:W-:Y:S01]  /*11720*/  LEA.HI R0, R21, R0, RZ, 0x3 ;  /* 0x0000000015007211 */ /* 0x000fe200078f18ff */
[----:B------:R-:W-:Y:S01]  /*11730*/  HADD2.F32 R88, -RZ, R88.H0_H0 ;  /* 0x20000058ff587230 */ /* 0x000fe20000004100 */
[----:B------:R-:W-:-:S02]  /*11740*/  LOP3.LUT R21, R213, 0x38, R24, 0xf8, !PT ;  /* 0x00000038d5157812 */ /* 0x000fc400078ef818 */
[----:B------:R-:W-:Y:S01]  /*11750*/  LOP3.LUT R25, R218, R25, R60, 0xf6, !PT ;  /* 0x00000019da197212 */ /* 0x000fe200078ef63c */
[----:B------:R-:W-:Y:S01]  /*11760*/  IMAD.SHL.U32 R24, R0, 0x400, RZ ;  /* 0x0000040000187824 */ /* 0x000fe200078e00ff */
[----:B------:R-:W-:Y:S02]  /*11770*/  LOP3.LUT R21, R21, R60, RZ, 0x3c, !PT ;  /* 0x0000003c15157212 */ /* 0x000fe400078e3cff */
[----:B------:R-:W-:Y:S02]  /*11780*/  LEA R0, R25, UR4, 0x1 ;  /* 0x0000000419007c11 */ /* 0x000fe4000f8e08ff */
[----:B------:R-:W-:Y:S02]  /*11790*/  LOP3.LUT R28, R24, 0x7fffe000, RZ, 0xc0, !PT ;  /* 0x7fffe000181c7812 */ /* 0x000fe400078ec0ff */
[----:B------:R-:W-:Y:S01]  /*117a0*/  SHF.R.U32.HI R37, RZ, 0x10, R5 ;  /* 0x00000010ff257819 */ /* 0x000fe20000011605 */
[----:B------:R-:W0:Y:S01]  /*117b0*/  LDS.128 R24, [R0] ;  /* 0x0000000000187984 */ /* 0x000e220000000c00 */
[----:B------:R-:W-:-:S02]  /*117c0*/  IADD3 R21, R21, R28, R218 ;  /* 0x0000001c15157210 */ /* 0x000fc40007ffe0da */
[----:B------:R-:W-:Y:S01]  /*117d0*/  SHF.R.U64 R32, R48, 0x10, R49 ;  /* 0x0000001030207819 */ /* 0x000fe20000001231 */
[----:B------:R-:W-:Y:S01]  /*117e0*/  HADD2.F32 R37, -RZ, R37.H0_H0 ;  /* 0x20000025ff257230 */ /* 0x000fe20000004100 */
[----:B------:R-:W-:Y:S02]  /*117f0*/  LEA R21, R21, R18, 0x1 ;  /* 0x0000001215157211 */ /* 0x000fe400078e08ff */
[----:B------:R-:W-:Y:S02]  /*11800*/  SHF.R.U64 R47, R4, 0x10, R5 ;  /* 0x00000010042f7819 */ /* 0x000fe40000001205 */
[----:B------:R-:W-:Y:S01]  /*11810*/  SHF.R.U32.HI R49, RZ, 0x10, R49 ;  /* 0x00000010ff317819 */ /* 0x000fe20000011631 */
[----:B------:R-:W1:Y:S01]  /*11820*/  LDS.128 R28, [R21+0x12400] ;  /* 0x01240000151c7984 */ /* 0x000e620000000c00 */
[--C-:B------:R-:W-:Y:S02]  /*11830*/  SHF.R.U64 R48, R50, 0x10, R51.reuse ;  /* 0x0000001032307819 */ /* 0x100fe40000001233 */
[----:B------:R-:W-:-:S02]  /*11840*/  SHF.R.U32.HI R50, RZ, 0x10, R51 ;  /* 0x00000010ff327819 */ /* 0x000fc40000011633 */
[--C-:B------:R-:W-:Y:S02]  /*11850*/  SHF.R.U32.HI R41, RZ, 0x10, R7.reuse ;  /* 0x00000010ff297819 */ /* 0x100fe40000011607 */
[----:B------:R-:W-:Y:S01]  /*11860*/  SHF.R.U64 R45, R6, 0x10, R7 ;  /* 0x00000010062d7819 */ /* 0x000fe20000001207 */
[--C-:B0-----:R-:W-:Y:S02]  /*11870*/  HADD2.F32 R5, -RZ, R25.reuse.H0_H0 ;  /* 0x20000019ff057230 */ /* 0x101fe40000004100 */
[----:B------:R-:W-:Y:S02]  /*11880*/  HADD2.F32 R25, -RZ, R25.H1_H1 ;  /* 0x30000019ff197230 */ /* 0x000fe40000004100 */
[----:B------:R-:W-:Y:S02]  /*11890*/  HADD2.F32 R4, -RZ, R24.H0_H0 ;  /* 0x20000018ff047230 */ /* 0x000fe40000004100 */
[----:B------:R-:W-:Y:S02]  /*118a0*/  HADD2.F32 R6, -RZ, R26.H0_H0 ;  /* 0x2000001aff067230 */ /* 0x000fe40000004100 */
[----:B------:R-:W-:-:S02]  /*118b0*/  HADD2.F32 R7, -RZ, R27.H0_H0 ;  /* 0x2000001bff077230 */ /* 0x000fc40000004100 */
[--C-:B-1----:R-:W-:Y:S02]  /*118c0*/  HADD2.F32 R33, -RZ, R29.reuse.H0_H0 ;  /* 0x2000001dff217230 */ /* 0x102fe40000004100 */
[----:B------:R-:W-:Y:S02]  /*118d0*/  HADD2.F32 R34, -RZ, R29.H1_H1 ;  /* 0x3000001dff227230 */ /* 0x000fe40000004100 */
[----:B------:R-:W-:Y:S02]  /*118e0*/  HADD2.F32 R29, -RZ, R28.H0_H0 ;  /* 0x2000001cff1d7230 */ /* 0x000fe40000004100 */
[C---:B------:R-:W-:Y:S01]  /*118f0*/  FMUL.FTZ R42, R33.reuse, R40 ;  /* 0x00000028212a7220 */ /* 0x040fe20000410000 */
[-C--:B------:R-:W-:Y:S01]  /*11900*/  FMUL.FTZ R44, R33, R38.reuse ;  /* 0x00000026212c7220 */ /* 0x080fe20000410000 */
[----:B------:R-:W-:Y:S02]  /*11910*/  HADD2.F32 R33, -RZ, R49.H0_H0 ;  /* 0x20000031ff217230 */ /* 0x000fe40000004100 */
[C---:B------:R-:W-:Y:S01]  /*11920*/  FFMA.FTZ R42, R5.reuse, R38, -R42 ;  /* 0x00000026052a7223 */ /* 0x040fe2000001082a */
[----:B------:R-:W-:Y:S01]  /*11930*/  FFMA.FTZ R44, R5, R40, R44 ;  /* 0x00000028052c7223 */ /* 0x000fe2000001002c */
[C---:B------:R-:W-:Y:S01]  /*11940*/  FMUL.FTZ R38, R34.reuse, R37 ;  /* 0x0000002522267220 */ /* 0x040fe20000410000 */
[C---:B------:R-:W-:Y:S01]  /*11950*/  FMUL.FTZ R5, R29.reuse, R86 ;  /* 0x000000561d057220 */ /* 0x040fe20000410000 */
[-C--:B------:R-:W-:Y:S01]  /*11960*/  FMUL.FTZ R29, R29, R88.reuse ;  /* 0x000000581d1d7220 */ /* 0x080fe20000410000 */
[-C--:B------:R-:W-:Y:S01]  /*11970*/  FMUL.FTZ R34, R34, R33.reuse ;  /* 0x0000002122227220 */ /* 0x080fe20000410000 */
[----:B------:R-:W-:Y:S01]  /*11980*/  FFMA.FTZ R39, R25, R33, -R38 ;  /* 0x0000002119277223 */ /* 0x000fe20000010826 */
[----:B------:R-:W-:Y:S01]  /*11990*/  FFMA.FTZ R88, R4, R88, -R5 ;  /* 0x0000005804587223 */ /* 0x000fe20000010805 */
[----:B------:R-:W-:-:S02]  /*119a0*/  HADD2.F32 R35, -RZ, R30.H0_H0 ;  /* 0x2000001eff237230 */ /* 0x000fc40000004100 */
[----:B------:R-:W-:Y:S01]  /*119b0*/  FFMA.FTZ R37, R25, R37, R34 ;  /* 0x0000002519257223 */ /* 0x000fe20000010022 */
[----:B------:R-:W-:Y:S02]  /*119c0*/  HADD2.F32 R33, -RZ, R87.H0_H0 ;  /* 0x20000057ff217230 */ /* 0x000fe40000004100 */
[----:B------:R-:W-:Y:S01]  /*119d0*/  FFMA.FTZ R86, R4, R86, R29 ;  /* 0x0000005604567223 */ /* 0x000fe2000001001d */
[----:B------:R-:W-:Y:S02]  /*119e0*/  HADD2.F32 R5, -RZ, R89.H0_H0 ;  /* 0x20000059ff057230 */ /* 0x000fe40000004100 */
[----:B------:R-:W-:Y:S02]  /*119f0*/  HADD2.F32 R36, -RZ, R31.H0_H0 ;  /* 0x2000001fff247230 */ /* 0x000fe40000004100 */
[C---:B------:R-:W-:Y:S01]  /*11a00*/  FMUL.FTZ R25, R35.reuse, R33 ;  /* 0x0000002123197220 */ /* 0x040fe20000410000 */
[----:B------:R-:W-:Y:S02]  /*11a10*/  HADD2.F32 R89, -RZ, R89.H1_H1 ;  /* 0x30000059ff597230 */ /* 0x000fe40000004100 */
[----:B------:R-:W-:Y:S01]  /*11a20*/  FMUL.FTZ R29, R35, R5 ;  /* 0x00000005231d7220 */ /* 0x000fe20000410000 */
[----:B------:R-:W-:-:S02]  /*11a30*/  HADD2.F32 R87, -RZ, R87.H1_H1 ;  /* 0x30000057ff577230 */ /* 0x000fc40000004100 */
[----:B------:R-:W-:Y:S01]  /*11a40*/  FFMA.FTZ R35, R6, R5, -R25 ;  /* 0x0000000506237223 */ /* 0x000fe20000010819 */
[----:B------:R-:W-:Y:S02]  /*11a50*/  HADD2.F32 R31, -RZ, R31.H1_H1 ;  /* 0x3000001fff1f7230 */ /* 0x000fe40000004100 */
[C---:B------:R-:W-:Y:S01]  /*11a60*/  FMUL.FTZ R40, R36.reuse, R89 ;  /* 0x0000005924287220 */ /* 0x040fe20000410000 */
[----:B------:R-:W-:Y:S02]  /*11a70*/  HADD2.F32 R34, -RZ, R41.H0_H0 ;  /* 0x20000029ff227230 */ /* 0x000fe40000004100 */
[----:B------:R-:W-:Y:S01]  /*11a80*/  FMUL.FTZ R38, R36, R87 ;  /* 0x0000005724267220 */ /* 0x000fe20000410000 */
[----:B------:R-:W-:Y:S02]  /*11a90*/  HADD2.F32 R4, -RZ, R50.H0_H0 ;  /* 0x20000032ff047230 */ /* 0x000fe40000004100 */
[----:B------:R-:W-:Y:S01]  /*11aa0*/  FFMA.FTZ R36, R6, R33, R29 ;  /* 0x0000002106247223 */ /* 0x000fe2000001001d */
[----:B------:R-:W-:-:S02]  /*11ab0*/  HADD2.F32 R27, -RZ, R27.H1_H1 ;  /* 0x3000001bff1b7230 */ /* 0x000fc40000004100 */
[----:B------:R-:W-:Y:S01]  /*11ac0*/  FMUL.FTZ R6, R31, R34 ;  /* 0x000000221f067220 */ /* 0x000fe20000410000 */
[----:B------:R-:W-:Y:S02]  /*11ad0*/  HADD2.F32 R28, -RZ, R28.H1_H1 ;  /* 0x3000001cff1c7230 */ /* 0x000fe40000004100 */
[C---:B------:R-:W-:Y:S01]  /*11ae0*/  FFMA.FTZ R38, R7.reuse, R89, -R38 ;  /* 0x0000005907267223 */ /* 0x040fe20000010826 */
[----:B------:R-:W-:Y:S02]  /*11af0*/  HADD2.F32 R30, -RZ, R30.H1_H1 ;  /* 0x3000001eff1e7230 */ /* 0x000fe40000004100 */
[----:B------:R-:W-:Y:S01]  /*11b00*/  FFMA.FTZ R40, R7, R87, R40 ;  /* 0x0000005707287223 */ /* 0x000fe20000010028 */
        /* <DEDUP_REMOVED lines=27> */
.L_x_2834:
[----:B------:R-:W-:Y:S05]  /*11cc0*/  BSYNC B1 ;  /* 0x0000000000017941 */ /* 0x000fea0003800000 */
.L_x_2833:
[----:B------:R-:W-:Y:S04]  /*11cd0*/  BSSY B1, `(.L_x_2835) ;  /* 0x000006a000017945 */ /* 0x000fe80003800000 */
[----:B------:R-:W-:Y:S05]  /*11ce0*/  @P1 BRA `(.L_x_2836) ;  /* 0x0000000400a01947 */ /* 0x000fea0003800000 */
[----:B0-----:R-:W-:Y:S01]  /*11cf0*/  SHF.R.S32.HI R0, RZ, 0x1f, R195 ;  /* 0x0000001fff007819 */ /* 0x001fe200000114c3 */
[----:B------:R-:W-:Y:S01]  /*11d00*/  HADD2.F32 R33, -RZ, R76.H1_H1 ;  /* 0x3000004cff217230 */ /* 0x000fe20000004100 */
[----:B-----5:R-:W-:Y:S01]  /*11d10*/  R2UR UR4, R61 ;  /* 0x000000003d0472ca */ /* 0x020fe200000e0000 */
[--C-:B------:R-:W-:Y:S01]  /*11d20*/  HADD2.F32 R35, -RZ, R74.reuse.H1_H1 ;  /* 0x3000004aff237230 */ /* 0x100fe20000004100 */
[CC--:B------:R-:W-:Y:S01]  /*11d30*/  LEA.HI R5, R0.reuse, R195.reuse, RZ, 0x6 ;  /* 0x000000c300057211 */ /* 0x0c0fe200078f30ff */
[----:B------:R-:W-:Y:S01]  /*11d40*/  HADD2.F32 R74, -RZ, R74.H0_H0 ;  /* 0x2000004aff4a7230 */ /* 0x000fe20000004100 */
[----:B------:R-:W-:Y:S01]  /*11d50*/  LEA.HI R4, R0, R195, RZ, 0x3 ;  /* 0x000000c300047211 */ /* 0x000fe200078f18ff */
[----:B------:R-:W-:Y:S01]  /*11d60*/  HADD2.F32 R76, -RZ, R76.H0_H0 ;  /* 0x2000004cff4c7230 */ /* 0x000fe20000004100 */
[----:B------:R-:W-:Y:S01]  /*11d70*/  LEA.HI R0, R3, R200, RZ, 0x1d ;  /* 0x000000c803007211 */ /* 0x000fe200078fe8ff */
[----:B------:R-:W-:Y:S01]  /*11d80*/  IMAD.SHL.U32 R6, R5, 0x80, RZ ;  /* 0x0000008005067824 */ /* 0x000fe200078e00ff */
[----:B------:R-:W-:-:S02]  /*11d90*/  LOP3.LUT R4, R213, 0x38, R4, 0xf8, !PT ;  /* 0x00000038d5047812 */ /* 0x000fc400078ef804 */
[----:B------:R-:W-:Y:S02]  /*11da0*/  SHF.R.S32.HI R5, RZ, 0x1f, R0 ;  /* 0x0000001fff057819 */ /* 0x000fe40000011400 */
[----:B------:R-:W-:Y:S02]  /*11db0*/  LOP3.LUT R7, R6, 0xffffe000, RZ, 0xc0, !PT ;  /* 0xffffe00006077812 */ /* 0x000fe400078ec0ff */
[----:B------:R-:W-:Y:S01]  /*11dc0*/  LOP3.LUT R6, R4, R60, RZ, 0x3c, !PT ;  /* 0x0000003c04067212 */ /* 0x000fe200078e3cff */
[----:B------:R-:W-:Y:S01]  /*11dd0*/  IMAD.SHL.U32 R4, R0, 0x8, RZ ;  /* 0x0000000800047824 */ /* 0x000fe200078e00ff */
[----:B------:R-:W-:Y:S02]  /*11de0*/  LEA.HI R5, R5, R0, RZ, 0x3 ;  /* 0x0000000005057211 */ /* 0x000fe400078f18ff */
[----:B------:R-:W-:Y:S02]  /*11df0*/  IADD3 R0, R6, R7, R218 ;  /* 0x0000000706007210 */ /* 0x000fe40007ffe0da */
[----:B------:R-:W-:Y:S01]  /*11e00*/  LOP3.LUT R4, R213, 0x38, R4, 0xf8, !PT ;  /* 0x00000038d5047812 */ /* 0x000fe200078ef804 */
[----:B------:R-:W-:Y:S01]  /*11e10*/  IMAD.SHL.U32 R5, R5, 0x400, RZ ;  /* 0x0000040005057824 */ /* 0x000fe200078e00ff */
[----:B------:R-:W-:-:S02]  /*11e20*/  LEA R0, R0, UR4, 0x1 ;  /* 0x0000000400007c11 */ /* 0x000fc4000f8e08ff */
[----:B------:R-:W-:Y:S02]  /*11e30*/  LOP3.LUT R21, R4, R60, RZ, 0x3c, !PT ;  /* 0x0000003c04157212 */ /* 0x000fe400078e3cff */
[----:B------:R-:W-:Y:S02]  /*11e40*/  LOP3.LUT R24, R5, 0x7fffe000, RZ, 0xc0, !PT ;  /* 0x7fffe00005187812 */ /* 0x000fe400078ec0ff */
[----:B------:R-:W0:Y:S01]  /*11e50*/  LDS.128 R4, [R0] ;  /* 0x0000000000047984 */ /* 0x000e220000000c00 */
[--C-:B------:R-:W-:Y:S02]  /*11e60*/  SHF.R.U64 R44, R52, 0x10, R53.reuse ;  /* 0x00000010342c7819 */ /* 0x100fe40000001235 */
[----:B------:R-:W-:Y:S02]  /*11e70*/  IADD3 R21, R21, R24, R218 ;  /* 0x0000001815157210 */ /* 0x000fe40007ffe0da */
[----:B------:R-:W-:Y:S02]  /*11e80*/  SHF.R.U32.HI R52, RZ, 0x10, R53 ;  /* 0x00000010ff347819 */ /* 0x000fe40000011635 */
[----:B------:R-:W-:-:S02]  /*11e90*/  LEA R21, R21, R18, 0x1 ;  /* 0x0000001215157211 */ /* 0x000fc400078e08ff */
[--C-:B------:R-:W-:Y:S02]  /*11ea0*/  SHF.R.U32.HI R32, RZ, 0x10, R9.reuse ;  /* 0x00000010ff207819 */ /* 0x100fe40000011609 */
[----:B------:R-:W-:Y:S01]  /*11eb0*/  SHF.R.U64 R42, R8, 0x10, R9 ;  /* 0x00000010082a7819 */ /* 0x000fe20000001209 */
[----:B------:R-:W1:Y:S01]  /*11ec0*/  LDS.128 R24, [R21+0x12400] ;  /* 0x0124000015187984 */ /* 0x000e620000000c00 */
[----:B------:R-:W-:Y:S01]  /*11ed0*/  SHF.R.U32.HI R38, RZ, 0x10, R11 ;  /* 0x00000010ff267819 */ /* 0x000fe2000001160b */
[----:B------:R-:W-:Y:S01]  /*11ee0*/  HADD2.F32 R32, -RZ, R32.H0_H0 ;  /* 0x20000020ff207230 */ /* 0x000fe20000004100 */
[--C-:B------:R-:W-:Y:S02]  /*11ef0*/  SHF.R.U64 R43, R54, 0x10, R55.reuse ;  /* 0x00000010362b7819 */ /* 0x100fe40000001237 */
[----:B------:R-:W-:Y:S02]  /*11f00*/  SHF.R.U32.HI R54, RZ, 0x10, R55 ;  /* 0x00000010ff367819 */ /* 0x000fe40000011637 */
[----:B------:R-:W-:Y:S01]  /*11f10*/  SHF.R.U64 R41, R10, 0x10, R11 ;  /* 0x000000100a297819 */ /* 0x000fe2000000120b */
[----:B0-----:R-:W-:-:S02]  /*11f20*/  HADD2.F32 R8, -RZ, R5.H0_H0 ;  /* 0x20000005ff087230 */ /* 0x001fc40000004100 */
[----:B------:R-:W-:Y:S02]  /*11f30*/  HADD2.F32 R9, -RZ, R5.H1_H1 ;  /* 0x30000005ff097230 */ /* 0x000fe40000004100 */
[----:B------:R-:W-:Y:S02]  /*11f40*/  HADD2.F32 R5, -RZ, R4.H0_H0 ;  /* 0x20000004ff057230 */ /* 0x000fe40000004100 */
[--C-:B------:R-:W-:Y:S02]  /*11f50*/  HADD2.F32 R11, -RZ, R7.reuse.H0_H0 ;  /* 0x20000007ff0b7230 */ /* 0x100fe40000004100 */
[----:B------:R-:W-:Y:S02]  /*11f60*/  HADD2.F32 R10, -RZ, R6.H0_H0 ;  /* 0x20000006ff0a7230 */ /* 0x000fe40000004100 */
        /* <DEDUP_REMOVED lines=11> */
[-C--:B------:R-:W-:Y:S01]  /*12020*/  FMUL.FTZ R36, R29, R28.reuse ;  /* 0x0000001c1d247220 */ /* 0x080fe20000410000 */
[----:B------:R-:W-:Y:S01]  /*12030*/  FFMA.FTZ R34, R9, R28, -R34 ;  /* 0x0000001c09227223 */ /* 0x000fe20000010822 */
[----:B------:R-:W-:-:S02]  /*12040*/  HADD2.F32 R30, -RZ, R26.H0_H0 ;  /* 0x2000001aff1e7230 */ /* 0x000fc40000004100 */
[----:B------:R-:W-:Y:S01]  /*12050*/  FMUL.FTZ R25, R25, R76 ;  /* 0x0000004c19197220 */ /* 0x000fe20000410000 */
[----:B------:R-:W-:Y:S01]  /*12060*/  FFMA.FTZ R36, R9, R32, R36 ;  /* 0x0000002009247223 */ /* 0x000fe20000010024 */
[----:B------:R-:W-:Y:S02]  /*12070*/  HADD2.F32 R29, -RZ, R75.H0_H0 ;  /* 0x2000004bff1d7230 */ /* 0x000fe40000004100 */
[C---:B------:R-:W-:Y:S01]  /*12080*/  FFMA.FTZ R76, R5.reuse, R76, -R8 ;  /* 0x0000004c054c7223 */ /* 0x040fe20000010808 */
[----:B------:R-:W-:Y:S02]  /*12090*/  HADD2.F32 R9, -RZ, R77.H0_H0 ;  /* 0x2000004dff097230 */ /* 0x000fe40000004100 */
[----:B------:R-:W-:Y:S01]  /*120a0*/  FFMA.FTZ R74, R5, R74, R25 ;  /* 0x0000004a054a7223 */ /* 0x000fe20000010019 */
[----:B------:R-:W-:Y:S02]  /*120b0*/  HADD2.F32 R31, -RZ, R27.H0_H0 ;  /* 0x2000001bff1f7230 */ /* 0x000fe40000004100 */
[----:B------:R-:W-:Y:S01]  /*120c0*/  FMUL.FTZ R5, R30, R29 ;  /* 0x0000001d1e057220 */ /* 0x000fe20000410000 */
[----:B------:R-:W-:-:S02]  /*120d0*/  HADD2.F32 R32, -RZ, R75.H1_H1 ;  /* 0x3000004bff207230 */ /* 0x000fc40000004100 */
[-C--:B------:R-:W-:Y:S01]  /*120e0*/  FMUL.FTZ R25, R30, R9.reuse ;  /* 0x000000091e197220 */ /* 0x080fe20000410000 */
[----:B------:R-:W-:Y:S02]  /*120f0*/  HADD2.F32 R8, -RZ, R77.H1_H1 ;  /* 0x3000004dff087230 */ /* 0x000fe40000004100 */
[----:B------:R-:W-:Y:S01]  /*12100*/  FFMA.FTZ R33, R10, R9, -R5 ;  /* 0x000000090a217223 */ /* 0x000fe20000010805 */
[----:B------:R-:W-:Y:S02]  /*12110*/  HADD2.F32 R30, -RZ, R38.H0_H0 ;  /* 0x20000026ff1e7230 */ /* 0x000fe40000004100 */
        /* <DEDUP_REMOVED lines=8> */
[-C--:B------:R-:W-:Y:S01]  /*121a0*/  FMUL.FTZ R8, R27, R28.reuse ;  /* 0x0000001c1b087220 */ /* 0x080fe20000410000 */
[----:B------:R-:W-:Y:S02]  /*121b0*/  HADD2.F32 R11, -RZ, R42.H0_H0 ;  /* 0x2000002aff0b7230 */ /* 0x000fe40000004100 */
[----:B------:R-:W-:Y:S01]  /*121c0*/  FFMA.FTZ R10, R10, R29, R25 ;  /* 0x0000001d0a0a7223 */ /* 0x000fe20000010019 */
[----:B------:R-:W-:Y:S02]  /*121d0*/  HADD2.F32 R5, -RZ, R44.H0_H0 ;  /* 0x2000002cff057230 */ /* 0x000fe40000004100 */
[----:B------:R-:W-:Y:S01]  /*121e0*/  FFMA.FTZ R35, R7, R28, -R40 ;  /* 0x0000001c07237223 */ /* 0x000fe20000010828 */
[----:B------:R-:W-:-:S02]  /*121f0*/  HADD2.F32 R26, -RZ, R26.H1_H1 ;  /* 0x3000001aff1a7230 */ /* 0x000fc40000004100 */
[----:B------:R-:W-:Y:S02]  /*12200*/  HADD2.F32 R25, -RZ, R41.H0_H0 ;  /* 0x20000029ff197230 */ /* 0x000fe40000004100 */
[----:B------:R-:W-:Y:S01]  /*12210*/  FFMA.FTZ R41, R7, R30, R8 ;  /* 0x0000001e07297223 */ /* 0x000fe20000010008 */
[----:B------:R-:W-:Y:S02]  /*12220*/  HADD2.F32 R9, -RZ, R43.H0_H0 ;  /* 0x2000002bff097230 */ /* 0x000fe40000004100 */
[C---:B------:R-:W-:Y:S01]  /*12230*/  FMUL.FTZ R7, R24.reuse, R11 ;  /* 0x0000000b18077220 */ /* 0x040fe20000410000 */
[----:B------:R-:W-:Y:S02]  /*12240*/  HADD2.F32 R4, -RZ, R4.H1_H1 ;  /* 0x30000004ff047230 */ /* 0x000fe40000004100 */
[----:B------:R-:W-:Y:S01]  /*12250*/  FMUL.FTZ R24, R24, R5 ;  /* 0x0000000518187220 */ /* 0x000fe20000410000 */
[----:B------:R-:W-:Y:S02]  /*12260*/  HADD2.F32 R6, -RZ, R6.H1_H1 ;  /* 0x30000006ff067230 */ /* 0x000fe40000004100 */
[C---:B------:R-:W-:Y:S01]  /*12270*/  FMUL.FTZ R31, R26.reuse, R25 ;  /* 0x000000191a1f7220 */ /* 0x040fe20000410000 */
[----:B------:R-:W-:Y:S01]  /*12280*/  FMUL.FTZ R26, R26, R9 ;  /* 0x000000091a1a7220 */ /* 0x000fe20000410000 */
        /* <DEDUP_REMOVED lines=14> */
.L_x_2836:
[----:B------:R-:W-:Y:S05]  /*12370*/  BSYNC B1 ;  /* 0x0000000000017941 */ /* 0x000fea0003800000 */
.L_x_2835:
[----:B------:R-:W-:Y:S05]  /*12380*/  @P2 BRA `(.L_x_2808) ;  /* 0x0000000400a02947 */ /* 0x000fea0003800000 */
[----:B01----:R-:W-:Y:S01]  /*12390*/  SHF.R.S32.HI R5, RZ, 0x1f, R194 ;  /* 0x0000001fff057819 */ /* 0x003fe200000114c2 */
[----:B------:R-:W-:Y:S01]  /*123a0*/  HADD2.F32 R27, -RZ, R20.H1_H1 ;  /* 0x30000014ff1b7230 */ /* 0x000fe20000004100 */
[----:B------:R-:W-:Y:S01]  /*123b0*/  LEA.HI R3, R3, R201, RZ, 0x1d ;  /* 0x000000c903037211 */ /* 0x000fe200078fe8ff */
[----:B------:R-:W-:Y:S01]  /*123c0*/  HADD2.F32 R26, -RZ, R70.H1_H1 ;  /* 0x30000046ff1a7230 */ /* 0x000fe20000004100 */
[CC--:B------:R-:W-:Y:S01]  /*123d0*/  LEA.HI R4, R5.reuse, R194.reuse, RZ, 0x6 ;  /* 0x000000c205047211 */ /* 0x0c0fe200078f30ff */
[----:B------:R-:W-:Y:S01]  /*123e0*/  HADD2.F32 R20, -RZ, R20.H0_H0 ;  /* 0x20000014ff147230 */ /* 0x000fe20000004100 */
[----:B------:R-:W-:Y:S01]  /*123f0*/  LEA.HI R0, R5, R194, RZ, 0x3 ;  /* 0x000000c205007211 */ /* 0x000fe200078f18ff */
[----:B------:R-:W-:Y:S01]  /*12400*/  HADD2.F32 R70, -RZ, R70.H0_H0 ;  /* 0x20000046ff467230 */ /* 0x000fe20000004100 */
[----:B-----5:R-:W-:Y:S01]  /*12410*/  R2UR UR4, R61 ;  /* 0x000000003d0472ca */ /* 0x020fe200000e0000 */
[----:B------:R-:W-:Y:S01]  /*12420*/  IMAD.SHL.U32 R5, R4, 0x80, RZ ;  /* 0x0000008004057824 */ /* 0x000fe200078e00ff */
[----:B------:R-:W-:-:S02]  /*12430*/  LOP3.LUT R0, R213, 0x38, R0, 0xf8, !PT ;  /* 0x00000038d5007812 */ /* 0x000fc400078ef800 */
[----:B------:R-:W-:Y:S02]  /*12440*/  SHF.R.S32.HI R4, RZ, 0x1f, R3 ;  /* 0x0000001fff047819 */ /* 0x000fe40000011403 */
[----:B------:R-:W-:Y:S01]  /*12450*/  LOP3.LUT R6, R0, R60, RZ, 0x3c, !PT ;  /* 0x0000003c00067212 */ /* 0x000fe200078e3cff */
[----:B------:R-:W-:Y:S01]  /*12460*/  IMAD.SHL.U32 R0, R3, 0x8, RZ ;  /* 0x0000000803007824 */ /* 0x000fe200078e00ff */
[----:B------:R-:W-:Y:S02]  /*12470*/  LEA.HI R4, R4, R3, RZ, 0x3 ;  /* 0x0000000304047211 */ /* 0x000fe400078f18ff */
[----:B------:R-:W-:Y:S02]  /*12480*/  LOP3.LUT R5, R5, 0xffffe000, RZ, 0xc0, !PT ;  /* 0xffffe00005057812 */ /* 0x000fe400078ec0ff */
[----:B------:R-:W-:Y:S01]  /*12490*/  LOP3.LUT R0, R213, 0x38, R0, 0xf8, !PT ;  /* 0x00000038d5007812 */ /* 0x000fe200078ef800 */
[----:B------:R-:W-:Y:S01]  /*124a0*/  IMAD.SHL.U32 R4, R4, 0x400, RZ ;  /* 0x0000040004047824 */ /* 0x000fe200078e00ff */
[----:B------:R-:W-:-:S02]  /*124b0*/  IADD3 R5, R6, R5, R218 ;  /* 0x0000000506057210 */ /* 0x000fc40007ffe0da */
[----:B------:R-:W-:Y:S02]  /*124c0*/  LOP3.LUT R3, R0, R60, RZ, 0x3c, !PT ;  /* 0x0000003c00037212 */ /* 0x000fe400078e3cff */
[----:B------:R-:W-:Y:S02]  /*124d0*/  LOP3.LUT R0, R4, 0x7fffe000, RZ, 0xc0, !PT ;  /* 0x7fffe00004007812 */ /* 0x000fe400078ec0ff */
[----:B------:R-:W-:Y:S02]  /*124e0*/  LEA R37, R5, UR4, 0x1 ;  /* 0x0000000405257c11 */ /* 0x000fe4000f8e08ff */
[----:B------:R-:W-:Y:S02]  /*124f0*/  IADD3 R3, R3, R0, R218 ;  /* 0x0000000003037210 */ /* 0x000fe40007ffe0da */
[----:B------:R-:W-:Y:S01]  /*12500*/  SHF.R.U64 R33, R14, 0x10, R15 ;  /* 0x000000100e217819 */ /* 0x000fe2000000120f */
[----:B------:R-:W0:Y:S01]  /*12510*/  LDS.128 R4, [R37] ;  /* 0x0000000025047984 */ /* 0x000e220000000c00 */
[----:B------:R-:W-:-:S02]  /*12520*/  LEA R3, R3, R18, 0x1 ;  /* 0x0000001203037211 */ /* 0x000fc400078e08ff */
[----:B------:R-:W-:Y:S02]  /*12530*/  SHF.R.U32.HI R31, RZ, 0x10, R15 ;  /* 0x00000010ff1f7819 */ /* 0x000fe4000001160f */
[----:B------:R-:W-:Y:S01]  /*12540*/  SHF.R.U64 R34, R12, 0x10, R13 ;  /* 0x000000100c227819 */ /* 0x000fe2000000120d */
[----:B------:R-:W1:Y:S01]  /*12550*/  LDS.128 R8, [R3+0x12400] ;  /* 0x0124000003087984 */ /* 0x000e620000000c00 */
[--C-:B------:R-:W-:Y:S02]  /*12560*/  SHF.R.U64 R36, R56, 0x10, R57.reuse ;  /* 0x0000001038247819 */ /* 0x100fe40000001239 */
[----:B------:R-:W-:Y:S02]  /*12570*/  SHF.R.U32.HI R56, RZ, 0x10, R57 ;  /* 0x00000010ff387819 */ /* 0x000fe40000011639 */
[----:B------:R-:W-:Y:S02]  /*12580*/  SHF.R.U32.HI R28, RZ, 0x10, R13 ;  /* 0x00000010ff1c7819 */ /* 0x000fe4000001160d */
[----:B------:R-:W-:-:S02]  /*12590*/  SHF.R.U64 R35, R58, 0x10, R59 ;  /* 0x000000103a237819 */ /* 0x000fc4000000123b */
[----:B------:R-:W-:Y:S01]  /*125a0*/  SHF.R.U32.HI R58, RZ, 0x10, R59 ;  /* 0x00000010ff3a7819 */ /* 0x000fe2000001163b */
[----:B------:R-:W-:Y:S02]  /*125b0*/  HADD2.F32 R28, -RZ, R28.H0_H0 ;  /* 0x2000001cff1c7230 */ /* 0x000fe40000004100 */
[--C-:B0-----:R-:W-:Y:S02]  /*125c0*/  HADD2.F32 R12, -RZ, R5.reuse.H0_H0 ;  /* 0x20000005ff0c7230 */ /* 0x101fe40000004100 */
[----:B------:R-:W-:Y:S02]  /*125d0*/  HADD2.F32 R5, -RZ, R5.H1_H1 ;  /* 0x30000005ff057230 */ /* 0x000fe40000004100 */
[----:B------:R-:W-:Y:S02]  /*125e0*/  HADD2.F32 R0, -RZ, R4.H0_H0 ;  /* 0x20000004ff007230 */ /* 0x000fe40000004100 */
[--C-:B-1----:R-:W-:Y:S02]  /*125f0*/  HADD2.F32 R15, -RZ, R9.reuse.H0_H0 ;  /* 0x20000009ff0f7230 */ /* 0x102fe40000004100 */
[----:B------:R-:W-:-:S02]  /*12600*/  HADD2.F32 R21, -RZ, R9.H1_H1 ;  /* 0x30000009ff157230 */ /* 0x000fc40000004100 */
[----:B------:R-:W-:Y:S02]  /*12610*/  HADD2.F32 R9, -RZ, R8.H0_H0 ;  /* 0x20000008ff097230 */ /* 0x000fe40000004100 */
[CC--:B------:R-:W-:Y:S01]  /*12620*/  FMUL.FTZ R29, R15.reuse, R27.reuse ;  /* 0x0000001b0f1d7220 */ /* 0x0c0fe20000410000 */
[----:B------:R-:W-:Y:S01]  /*12630*/  FMUL.FTZ R15, R15, R26 ;  /* 0x0000001a0f0f7220 */ /* 0x000fe20000410000 */
[----:B------:R-:W-:Y:S01]  /*12640*/  FMUL.FTZ R30, R21, R28 ;  /* 0x0000001c151e7220 */ /* 0x000fe20000410000 */
[----:B------:R-:W-:Y:S02]  /*12650*/  HADD2.F32 R24, -RZ, R10.H0_H0 ;  /* 0x2000000aff187230 */ /* 0x000fe40000004100 */
[C---:B------:R-:W-:Y:S01]  /*12660*/  FFMA.FTZ R29, R12.reuse, R26, -R29 ;  /* 0x0000001a0c1d7223 */ /* 0x040fe2000001081d */
[----:B------:R-:W-:Y:S02]  /*12670*/  HADD2.F32 R26, -RZ, R56.H0_H0 ;  /* 0x20000038ff1a7230 */ /* 0x000fe40000004100 */
[----:B------:R-:W-:Y:S01]  /*12680*/  FFMA.FTZ R27, R12, R27, R15 ;  /* 0x0000001b0c1b7223 */ /* 0x000fe2000001000f */
[----:B------:R-:W-:Y:S01]  /*12690*/  FMUL.FTZ R15, R9, R20 ;  /* 0x00000014090f7220 */ /* 0x000fe20000410000 */
[----:B------:R-:W-:-:S02]  /*126a0*/  HADD2.F32 R12, -RZ, R69.H0_H0 ;  /* 0x20000045ff0c7230 */ /* 0x000fc40000004100 */
[----:B------:R-:W-:Y:S01]  /*126b0*/  FMUL.FTZ R9, R9, R70 ;  /* 0x0000004609097220 */ /* 0x000fe20000410000 */
[-C--:B------:R-:W-:Y:S01]  /*126c0*/  FMUL.FTZ R32, R21, R26.reuse ;  /* 0x0000001a15207220 */ /* 0x080fe20000410000 */
[C---:B------:R-:W-:Y:S01]  /*126d0*/  FFMA.FTZ R30, R5.reuse, R26, -R30 ;  /* 0x0000001a051e7223 */ /* 0x040fe2000001081e */
[----:B------:R-:W-:Y:S02]  /*126e0*/  HADD2.F32 R13, -RZ, R6.H0_H0 ;  /* 0x20000006ff0d7230 */ /* 0x000fe40000004100 */
[C---:B------:R-:W-:Y:S01]  /*126f0*/  FFMA.FTZ R15, R0.reuse, R70, -R15 ;  /* 0x00000046000f7223 */ /* 0x040fe2000001080f */
[----:B------:R-:W-:Y:S01]  /*12700*/  FFMA.FTZ R32, R5, R28, R32 ;  /* 0x0000001c05207223 */ /* 0x000fe20000010020 */
[----:B------:R-:W-:Y:S02]  /*12710*/  HADD2.F32 R5, -RZ, R71.H0_H0 ;  /* 0x20000047ff057230 */ /* 0x000fe40000004100 */
[----:B------:R-:W-:Y:S01]  /*12720*/  FFMA.FTZ R21, R0, R20, R9 ;  /* 0x0000001400157223 */ /* 0x000fe20000010009 */
[----:B------:R-:W-:-:S02]  /*12730*/  HADD2.F32 R25, -RZ, R11.H0_H0 ;  /* 0x2000000bff197230 */ /* 0x000fc40000004100 */
[C---:B------:R-:W-:Y:S01]  /*12740*/  FMUL.FTZ R0, R24.reuse, R12 ;  /* 0x0000000c18007220 */ /* 0x040fe20000410000 */
[----:B------:R-:W-:Y:S02]  /*12750*/  HADD2.F32 R71, -RZ, R71.H1_H1 ;  /* 0x30000047ff477230 */ /* 0x000fe40000004100 */
[-C--:B------:R-:W-:Y:S01]  /*12760*/  FMUL.FTZ R26, R24, R5.reuse ;  /* 0x00000005181a7220 */ /* 0x080fe20000410000 */
[----:B------:R-:W-:Y:S02]  /*12770*/  HADD2.F32 R69, -RZ, R69.H1_H1 ;  /* 0x30000045ff457230 */ /* 0x000fe40000004100 */
[----:B------:R-:W-:Y:S01]  /*12780*/  FFMA.FTZ R24, R13, R5, -R0 ;  /* 0x000000050d187223 */ /* 0x000fe20000010800 */
[----:B------:R-:W-:Y:S02]  /*12790*/  HADD2.F32 R14, -RZ, R7.H0_H0 ;  /* 0x20000007ff0e7230 */ /* 0x000fe40000004100 */
[----:B------:R-:W-:Y:S01]  /*127a0*/  FMUL.FTZ R28, R25, R71 ;  /* 0x00000047191c7220 */ /* 0x000fe20000410000 */
[----:B------:R-:W-:-:S02]  /*127b0*/  HADD2.F32 R11, -RZ, R11.H1_H1 ;  /* 0x3000000bff0b7230 */ /* 0x000fc40000004100 */
[----:B------:R-:W-:Y:S01]  /*127c0*/  FMUL.FTZ R5, R25, R69 ;  /* 0x0000004519057220 */ /* 0x000fe20000410000 */
[----:B------:R-:W-:Y:S02]  /*127d0*/  HADD2.F32 R20, -RZ, R31.H0_H0 ;  /* 0x2000001fff147230 */ /* 0x000fe40000004100 */
[----:B------:R-:W-:Y:S01]  /*127e0*/  FFMA.FTZ R26, R13, R12, R26 ;  /* 0x0000000c0d1a7223 */ /* 0x000fe2000001001a */
[----:B------:R-:W-:Y:S02]  /*127f0*/  HADD2.F32 R0, -RZ, R58.H0_H0 ;  /* 0x2000003aff007230 */ /* 0x000fe40000004100 */
[C---:B------:R-:W-:Y:S01]  /*12800*/  FFMA.FTZ R71, R14.reuse, R71, -R5 ;  /* 0x000000470e477223 */ /* 0x040fe20000010805 */
[----:B------:R-:W-:Y:S01]  /*12810*/  FFMA.FTZ R28, R14, R69, R28 ;  /* 0x000000450e1c7223 */ /* 0x000fe2000001001c */
[----:B------:R-:W-:Y:S02]  /*12820*/  HADD2.F32 R7, -RZ, R7.H1_H1 ;  /* 0x30000007ff077230 */ /* 0x000fe40000004100 */
[C---:B------:R-:W-:Y:S01]  /*12830*/  FMUL.FTZ R12, R11.reuse, R20 ;  /* 0x000000140b0c7220 */ /* 0x040fe20000410000 */
[----:B------:R-:W-:Y:S01]  /*12840*/  FMUL.FTZ R14, R11, R0 ;  /* 0x000000000b0e7220 */ /* 0x000fe20000410000 */
[----:B------:R-:W-:-:S02]  /*12850*/  HADD2.F32 R8, -RZ, R8.H1_H1 ;  /* 0x30000008ff087230 */ /* 0x000fc40000004100 */
[----:B------:R-:W-:Y:S02]  /*12860*/  HADD2.F32 R10, -RZ, R10.H1_H1 ;  /* 0x3000000aff0a7230 */ /* 0x000fe40000004100 */
[C---:B------:R-:W-:Y:S01]  /*12870*/  FFMA.FTZ R12, R7.reuse, R0, -R12 ;  /* 0x00000000070c7223 */ /* 0x040fe2000001080c */
[----:B------:R-:W-:Y:S02]  /*12880*/  HADD2.F32 R11, -RZ, R34.H0_H0 ;  /* 0x20000022ff0b7230 */ /* 0x000fe40000004100 */
[----:B------:R-:W-:Y:S01]  /*12890*/  FFMA.FTZ R31, R7, R20, R14 ;  /* 0x00000014071f7223 */ /* 0x000fe2000001000e */
[----:B------:R-:W-:Y:S02]  /*128a0*/  HADD2.F32 R13, -RZ, R33.H0_H0 ;  /* 0x20000021ff0d7230 */ /* 0x000fe40000004100 */
        /* <DEDUP_REMOVED lines=22> */
.L_x_2808:
[----:B------:R-:W-:Y:S05]  /*12a10*/  BSYNC B0 ;  /* 0x0000000000007941 */ /* 0x000fea0003800000 */
.L_x_2786:
        /* <DEDUP_REMOVED lines=8> */
.L_x_2784:
[----:B------:R-:W-:-:S06]  /*12aa0*/  ULOP3.LUT UR4, UR60, 0x1, URZ, 0xfc, !UPT ;  /* 0x000000013c047892 */ /* 0x000fcc000f8efc3f */
[----:B0--3--:R-:W-:-:S05]  /*12ab0*/  IMAD.U32 R0, RZ, RZ, UR4 ;  /* 0x00000004ff007e24 */ /* 0x009fca000f8e00ff */
[----:B------:R-:W-:-:S13]  /*12ac0*/  ISETP.NE.AND P0, PT, R0, 0x3, PT ;  /* 0x000000030000780c */ /* 0x000fda0003f05270 */
[----:B------:R-:W-:Y:S05]  /*12ad0*/  @!P0 BRA `(.L_x_2837) ;  /* 0x0000000000048947 */ /* 0x000fea0003800000 */
[----:B------:R-:W-:Y:S01]  /*12ae0*/  BPT.TRAP 0x1 ;  /* 0x000000040000795c */ /* 0x000fe20000300000 */
.L_x_2837:
[----:B--2---:R-:W-:Y:S01]  /*12af0*/  IMAD R8, R198, 0x8, R18 ;  /* 0x00000008c6087824 */ /* 0x004fe200078e0212 */
[----:B-1--4-:R-:W-:-:S04]  /*12b00*/  SHF.L.U32 R3, R202, 0x1f, RZ ;  /* 0x0000001fca037819 */ /* 0x012fc800000006ff */
[----:B------:R0:W1:Y:S01]  /*12b10*/  SYNCS.PHASECHK.TRANS64.TRYWAIT P1, [R8+URZ+0x30830], R3 ;  /* 0x03083003080075a7 */ /* 0x000062000802017f */
[----:B------:R-:W-:Y:S05]  /*12b20*/  @!P0 BRA `(.L_x_2838) ;  /* 0x0000000000048947 */ /* 0x000fea0003800000 */
[----:B------:R-:W-:Y:S01]  /*12b30*/  BPT.TRAP 0x1 ;  /* 0x000000040000795c */ /* 0x000fe20000300000 */
.L_x_2838:
[----:B-1----:R-:W-:Y:S05]  /*12b40*/  @P1 BRA `(.L_x_2839) ;  /* 0x0000000000081947 */ /* 0x002fea0003800000 */
[----:B------:R-:W1:Y:S02]  /*12b50*/  SYNCS.PHASECHK.TRANS64.TRYWAIT P1, [R8+URZ+0x30830], R3 ;  /* 0x03083003080075a7 */ /* 0x000e64000802017f */
[----:B-1----:R-:W-:Y:S05]  /*12b60*/  @!P1 BRA `(.L_x_2840) ;  /* 0x0000014c00049947 */ /* 0x002fea0003800000 */
.L_x_2839:
[----:B------:R-:W-:Y:S05]  /*12b70*/  WARPSYNC.ALL ;  /* 0x0000000000007948 */ /* 0x000fea0003800000 */
[----:B------:R-:W-:Y:S01]  /*12b80*/  VIADD R0, R18, 0x1e400 ;  /* 0x0001e40012007836 */ /* 0x000fe20000000000 */
[----:B------:R-:W-:Y:S01]  /*12b90*/  R2UR UR4, R68 ;  /* 0x00000000440472ca */ /* 0x000fe200000e0000 */
[----:B------:R-:W-:Y:S01]  /*12ba0*/  UMOV UR9, 0x40000040 ;  /* 0x4000004000097882 */ /* 0x000fe20000000000 */
[----:B------:R-:W-:Y:S01]  /*12bb0*/  MOV R5, 0x40000040 ;  /* 0x4000004000057802 */ /* 0x000fe20000000f00 */
[----:B-----5:R-:W-:Y:S01]  /*12bc0*/  WARPGROUP.ARRIVE ;  /* 0x00000000000079c5 */ /* 0x020fe20000000000 */
[----:B------:R-:W-:Y:S01]  /*12bd0*/  SHF.R.U32.HI R0, RZ, 0x4, R0 ;  /* 0x00000004ff007819 */ /* 0x000fe20000011600 */
[----:B------:R-:W-:Y:S01]  /*12be0*/  IMAD.U32 R11, RZ, RZ, UR9 ;  /* 0x00000009ff0b7e24 */ /* 0x000fe2000f8e00ff */
[----:B------:R-:W-:Y:S01]  /*12bf0*/  R2UR UR11, R5 ;  /* 0x00000000050b72ca */ /* 0x000fe200000e0000 */
[----:B------:R-:W-:Y:S01]  /*12c00*/  UMOV UR57, 0x40000040 ;  /* 0x4000004000397882 */ /* 0x000fe20000000000 */
[----:B------:R-:W-:Y:S01]  /*12c10*/  LOP3.LUT R0, R0, 0x3fff, RZ, 0xc0, !PT ;  /* 0x00003fff00007812 */ /* 0x000fe200078ec0ff */
[----:B------:R-:W-:Y:S01]  /*12c20*/  UMOV UR53, 0x40000040 ;  /* 0x4000004000357882 */ /* 0x000fe20000000000 */
[----:B------:R-:W-:Y:S01]  /*12c30*/  MOV R7, 0x40000040 ;  /* 0x4000004000077802 */ /* 0x000fe20000000f00 */
        /* <DEDUP_REMOVED lines=27> */
[----:B--2---:R-:W-:Y:S01]  /*12df0*/  IMAD.U32 R10, RZ, RZ, UR8 ;  /* 0x00000008ff0a7e24 */ /* 0x004fe2000f8e00ff */
[----:B------:R-:W-:Y:S01]  /*12e00*/  UIADD3 UR36, UR4, 0x806, URZ ;  /* 0x0000080604247890 */ /* 0x000fe2000fffe03f */
[----:B------:R-:W-:Y:S01]  /*12e10*/  IMAD.U32 R11, RZ, RZ, UR9 ;  /* 0x00000009ff0b7e24 */ /* 0x000fe2000f8e00ff */
[----:B------:R-:W-:-:S04]  /*12e20*/  UMOV UR37, 0x40000040 ;  /* 0x4000004000257882 */ /* 0x000fc80000000000 */
        /* <DEDUP_REMOVED lines=11> */
[----:B--2---:R-:W-:Y:S02]  /*12ee0*/  IMAD.U32 R10, RZ, RZ, UR8 ;  /* 0x00000008ff0a7e24 */ /* 0x004fe4000f8e00ff */
        /* <DEDUP_REMOVED lines=37> */
[----:B--2---:R-:W-:Y:S02]  /*13140*/  IMAD.U32 R10, RZ, RZ, UR8 ;  /* 0x00000008ff0a7e24 */ /* 0x004fe4000f8e00ff */
        /* <DEDUP_REMOVED lines=8> */
[----:B------:R-:W-:-:S02]  /*131d0*/  R2UR UR55, R7 ;  /* 0x00000000073772ca */ /* 0x000fc400000e0000 */
[----:B------:R-:W-:Y:S02]  /*131e0*/  MOV R7, 0x40000040 ;  /* 0x4000004000077802 */ /* 0x000fe40000000f00 */
        /* <DEDUP_REMOVED lines=34> */
[----:B--2---:R-:W-:Y:S05]  /*13410*/  @!P0 BRA `(.L_x_2841) ;  /* 0x0000000000048947 */ /* 0x004fea0003800000 */
[----:B------:R-:W-:Y:S01]  /*13420*/  BPT.TRAP 0x1 ;  /* 0x000000040000795c */ /* 0x000fe20000300000 */
.L_x_2841:
[----:B------:R-:W2:Y:S01]  /*13430*/  LDC R0, c[0x0][0x448] ;  /* 0x00011200ff007b82 */ /* 0x000ea20000000800 */
[----:B------:R-:W-:Y:S01]  /*13440*/  IMAD R6, R2, -0x60, R222 ;  /* 0xffffffa002067824 */ /* 0x000fe200078e02de */
[----:B------:R-:W-:Y:S01]  /*13450*/  ULDC UR4, c[0x0][0x988] ;  /* 0x0002620000047ab9 */ /* 0x000fe20000000800 */
[----:B------:R-:W-:Y:S01]  /*13460*/  LOP3.LUT R19, R19, 0xffffffef, RZ, 0xc0, !PT ;  /* 0xffffffef13137812 */ /* 0x000fe200078ec0ff */
[----:B------:R-:W-:Y:S01]  /*13470*/  BSSY B0, `(.L_x_2842) ;  /* 0x0000425000007945 */ /* 0x000fe20003800000 */
        /* <DEDUP_REMOVED lines=15> */
[----:B--2---:R-:W-:Y:S01]  /*13570*/  ISETP.NE.AND P4, PT, R0, 0x1, PT ;  /* 0x000000010000780c */ /* 0x004fe20003f85270 */
[----:B------:R-:W-:-:S12]  /*13580*/  IMAD.IADD R0, R225, 0x1, R220 ;  /* 0x00000001e1007824 */ /* 0x000fd800078e02dc */
[----:B01----:R-:W0:Y:S01]  /*13590*/  @P4 LDC R3, c[0x0][0x44c] ;  /* 0x00011300ff034b82 */ /* 0x003e220000000800 */
[----:B------:R-:W-:-:S07]  /*135a0*/  @P4 LOP3.LUT R19, R19, 0x10, RZ, 0xfc, !PT ;  /* 0x0000001013134812 */ /* 0x000fce00078efcff */
[----:B------:R-:W1:Y:S01]  /*135b0*/  @P4 LDC R4, c[0x0][0x450] ;  /* 0x00011400ff044b82 */ /* 0x000e620000000800 */
[----:B0-----:R-:W-:-:S05]  /*135c0*/  @P4 IMAD.HI.U32 R3, R0, R3, RZ ;  /* 0x0000000300034227 */ /* 0x001fca00078e00ff */
[----:B-1----:R-:W-:Y:S01]  /*135d0*/  @P4 SHF.R.U32.HI R0, RZ, R4, R3 ;  /* 0x00000004ff004219 */ /* 0x002fe20000011603 */
[----:B------:R-:W-:Y:S01]  /*135e0*/  IMAD R4, R2, -0x60, RZ ;  /* 0xffffffa002047824 */ /* 0x000fe200078e02ff */
[----:B------:R-:W-:-:S03]  /*135f0*/  IADD3 R3, -R223, 0x60, R6 ;  /* 0x00000060df037810 */ /* 0x000fc60007ffe106 */
[----:B------:R-:W0:Y:S01]  /*13600*/  SHFL.IDX PT, R5, R0, 0x1, 0x1c1f ;  /* 0x003c1f0000057f89 */ /* 0x000e2200000e0000 */
[----:B------:R-:W-:-:S03]  /*13610*/  IADD3 R4, -R223, 0x61, R4 ;  /* 0x00000061df047810 */ /* 0x000fc60007ffe104 */
[----:B------:R-:W1:Y:S01]  /*13620*/  SHFL.IDX PT, R0, R0, RZ, 0x1c1f ;  /* 0x001c1fff00007589 */ /* 0x000e6200000e0000 */
[----:B------:R-:W-:-:S04]  /*13630*/  IADD3 R4, -R221, R4, R222 ;  /* 0x00000004dd047210 */ /* 0x000fc80007ffe1de */
        /* <DEDUP_REMOVED lines=88> */
[----:B0-----:R-:W-:Y:S02]  /*13bc0*/  FMNMX.FTZ R5, R86, R5, !PT ;  /* 0x0000000556057209 */ /* 0x001fe40007810000 */
[----:B------:R-:W-:Y:S02]  /*13bd0*/  CS2R R86, SRZ ;  /* 0x0000000000567805 */ /* 0x000fe4000001ff00 */
[----:B------:R-:W-:Y:S02]  /*13be0*/  MOV R0, UR4 ;  /* 0x0000000400007c02 */ /* 0x000fe40008000f00 */
[----:B------:R-:W-:Y:S01]  /*13bf0*/  ISETP.GT.AND P3, PT, R3, 0x18, PT ;  /* 0x000000180300780c */ /* 0x000fe20003f64270 */
[----:B------:R-:W0:Y:S01]  /*13c00*/  SHFL.BFLY PT, R88, R5, 0x1, 0x1f ;  /* 0x0c201f0005587f89 */ /* 0x000e2200000e0000 */
[----:B------:R-:W-:-:S02]  /*13c10*/  FSEL R33, R33, -INF , P1 ;  /* 0xff80000021217808 */ /* 0x000fc40000800000 */
[----:B------:R-:W-:Y:S02]  /*13c20*/  FMNMX.FTZ R24, R11, R24, !PT ;  /* 0x000000180b187209 */ /* 0x000fe40007810000 */
[----:B------:R-:W-:Y:S02]  /*13c30*/  ISETP.GT.AND P1, PT, R3, 0x19, PT ;  /* 0x000000190300780c */ /* 0x000fe40003f24270 */
[----:B------:R-:W-:Y:S02]  /*13c40*/  FSEL R13, R36, -INF , P3 ;  /* 0xff800000240d7808 */ /* 0x000fe40001800000 */
[----:B------:R-:W-:Y:S02]  /*13c50*/  FMNMX.FTZ R24, R33, R24, !PT ;  /* 0x0000001821187209 */ /* 0x000fe40007810000 */
[----:B------:R-:W-:Y:S02]  /*13c60*/  FSEL R37, R37, -INF , P1 ;  /* 0xff80000025257808 */ /* 0x000fe40000800000 */
[----:B------:R-:W-:-:S02]  /*13c70*/  FMNMX.FTZ R24, R13, R24, !PT ;  /* 0x000000180d187209 */ /* 0x000fc40007810000 */
[----:B------:R-:W-:Y:S02]  /*13c80*/  ISETP.GT.AND P1, PT, R3, 0x21, PT ;  /* 0x000000210300780c */ /* 0x000fe40003f24270 */
[----:B------:R-:W-:Y:S02]  /*13c90*/  FMNMX.FTZ R24, R37, R24, !PT ;  /* 0x0000001825187209 */ /* 0x000fe40007810000 */
[----:B------:R-:W-:Y:S02]  /*13ca0*/  FSEL R41, R41, -INF , P1 ;  /* 0xff80000029297808 */ /* 0x000fe40000800000 */
[----:B------:R-:W-:Y:S02]  /*13cb0*/  ISETP.GT.AND P1, PT, R3, 0x29, PT ;  /* 0x000000290300780c */ /* 0x000fe40003f24270 */
[----:B0-----:R-:W-:Y:S02]  /*13cc0*/  FMNMX.FTZ R4, R5, R88, !PT ;  /* 0x0000005805047209 */ /* 0x001fe40007810000 */
[----:B------:R-:W-:-:S02]  /*13cd0*/  CS2R R88, SRZ ;  /* 0x0000000000587805 */ /* 0x000fc4000001ff00 */
[----:B------:R-:W-:Y:S02]  /*13ce0*/  FSEL R45, R45, -INF , P1 ;  /* 0xff8000002d2d7808 */ /* 0x000fe40000800000 */
[C---:B------:R-:W-:Y:S01]  /*13cf0*/  FSETP.NEU.FTZ.AND P2, PT, R4.reuse, -INF , PT ;  /* 0xff8000000400780b */ /* 0x040fe20003f5d000 */
[----:B------:R-:W-:Y:S01]  /*13d00*/  FMUL.FTZ R5, R4, R0 ;  /* 0x0000000004057220 */ /* 0x000fe20000410000 */
[----:B------:R-:W-:-:S04]  /*13d10*/  ISETP.GT.AND P1, PT, R3, 0x31, PT ;  /* 0x000000310300780c */ /* 0x000fc80003f24270 */
[----:B------:R-:W-:Y:S02]  /*13d20*/  FSEL R5, R5, RZ, P2 ;  /* 0x000000ff05057208 */ /* 0x000fe40001000000 */
[----:B------:R-:W-:Y:S02]  /*13d30*/  ISETP.GT.AND P2, PT, R3, 0x20, PT ;  /* 0x000000200300780c */ /* 0x000fe40003f44270 */
[----:B------:R-:W-:Y:S01]  /*13d40*/  FSEL R49, R49, -INF , P1 ;  /* 0xff80000031317808 */ /* 0x000fe20000800000 */
[-CC-:B------:R-:W-:Y:S01]  /*13d50*/  FFMA.FTZ R32, R30, R0.reuse, -R5.reuse ;  /* 0x000000001e207223 */ /* 0x180fe20000010805 */
[----:B------:R-:W-:Y:S01]  /*13d60*/  FSEL R15, R40, -INF , P2 ;  /* 0xff800000280f7808 */ /* 0x000fe20001000000 */
[--C-:B------:R-:W-:Y:S01]  /*13d70*/  FFMA.FTZ R187, R38, R0, -R5.reuse ;  /* 0x0000000026bb7223 */ /* 0x100fe20000010805 */
[----:B------:R-:W-:Y:S01]  /*13d80*/  ISETP.GT.AND P2, PT, R3, 0x28, PT ;  /* 0x000000280300780c */ /* 0x000fe20003f44270 */
[----:B------:R-:W0:Y:S01]  /*13d90*/  @P4 LDC R40, c[0x0][0x450] ;  /* 0x00011400ff284b82 */ /* 0x000e220000000800 */
[----:B------:R-:W-:Y:S01]  /*13da0*/  FMNMX.FTZ R28, R15, R24, !PT ;  /* 0x000000180f1c7209 */ /* 0x000fe20007810000 */
[-CC-:B------:R-:W-:Y:S01]  /*13db0*/  FFMA.FTZ R189, R84, R0.reuse, -R5.reuse ;  /* 0x0000000054bd7223 */ /* 0x180fe20000010805 */
[----:B------:R-:W-:Y:S01]  /*13dc0*/  FSEL R21, R44, -INF , P2 ;  /* 0xff8000002c157808 */ /* 0x000fe20001000000 */
[--C-:B------:R-:W-:Y:S01]  /*13dd0*/  FFMA.FTZ R82, R82, R0, -R5.reuse ;  /* 0x0000000052527223 */ /* 0x100fe20000010805 */
[----:B------:R-:W-:Y:S01]  /*13de0*/  FMNMX.FTZ R28, R41, R28, !PT ;  /* 0x0000001c291c7209 */ /* 0x000fe20007810000 */
[--C-:B------:R-:W-:Y:S01]  /*13df0*/  FFMA.FTZ R191, R80, R0, -R5.reuse ;  /* 0x0000000050bf7223 */ /* 0x100fe20000010805 */
[----:B------:R-:W-:Y:S01]  /*13e00*/  ISETP.GT.AND P2, PT, R3, 0x30, PT ;  /* 0x000000300300780c */ /* 0x000fe20003f44270 */
[----:B------:R-:W-:Y:S01]  /*13e10*/  MUFU.EX2 R189, R189 ;  /* 0x000000bd00bd7308 */ /* 0x000fe20000000800 */
[----:B------:R-:W-:Y:S01]  /*13e20*/  FMNMX.FTZ R28, R21, R28, !PT ;  /* 0x0000001c151c7209 */ /* 0x000fe20007810000 */
[-CC-:B------:R-:W-:Y:S01]  /*13e30*/  FFMA.FTZ R185, R34, R0.reuse, -R5.reuse ;  /* 0x0000000022b97223 */ /* 0x180fe20000010805 */
[----:B------:R-:W-:Y:S01]  /*13e40*/  FSEL R27, R48, -INF , P2 ;  /* 0xff800000301b7808 */ /* 0x000fe20001000000 */
[--C-:B------:R-:W-:Y:S01]  /*13e50*/  FFMA.FTZ R14, R14, R0, -R5.reuse ;  /* 0x000000000e0e7223 */ /* 0x100fe20000010805 */
[----:B------:R-:W-:Y:S01]  /*13e60*/  FMNMX.FTZ R28, R45, R28, !PT ;  /* 0x0000001c2d1c7209 */ /* 0x000fe20007810000 */
[--C-:B------:R-:W-:Y:S01]  /*13e70*/  FFMA.FTZ R10, R10, R0, -R5.reuse ;  /* 0x000000000a0a7223 */ /* 0x100fe20000010805 */
[----:B------:R-:W-:Y:S01]  /*13e80*/  ISETP.GT.AND P2, PT, R3, 0x38, PT ;  /* 0x000000380300780c */ /* 0x000fe20003f44270 */
[----:B------:R-:W1:Y:S01]  /*13e90*/  MUFU.EX2 R24, R82 ;  /* 0x0000005200187308 */ /* 0x000e620000000800 */
[----:B------:R-:W-:Y:S01]  /*13ea0*/  FMNMX.FTZ R30, R27, R28, !PT ;  /* 0x0000001c1b1e7209 */ /* 0x000fe20007810000 */
[-CC-:B------:R-:W-:Y:S01]  /*13eb0*/  FFMA.FTZ R181, R42, R0.reuse, -R5.reuse ;  /* 0x000000002ab57223 */ /* 0x180fe20000010805 */
[----:B------:R-:W-:Y:S01]  /*13ec0*/  ISETP.GT.AND P1, PT, R3, 0x39, PT ;  /* 0x000000390300780c */ /* 0x000fe20003f24270 */
[-CC-:B------:R-:W-:Y:S01]  /*13ed0*/  FFMA.FTZ R183, R46, R0.reuse, -R5.reuse ;  /* 0x000000002eb77223 */ /* 0x180fe20000010805 */
[----:B------:R-:W-:Y:S01]  /*13ee0*/  FSEL R31, R52, -INF , P2 ;  /* 0xff800000341f7808 */ /* 0x000fe20001000000 */
[--C-:B------:R-:W-:Y:S01]  /*13ef0*/  FFMA.FTZ R177, R50, R0, -R5.reuse ;  /* 0x0000000032b17223 */ /* 0x100fe20000010805 */
[----:B------:R-:W-:Y:S01]  /*13f00*/  FMNMX.FTZ R30, R49, R30, !PT ;  /* 0x0000001e311e7209 */ /* 0x000fe20007810000 */
[----:B------:R-:W2:Y:S01]  /*13f10*/  MUFU.EX2 R191, R191 ;  /* 0x000000bf00bf7308 */ /* 0x000ea20000000800 */
[----:B------:R-:W-:Y:S01]  /*13f20*/  ISETP.GT.AND P2, PT, R3, 0x40, PT ;  /* 0x000000400300780c */ /* 0x000fe20003f44270 */
[-CC-:B------:R-:W-:Y:S01]  /*13f30*/  FFMA.FTZ R34, R72, R0.reuse, -R5.reuse ;  /* 0x0000000048227223 */ /* 0x180fe20000010805 */
[----:B------:R-:W-:Y:S01]  /*13f40*/  FSEL R53, R53, -INF , P1 ;  /* 0xff80000035357808 */ /* 0x000fe20000800000 */
[--C-:B------:R-:W-:Y:S01]  /*13f50*/  FFMA.FTZ R179, R54, R0, -R5.reuse ;  /* 0x0000000036b37223 */ /* 0x100fe20000010805 */
[----:B------:R-:W-:Y:S01]  /*13f60*/  FMNMX.FTZ R30, R31, R30, !PT ;  /* 0x0000001e1f1e7209 */ /* 0x000fe20007810000 */
[-CC-:B------:R-:W-:Y:S01]  /*13f70*/  FFMA.FTZ R36, R78, R0.reuse, -R5.reuse ;  /* 0x000000004e247223 */ /* 0x180fe20000010805 */
[----:B------:R-:W-:Y:S01]  /*13f80*/  ISETP.GT.AND P1, PT, R3, 0x41, PT ;  /* 0x000000410300780c */ /* 0x000fe20003f24270 */
[----:B------:R3:W4:Y:S01]  /*13f90*/  MUFU.EX2 R28, R32 ;  /* 0x00000020001c7308 */ /* 0x0007220000000800 */
[----:B------:R-:W-:Y:S01]  /*13fa0*/  FSEL R35, R56, -INF , P2 ;  /* 0xff80000038237808 */ /* 0x000fe20001000000 */
[--C-:B------:R-:W-:Y:S01]  /*13fb0*/  FFMA.FTZ R173, R58, R0, -R5.reuse ;  /* 0x000000003aad7223 */ /* 0x100fe20000010805 */
[----:B------:R-:W-:Y:S01]  /*13fc0*/  FMNMX.FTZ R30, R53, R30, !PT ;  /* 0x0000001e351e7209 */ /* 0x000fe20007810000 */
[-CC-:B------:R-:W-:Y:S01]  /*13fd0*/  FFMA.FTZ R175, R62, R0.reuse, -R5.reuse ;  /* 0x000000003eaf7223 */ /* 0x180fe20000010805 */
[----:B------:R-:W-:Y:S01]  /*13fe0*/  ISETP.GT.AND P2, PT, R3, 0x48, PT ;  /* 0x000000480300780c */ /* 0x000fe20003f44270 */
[--C-:B------:R-:W-:Y:S01]  /*13ff0*/  FFMA.FTZ R169, R66, R0, -R5.reuse ;  /* 0x0000000042a97223 */ /* 0x100fe20000010805 */
[----:B------:R-:W-:Y:S01]  /*14000*/  FSEL R57, R57, -INF , P1 ;  /* 0xff80000039397808 */ /* 0x000fe20000800000 */
[----:B------:R-:W5:Y:S01]  /*14010*/  MUFU.EX2 R185, R185 ;  /* 0x000000b900b97308 */ /* 0x000f620000000800 */
[----:B------:R-:W-:Y:S01]  /*14020*/  FMNMX.FTZ R30, R35, R30, !PT ;  /* 0x0000001e231e7209 */ /* 0x000fe20007810000 */
[-CC-:B---3--:R-:W-:Y:S01]  /*14030*/  FFMA.FTZ R32, R20, R0.reuse, -R5.reuse ;  /* 0x0000000014207223 */ /* 0x188fe20000010805 */
[----:B------:R-:W-:Y:S01]  /*14040*/  ISETP.GT.AND P1, PT, R3, 0x49, PT ;  /* 0x000000490300780c */ /* 0x000fe20003f24270 */
[-CC-:B------:R-:W-:Y:S01]  /*14050*/  FFMA.FTZ R20, R74, R0.reuse, -R5.reuse ;  /* 0x000000004a147223 */ /* 0x180fe20000010805 */
[----:B------:R-:W-:Y:S01]  /*14060*/  FSEL R39, R60, -INF , P2 ;  /* 0xff8000003c277808 */ /* 0x000fe20001000000 */
[--C-:B------:R-:W-:Y:S01]  /*14070*/  FFMA.FTZ R26, R26, R0, -R5.reuse ;  /* 0x000000001a1a7223 */ /* 0x100fe20000010805 */
[----:B------:R-:W-:Y:S01]  /*14080*/  FMNMX.FTZ R30, R57, R30, !PT ;  /* 0x0000001e391e7209 */ /* 0x000fe20007810000 */
[----:B------:R-:W-:Y:S01]  /*14090*/  MUFU.EX2 R14, R14 ;  /* 0x0000000e000e7308 */ /* 0x000fe20000000800 */
[----:B------:R-:W-:Y:S01]  /*140a0*/  ISETP.GT.AND P2, PT, R3, 0x50, PT ;  /* 0x000000500300780c */ /* 0x000fe20003f44270 */
[----:B------:R-:W-:Y:S01]  /*140b0*/  FFMA.FTZ R171, R70, R0, -R5 ;  /* 0x0000000046ab7223 */ /* 0x000fe20000010805 */
[----:B------:R-:W-:-:S02]  /*140c0*/  FSEL R61, R61, -INF , P1 ;  /* 0xff8000003d3d7808 */ /* 0x000fc40000800000 */
[----:B------:R-:W-:Y:S02]  /*140d0*/  CS2R R84, SRZ ;  /* 0x0000000000547805 */ /* 0x000fe4000001ff00 */
[----:B------:R-:W-:Y:S02]  /*140e0*/  FMNMX.FTZ R30, R39, R30, !PT ;  /* 0x0000001e271e7209 */ /* 0x000fe40007810000 */
[----:B------:R-:W-:Y:S02]  /*140f0*/  CS2R R82, SRZ ;  /* 0x0000000000527805 */ /* 0x000fe4000001ff00 */
[----:B------:R-:W-:Y:S01]  /*14100*/  ISETP.GT.AND P1, PT, R3, 0x51, PT ;  /* 0x000000510300780c */ /* 0x000fe20003f24270 */
[----:B------:R-:W-:Y:S01]  /*14110*/  MUFU.EX2 R187, R187 ;  /* 0x000000bb00bb7308 */ /* 0x000fe20000000800 */
[----:B------:R-:W-:Y:S02]  /*14120*/  FSEL R43, R64, -INF , P2 ;  /* 0xff800000402b7808 */ /* 0x000fe40001000000 */
[----:B------:R-:W-:-:S02]  /*14130*/  CS2R R80, SRZ ;  /* 0x0000000000507805 */ /* 0x000fc4000001ff00 */
[----:B------:R-:W-:Y:S02]  /*14140*/  FMNMX.FTZ R30, R61, R30, !PT ;  /* 0x0000001e3d1e7209 */ /* 0x000fe40007810000 */
[----:B------:R-:W-:Y:S02]  /*14150*/  CS2R R78, SRZ ;  /* 0x00000000004e7805 */ /* 0x000fe4000001ff00 */
[----:B------:R-:W-:Y:S02]  /*14160*/  ISETP.GT.AND P2, PT, R3, 0x58, PT ;  /* 0x000000580300780c */ /* 0x000fe40003f44270 */
[----:B------:R-:W-:Y:S02]  /*14170*/  CS2R R74, SRZ ;  /* 0x00000000004a7805 */ /* 0x000fe4000001ff00 */
[----:B------:R-:W-:Y:S01]  /*14180*/  FSEL R65, R65, -INF , P1 ;  /* 0xff80000041417808 */ /* 0x000fe20000800000 */
[----:B------:R-:W-:Y:S01]  /*14190*/  MUFU.EX2 R10, R10 ;  /* 0x0000000a000a7308 */ /* 0x000fe20000000800 */
[----:B------:R-:W-:-:S02]  /*141a0*/  FMNMX.FTZ R30, R43, R30, !PT ;  /* 0x0000001e2b1e7209 */ /* 0x000fc40007810000 */
[----:B------:R-:W-:Y:S02]  /*141b0*/  CS2R R72, SRZ ;  /* 0x0000000000487805 */ /* 0x000fe4000001ff00 */
[----:B------:R-:W-:Y:S02]  /*141c0*/  ISETP.GT.AND P1, PT, R3, 0x59, PT ;  /* 0x000000590300780c */ /* 0x000fe40003f24270 */
[----:B------:R-:W-:Y:S02]  /*141d0*/  CS2R R66, SRZ ;  /* 0x0000000000427805 */ /* 0x000fe4000001ff00 */
[----:B------:R-:W-:Y:S02]  /*141e0*/  FSEL R47, R68, -INF , P2 ;  /* 0xff800000442f7808 */ /* 0x000fe40001000000 */
[----:B------:R-:W-:Y:S02]  /*141f0*/  CS2R R62, SRZ ;  /* 0x00000000003e7805 */ /* 0x000fe4000001ff00 */
[----:B------:R-:W-:Y:S01]  /*14200*/  FMNMX.FTZ R30, R65, R30, !PT ;  /* 0x0000001e411e7209 */ /* 0x000fe20007810000 */
[----:B------:R-:W-:Y:S01]  /*14210*/  MUFU.EX2 R181, R181 ;  /* 0x000000b500b57308 */ /* 0x000fe20000000800 */
[----:B------:R-:W-:-:S02]  /*14220*/  FSEL R69, R69, -INF , P1 ;  /* 0xff80000045457808 */ /* 0x000fc40000800000 */
[----:B------:R-:W-:Y:S02]  /*14230*/  CS2R R58, SRZ ;  /* 0x00000000003a7805 */ /* 0x000fe4000001ff00 */
[----:B------:R-:W-:Y:S02]  /*14240*/  FMNMX.FTZ R30, R47, R30, !PT ;  /* 0x0000001e2f1e7209 */ /* 0x000fe40007810000 */
[----:B------:R-:W-:Y:S02]  /*14250*/  CS2R R54, SRZ ;  /* 0x0000000000367805 */ /* 0x000fe4000001ff00 */
[----:B------:R-:W-:Y:S02]  /*14260*/  CS2R R50, SRZ ;  /* 0x0000000000327805 */ /* 0x000fe4000001ff00 */
[----:B------:R-:W-:Y:S01]  /*14270*/  FMNMX.FTZ R3, R69, R30, !PT ;  /* 0x0000001e45037209 */ /* 0x000fe20007810000 */
[--C-:B------:R-:W-:Y:S01]  /*14280*/  FFMA.FTZ R30, R6, R0, -R5.reuse ;  /* 0x00000000061e7223 */ /* 0x100fe20000010805 */
[----:B------:R-:W-:Y:S03]  /*14290*/  MUFU.EX2 R183, R183 ;  /* 0x000000b700b77308 */ /* 0x000fe60000000800 */
[----:B------:R-:W3:Y:S05]  /*142a0*/  SHFL.BFLY PT, R6, R3, 0x2, 0x1f ;  /* 0x0c401f0003067f89 */ /* 0x000eea00000e0000 */
[----:B------:R-:W-:Y:S08]  /*142b0*/  MUFU.EX2 R30, R30 ;  /* 0x0000001e001e7308 */ /* 0x000ff00000000800 */
[----:B------:R-:W-:Y:S08]  /*142c0*/  MUFU.EX2 R32, R32 ;  /* 0x0000002000207308 */ /* 0x000ff00000000800 */
[----:B------:R-:W-:Y:S01]  /*142d0*/  MUFU.EX2 R177, R177 ;  /* 0x000000b100b17308 */ /* 0x000fe20000000800 */
[----:B---3--:R-:W-:Y:S01]  /*142e0*/  FMNMX.FTZ R38, R3, R6, !PT ;  /* 0x0000000603267209 */ /* 0x008fe20007810000 */
[-CC-:B------:R-:W-:Y:S01]  /*142f0*/  FFMA.FTZ R6, R76, R0.reuse, -R5.reuse ;  /* 0x000000004c067223 */ /* 0x180fe20000010805 */
[----:B------:R-:W-:Y:S01]  /*14300*/  FFMA.FTZ R5, R71, R0, -R5 ;  /* 0x0000000047057223 */ /* 0x000fe20000010805 */
[----:B------:R-:W-:-:S02]  /*14310*/  CS2R R76, SRZ ;  /* 0x00000000004c7805 */ /* 0x000fc4000001ff00 */
[----:B------:R-:W-:Y:S01]  /*14320*/  CS2R R70, SRZ ;  /* 0x0000000000467805 */ /* 0x000fe2000001ff00 */
[----:B------:R-:W3:Y:S01]  /*14330*/  SHFL.BFLY PT, R3, R38, 0x1, 0x1f ;  /* 0x0c201f0026037f89 */ /* 0x000ee200000e0000 */
[----:B------:R-:W-:Y:S08]  /*14340*/  MUFU.EX2 R34, R34 ;  /* 0x0000002200227308 */ /* 0x000ff00000000800 */
[----:B------:R-:W-:Y:S08]  /*14350*/  MUFU.EX2 R179, R179 ;  /* 0x000000b300b37308 */ /* 0x000ff00000000800 */
[----:B------:R-:W-:Y:S01]  /*14360*/  MUFU.EX2 R36, R36 ;  /* 0x0000002400247308 */ /* 0x000fe20000000800 */
[----:B---3--:R-:W-:-:S07]  /*14370*/  FMNMX.FTZ R3, R38, R3, !PT ;  /* 0x0000000326037209 */ /* 0x008fce0007810000 */
[----:B------:R-:W-:Y:S01]  /*14380*/  MUFU.EX2 R173, R173 ;  /* 0x000000ad00ad7308 */ /* 0x000fe20000000800 */
[C---:B------:R-:W-:Y:S01]  /*14390*/  FSETP.NEU.FTZ.AND P1, PT, R3.reuse, -INF , PT ;  /* 0xff8000000300780b */ /* 0x040fe20003f3d000 */
[----:B------:R-:W-:-:S06]  /*143a0*/  FMUL.FTZ R38, R3, R0 ;  /* 0x0000000003267220 */ /* 0x000fcc0000410000 */
[----:B------:R-:W-:Y:S01]  /*143b0*/  MUFU.EX2 R6, R6 ;  /* 0x0000000600067308 */ /* 0x000fe20000000800 */
[----:B------:R-:W-:-:S05]  /*143c0*/  FSEL R38, R38, RZ, P1 ;  /* 0x000000ff26267208 */ /* 0x000fca0000800000 */
[-CC-:B------:R-:W-:Y:S01]  /*143d0*/  FFMA.FTZ R190, R9, R0.reuse, -R38.reuse ;  /* 0x0000000009be7223 */ /* 0x180fe20000010826 */
[-CC-:B------:R-:W-:Y:S01]  /*143e0*/  FFMA.FTZ R9, R29, R0.reuse, -R38.reuse ;  /* 0x000000001d097223 */ /* 0x180fe20000010826 */
[-CC-:B------:R-:W-:Y:S01]  /*143f0*/  FFMA.FTZ R188, R7, R0.reuse, -R38.reuse ;  /* 0x0000000007bc7223 */ /* 0x180fe20000010826 */
[----:B------:R-:W3:Y:S01]  /*14400*/  @P4 LDC R29, c[0x0][0x44c] ;  /* 0x00011300ff1d4b82 */ /* 0x000ee20000000800 */
[-CC-:B------:R-:W-:Y:S01]  /*14410*/  FFMA.FTZ R7, R25, R0.reuse, -R38.reuse ;  /* 0x0000000019077223 */ /* 0x180fe20000010826 */
[-CC-:B------:R-:W-:Y:S01]  /*14420*/  FFMA.FTZ R184, R11, R0.reuse, -R38.reuse ;  /* 0x000000000bb87223 */ /* 0x180fe20000010826 */
[----:B------:R-:W-:Y:S01]  /*14430*/  MUFU.EX2 R190, R190 ;  /* 0x000000be00be7308 */ /* 0x000fe20000000800 */
[-CC-:B------:R-:W-:Y:S01]  /*14440*/  FFMA.FTZ R11, R33, R0.reuse, -R38.reuse ;  /* 0x00000000210b7223 */ /* 0x180fe20000010826 */
[-CC-:B------:R-:W-:Y:S01]  /*14450*/  FFMA.FTZ R186, R13, R0.reuse, -R38.reuse ;  /* 0x000000000dba7223 */ /* 0x180fe20000010826 */
[----:B------:R-:W-:Y:S01]  /*14460*/  FFMA.FTZ R176, R27, R0, -R38 ;  /* 0x000000001bb07223 */ /* 0x000fe20000010826 */
[----:B------:R-:W-:-:S02]  /*14470*/  VIADD R27, R8, 0x30840 ;  /* 0x00030840081b7836 */ /* 0x000fc40000000000 */
[----:B-1----:R-:W-:Y:S01]  /*14480*/  FADD.FTZ R8, R189, R24 ;  /* 0x00000018bd087221 */ /* 0x002fe20000010000 */
[----:B------:R-:W-:Y:S02]  /*14490*/  IMAD.MOV.U32 R33, RZ, RZ, R220 ;  /* 0x000000ffff217224 */ /* 0x000fe400078e00dc */
[-CC-:B------:R-:W-:Y:S01]  /*144a0*/  FFMA.FTZ R13, R37, R0.reuse, -R38.reuse ;  /* 0x00000000250d7223 */ /* 0x180fe20000010826 */
[----:B------:R-:W-:Y:S01]  /*144b0*/  MUFU.EX2 R188, R188 ;  /* 0x000000bc00bc7308 */ /* 0x000fe20000000800 */
[-C--:B------:R-:W-:Y:S01]  /*144c0*/  FFMA.FTZ R178, R31, R0.reuse, -R38 ;  /* 0x000000001fb27223 */ /* 0x080fe20000010826 */
[----:B--2---:R-:W-:Y:S01]  /*144d0*/  FADD.FTZ R31, R191, R8 ;  /* 0x00000008bf1f7221 */ /* 0x004fe20000010000 */
[-CC-:B------:R-:W-:Y:S01]  /*144e0*/  FFMA.FTZ R180, R15, R0.reuse, -R38.reuse ;  /* 0x000000000fb47223 */ /* 0x180fe20000010826 */
[-CC-:B------:R-:W-:Y:S01]  /*144f0*/  FFMA.FTZ R15, R41, R0.reuse, -R38.reuse ;  /* 0x00000000290f7223 */ /* 0x180fe20000010826 */
[-CC-:B------:R-:W-:Y:S01]  /*14500*/  FFMA.FTZ R182, R21, R0.reuse, -R38.reuse ;  /* 0x0000000015b67223 */ /* 0x180fe20000010826 */
[-CC-:B------:R-:W-:Y:S01]  /*14510*/  FFMA.FTZ R21, R45, R0.reuse, -R38.reuse ;  /* 0x000000002d157223 */ /* 0x180fe20000010826 */
[-CC-:B------:R-:W-:Y:S01]  /*14520*/  FFMA.FTZ R25, R49, R0.reuse, -R38.reuse ;  /* 0x0000000031197223 */ /* 0x180fe20000010826 */
[----:B------:R-:W1:Y:S01]  /*14530*/  MUFU.EX2 R7, R7 ;  /* 0x0000000700077308 */ /* 0x000e620000000800 */
[----:B------:R-:W-:Y:S01]  /*14540*/  PRMT R27, R214, 0x654, R27 ;  /* 0x00000654d61b7816 */ /* 0x000fe2000000001b */
[-CC-:B------:R-:W-:Y:S01]  /*14550*/  FFMA.FTZ R172, R35, R0.reuse, -R38.reuse ;  /* 0x0000000023ac7223 */ /* 0x180fe20000010826 */
[----:B------:R-:W-:Y:S01]  /*14560*/  F2FP.F16.F32.PACK_AB R189, R24, R189 ;  /* 0x000000bd18bd723e */ /* 0x000fe200000000ff */
[-CC-:B------:R-:W-:Y:S01]  /*14570*/  FFMA.FTZ R57, R57, R0.reuse, -R38.reuse ;  /* 0x0000000039397223 */ /* 0x180fe20000010826 */
[----:B---3--:R-:W-:Y:S01]  /*14580*/  @P4 IMAD.HI.U32 R29, R220, R29, RZ ;  /* 0x0000001ddc1d4227 */ /* 0x008fe200078e00ff */
[----:B------:R2:W-:Y:S03]  /*14590*/  SYNCS.ARRIVE.TRANS64.RED.A1T0 RZ, [R27+URZ], RZ ;  /* 0x000000ff1bff79a7 */ /* 0x0005e6000810043f */
[-CC-:B------:R-:W-:Y:S01]  /*145a0*/  FFMA.FTZ R39, R39, R0.reuse, -R38.reuse ;  /* 0x0000000027277223 */ /* 0x180fe20000010826 */
[----:B------:R-:W3:Y:S01]  /*145b0*/  MUFU.EX2 R9, R9 ;  /* 0x0000000900097308 */ /* 0x000ee20000000800 */
[--C-:B------:R-:W-:Y:S01]  /*145c0*/  FFMA.FTZ R61, R61, R0, -R38.reuse ;  /* 0x000000003d3d7223 */ /* 0x100fe20000010826 */
[----:B0-----:R-:W-:Y:S01]  /*145d0*/  @P4 SHF.R.U32.HI R33, RZ, R40, R29 ;  /* 0x00000028ff214219 */ /* 0x001fe2000001161d */
[----:B----4-:R-:W-:Y:S01]  /*145e0*/  FADD.FTZ R40, R28, R31 ;  /* 0x0000001f1c287221 */ /* 0x010fe20000010000 */
[-CC-:B------:R-:W-:Y:S01]  /*145f0*/  FFMA.FTZ R43, R43, R0.reuse, -R38.reuse ;  /* 0x000000002b2b7223 */ /* 0x180fe20000010826 */
[-CC-:B------:R-:W-:Y:S01]  /*14600*/  FFMA.FTZ R65, R65, R0.reuse, -R38.reuse ;  /* 0x0000000041417223 */ /* 0x180fe20000010826 */
[----:B--2---:R-:W-:Y:S01]  /*14610*/  FFMA.FTZ R27, R53, R0, -R38 ;  /* 0x00000000351b7223 */ /* 0x004fe20000010826 */
[----:B-----5:R-:W-:Y:S01]  /*14620*/  FADD.FTZ R31, R185, R40 ;  /* 0x00000028b91f7221 */ /* 0x020fe20000010000 */
[----:B------:R-:W0:Y:S01]  /*14630*/  MUFU.EX2 R184, R184 ;  /* 0x000000b800b87308 */ /* 0x000e220000000800 */
[----:B-1----:R-:W-:Y:S01]  /*14640*/  FADD.FTZ R29, R188, R7 ;  /* 0x00000007bc1d7221 */ /* 0x002fe20000010000 */
[C---:B------:R-:W-:Y:S01]  /*14650*/  F2FP.F16.F32.PACK_AB R185, R14.reuse, R185 ;  /* 0x000000b90eb9723e */ /* 0x040fe200000000ff */
[----:B------:R-:W-:Y:S01]  /*14660*/  FADD.FTZ R40, R14, R31 ;  /* 0x0000001f0e287221 */ /* 0x000fe20000010000 */
[----:B------:R-:W-:Y:S01]  /*14670*/  F2FP.F16.F32.PACK_AB R188, R7, R188 ;  /* 0x000000bc07bc723e */ /* 0x000fe200000000ff */
[----:B------:R-:W-:Y:S01]  /*14680*/  FADD.FTZ R8, R190, R29 ;  /* 0x0000001dbe087221 */ /* 0x000fe20000010000 */
[----:B------:R-:W-:Y:S01]  /*14690*/  FFMA.FTZ R47, R47, R0, -R38 ;  /* 0x000000002f2f7223 */ /* 0x000fe20000010826 */
[----:B------:R-:W-:Y:S01]  /*146a0*/  FADD.FTZ R31, R187, R40 ;  /* 0x00000028bb1f7221 */ /* 0x000fe20000010000 */
[----:B------:R-:W1:Y:S01]  /*146b0*/  MUFU.EX2 R11, R11 ;  /* 0x0000000b000b7308 */ /* 0x000e620000000800 */
[C---:B---3--:R-:W-:Y:S01]  /*146c0*/  FADD.FTZ R29, R9.reuse, R8 ;  /* 0x00000008091d7221 */ /* 0x048fe20000010000 */
[C---:B------:R-:W-:Y:S01]  /*146d0*/  F2FP.F16.F32.PACK_AB R187, R10.reuse, R187 ;  /* 0x000000bb0abb723e */ /* 0x040fe200000000ff */
[----:B------:R-:W-:Y:S01]  /*146e0*/  FADD.FTZ R40, R10, R31 ;  /* 0x0000001f0a287221 */ /* 0x000fe20000010000 */
[----:B------:R-:W-:Y:S01]  /*146f0*/  F2FP.F16.F32.PACK_AB R190, R9, R190 ;  /* 0x000000be09be723e */ /* 0x000fe200000000ff */
[----:B------:R-:W-:Y:S01]  /*14700*/  FFMA.FTZ R38, R69, R0, -R38 ;  /* 0x0000000045267223 */ /* 0x000fe20000010826 */
[----:B------:R-:W-:Y:S01]  /*14710*/  IADD3 R33, R33, R222, -R221 ;  /* 0x000000de21217210 */ /* 0x000fe20007ffe8dd */
[----:B------:R-:W-:Y:S01]  /*14720*/  FADD.FTZ R31, R181, R40 ;  /* 0x00000028b51f7221 */ /* 0x000fe20000010000 */
[----:B------:R-:W2:Y:S01]  /*14730*/  MUFU.EX2 R186, R186 ;  /* 0x000000ba00ba7308 */ /* 0x000ea20000000800 */
[----:B0-----:R-:W-:Y:S01]  /*14740*/  FADD.FTZ R8, R184, R29 ;  /* 0x0000001db8087221 */ /* 0x001fe20000010000 */
[----:B------:R-:W-:Y:S01]  /*14750*/  F2FP.F16.F32.PACK_AB R191, R28, R191 ;  /* 0x000000bf1cbf723e */ /* 0x000fe200000000ff */
[C---:B------:R-:W-:Y:S01]  /*14760*/  FADD.FTZ R40, R30.reuse, R31 ;  /* 0x0000001f1e287221 */ /* 0x040fe20000010000 */
[----:B------:R-:W-:Y:S01]  /*14770*/  IMAD.HI R33, R33, 0x2aaaaaab, RZ ;  /* 0x2aaaaaab21217827 */ /* 0x000fe200078e02ff */
[----:B------:R-:W-:-:S02]  /*14780*/  F2FP.F16.F32.PACK_AB R181, R30, R181 ;  /* 0x000000b51eb5723e */ /* 0x000fc400000000ff */
[----:B------:R-:W-:Y:S01]  /*14790*/  CS2R R68, SRZ ;  /* 0x0000000000447805 */ /* 0x000fe2000001ff00 */
[----:B------:R-:W-:Y:S01]  /*147a0*/  FADD.FTZ R31, R183, R40 ;  /* 0x00000028b71f7221 */ /* 0x000fe20000010000 */
[----:B------:R-:W0:Y:S01]  /*147b0*/  MUFU.EX2 R13, R13 ;  /* 0x0000000d000d7308 */ /* 0x000e220000000800 */
[C---:B-1----:R-:W-:Y:S01]  /*147c0*/  FADD.FTZ R29, R11.reuse, R8 ;  /* 0x000000080b1d7221 */ /* 0x042fe20000010000 */
[----:B------:R-:W-:Y:S01]  /*147d0*/  SHF.R.U32.HI R42, RZ, 0x1f, R33 ;  /* 0x0000001fff2a7819 */ /* 0x000fe20000011621 */
[C---:B------:R-:W-:Y:S01]  /*147e0*/  FADD.FTZ R24, R32.reuse, R31 ;  /* 0x0000001f20187221 */ /* 0x040fe20000010000 */
[----:B------:R-:W-:Y:S02]  /*147f0*/  F2FP.F16.F32.PACK_AB R183, R32, R183 ;  /* 0x000000b720b7723e */ /* 0x000fe400000000ff */
[----:B------:R-:W-:Y:S02]  /*14800*/  CS2R R52, SRZ ;  /* 0x0000000000347805 */ /* 0x000fe4000001ff00 */
[----:B------:R-:W-:Y:S01]  /*14810*/  F2FP.F16.F32.PACK_AB R184, R11, R184 ;  /* 0x000000b80bb8723e */ /* 0x000fe200000000ff */
[----:B------:R-:W-:Y:S01]  /*14820*/  FADD.FTZ R31, R177, R24 ;  /* 0x00000018b11f7221 */ /* 0x000fe20000010000 */
[----:B------:R-:W1:Y:S01]  /*14830*/  MUFU.EX2 R180, R180 ;  /* 0x000000b400b47308 */ /* 0x000e620000000800 */
[----:B--2---:R-:W-:Y:S01]  /*14840*/  FADD.FTZ R8, R186, R29 ;  /* 0x0000001dba087221 */ /* 0x004fe20000010000 */
[C---:B------:R-:W-:Y:S01]  /*14850*/  F2FP.F16.F32.PACK_AB R177, R34.reuse, R177 ;  /* 0x000000b122b1723e */ /* 0x040fe200000000ff */
[----:B------:R-:W-:Y:S01]  /*14860*/  FADD.FTZ R10, R34, R31 ;  /* 0x0000001f220a7221 */ /* 0x000fe20000010000 */
[----:B------:R-:W-:-:S02]  /*14870*/  CS2R R48, SRZ ;  /* 0x0000000000307805 */ /* 0x000fc4000001ff00 */
[----:B------:R-:W-:Y:S02]  /*14880*/  CS2R R44, SRZ ;  /* 0x00000000002c7805 */ /* 0x000fe4000001ff00 */
[----:B------:R-:W-:Y:S01]  /*14890*/  CS2R R34, SRZ ;  /* 0x0000000000227805 */ /* 0x000fe2000001ff00 */
[----:B------:R-:W-:Y:S01]  /*148a0*/  FADD.FTZ R31, R179, R10 ;  /* 0x0000000ab31f7221 */ /* 0x000fe20000010000 */
[----:B------:R-:W2:Y:S01]  /*148b0*/  MUFU.EX2 R15, R15 ;  /* 0x0000000f000f7308 */ /* 0x000ea20000000800 */
[C---:B0-----:R-:W-:Y:S01]  /*148c0*/  FADD.FTZ R29, R13.reuse, R8 ;  /* 0x000000080d1d7221 */ /* 0x041fe20000010000 */
[----:B------:R-:W-:Y:S02]  /*148d0*/  F2FP.F16.F32.PACK_AB R186, R13, R186 ;  /* 0x000000ba0dba723e */ /* 0x000fe400000000ff */
[----:B------:R-:W-:-:S04]  /*148e0*/  F2FP.F16.F32.PACK_AB R179, R36, R179 ;  /* 0x000000b324b3723e */ /* 0x000fc800000000ff */
[----:B------:R-:W0:Y:S01]  /*148f0*/  MUFU.EX2 R182, R182 ;  /* 0x000000b600b67308 */ /* 0x000e220000000800 */
[----:B-1----:R-:W-:-:S07]  /*14900*/  FADD.FTZ R8, R180, R29 ;  /* 0x0000001db4087221 */ /* 0x002fce0000010000 */
[----:B------:R-:W1:Y:S01]  /*14910*/  MUFU.EX2 R21, R21 ;  /* 0x0000001500157308 */ /* 0x000e620000000800 */
[----:B--2---:R-:W-:Y:S01]  /*14920*/  FADD.FTZ R29, R15, R8 ;  /* 0x000000080f1d7221 */ /* 0x004fe20000010000 */
[----:B------:R-:W-:Y:S02]  /*14930*/  LEA.HI.SX32 R8, R33, R42, 0x1c ;  /* 0x0000002a21087211 */ /* 0x000fe400078fe2ff */
[----:B------:R-:W-:Y:S02]  /*14940*/  CS2R R32, SRZ ;  /* 0x0000000000207805 */ /* 0x000fe4000001ff00 */
[----:B------:R-:W-:Y:S02]  /*14950*/  F2FP.F16.F32.PACK_AB R180, R15, R180 ;  /* 0x000000b40fb4723e */ /* 0x000fe400000000ff */
[----:B------:R-:W-:Y:S01]  /*14960*/  VIMNMX R13, R219, R8, !PT ;  /* 0x00000008db0d7248 */ /* 0x000fe20007fe0100 */
[----:B------:R-:W2:Y:S01]  /*14970*/  MUFU.EX2 R176, R176 ;  /* 0x000000b000b07308 */ /* 0x000ea20000000800 */
[----:B0-----:R-:W-:-:S07]  /*14980*/  FADD.FTZ R40, R182, R29 ;  /* 0x0000001db6287221 */ /* 0x001fce0000010000 */
        /* <DEDUP_REMOVED lines=8> */
[----:B------:R-:W-:Y:S01]  /*14a10*/  FADD.FTZ R14, R36, R31 ;  /* 0x0000001f240e7221 */ /* 0x000fe20000010000 */
[----:B------:R-:W-:Y:S02]  /*14a20*/  F2FP.F16.F32.PACK_AB R176, R25, R176 ;  /* 0x000000b019b0723e */ /* 0x000fe400000000ff */
[----:B------:R-:W-:Y:S02]  /*14a30*/  CS2R R36, SRZ ;  /* 0x0000000000247805 */ /* 0x000fe4000001ff00 */
[----:B------:R-:W-:Y:S01]  /*14a40*/  CS2R R30, SRZ ;  /* 0x00000000001e7805 */ /* 0x000fe2000001ff00 */
[----:B------:R-:W-:Y:S01]  /*14a50*/  FADD.FTZ R7, R173, R14 ;  /* 0x0000000ead077221 */ /* 0x000fe20000010000 */
[----:B------:R-:W-:Y:S01]  /*14a60*/  F2FP.F16.F32.PACK_AB R173, R6, R173 ;  /* 0x000000ad06ad723e */ /* 0x000fe200000000ff */
        /* <DEDUP_REMOVED lines=8> */
[----:B------:R-:W-:-:S06]  /*14af0*/  CS2R R28, SRZ ;  /* 0x00000000001c7805 */ /* 0x000fcc000001ff00 */
[----:B------:R-:W0:Y:S01]  /*14b00*/  MUFU.EX2 R39, R39 ;  /* 0x0000002700277308 */ /* 0x000e220000000800 */
[C---:B-1----:R-:W-:Y:S01]  /*14b10*/  FADD.FTZ R10, R57.reuse, R10 ;  /* 0x0000000a390a7221 */ /* 0x042fe20000010000 */
[----:B------:R-:W-:Y:S02]  /*14b20*/  F2FP.F16.F32.PACK_AB R172, R57, R172 ;  /* 0x000000ac39ac723e */ /* 0x000fe400000000ff */
[----:B------:R-:W-:-:S04]  /*14b30*/  CS2R R56, SRZ ;  /* 0x0000000000387805 */ /* 0x000fc8000001ff00 */
[----:B------:R-:W1:Y:S01]  /*14b40*/  MUFU.EX2 R20, R20 ;  /* 0x0000001400147308 */ /* 0x000e620000000800 */
[----:B--2---:R-:W-:-:S07]  /*14b50*/  FADD.FTZ R9, R175, R14 ;  /* 0x0000000eaf097221 */ /* 0x004fce0000010000 */
[----:B------:R2:W3:Y:S01]  /*14b60*/  MUFU.EX2 R174, R61 ;  /* 0x0000003d00ae7308 */ /* 0x0004e20000000800 */
[----:B0-----:R-:W-:-:S07]  /*14b70*/  FADD.FTZ R7, R39, R10 ;  /* 0x0000000a27077221 */ /* 0x001fce0000010000 */
[----:B------:R-:W0:Y:S01]  /*14b80*/  MUFU.EX2 R169, R169 ;  /* 0x000000a900a97308 */ /* 0x000e220000000800 */
[C---:B-1----:R-:W-:Y:S01]  /*14b90*/  FADD.FTZ R24, R20.reuse, R9 ;  /* 0x0000000914187221 */ /* 0x042fe20000010000 */
[----:B------:R-:W-:Y:S02]  /*14ba0*/  F2FP.F16.F32.PACK_AB R175, R20, R175 ;  /* 0x000000af14af723e */ /* 0x000fe400000000ff */
[----:B--2---:R-:W-:-:S04]  /*14bb0*/  CS2R R60, SRZ ;  /* 0x00000000003c7805 */ /* 0x004fc8000001ff00 */
[----:B------:R-:W1:Y:S01]  /*14bc0*/  MUFU.EX2 R43, R43 ;  /* 0x0000002b002b7308 */ /* 0x000e620000000800 */
[C---:B---3--:R-:W-:Y:S01]  /*14bd0*/  FADD.FTZ R14, R174.reuse, R7 ;  /* 0x00000007ae0e7221 */ /* 0x048fe20000010000 */
[----:B------:R-:W-:-:S06]  /*14be0*/  F2FP.F16.F32.PACK_AB R174, R174, R39 ;  /* 0x00000027aeae723e */ /* 0x000fcc00000000ff */
[----:B------:R-:W2:Y:S01]  /*14bf0*/  MUFU.EX2 R26, R26 ;  /* 0x0000001a001a7308 */ /* 0x000ea20000000800 */
[----:B0-----:R-:W-:Y:S01]  /*14c00*/  FADD.FTZ R9, R169, R24 ;  /* 0x00000018a9097221 */ /* 0x001fe20000010000 */
[----:B------:R-:W-:-:S06]  /*14c10*/  CS2R R24, SRZ ;  /* 0x0000000000187805 */ /* 0x000fcc000001ff00 */
[----:B------:R0:W3:Y:S01]  /*14c20*/  MUFU.EX2 R168, R65 ;  /* 0x0000004100a87308 */ /* 0x0000e20000000800 */
[----:B-1----:R-:W-:-:S07]  /*14c30*/  FADD.FTZ R7, R43, R14 ;  /* 0x0000000e2b077221 */ /* 0x002fce0000010000 */
[----:B------:R-:W1:Y:S01]  /*14c40*/  MUFU.EX2 R171, R171 ;  /* 0x000000ab00ab7308 */ /* 0x000e620000000800 */
[C---:B--2---:R-:W-:Y:S01]  /*14c50*/  FADD.FTZ R14, R26.reuse, R9 ;  /* 0x000000091a0e7221 */ /* 0x044fe20000010000 */
[----:B------:R-:W-:Y:S02]  /*14c60*/  F2FP.F16.F32.PACK_AB R169, R26, R169 ;  /* 0x000000a91aa9723e */ /* 0x000fe400000000ff */
[----:B0-----:R-:W-:Y:S02]  /*14c70*/  CS2R R64, SRZ ;  /* 0x0000000000407805 */ /* 0x001fe4000001ff00 */
[----:B------:R-:W-:Y:S02]  /*14c80*/  CS2R R26, SRZ ;  /* 0x00000000001a7805 */ /* 0x000fe4000001ff00 */
[----:B------:R-:W0:Y:S01]  /*14c90*/  MUFU.EX2 R47, R47 ;  /* 0x0000002f002f7308 */ /* 0x000e220000000800 */
[C---:B---3--:R-:W-:Y:S01]  /*14ca0*/  FADD.FTZ R6, R168.reuse, R7 ;  /* 0x00000007a8067221 */ /* 0x048fe20000010000 */
[----:B------:R-:W-:-:S02]  /*14cb0*/  F2FP.F16.F32.PACK_AB R168, R168, R43 ;  /* 0x0000002ba8a8723e */ /* 0x000fc400000000ff */
[----:B------:R-:W-:-:S04]  /*14cc0*/  CS2R R42, SRZ ;  /* 0x00000000002a7805 */ /* 0x000fc8000001ff00 */
[----:B------:R1:W2:Y:S08]  /*14cd0*/  MUFU.EX2 R10, R5 ;  /* 0x00000005000a7308 */ /* 0x0002b00000000800 */
[----:B------:R-:W3:Y:S01]  /*14ce0*/  MUFU.EX2 R38, R38 ;  /* 0x0000002600267308 */ /* 0x000ee20000000800 */
[----:B-1----:R-:W-:Y:S01]  /*14cf0*/  FADD.FTZ R5, R171, R14 ;  /* 0x0000000eab057221 */ /* 0x002fe20000010000 */
[----:B0-----:R-:W-:-:S03]  /*14d00*/  FADD.FTZ R7, R47, R6 ;  /* 0x000000062f077221 */ /* 0x001fc60000010000 */
[C---:B--2---:R-:W-:Y:S01]  /*14d10*/  FADD.FTZ R6, R10.reuse, R5 ;  /* 0x000000050a067221 */ /* 0x044fe20000010000 */
[----:B------:R-:W-:Y:S01]  /*14d20*/  F2FP.F16.F32.PACK_AB R171, R10, R171 ;  /* 0x000000ab0aab723e */ /* 0x000fe200000000ff */
[----:B------:R-:W-:Y:S01]  /*14d30*/  VIADD R10, R2, 0xfffffffe ;  /* 0xfffffffe020a7836 */ /* 0x000fe20000000000 */
[----:B------:R-:W-:Y:S01]  /*14d40*/  MOV R2, 0x3f800000 ;  /* 0x3f80000000027802 */ /* 0x000fe20000000f00 */
[----:B------:R-:W-:-:S03]  /*14d50*/  IMAD.MOV.U32 R5, RZ, RZ, 0x3f800000 ;  /* 0x3f800000ff057424 */ /* 0x000fc600078e00ff */
[----:B------:R-:W-:Y:S01]  /*14d60*/  ISETP.GE.AND P1, PT, R10, R13, PT ;  /* 0x0000000d0a00720c */ /* 0x000fe20003f26270 */
[C---:B---3--:R-:W-:Y:S01]  /*14d70*/  FADD.FTZ R7, R38.reuse, R7 ;  /* 0x0000000726077221 */ /* 0x048fe20000010000 */
[----:B------:R-:W-:Y:S02]  /*14d80*/  F2FP.F16.F32.PACK_AB R170, R38, R47 ;  /* 0x0000002f26aa723e */ /* 0x000fe400000000ff */
[----:B------:R-:W-:Y:S02]  /*14d90*/  CS2R R46, SRZ ;  /* 0x00000000002e7805 */ /* 0x000fe4000001ff00 */
[----:B------:R-:W-:-:S07]  /*14da0*/  CS2R R38, SRZ ;  /* 0x0000000000267805 */ /* 0x000fce000001ff00 */
[----:B------:R-:W-:Y:S05]  /*14db0*/  @!P1 BRA `(.L_x_2843) ;  /* 0x0000002800409947 */ /* 0x000fea0003800000 */
[----:B------:R-:W-:Y:S01]  /*14dc0*/  BSSY B1, `(.L_x_2843) ;  /* 0x000028f000017945 */ /* 0x000fe20003800000 */
[----:B------:R-:W-:Y:S01]  /*14dd0*/  IMAD.MOV.U32 R8, RZ, RZ, R4 ;  /* 0x000000ffff087224 */ /* 0x000fe200078e0004 */
[----:B------:R-:W-:Y:S01]  /*14de0*/  MOV R11, R202 ;  /* 0x000000ca000b7202 */ /* 0x000fe20000000f00 */
[----:B------:R-:W-:Y:S02]  /*14df0*/  IMAD.MOV.U32 R9, RZ, RZ, R3 ;  /* 0x000000ffff097224 */ /* 0x000fe400078e0003 */
[----:B------:R-:W-:Y:S02]  /*14e00*/  IMAD.MOV.U32 R14, RZ, RZ, R198 ;  /* 0x000000ffff0e7224 */ /* 0x000fe400078e00c6 */
[----:B------:R-:W-:Y:S02]  /*14e10*/  IMAD.MOV.U32 R2, RZ, RZ, 0x3f800000 ;  /* 0x3f800000ff027424 */ /* 0x000fe400078e00ff */
[----:B------:R-:W-:-:S07]  /*14e20*/  IMAD.MOV.U32 R119, RZ, RZ, RZ ;  /* 0x000000ffff777224 */ /* 0x000fce00078e00ff */
.L_x_2856:
[----:B------:R-:W-:-:S04]  /*14e30*/  ISETP.NE.AND P1, PT, R14, 0x1, PT ;  /* 0x000000010e00780c */ /* 0x000fc80003f25270 */
[----:B------:R-:W-:-:S04]  /*14e40*/  SEL R202, RZ, 0x1, P1 ;  /* 0x00000001ffca7807 */ /* 0x000fc80000800000 */
[----:B------:R-:W-:Y:S01]  /*14e50*/  LOP3.LUT R202, R11, R202, RZ, 0x3c, !PT ;  /* 0x000000ca0bca7212 */ /* 0x000fe200078e3cff */
[----:B------:R-:W-:Y:S06]  /*14e60*/  @!P0 BRA `(.L_x_2844) ;  /* 0x0000000000048947 */ /* 0x000fec0003800000 */
[----:B------:R-:W-:Y:S01]  /*14e70*/  BPT.TRAP 0x1 ;  /* 0x000000040000795c */ /* 0x000fe20000300000 */
.L_x_2844:
[----:B------:R-:W-:Y:S02]  /*14e80*/  IADD3 R198, R14, 0x1, RZ ;  /* 0x000000010ec67810 */ /* 0x000fe40007ffe0ff */
[----:B------:R-:W-:Y:S02]  /*14e90*/  SHF.L.U32 R20, R202, 0x1f, RZ ;  /* 0x0000001fca147819 */ /* 0x000fe400000006ff */
[----:B------:R-:W-:-:S04]  /*14ea0*/  ISETP.NE.AND P1, PT, R198, 0x2, PT ;  /* 0x00000002c600780c */ /* 0x000fc80003f25270 */
[----:B------:R-:W-:-:S05]  /*14eb0*/  SEL R198, R198, RZ, P1 ;  /* 0x000000ffc6c67207 */ /* 0x000fca0000800000 */
[----:B------:R-:W-:-:S04]  /*14ec0*/  IMAD R0, R198, 0x8, R18 ;  /* 0x00000008c6007824 */ /* 0x000fc800078e0212 */
[----:B------:R0:W1:Y:S01]  /*14ed0*/  SYNCS.PHASECHK.TRANS64.TRYWAIT P1, [R0+URZ+0x30830], R20 ;  /* 0x03083014000075a7 */ /* 0x000062000802017f */
[----:B------:R-:W-:Y:S05]  /*14ee0*/  @!P0 BRA `(.L_x_2845) ;  /* 0x0000000000048947 */ /* 0x000fea0003800000 */
[----:B------:R-:W-:Y:S01]  /*14ef0*/  BPT.TRAP 0x1 ;  /* 0x000000040000795c */ /* 0x000fe20000300000 */
.L_x_2845:
[----:B------:R-:W-:Y:S01]  /*14f00*/  IMAD R3, R198, 0x900, R12 ;  /* 0x00000900c6037824 */ /* 0x000fe200078e020c */
[----:B------:R-:W-:Y:S03]  /*14f10*/  BSSY B2, `(.L_x_2846) ;  /* 0x0000006000027945 */ /* 0x000fe60003800000 */
[C---:B------:R-:W-:Y:S02]  /*14f20*/  VIADD R15, R3.reuse, 0x2 ;  /* 0x00000002030f7836 */ /* 0x040fe40000000000 */
[----:B------:R-:W-:Y:S01]  /*14f30*/  VIADD R4, R3, 0x4 ;  /* 0x0000000403047836 */ /* 0x000fe20000000000 */
[----:B-1----:R-:W-:Y:S06]  /*14f40*/  @P1 BRA `(.L_x_2847) ;  /* 0x0000000000081947 */ /* 0x002fec0003800000 */
[----:B------:R-:W1:Y:S02]  /*14f50*/  SYNCS.PHASECHK.TRANS64.TRYWAIT P1, [R0+URZ+0x30830], R20 ;  /* 0x03083014000075a7 */ /* 0x000e64000802017f */
[----:B-1----:R-:W-:Y:S05]  /*14f60*/  @!P1 BRA `(.L_x_2848) ;  /* 0x0000012800189947 */ /* 0x002fea0003800000 */
.L_x_2847:
[----:B------:R-:W-:Y:S05]  /*14f70*/  BSYNC B2 ;  /* 0x0000000000027941 */ /* 0x000fea0003800000 */
.L_x_2846:
[----:B------:R-:W2:Y:S04]  /*14f80*/  LDL.64 R124, [R1+0x28] ;  /* 0x00002800017c7983 */ /* 0x000ea80000100a00 */
[----:B------:R3:W-:Y:S04]  /*14f90*/  STL.64 [R1+0x58], R8 ;  /* 0x0000580801007387 */ /* 0x0007e80000100a00 */
[----:B---3--:R-:W3:Y:S04]  /*14fa0*/  LDL.64 R8, [R1+0x20] ;  /* 0x0000200001087983 */ /* 0x008ee80000100a00 */
[----:B------:R4:W-:Y:S04]  /*14fb0*/  STL.64 [R1+0x50], R6 ;  /* 0x0000500601007387 */ /* 0x0009e80000100a00 */
[----:B----4-:R-:W4:Y:S01]  /*14fc0*/  LDL.64 R6, [R1+0x18] ;  /* 0x0000180001067983 */ /* 0x010f220000100a00 */
[----:B01----:R-:W-:Y:S01]  /*14fd0*/  MOV R20, R3 ;  /* 0x0000000300147202 */ /* 0x003fe20000000f00 */
[C---:B------:R-:W-:Y:S01]  /*14fe0*/  VIADD R120, R3.reuse, 0x6 ;  /* 0x0000000603787836 */ /* 0x040fe20000000000 */
[C---:B------:R-:W-:Y:S01]  /*14ff0*/  IADD3 R122, R3.reuse, 0x304, RZ ;  /* 0x00000304037a7810 */ /* 0x040fe20007ffe0ff */
[----:B------:R-:W-:Y:S01]  /*15000*/  IMAD.MOV.U32 R21, RZ, RZ, 0x40000040 ;  /* 0x40000040ff157424 */ /* 0x000fe200078e00ff */
[----:B------:R-:W-:Y:S01]  /*15010*/  R2UR UR26, R20 ;  /* 0x00000000141a72ca */ /* 0x000fe200000e0000 */
[----:B------:R-:W-:Y:S01]  /*15020*/  IMAD.MOV.U32 R20, RZ, RZ, R15 ;  /* 0x000000ffff147224 */ /* 0x000fe200078e000f */
[----:B------:R-:W-:Y:S01]  /*15030*/  R2UR UR14, R120 ;  /* 0x00000000780e72ca */ /* 0x000fe200000e0000 */
[----:B------:R-:W-:Y:S01]  /*15040*/  VIADD R120, R3, 0x302 ;  /* 0x0000030203787836 */ /* 0x000fe20000000000 */
[----:B------:R-:W-:Y:S01]  /*15050*/  R2UR UR58, R122 ;  /* 0x000000007a3a72ca */ /* 0x000fe200000e0000 */
[----:B------:R-:W-:Y:S01]  /*15060*/  IMAD.MOV.U32 R121, RZ, RZ, 0x40000040 ;  /* 0x40000040ff797424 */ /* 0x000fe200078e00ff */
[----:B------:R-:W-:Y:S01]  /*15070*/  R2UR UR22, R20 ;  /* 0x00000000141672ca */ /* 0x000fe200000e0000 */
[----:B------:R-:W-:Y:S01]  /*15080*/  IMAD.MOV.U32 R123, RZ, RZ, 0x40000040 ;  /* 0x40000040ff7b7424 */ /* 0x000fe200078e00ff */
[----:B------:R-:W-:-:S02]  /*15090*/  MOV R20, R4 ;  /* 0x0000000400147202 */ /* 0x000fc40000000f00 */
[----:B------:R-:W-:Y:S01]  /*150a0*/  R2UR UR6, R120 ;  /* 0x00000000780672ca */ /* 0x000fe200000e0000 */
[C---:B------:R-:W-:Y:S01]  /*150b0*/  VIADD R120, R3.reuse, 0x600 ;  /* 0x0000060003787836 */ /* 0x040fe20000000000 */
[----:B------:R-:W-:Y:S01]  /*150c0*/  R2UR UR18, R20 ;  /* 0x00000000141272ca */ /* 0x000fe200000e0000 */
[C---:B------:R-:W-:Y:S01]  /*150d0*/  VIADD R20, R3.reuse, 0x300 ;  /* 0x0000030003147836 */ /* 0x040fe20000000000 */
[C---:B------:R-:W-:Y:S01]  /*150e0*/  IADD3 R122, R3.reuse, 0x602, RZ ;  /* 0x00000602037a7810 */ /* 0x040fe20007ffe0ff */
[-C--:B------:R-:W-:Y:S01]  /*150f0*/  FMUL.FTZ R26, R26, R2.reuse ;  /* 0x000000021a1a7220 */ /* 0x080fe20000410000 */
[----:B------:R-:W-:Y:S01]  /*15100*/  R2UR UR50, R120 ;  /* 0x00000000783272ca */ /* 0x000fe200000e0000 */
[C---:B------:R-:W-:Y:S01]  /*15110*/  VIADD R120, R3.reuse, 0x606 ;  /* 0x0000060603787836 */ /* 0x040fe20000000000 */
[----:B------:R-:W-:Y:S01]  /*15120*/  R2UR UR10, R20 ;  /* 0x00000000140a72ca */ /* 0x000fe200000e0000 */
[----:B------:R-:W-:Y:S02]  /*15130*/  VIADD R20, R3, 0x306 ;  /* 0x0000030603147836 */ /* 0x000fe40000000000 */
[-C--:B------:R-:W-:Y:S01]  /*15140*/  FMUL.FTZ R27, R27, R2.reuse ;  /* 0x000000021b1b7220 */ /* 0x080fe20000410000 */
[-C--:B------:R-:W-:Y:S01]  /*15150*/  FMUL.FTZ R30, R30, R2.reuse ;  /* 0x000000021e1e7220 */ /* 0x080fe20000410000 */
[-C--:B------:R-:W-:Y:S01]  /*15160*/  FMUL.FTZ R31, R31, R2.reuse ;  /* 0x000000021f1f7220 */ /* 0x080fe20000410000 */
[----:B------:R-:W-:Y:S01]  /*15170*/  FMUL.FTZ R34, R34, R2 ;  /* 0x0000000222227220 */ /* 0x000fe20000410000 */
[----:B------:R-:W-:Y:S01]  /*15180*/  R2UR UR54, R20 ;  /* 0x00000000143672ca */ /* 0x000fe200000e0000 */
[----:B------:R-:W-:-:S02]  /*15190*/  VIADD R20, R3, 0x604 ;  /* 0x0000060403147836 */ /* 0x000fc40000000000 */
        /* <DEDUP_REMOVED lines=43> */
[----:B------:R-:W-:Y:S01]  /*15450*/  R2UR UR27, R21 ;  /* 0x00000000151b72ca */ /* 0x000fe200000e0000 */
[----:B------:R-:W4:Y:S01]  /*15460*/  LDL.64 R2, [R1+0x10] ;  /* 0x0000100001027983 */ /* 0x000f220000100a00 */
[----:B------:R-:W-:-:S02]  /*15470*/  R2UR UR15, R121 ;  /* 0x00000000790f72ca */ /* 0x000fc400000e0000 */
[----:B------:R-:W-:Y:S02]  /*15480*/  R2UR UR7, R121 ;  /* 0x00000000790772ca */ /* 0x000fe400000e0000 */
[----:B------:R-:W-:Y:S02]  /*15490*/  R2UR UR59, R123 ;  /* 0x000000007b3b72ca */ /* 0x000fe400000e0000 */
[----:B------:R-:W-:Y:S02]  /*154a0*/  R2UR UR51, R121 ;  /* 0x00000000793372ca */ /* 0x000fe400000e0000 */
[----:B------:R-:W-:Y:S02]  /*154b0*/  R2UR UR46, R122 ;  /* 0x000000007a2e72ca */ /* 0x000fe400000e0000 */
[----:B------:R-:W-:Y:S02]  /*154c0*/  R2UR UR47, R123 ;  /* 0x000000007b2f72ca */ /* 0x000fe400000e0000 */
[----:B------:R-:W-:-:S02]  /*154d0*/  R2UR UR38, R120 ;  /* 0x00000000782672ca */ /* 0x000fc400000e0000 */
[----:B------:R-:W-:Y:S01]  /*154e0*/  R2UR UR39, R121 ;  /* 0x00000000792772ca */ /* 0x000fe200000e0000 */
        /* <DEDUP_REMOVED lines=48> */
[C---:B------:R-:W-:Y:S01]  /*157f0*/  R2UR UR23, R21.reuse ;  /* 0x00000000151772ca */ /* 0x040fe200000e0000 */
[----:B------:R-:W4:Y:S01]  /*15800*/  LDL.64 R4, [R1+0x8] ;  /* 0x0000080001047983 */ /* 0x000f220000100a00 */
[----:B------:R-:W-:-:S02]  /*15810*/  R2UR UR19, R21 ;  /* 0x00000000151372ca */ /* 0x000fc400000e0000 */
[C---:B------:R-:W-:Y:S02]  /*15820*/  R2UR UR11, R21.reuse ;  /* 0x00000000150b72ca */ /* 0x040fe400000e0000 */
[C---:B------:R-:W-:Y:S02]  /*15830*/  R2UR UR55, R21.reuse ;  /* 0x00000000153772ca */ /* 0x040fe400000e0000 */
[----:B------:R-:W-:Y:S02]  /*15840*/  R2UR UR42, R20 ;  /* 0x00000000142a72ca */ /* 0x000fe400000e0000 */
[----:B------:R-:W-:Y:S02]  /*15850*/  R2UR UR43, R21 ;  /* 0x00000000152b72ca */ /* 0x000fe400000e0000 */
[----:B------:R-:W4:Y:S01]  /*15860*/  LDL.64 R20, [R1] ;  /* 0x0000000001147983 */ /* 0x000f220000100a00 */
[----:B--2---:R-:W-:Y:S02]  /*15870*/  R2UR UR24, R124 ;  /* 0x000000007c1872ca */ /* 0x004fe400000e0000 */
[----:B------:R-:W-:-:S02]  /*15880*/  R2UR UR25, R125 ;  /* 0x000000007d1972ca */ /* 0x000fc400000e0000 */
[----:B------:R-:W-:-:S11]  /*15890*/  WARPGROUP.ARRIVE ;  /* 0x00000000000079c5 */ /* 0x000fd60000000000 */
        /* <DEDUP_REMOVED lines=10> */
[----:B------:R0:W5:Y:S01]  /*15940*/  LDL.LU.64 R6, [R1+0x50] ;  /* 0x0000500001067983 */ /* 0x0001620000300a00 */
        /* <DEDUP_REMOVED lines=38> */
.L_x_2849:
[----:B------:R-:W-:Y:S01]  /*15bb0*/  SHF.L.U32 R2, R11, 0x1f, RZ ;  /* 0x0000001f0b027819 */ /* 0x000fe200000006ff */
[----:B------:R-:W-:-:S04]  /*15bc0*/  IMAD R11, R14, 0x8, R18 ;  /* 0x000000080e0b7824 */ /* 0x000fc800078e0212 */
[----:B------:R0:W1:Y:S01]  /*15bd0*/  SYNCS.PHASECHK.TRANS64.TRYWAIT P1, [R11+URZ+0x30850], R2 ;  /* 0x030850020b0075a7 */ /* 0x000062000802017f */
[----:B------:R-:W-:Y:S05]  /*15be0*/  @!P0 BRA `(.L_x_2850) ;  /* 0x0000000000048947 */ /* 0x000fea0003800000 */
[----:B------:R-:W-:Y:S01]  /*15bf0*/  BPT.TRAP 0x1 ;  /* 0x000000040000795c */ /* 0x000fe20000300000 */
.L_x_2850:
[----:B------:R-:W-:Y:S04]  /*15c00*/  BSSY B2, `(.L_x_2851) ;  /* 0x0000004000027945 */ /* 0x000fe80003800000 */
[----:B-1----:R-:W-:Y:S05]  /*15c10*/  @P1 BRA `(.L_x_2852) ;  /* 0x0000000000081947 */ /* 0x002fea0003800000 */
[----:B------:R-:W1:Y:S02]  /*15c20*/  SYNCS.PHASECHK.TRANS64.TRYWAIT P1, [R11+URZ+0x30850], R2 ;  /* 0x030850020b0075a7 */ /* 0x000e64000802017f */
[----:B-1----:R-:W-:Y:S05]  /*15c30*/  @!P1 BRA `(.L_x_2853) ;  /* 0x0000011800f89947 */ /* 0x002fea0003800000 */
.L_x_2852:
[----:B------:R-:W-:Y:S05]  /*15c40*/  BSYNC B2 ;  /* 0x0000000000027941 */ /* 0x000fea0003800000 */
.L_x_2851:
[----:B01----:R-:W-:Y:S01]  /*15c50*/  IADD3 R2, R18, 0x400, RZ ;  /* 0x0000040012027810 */ /* 0x003fe20007ffe0ff */
[----:B------:R-:W-:Y:S01]  /*15c60*/  IMAD.MOV.U32 R3, RZ, RZ, 0x40000040 ;  /* 0x40000040ff037424 */ /* 0x000fe200078e00ff */
[----:B------:R-:W-:Y:S01]  /*15c70*/  WARPGROUP.ARRIVE ;  /* 0x00000000000079c5 */ /* 0x000fe20000000000 */
        /* <DEDUP_REMOVED lines=45> */
.L_x_2854:
[----:B------:R-:W0:Y:S01]  /*15f50*/  LDC R2, c[0x0][0x448] ;  /* 0x00011200ff027b82 */ /* 0x000e220000000800 */
[----:B------:R-:W-:Y:S01]  /*15f60*/  IADD3 R0, R0, 0x30840, RZ ;  /* 0x0003084000007810 */ /* 0x000fe20007ffe0ff */
[----:B------:R-:W-:Y:S01]  /*15f70*/  ULDC UR4, c[0x0][0x988] ;  /* 0x0002620000047ab9 */ /* 0x000fe20000000800 */
[----:B------:R-:W-:Y:S02]  /*15f80*/  LOP3.LUT R19, R19, 0xffffffbf, RZ, 0xc0, !PT ;  /* 0xffffffbf13137812 */ /* 0x000fe400078ec0ff */
[----:B------:R-:W-:Y:S02]  /*15f90*/  PRMT R0, R214, 0x654, R0 ;  /* 0x00000654d6007816 */ /* 0x000fe40000000000 */
[----:B------:R-:W-:Y:S02]  /*15fa0*/  @P0 LOP3.LUT R19, R19, 0x40, RZ, 0xfc, !PT ;  /* 0x0000004013130812 */ /* 0x000fe400078efcff */
[----:B------:R1:W-:Y:S02]  /*15fb0*/  SYNCS.ARRIVE.TRANS64.RED.A1T0 RZ, [R0+URZ], RZ ;  /* 0x000000ff00ff79a7 */ /* 0x0003e4000810043f */
[----:B------:R-:W-:-:S02]  /*15fc0*/  LOP3.LUT R19, R19, 0xffffff7f, RZ, 0xc0, !PT ;  /* 0xffffff7f13137812 */ /* 0x000fc400078ec0ff */
[----:B0-----:R-:W-:Y:S01]  /*15fd0*/  ISETP.NE.AND P1, PT, R2, 0x1, PT ;  /* 0x000000010200780c */ /* 0x001fe20003f25270 */
[----:B------:R-:W-:-:S12]  /*15fe0*/  IMAD.IADD R2, R225, 0x1, R220 ;  /* 0x00000001e1027824 */ /* 0x000fd800078e02dc */
[----:B------:R-:W0:Y:S08]  /*15ff0*/  @P1 LDC R3, c[0x0][0x44c] ;  /* 0x00011300ff031b82 */ /* 0x000e300000000800 */
[----:B-1----:R-:W1:Y:S01]  /*16000*/  @P1 LDC R0, c[0x0][0x450] ;  /* 0x00011400ff001b82 */ /* 0x002e620000000800 */
[----:B0-----:R-:W-:-:S05]  /*16010*/  @P1 IMAD.HI.U32 R3, R2, R3, RZ ;  /* 0x0000000302031227 */ /* 0x001fca00078e00ff */
[----:B-1----:R-:W-:Y:S01]  /*16020*/  @P1 SHF.R.U32.HI R2, RZ, R0, R3 ;  /* 0x00000000ff021219 */ /* 0x002fe20000011603 */
[----:B------:R-:W-:-:S04]  /*16030*/  IMAD R3, R10, -0x60, RZ ;  /* 0xffffffa00a037824 */ /* 0x000fc800078e02ff */
[----:B------:R-:W0:Y:S01]  /*16040*/  SHFL.IDX PT, R0, R2, RZ, 0x1c1f ;  /* 0x001c1fff02007589 */ /* 0x000e2200000e0000 */
[----:B------:R-:W-:-:S03]  /*16050*/  IADD3 R3, -R223, 0x1, R3 ;  /* 0x00000001df037810 */ /* 0x000fc60007ffe103 */
[----:B------:R-:W1:Y:S01]  /*16060*/  SHFL.IDX PT, R2, R2, 0x1, 0x1c1f ;  /* 0x003c1f0002027f89 */ /* 0x000e6200000e0000 */
[----:B------:R-:W-:-:S05]  /*16070*/  IADD3 R3, -R221, R3, R222 ;  /* 0x00000003dd037210 */ /* 0x000fca0007ffe1de */
[C---:B0-----:R-:W-:Y:S02]  /*16080*/  IMAD.IADD R0, R3.reuse, 0x1, R0 ;  /* 0x0000000103007824 */ /* 0x041fe400078e0200 */
[----:B-1----:R-:W-:-:S03]  /*16090*/  IMAD.IADD R2, R3, 0x1, R2 ;  /* 0x0000000103027824 */ /* 0x002fc600078e0202 */
[C---:B------:R-:W-:Y:S02]  /*160a0*/  ISETP.GT.AND P4, PT, R0.reuse, RZ, PT ;  /* 0x000000ff0000720c */ /* 0x040fe40003f84270 */
[C---:B------:R-:W-:Y:S02]  /*160b0*/  ISETP.GT.AND P3, PT, R0.reuse, 0x1, PT ;  /* 0x000000010000780c */ /* 0x040fe40003f64270 */
[C---:B------:R-:W-:Y:S02]  /*160c0*/  ISETP.GT.AND P2, PT, R0.reuse, 0x8, PT ;  /* 0x000000080000780c */ /* 0x040fe40003f44270 */
[----:B------:R-:W-:Y:S02]  /*160d0*/  ISETP.GT.AND P1, PT, R0, 0x9, PT ;  /* 0x000000090000780c */ /* 0x000fe40003f24270 */
[----:B------:R-:W-:Y:S02]  /*160e0*/  FSEL R120, R120, -INF , P4 ;  /* 0xff80000078787808 */ /* 0x000fe40002000000 */
[----:B------:R-:W-:-:S02]  /*160f0*/  FSEL R121, R121, -INF , P3 ;  /* 0xff80000079797808 */ /* 0x000fc40001800000 */
[----:B------:R-:W-:Y:S02]  /*16100*/  FSEL R124, R124, -INF , P2 ;  /* 0xff8000007c7c7808 */ /* 0x000fe40001000000 */
[----:B------:R-:W-:Y:S02]  /*16110*/  FSEL R125, R125, -INF , P1 ;  /* 0xff8000007d7d7808 */ /* 0x000fe40000800000 */
[C---:B------:R-:W-:Y:S02]  /*16120*/  ISETP.GT.AND P5, PT, R0.reuse, 0x10, PT ;  /* 0x000000100000780c */ /* 0x040fe40003fa4270 */
[C---:B------:R-:W-:Y:S02]  /*16130*/  ISETP.GT.AND P4, PT, R0.reuse, 0x11, PT ;  /* 0x000000110000780c */ /* 0x040fe40003f84270 */
[C---:B------:R-:W-:Y:S02]  /*16140*/  ISETP.GT.AND P3, PT, R0.reuse, 0x18, PT ;  /* 0x000000180000780c */ /* 0x040fe40003f64270 */
[----:B------:R-:W-:-:S02]  /*16150*/  ISETP.GT.AND P2, PT, R0, 0x19, PT ;  /* 0x000000190000780c */ /* 0x000fc40003f44270 */
[----:B------:R-:W-:Y:S02]  /*16160*/  ISETP.GT.AND P1, PT, R0, 0x20, PT ;  /* 0x000000200000780c */ /* 0x000fe40003f24270 */
[----:B------:R-:W-:Y:S02]  /*16170*/  FSEL R128, R128, -INF , P5 ;  /* 0xff80000080807808 */ /* 0x000fe40002800000 */
[----:B------:R-:W-:Y:S02]  /*16180*/  FSEL R129, R129, -INF , P4 ;  /* 0xff80000081817808 */ /* 0x000fe40002000000 */
[----:B------:R-:W-:Y:S02]  /*16190*/  FSEL R132, R132, -INF , P3 ;  /* 0xff80000084847808 */ /* 0x000fe40001800000 */
[----:B------:R-:W-:Y:S02]  /*161a0*/  FSEL R133, R133, -INF , P2 ;  /* 0xff80000085857808 */ /* 0x000fe40001000000 */
[----:B------:R-:W-:-:S02]  /*161b0*/  FSEL R136, R136, -INF , P1 ;  /* 0xff80000088887808 */ /* 0x000fc40000800000 */
[C---:B------:R-:W-:Y:S02]  /*161c0*/  ISETP.GT.AND P5, PT, R0.reuse, 0x21, PT ;  /* 0x000000210000780c */ /* 0x040fe40003fa4270 */
[C---:B------:R-:W-:Y:S02]  /*161d0*/  ISETP.GT.AND P4, PT, R0.reuse, 0x28, PT ;  /* 0x000000280000780c */ /* 0x040fe40003f84270 */
[C---:B------:R-:W-:Y:S02]  /*161e0*/  ISETP.GT.AND P3, PT, R0.reuse, 0x29, PT ;  /* 0x000000290000780c */ /* 0x040fe40003f64270 */
[C---:B------:R-:W-:Y:S02]  /*161f0*/  ISETP.GT.AND P2, PT, R0.reuse, 0x30, PT ;  /* 0x000000300000780c */ /* 0x040fe40003f44270 */
[----:B------:R-:W-:Y:S02]  /*16200*/  ISETP.GT.AND P1, PT, R0, 0x31, PT ;  /* 0x000000310000780c */ /* 0x000fe40003f24270 */
[----:B------:R-:W-:-:S02]  /*16210*/  FSEL R137, R137, -INF , P5 ;  /* 0xff80000089897808 */ /* 0x000fc40002800000 */
[----:B------:R-:W-:Y:S02]  /*16220*/  FSEL R140, R140, -INF , P4 ;  /* 0xff8000008c8c7808 */ /* 0x000fe40002000000 */
[----:B------:R-:W-:Y:S02]  /*16230*/  FSEL R141, R141, -INF , P3 ;  /* 0xff8000008d8d7808 */ /* 0x000fe40001800000 */
[----:B------:R-:W-:Y:S02]  /*16240*/  FSEL R144, R144, -INF , P2 ;  /* 0xff80000090907808 */ /* 0x000fe40001000000 */
[----:B------:R-:W-:Y:S02]  /*16250*/  FSEL R145, R145, -INF , P1 ;  /* 0xff80000091917808 */ /* 0x000fe40000800000 */
[C---:B------:R-:W-:Y:S02]  /*16260*/  ISETP.GT.AND P5, PT, R0.reuse, 0x38, PT ;  /* 0x000000380000780c */ /* 0x040fe40003fa4270 */
[----:B------:R-:W-:-:S02]  /*16270*/  ISETP.GT.AND P4, PT, R0, 0x39, PT ;  /* 0x000000390000780c */ /* 0x000fc40003f84270 */
[C---:B------:R-:W-:Y:S02]  /*16280*/  ISETP.GT.AND P3, PT, R0.reuse, 0x40, PT ;  /* 0x000000400000780c */ /* 0x040fe40003f64270 */
[C---:B------:R-:W-:Y:S02]  /*16290*/  ISETP.GT.AND P2, PT, R0.reuse, 0x41, PT ;  /* 0x000000410000780c */ /* 0x040fe40003f44270 */
[----:B------:R-:W-:Y:S02]  /*162a0*/  ISETP.GT.AND P1, PT, R0, 0x48, PT ;  /* 0x000000480000780c */ /* 0x000fe40003f24270 */
[----:B------:R-:W-:Y:S02]  /*162b0*/  FSEL R148, R148, -INF , P5 ;  /* 0xff80000094947808 */ /* 0x000fe40002800000 */
        /* <DEDUP_REMOVED lines=9> */
[----:B-----5:R-:W-:Y:S02]  /*16350*/  FMNMX.FTZ R0, R120, R9, !PT ;  /* 0x0000000978007209 */ /* 0x020fe40007810000 */
[----:B------:R-:W-:Y:S02]  /*16360*/  FSEL R157, R157, -INF , P5 ;  /* 0xff8000009d9d7808 */ /* 0x000fe40002800000 */
[----:B------:R-:W-:Y:S02]  /*16370*/  FMNMX.FTZ R0, R121, R0, !PT ;  /* 0x0000000079007209 */ /* 0x000fe40007810000 */
[----:B------:R-:W-:Y:S02]  /*16380*/  FSEL R160, R160, -INF , P4 ;  /* 0xff800000a0a07808 */ /* 0x000fe40002000000 */
[----:B------:R-:W-:-:S02]  /*16390*/  FMNMX.FTZ R0, R124, R0, !PT ;  /* 0x000000007c007209 */ /* 0x000fc40007810000 */
[----:B------:R-:W-:Y:S02]  /*163a0*/  FSEL R161, R161, -INF , P3 ;  /* 0xff800000a1a17808 */ /* 0x000fe40001800000 */
[----:B------:R-:W-:Y:S02]  /*163b0*/  FMNMX.FTZ R0, R125, R0, !PT ;  /* 0x000000007d007209 */ /* 0x000fe40007810000 */
[----:B------:R-:W-:Y:S02]  /*163c0*/  FSEL R164, R164, -INF , P2 ;  /* 0xff800000a4a47808 */ /* 0x000fe40001000000 */
[----:B------:R-:W-:Y:S02]  /*163d0*/  FMNMX.FTZ R0, R128, R0, !PT ;  /* 0x0000000080007209 */ /* 0x000fe40007810000 */
[----:B------:R-:W-:Y:S02]  /*163e0*/  FSEL R165, R165, -INF , P1 ;  /* 0xff800000a5a57808 */ /* 0x000fe40000800000 */
[----:B------:R-:W-:-:S02]  /*163f0*/  FMNMX.FTZ R0, R129, R0, !PT ;  /* 0x0000000081007209 */ /* 0x000fc40007810000 */
[----:B------:R-:W-:Y:S02]  /*16400*/  ISETP.GT.AND P1, PT, R2, 0x10, PT ;  /* 0x000000100200780c */ /* 0x000fe40003f24270 */
[----:B------:R-:W-:Y:S02]  /*16410*/  FMNMX.FTZ R0, R132, R0, !PT ;  /* 0x0000000084007209 */ /* 0x000fe40007810000 */
[----:B------:R-:W-:Y:S02]  /*16420*/  FSEL R130, R130, -INF , P1 ;  /* 0xff80000082827808 */ /* 0x000fe40000800000 */
[----:B------:R-:W-:Y:S02]  /*16430*/  FMNMX.FTZ R0, R133, R0, !PT ;  /* 0x0000000085007209 */ /* 0x000fe40007810000 */
[----:B------:R-:W-:Y:S02]  /*16440*/  ISETP.GT.AND P1, PT, R2, 0x21, PT ;  /* 0x000000210200780c */ /* 0x000fe40003f24270 */
[----:B------:R-:W-:-:S02]  /*16450*/  FMNMX.FTZ R0, R136, R0, !PT ;  /* 0x0000000088007209 */ /* 0x000fc40007810000 */
[----:B------:R-:W-:Y:S02]  /*16460*/  ISETP.GT.AND P0, PT, R2, 0x41, PT ;  /* 0x000000410200780c */ /* 0x000fe40003f04270 */
[----:B------:R-:W-:Y:S02]  /*16470*/  FMNMX.FTZ R0, R137, R0, !PT ;  /* 0x0000000089007209 */ /* 0x000fe40007810000 */
[----:B------:R-:W-:Y:S02]  /*16480*/  FSEL R139, R139, -INF , P1 ;  /* 0xff8000008b8b7808 */ /* 0x000fe40000800000 */
[----:B------:R-:W-:Y:S02]  /*16490*/  FMNMX.FTZ R0, R140, R0, !PT ;  /* 0x000000008c007209 */ /* 0x000fe40007810000 */
[----:B------:R-:W-:Y:S02]  /*164a0*/  ISETP.GT.AND P1, PT, R2, 0x38, PT ;  /* 0x000000380200780c */ /* 0x000fe40003f24270 */
[----:B------:R-:W-:-:S02]  /*164b0*/  FMNMX.FTZ R0, R141, R0, !PT ;  /* 0x000000008d007209 */ /* 0x000fc40007810000 */
[----:B------:R-:W-:Y:S02]  /*164c0*/  ISETP.GT.AND P5, PT, R2, RZ, PT ;  /* 0x000000ff0200720c */ /* 0x000fe40003fa4270 */
[----:B------:R-:W-:Y:S02]  /*164d0*/  FMNMX.FTZ R0, R144, R0, !PT ;  /* 0x0000000090007209 */ /* 0x000fe40007810000 */
[C---:B------:R-:W-:Y:S02]  /*164e0*/  ISETP.GT.AND P4, PT, R2.reuse, 0x1, PT ;  /* 0x000000010200780c */ /* 0x040fe40003f84270 */
        /* <DEDUP_REMOVED lines=9> */
[----:B------:R-:W-:Y:S02]  /*16580*/  FSEL R122, R122, -INF , P5 ;  /* 0xff8000007a7a7808 */ /* 0x000fe40002800000 */
[----:B------:R-:W-:Y:S02]  /*16590*/  FMNMX.FTZ R0, R156, R0, !PT ;  /* 0x000000009c007209 */ /* 0x000fe40007810000 */
[----:B------:R-:W-:Y:S02]  /*165a0*/  FSEL R123, R123, -INF , P4 ;  /* 0xff8000007b7b7808 */ /* 0x000fe40002000000 */
[----:B------:R-:W-:Y:S02]  /*165b0*/  FMNMX.FTZ R0, R157, R0, !PT ;  /* 0x000000009d007209 */ /* 0x000fe40007810000 */
[----:B------:R-:W-:Y:S02]  /*165c0*/  FSEL R126, R126, -INF , P3 ;  /* 0xff8000007e7e7808 */ /* 0x000fe40001800000 */
[----:B------:R-:W-:-:S02]  /*165d0*/  FMNMX.FTZ R0, R160, R0, !PT ;  /* 0x00000000a0007209 */ /* 0x000fc40007810000 */
[----:B------:R-:W-:Y:S02]  /*165e0*/  FSEL R127, R127, -INF , P2 ;  /* 0xff8000007f7f7808 */ /* 0x000fe40001000000 */
[----:B------:R-:W-:Y:S02]  /*165f0*/  FMNMX.FTZ R0, R161, R0, !PT ;  /* 0x00000000a1007209 */ /* 0x000fe40007810000 */
[----:B------:R-:W-:Y:S02]  /*16600*/  ISETP.GT.AND P5, PT, R2, 0x11, PT ;  /* 0x000000110200780c */ /* 0x000fe40003fa4270 */
[----:B------:R-:W-:Y:S02]  /*16610*/  FMNMX.FTZ R0, R164, R0, !PT ;  /* 0x00000000a4007209 */ /* 0x000fe40007810000 */
[----:B------:R-:W-:Y:S02]  /*16620*/  ISETP.GT.AND P4, PT, R2, 0x18, PT ;  /* 0x000000180200780c */ /* 0x000fe40003f84270 */
[----:B------:R-:W-:-:S02]  /*16630*/  FMNMX.FTZ R0, R165, R0, !PT ;  /* 0x00000000a5007209 */ /* 0x000fc40007810000 */
[C---:B------:R-:W-:Y:S02]  /*16640*/  ISETP.GT.AND P3, PT, R2.reuse, 0x19, PT ;  /* 0x000000190200780c */ /* 0x040fe40003f64270 */
[----:B------:R-:W-:Y:S01]  /*16650*/  ISETP.GT.AND P2, PT, R2, 0x20, PT ;  /* 0x000000200200780c */ /* 0x000fe20003f44270 */
[----:B------:R-:W0:Y:S01]  /*16660*/  SHFL.BFLY PT, R3, R0, 0x2, 0x1f ;  /* 0x0c401f0000037f89 */ /* 0x000e2200000e0000 */
[----:B------:R-:W-:Y:S02]  /*16670*/  @P0 LOP3.LUT R19, R19, 0x80, RZ, 0xfc, !PT ;  /* 0x0000008013130812 */ /* 0x000fe400078efcff */
[----:B------:R-:W-:Y:S02]  /*16680*/  FSEL R131, R131, -INF , P5 ;  /* 0xff80000083837808 */ /* 0x000fe40002800000 */
[----:B------:R-:W-:Y:S02]  /*16690*/  FSEL R134, R134, -INF , P4 ;  /* 0xff80000086867808 */ /* 0x000fe40002000000 */
[----:B------:R-:W-:-:S02]  /*166a0*/  FSEL R135, R135, -INF , P3 ;  /* 0xff80000087877808 */ /* 0x000fc40001800000 */
[----:B------:R-:W-:Y:S02]  /*166b0*/  FSEL R138, R138, -INF , P2 ;  /* 0xff8000008a8a7808 */ /* 0x000fe40001000000 */
[C---:B------:R-:W-:Y:S02]  /*166c0*/  ISETP.GT.AND P5, PT, R2.reuse, 0x28, PT ;  /* 0x000000280200780c */ /* 0x040fe40003fa4270 */
[C---:B------:R-:W-:Y:S02]  /*166d0*/  ISETP.GT.AND P4, PT, R2.reuse, 0x29, PT ;  /* 0x000000290200780c */ /* 0x040fe40003f84270 */
[C---:B------:R-:W-:Y:S02]  /*166e0*/  ISETP.GT.AND P3, PT, R2.reuse, 0x30, PT ;  /* 0x000000300200780c */ /* 0x040fe40003f64270 */
[----:B------:R-:W-:Y:S02]  /*166f0*/  ISETP.GT.AND P2, PT, R2, 0x31, PT ;  /* 0x000000310200780c */ /* 0x000fe40003f44270 */
[----:B------:R-:W-:-:S02]  /*16700*/  LOP3.LUT R19, R19, 0xfffffeff, RZ, 0xc0, !PT ;  /* 0xfffffeff13137812 */ /* 0x000fc400078ec0ff */
[----:B------:R-:W-:Y:S02]  /*16710*/  FSEL R142, R142, -INF , P5 ;  /* 0xff8000008e8e7808 */ /* 0x000fe40002800000 */
[----:B------:R-:W-:Y:S02]  /*16720*/  FSEL R143, R143, -INF , P4 ;  /* 0xff8000008f8f7808 */ /* 0x000fe40002000000 */
[----:B0-----:R-:W-:Y:S02]  /*16730*/  FMNMX.FTZ R3, R0, R3, !PT ;  /* 0x0000000300037209 */ /* 0x001fe40007810000 */
[----:B------:R-:W-:Y:S02]  /*16740*/  FSEL R146, R146, -INF , P3 ;  /* 0xff80000092927808 */ /* 0x000fe40001800000 */
[----:B------:R-:W-:Y:S01]  /*16750*/  FSEL R147, R147, -INF , P2 ;  /* 0xff80000093937808 */ /* 0x000fe20001000000 */
[----:B------:R-:W0:Y:S01]  /*16760*/  SHFL.BFLY PT, R0, R3, 0x1, 0x1f ;  /* 0x0c201f0003007f89 */ /* 0x000e2200000e0000 */
[----:B------:R-:W-:-:S02]  /*16770*/  @P1 LOP3.LUT R19, R19, 0x100, RZ, 0xfc, !PT ;  /* 0x0000010013131812 */ /* 0x000fc400078efcff */
[C---:B------:R-:W-:Y:S02]  /*16780*/  ISETP.GT.AND P2, PT, R2.reuse, 0x50, PT ;  /* 0x000000500200780c */ /* 0x040fe40003f44270 */
[C---:B------:R-:W-:Y:S02]  /*16790*/  ISETP.GT.AND P3, PT, R2.reuse, 0x51, PT ;  /* 0x000000510200780c */ /* 0x040fe40003f64270 */
[C---:B------:R-:W-:Y:S02]  /*167a0*/  ISETP.GT.AND P4, PT, R2.reuse, 0x58, PT ;  /* 0x000000580200780c */ /* 0x040fe40003f84270 */
[C---:B------:R-:W-:Y:S02]  /*167b0*/  ISETP.GT.AND P5, PT, R2.reuse, 0x59, PT ;  /* 0x000000590200780c */ /* 0x040fe40003fa4270 */
[C---:B------:R-:W-:Y:S02]  /*167c0*/  ISETP.GT.AND P1, PT, R2.reuse, 0x39, PT ;  /* 0x000000390200780c */ /* 0x040fe40003f24270 */
[----:B------:R-:W-:-:S02]  /*167d0*/  ISETP.GT.AND P0, PT, R2, 0x40, PT ;  /* 0x000000400200780c */ /* 0x000fc40003f04270 */
[----:B------:R-:W-:Y:S02]  /*167e0*/  FSEL R151, R151, -INF , P1 ;  /* 0xff80000097977808 */ /* 0x000fe40000800000 */
[----:B------:R-:W-:Y:S02]  /*167f0*/  FSEL R154, R154, -INF , P0 ;  /* 0xff8000009a9a7808 */ /* 0x000fe40000000000 */
[C---:B------:R-:W-:Y:S02]  /*16800*/  LOP3.LUT P0, RZ, R19.reuse, 0x80, RZ, 0xc0, !PT ;  /* 0x0000008013ff7812 */ /* 0x040fe4000780c0ff */
[----:B------:R-:W-:Y:S02]  /*16810*/  LOP3.LUT P1, RZ, R19, 0x100, RZ, 0xc0, !PT ;  /* 0x0000010013ff7812 */ /* 0x000fe4000782c0ff */
[----:B------:R-:W-:Y:S02]  /*16820*/  FSEL R155, R155, -INF , P0 ;  /* 0xff8000009b9b7808 */ /* 0x000fe40000000000 */
[----:B0-----:R-:W-:-:S02]  /*16830*/  FMNMX.FTZ R3, R3, R0, !PT ;  /* 0x0000000003037209 */ /* 0x001fc40007810000 */
[----:B------:R-:W-:Y:S02]  /*16840*/  MOV R0, UR4 ;  /* 0x0000000400007c02 */ /* 0x000fe40008000f00 */
[----:B------:R-:W-:Y:S02]  /*16850*/  FSETP.NEU.FTZ.AND P6, PT, R3, -INF , PT ;  /* 0xff8000000300780b */ /* 0x000fe40003fdd000 */
[----:B------:R-:W-:Y:S02]  /*16860*/  FSEL R159, R159, -INF , P1 ;  /* 0xff8000009f9f7808 */ /* 0x000fe40000800000 */
[----:B------:R-:W-:Y:S02]  /*16870*/  FSEL R5, R3, RZ, P6 ;  /* 0x000000ff03057208 */ /* 0x000fe40003000000 */
[----:B------:R-:W-:Y:S02]  /*16880*/  FSEL R162, R162, -INF , P2 ;  /* 0xff800000a2a27808 */ /* 0x000fe40001000000 */
[----:B------:R-:W-:Y:S01]  /*16890*/  FSEL R163, R163, -INF , P3 ;  /* 0xff800000a3a37808 */ /* 0x000fe20001800000 */
[----:B------:R-:W-:Y:S01]  /*168a0*/  FADD.FTZ R5, -R5, R9 ;  /* 0x0000000905057221 */ /* 0x000fe20000010100 */
[----:B------:R-:W-:Y:S01]  /*168b0*/  FMUL.FTZ R9, R3, R0 ;  /* 0x0000000003097220 */ /* 0x000fe20000410000 */
[----:B------:R-:W-:-:S02]  /*168c0*/  FSEL R166, R166, -INF , P4 ;  /* 0xff800000a6a67808 */ /* 0x000fc40002000000 */
[----:B------:R-:W-:Y:S01]  /*168d0*/  FSEL R167, R167, -INF , P5 ;  /* 0xff800000a7a77808 */ /* 0x000fe20002800000 */
[----:B------:R-:W-:Y:S01]  /*168e0*/  FMUL.FTZ R5, R5, R0 ;  /* 0x0000000005057220 */ /* 0x000fe20000410000 */
[----:B------:R-:W-:Y:S02]  /*168f0*/  FSEL R9, R9, RZ, P6 ;  /* 0x000000ff09097208 */ /* 0x000fe40003000000 */
[----:B------:R-:W-:Y:S02]  /*16900*/  ISETP.GT.AND P6, PT, R2, 0x48, PT ;  /* 0x000000480200780c */ /* 0x000fe40003fc4270 */
[----:B------:R-:W-:Y:S01]  /*16910*/  FMNMX.FTZ R2, R122, R8, !PT ;  /* 0x000000087a027209 */ /* 0x000fe20007810000 */
[-CC-:B------:R-:W-:Y:S01]  /*16920*/  FFMA.FTZ R120, R120, R0.reuse, -R9.reuse ;  /* 0x0000000078787223 */ /* 0x180fe20000010809 */
[----:B------:R-:W-:Y:S01]  /*16930*/  FSEL R158, R158, -INF , P6 ;  /* 0xff8000009e9e7808 */ /* 0x000fe20003000000 */
[--C-:B------:R-:W-:Y:S01]  /*16940*/  FFMA.FTZ R121, R121, R0, -R9.reuse ;  /* 0x0000000079797223 */ /* 0x100fe20000010809 */
[----:B------:R-:W-:Y:S01]  /*16950*/  FMNMX.FTZ R2, R123, R2, !PT ;  /* 0x000000027b027209 */ /* 0x000fe20007810000 */
[----:B------:R-:W-:Y:S01]  /*16960*/  MUFU.EX2 R5, R5 ;  /* 0x0000000500057308 */ /* 0x000fe20000000800 */
[-CC-:B------:R-:W-:Y:S01]  /*16970*/  FFMA.FTZ R124, R124, R0.reuse, -R9.reuse ;  /* 0x000000007c7c7223 */ /* 0x180fe20000010809 */
[--C-:B------:R-:W-:Y:S01]  /*16980*/  FFMA.FTZ R125, R125, R0, -R9.reuse ;  /* 0x000000007d7d7223 */ /* 0x100fe20000010809 */
[----:B------:R-:W-:Y:S01]  /*16990*/  FMNMX.FTZ R2, R126, R2, !PT ;  /* 0x000000027e027209 */ /* 0x000fe20007810000 */
[-CC-:B------:R-:W-:Y:S01]  /*169a0*/  FFMA.FTZ R128, R128, R0.reuse, -R9.reuse ;  /* 0x0000000080807223 */ /* 0x180fe20000010809 */
[-CC-:B------:R-:W-:Y:S01]  /*169b0*/  FFMA.FTZ R129, R129, R0.reuse, -R9.reuse ;  /* 0x0000000081817223 */ /* 0x180fe20000010809 */
[--C-:B------:R-:W-:Y:S01]  /*169c0*/  FFMA.FTZ R132, R132, R0, -R9.reuse ;  /* 0x0000000084847223 */ /* 0x100fe20000010809 */
[----:B------:R-:W-:Y:S01]  /*169d0*/  FMNMX.FTZ R2, R127, R2, !PT ;  /* 0x000000027f027209 */ /* 0x000fe20007810000 */
[----:B------:R-:W0:Y:S01]  /*169e0*/  MUFU.EX2 R120, R120 ;  /* 0x0000007800787308 */ /* 0x000e220000000800 */
[-CC-:B------:R-:W-:Y:S01]  /*169f0*/  FFMA.FTZ R133, R133, R0.reuse, -R9.reuse ;  /* 0x0000000085857223 */ /* 0x180fe20000010809 */
[--C-:B------:R-:W-:Y:S01]  /*16a00*/  FFMA.FTZ R136, R136, R0, -R9.reuse ;  /* 0x0000000088887223 */ /* 0x100fe20000010809 */
[----:B------:R-:W-:Y:S01]  /*16a10*/  FMNMX.FTZ R2, R130, R2, !PT ;  /* 0x0000000282027209 */ /* 0x000fe20007810000 */
[-CC-:B------:R-:W-:Y:S01]  /*16a20*/  FFMA.FTZ R137, R137, R0.reuse, -R9.reuse ;  /* 0x0000000089897223 */ /* 0x180fe20000010809 */
[-CC-:B------:R-:W-:Y:S01]  /*16a30*/  FFMA.FTZ R140, R140, R0.reuse, -R9.reuse ;  /* 0x000000008c8c7223 */ /* 0x180fe20000010809 */
[--C-:B------:R-:W-:Y:S01]  /*16a40*/  FFMA.FTZ R141, R141, R0, -R9.reuse ;  /* 0x000000008d8d7223 */ /* 0x100fe20000010809 */
[----:B------:R-:W-:Y:S01]  /*16a50*/  FMNMX.FTZ R2, R131, R2, !PT ;  /* 0x0000000283027209 */ /* 0x000fe20007810000 */
[----:B------:R-:W1:Y:S01]  /*16a60*/  MUFU.EX2 R121, R121 ;  /* 0x0000007900797308 */ /* 0x000e620000000800 */
[-CC-:B------:R-:W-:Y:S01]  /*16a70*/  FFMA.FTZ R144, R144, R0.reuse, -R9.reuse ;  /* 0x0000000090907223 */ /* 0x180fe20000010809 */
[--C-:B------:R-:W-:Y:S01]  /*16a80*/  FFMA.FTZ R145, R145, R0, -R9.reuse ;  /* 0x0000000091917223 */ /* 0x100fe20000010809 */
[----:B------:R-:W-:Y:S01]  /*16a90*/  FMNMX.FTZ R2, R134, R2, !PT ;  /* 0x0000000286027209 */ /* 0x000fe20007810000 */
[-CC-:B------:R-:W-:Y:S01]  /*16aa0*/  FFMA.FTZ R148, R148, R0.reuse, -R9.reuse ;  /* 0x0000000094947223 */ /* 0x180fe20000010809 */
[-CC-:B------:R-:W-:Y:S01]  /*16ab0*/  FFMA.FTZ R149, R149, R0.reuse, -R9.reuse ;  /* 0x0000000095957223 */ /* 0x180fe20000010809 */
[--C-:B------:R-:W-:Y:S01]  /*16ac0*/  FFMA.FTZ R152, R152, R0, -R9.reuse ;  /* 0x0000000098987223 */ /* 0x100fe20000010809 */
[----:B------:R-:W-:Y:S01]  /*16ad0*/  FMNMX.FTZ R2, R135, R2, !PT ;  /* 0x0000000287027209 */ /* 0x000fe20007810000 */
[----:B------:R-:W-:Y:S01]  /*16ae0*/  MUFU.EX2 R124, R124 ;  /* 0x0000007c007c7308 */ /* 0x000fe20000000800 */
[----:B0-----:R-:W-:Y:S01]  /*16af0*/  FFMA.FTZ R7, R5, R7, R120 ;  /* 0x0000000705077223 */ /* 0x001fe20000010078 */
[--C-:B------:R-:W-:Y:S01]  /*16b00*/  FFMA.FTZ R153, R153, R0, -R9.reuse ;  /* 0x0000000099997223 */ /* 0x100fe20000010809 */
[----:B------:R-:W-:Y:S01]  /*16b10*/  FMNMX.FTZ R2, R138, R2, !PT ;  /* 0x000000028a027209 */ /* 0x000fe20007810000 */
[-CC-:B------:R-:W-:Y:S01]  /*16b20*/  FFMA.FTZ R156, R156, R0.reuse, -R9.reuse ;  /* 0x000000009c9c7223 */ /* 0x180fe20000010809 */
[-CC-:B------:R-:W-:Y:S01]  /*16b30*/  FFMA.FTZ R157, R157, R0.reuse, -R9.reuse ;  /* 0x000000009d9d7223 */ /* 0x180fe20000010809 */
[----:B------:R-:W-:Y:S01]  /*16b40*/  FFMA.FTZ R160, R160, R0, -R9 ;  /* 0x00000000a0a07223 */ /* 0x000fe20000010809 */
[----:B------:R-:W-:Y:S01]  /*16b50*/  FMNMX.FTZ R2, R139, R2, !PT ;  /* 0x000000028b027209 */ /* 0x000fe20007810000 */
[----:B------:R-:W-:Y:S01]  /*16b60*/  MUFU.EX2 R125, R125 ;  /* 0x0000007d007d7308 */ /* 0x000fe20000000800 */
[----:B-1----:R-:W-:Y:S01]  /*16b70*/  FADD.FTZ R7, R121, R7 ;  /* 0x0000000779077221 */ /* 0x002fe20000010000 */
[--C-:B------:R-:W-:Y:S01]  /*16b80*/  FFMA.FTZ R161, R161, R0, -R9.reuse ;  /* 0x00000000a1a17223 */ /* 0x100fe20000010809 */
[----:B------:R-:W-:Y:S01]  /*16b90*/  FMNMX.FTZ R2, R142, R2, !PT ;  /* 0x000000028e027209 */ /* 0x000fe20007810000 */
[-CC-:B------:R-:W-:Y:S01]  /*16ba0*/  FFMA.FTZ R164, R164, R0.reuse, -R9.reuse ;  /* 0x00000000a4a47223 */ /* 0x180fe20000010809 */
[----:B------:R-:W-:Y:S01]  /*16bb0*/  FFMA.FTZ R9, R165, R0, -R9 ;  /* 0x00000000a5097223 */ /* 0x000fe20000010809 */
[----:B------:R-:W-:-:S02]  /*16bc0*/  LOP3.LUT P0, RZ, R19, 0x40, RZ, 0xc0, !PT ;  /* 0x0000004013ff7812 */ /* 0x000fc4000780c0ff */
[----:B------:R-:W-:Y:S01]  /*16bd0*/  FMNMX.FTZ R2, R143, R2, !PT ;  /* 0x000000028f027209 */ /* 0x000fe20007810000 */
[----:B------:R-:W-:Y:S03]  /*16be0*/  MUFU.EX2 R128, R128 ;  /* 0x0000008000807308 */ /* 0x000fe60000000800 */
        /* <DEDUP_REMOVED lines=99> */
[----:B------:R-:W-:-:S06]  /*17220*/  FADD.FTZ R6, R156, R6 ;  /* 0x000000069c067221 */ /* 0x000fcc0000010000 */
        /* <DEDUP_REMOVED lines=38> */
.L_x_2855:
[C---:B------:R-:W-:Y:S01]  /*17490*/  ISETP.GT.AND P1, PT, R10.reuse, R13, PT ;  /* 0x0000000d0a00720c */ /* 0x040fe20003f24270 */
        /* <DEDUP_REMOVED lines=34> */
.L_x_2843:
[----:B------:R-:W-:Y:S05]  /*176c0*/  BSYNC B0 ;  /* 0x0000000000007941 */ /* 0x000fea0003800000 */
.L_x_2842:
[----:B------:R-:W-:Y:S01]  /*176d0*/  ISETP.GE.AND P1, PT, R10, R219, PT ;  /* 0x000000db0a00720c */ /* 0x000fe20003f26270 */
[----:B------:R-:W-:-:S12]  /*176e0*/  BSSY B0, `(.L_x_2857) ;  /* 0x0000210000007945 */ /* 0x000fd80003800000 */
[----:B------:R-:W-:Y:S05]  /*176f0*/  @!P1 BRA `(.L_x_2858) ;  /* 0x0000002000389947 */ /* 0x000fea0003800000 */
[----:B------:R-:W-:Y:S01]  /*17700*/  IMAD.MOV.U32 R8, RZ, RZ, R4 ;  /* 0x000000ffff087224 */ /* 0x000fe200078e0004 */
[----:B------:R-:W-:Y:S01]  /*17710*/  MOV R9, R3 ;  /* 0x0000000300097202 */ /* 0x000fe20000000f00 */
[----:B------:R-:W-:Y:S02]  /*17720*/  IMAD.MOV.U32 R11, RZ, RZ, R202 ;  /* 0x000000ffff0b7224 */ /* 0x000fe400078e00ca */
[----:B------:R-:W-:-:S07]  /*17730*/  IMAD.MOV.U32 R13, RZ, RZ, R198 ;  /* 0x000000ffff0d7224 */ /* 0x000fce00078e00c6 */
.L_x_2871:
[----:B------:R-:W-:-:S05]  /*17740*/  VIADD R0, R13, 0x1 ;  /* 0x000000010d007836 */ /* 0x000fca0000000000 */
[----:B------:R-:W-:-:S04]  /*17750*/  ISETP.NE.AND P1, PT, R0, 0x2, PT ;  /* 0x000000020000780c */ /* 0x000fc80003f25270 */
[----:B------:R-:W-:Y:S02]  /*17760*/  SEL R0, R0, RZ, P1 ;  /* 0x000000ff00007207 */ /* 0x000fe40000800000 */
[----:B------:R-:W-:Y:S02]  /*17770*/  SEL R202, RZ, 0x1, P1 ;  /* 0x00000001ffca7807 */ /* 0x000fe40000800000 */
[----:B------:R-:W-:Y:S02]  /*17780*/  MOV R198, R0 ;  /* 0x0000000000c67202 */ /* 0x000fe40000000f00 */
[----:B------:R-:W-:Y:S01]  /*17790*/  LOP3.LUT R202, R11, R202, RZ, 0x3c, !PT ;  /* 0x000000ca0bca7212 */ /* 0x000fe200078e3cff */
[----:B------:R-:W-:Y:S06]  /*177a0*/  @!P0 BRA `(.L_x_2859) ;  /* 0x0000000000048947 */ /* 0x000fec0003800000 */
[----:B------:R-:W-:Y:S01]  /*177b0*/  BPT.TRAP 0x1 ;  /* 0x000000040000795c */ /* 0x000fe20000300000 */
.L_x_2859:
[----:B------:R-:W-:Y:S01]  /*177c0*/  IMAD R14, R198, 0x8, R18 ;  /* 0x00000008c60e7824 */ /* 0x000fe200078e0212 */
[----:B------:R-:W-:-:S04]  /*177d0*/  SHF.L.U32 R15, R202, 0x1f, RZ ;  /* 0x0000001fca0f7819 */ /* 0x000fc800000006ff */
[----:B------:R0:W1:Y:S01]  /*177e0*/  SYNCS.PHASECHK.TRANS64.TRYWAIT P1, [R14+URZ+0x30830], R15 ;  /* 0x0308300f0e0075a7 */ /* 0x000062000802017f */
[----:B------:R-:W-:Y:S05]  /*177f0*/  @!P0 BRA `(.L_x_2860) ;  /* 0x0000000000048947 */ /* 0x000fea0003800000 */
[----:B------:R-:W-:Y:S01]  /*17800*/  BPT.TRAP 0x1 ;  /* 0x000000040000795c */ /* 0x000fe20000300000 */
.L_x_2860:
[----:B------:R-:W-:Y:S01]  /*17810*/  IMAD R3, R198, 0x900, R12 ;  /* 0x00000900c6037824 */ /* 0x000fe200078e020c */
[----:B------:R-:W-:Y:S03]  /*17820*/  BSSY B1, `(.L_x_2861) ;  /* 0x0000006000017945 */ /* 0x000fe60003800000 */
[C---:B------:R-:W-:Y:S02]  /*17830*/  VIADD R21, R3.reuse, 0x2 ;  /* 0x0000000203157836 */ /* 0x040fe40000000000 */
[----:B------:R-:W-:Y:S01]  /*17840*/  VIADD R4, R3, 0x4 ;  /* 0x0000000403047836 */ /* 0x000fe20000000000 */
[----:B-1----:R-:W-:Y:S06]  /*17850*/  @P1 BRA `(.L_x_2862) ;  /* 0x0000000000081947 */ /* 0x002fec0003800000 */
[----:B------:R-:W1:Y:S02]  /*17860*/  SYNCS.PHASECHK.TRANS64.TRYWAIT P1, [R14+URZ+0x30830], R15 ;  /* 0x0308300f0e0075a7 */ /* 0x000e64000802017f */
[----:B-1----:R-:W-:Y:S05]  /*17870*/  @!P1 BRA `(.L_x_2863) ;  /* 0x000000fc00fc9947 */ /* 0x002fea0003800000 */
.L_x_2862:
[----:B------:R-:W-:Y:S05]  /*17880*/  BSYNC B1 ;  /* 0x0000000000017941 */ /* 0x000fea0003800000 */
.L_x_2861:
[----:B------:R-:W2:Y:S04]  /*17890*/  LDL.64 R122, [R1+0x28] ;  /* 0x00002800017a7983 */ /* 0x000ea80000100a00 */
[----:B------:R3:W-:Y:S04]  /*178a0*/  STL.64 [R1+0x50], R6 ;  /* 0x0000500601007387 */ /* 0x0007e80000100a00 */
[----:B---3--:R-:W3:Y:S01]  /*178b0*/  LDL.64 R6, [R1+0x20] ;  /* 0x0000200001067983 */ /* 0x008ee20000100a00 */
        /* <DEDUP_REMOVED lines=9> */
[-C--:B------:R-:W-:Y:S01]  /*17950*/  FMUL.FTZ R26, R26, R2.reuse ;  /* 0x000000021a1a7220 */ /* 0x080fe20000410000 */
[----:B------:R-:W-:Y:S01]  /*17960*/  R2UR UR22, R14 ;  /* 0x000000000e1672ca */ /* 0x000fe200000e0000 */
[----:B------:R-:W-:Y:S01]  /*17970*/  FMUL.FTZ R27, R27, R2 ;  /* 0x000000021b1b7220 */ /* 0x000fe20000410000 */
[----:B------:R-:W-:Y:S01]  /*17980*/  MOV R14, R4 ;  /* 0x00000004000e7202 */ /* 0x000fe20000000f00 */
[-C--:B------:R-:W-:Y:S01]  /*17990*/  FMUL.FTZ R30, R30, R2.reuse ;  /* 0x000000021e1e7220 */ /* 0x080fe20000410000 */
[----:B------:R-:W-:Y:S01]  /*179a0*/  R2UR UR6, R20 ;  /* 0x00000000140672ca */ /* 0x000fe200000e0000 */
[C---:B------:R-:W-:Y:S01]  /*179b0*/  VIADD R20, R3.reuse, 0x600 ;  /* 0x0000060003147836 */ /* 0x040fe20000000000 */
[----:B------:R-:W-:Y:S01]  /*179c0*/  R2UR UR18, R14 ;  /* 0x000000000e1272ca */ /* 0x000fe200000e0000 */
[C---:B------:R-:W-:Y:S01]  /*179d0*/  VIADD R14, R3.reuse, 0x300 ;  /* 0x00000300030e7836 */ /* 0x040fe20000000000 */
[----:B------:R-:W-:Y:S01]  /*179e0*/  IADD3 R120, R3, 0x602, RZ ;  /* 0x0000060203787810 */ /* 0x000fe20007ffe0ff */
[----:B------:R-:W-:Y:S01]  /*179f0*/  FMUL.FTZ R31, R31, R2 ;  /* 0x000000021f1f7220 */ /* 0x000fe20000410000 */
[----:B------:R-:W-:Y:S01]  /*17a00*/  R2UR UR50, R20 ;  /* 0x00000000143272ca */ /* 0x000fe200000e0000 */
[C---:B------:R-:W-:Y:S01]  /*17a10*/  VIADD R20, R3.reuse, 0x606 ;  /* 0x0000060603147836 */ /* 0x040fe20000000000 */
[----:B------:R-:W-:Y:S01]  /*17a20*/  R2UR UR10, R14 ;  /* 0x000000000e0a72ca */ /* 0x000fe200000e0000 */
[----:B------:R-:W-:-:S02]  /*17a30*/  VIADD R14, R3, 0x306 ;  /* 0x00000306030e7836 */ /* 0x000fc40000000000 */
[-C--:B------:R-:W-:Y:S01]  /*17a40*/  FMUL.FTZ R34, R34, R2.reuse ;  /* 0x0000000222227220 */ /* 0x080fe20000410000 */
[-C--:B------:R-:W-:Y:S01]  /*17a50*/  FMUL.FTZ R35, R35, R2.reuse ;  /* 0x0000000223237220 */ /* 0x080fe20000410000 */
[-C--:B------:R-:W-:Y:S01]  /*17a60*/  FMUL.FTZ R38, R38, R2.reuse ;  /* 0x0000000226267220 */ /* 0x080fe20000410000 */
[-C--:B------:R-:W-:Y:S01]  /*17a70*/  FMUL.FTZ R39, R39, R2.reuse ;  /* 0x0000000227277220 */ /* 0x080fe20000410000 */
[----:B------:R-:W-:Y:S01]  /*17a80*/  R2UR UR54, R14 ;  /* 0x000000000e3672ca */ /* 0x000fe200000e0000 */
[----:B------:R-:W-:Y:S02]  /*17a90*/  VIADD R14, R3, 0x604 ;  /* 0x00000604030e7836 */ /* 0x000fe40000000000 */
        /* <DEDUP_REMOVED lines=41> */
[----:B------:R-:W4:Y:S01]  /*17d30*/  LDL.64 R2, [R1+0x18] ;  /* 0x0000180001027983 */ /* 0x000f220000100a00 */
        /* <DEDUP_REMOVED lines=49> */
[----:B------:R-:W-:Y:S01]  /*18050*/  IMAD.MOV.U32 R121, RZ, RZ, 0x40000040 ;  /* 0x40000040ff797424 */ /* 0x000fe200078e00ff */
[----:B------:R-:W-:Y:S01]  /*18060*/  R2UR UR46, R120 ;  /* 0x00000000782e72ca */ /* 0x000fe200000e0000 */
[----:B------:R-:W-:Y:S01]  /*18070*/  IMAD.MOV.U32 R21, RZ, RZ, 0x40000040 ;  /* 0x40000040ff157424 */ /* 0x000fe200078e00ff */
[----:B------:R-:W-:-:S02]  /*18080*/  R2UR UR38, R20 ;  /* 0x00000000142672ca */ /* 0x000fc400000e0000 */
[C---:B------:R-:W-:Y:S02]  /*18090*/  R2UR UR59, R121.reuse ;  /* 0x00000000793b72ca */ /* 0x040fe400000e0000 */
[----:B------:R-:W-:Y:S02]  /*180a0*/  R2UR UR47, R121 ;  /* 0x00000000792f72ca */ /* 0x000fe400000e0000 */
[C---:B------:R-:W-:Y:S02]  /*180b0*/  R2UR UR15, R21.reuse ;  /* 0x00000000150f72ca */ /* 0x040fe400000e0000 */
[C---:B------:R-:W-:Y:S02]  /*180c0*/  R2UR UR7, R21.reuse ;  /* 0x00000000150772ca */ /* 0x040fe400000e0000 */
[C---:B------:R-:W-:Y:S02]  /*180d0*/  R2UR UR51, R21.reuse ;  /* 0x00000000153372ca */ /* 0x040fe400000e0000 */
[----:B------:R-:W-:-:S02]  /*180e0*/  R2UR UR39, R21 ;  /* 0x00000000152772ca */ /* 0x000fc400000e0000 */
[----:B------:R-:W4:Y:S01]  /*180f0*/  LDL.64 R20, [R1+0x8] ;  /* 0x0000080001147983 */ /* 0x000f220000100a00 */
[C---:B------:R-:W-:Y:S02]  /*18100*/  R2UR UR23, R15.reuse ;  /* 0x000000000f1772ca */ /* 0x040fe400000e0000 */
[C---:B------:R-:W-:Y:S02]  /*18110*/  R2UR UR19, R15.reuse ;  /* 0x000000000f1372ca */ /* 0x040fe400000e0000 */
[C---:B------:R-:W-:Y:S02]  /*18120*/  R2UR UR11, R15.reuse ;  /* 0x000000000f0b72ca */ /* 0x040fe400000e0000 */
[C---:B------:R-:W-:Y:S02]  /*18130*/  R2UR UR55, R15.reuse ;  /* 0x000000000f3772ca */ /* 0x040fe400000e0000 */
[----:B------:R-:W-:Y:S02]  /*18140*/  R2UR UR42, R14 ;  /* 0x000000000e2a72ca */ /* 0x000fe400000e0000 */
[----:B------:R-:W-:-:S02]  /*18150*/  R2UR UR43, R15 ;  /* 0x000000000f2b72ca */ /* 0x000fc400000e0000 */
[----:B------:R-:W4:Y:S01]  /*18160*/  LDL.64 R14, [R1] ;  /* 0x00000000010e7983 */ /* 0x000f220000100a00 */
[----:B--2---:R-:W-:Y:S02]  /*18170*/  R2UR UR24, R122 ;  /* 0x000000007a1872ca */ /* 0x004fe400000e0000 */
[----:B------:R-:W-:Y:S02]  /*18180*/  R2UR UR25, R123 ;  /* 0x000000007b1972ca */ /* 0x000fe400000e0000 */
        /* <DEDUP_REMOVED lines=9> */
[----:B------:R-:W-:Y:S01]  /*18220*/  R2UR UR17, R3 ;  /* 0x00000000031172ca */ /* 0x000fe200000e0000 */
[----:B------:R-:W-:Y:S02]  /*18230*/  WARPGROUP.DEPBAR.LE gsb0, 0x0 ;  /* 0x00008000000079c5 */ /* 0x000fe40000010000 */
[----:B------:R-:W-:-:S10]  /*18240*/  WARPGROUP.ARRIVE ;  /* 0x00000000000079c5 */ /* 0x000fd40000000000 */
[----:B------:R-:W-:Y:S01]  /*18250*/  HGMMA.64x96x16.F32 R120, gdesc[UR16], R120, gsb0 ;  /* 0x01600000107879f0 */ /* 0x000fe20008000878 */
[----:B------:R-:W-:Y:S02]  /*18260*/  R2UR UR12, R4 ;  /* 0x00000000040c72ca */ /* 0x000fe400000e0000 */
[----:B------:R-:W-:Y:S02]  /*18270*/  R2UR UR13, R5 ;  /* 0x00000000050d72ca */ /* 0x000fe400000e0000 */
        /* <DEDUP_REMOVED lines=34> */
.L_x_2864:
[----:B------:R-:W-:Y:S01]  /*184a0*/  SHF.L.U32 R2, R11, 0x1f, RZ ;  /* 0x0000001f0b027819 */ /* 0x000fe200000006ff */
[----:B------:R-:W-:-:S04]  /*184b0*/  IMAD R11, R13, 0x8, R18 ;  /* 0x000000080d0b7824 */ /* 0x000fc800078e0212 */
[----:B------:R0:W1:Y:S01]  /*184c0*/  SYNCS.PHASECHK.TRANS64.TRYWAIT P1, [R11+URZ+0x30850], R2 ;  /* 0x030850020b0075a7 */ /* 0x000062000802017f */
[----:B------:R-:W-:Y:S05]  /*184d0*/  @!P0 BRA `(.L_x_2865) ;  /* 0x0000000000048947 */ /* 0x000fea0003800000 */
[----:B------:R-:W-:Y:S01]  /*184e0*/  BPT.TRAP 0x1 ;  /* 0x000000040000795c */ /* 0x000fe20000300000 */
.L_x_2865:
[----:B------:R-:W-:Y:S04]  /*184f0*/  BSSY B1, `(.L_x_2866) ;  /* 0x0000004000017945 */ /* 0x000fe80003800000 */
[----:B-1----:R-:W-:Y:S05]  /*18500*/  @P1 BRA `(.L_x_2867) ;  /* 0x0000000000081947 */ /* 0x002fea0003800000 */
[----:B------:R-:W1:Y:S02]  /*18510*/  SYNCS.PHASECHK.TRANS64.TRYWAIT P1, [R11+URZ+0x30850], R2 ;  /* 0x030850020b0075a7 */ /* 0x000e64000802017f */
[----:B-1----:R-:W-:Y:S05]  /*18520*/  @!P1 BRA `(.L_x_2868) ;  /* 0x000000f000e49947 */ /* 0x002fea0003800000 */
.L_x_2867:
[----:B------:R-:W-:Y:S05]  /*18530*/  BSYNC B1 ;  /* 0x0000000000017941 */ /* 0x000fea0003800000 */
.L_x_2866:
        /* <DEDUP_REMOVED lines=48> */
.L_x_2869:
[----:B------:R-:W-:Y:S01]  /*18840*/  LEA R0, R0, R18, 0x3 ;  /* 0x0000001200007211 */ /* 0x000fe200078e18ff */
[----:B------:R-:W-:-:S04]  /*18850*/  ULDC UR4, c[0x0][0x988] ;  /* 0x0002620000047ab9 */ /* 0x000fc80000000800 */
        /* <DEDUP_REMOVED lines=85> */
[-CC-:B------:R-:W-:Y:S01]  /*18db0*/  FFMA.FTZ R157, R157, R0.reuse, -R13.reuse ;  /* 0x000000009d9d7223 */ /* 0x180fe2000001080d */
        /* <DEDUP_REMOVED lines=11> */
[-CC-:B------:R-:W-:Y:S01]  /*18e70*/  FFMA.FTZ R131, R131, R0.reuse, -R9.reuse ;  /* 0x0000000083837223 */ /* 0x180fe20000010809 */
[----:B-1---5:R-:W-:Y:S01]  /*18e80*/  FFMA.FTZ R7, R5, R7, R120 ;  /* 0x0000000705077223 */ /* 0x022fe20000010078 */
[-CC-:B------:R-:W-:Y:S01]  /*18e90*/  FFMA.FTZ R134, R134, R0.reuse, -R9.reuse ;  /* 0x0000000086867223 */ /* 0x180fe20000010809 */
[-CC-:B------:R-:W-:Y:S01]  /*18ea0*/  FFMA.FTZ R135, R135, R0.reuse, -R9.reuse ;  /* 0x0000000087877223 */ /* 0x180fe20000010809 */
[-C--:B------:R-:W-:Y:S01]  /*18eb0*/  FFMA.FTZ R138, R138, R0.reuse, -R9 ;  /* 0x000000008a8a7223 */ /* 0x080fe20000010809 */
[----:B0-----:R-:W-:Y:S01]  /*18ec0*/  FADD.FTZ R7, R121, R7 ;  /* 0x0000000779077221 */ /* 0x001fe20000010000 */
        /* <DEDUP_REMOVED lines=14> */
[-C--:B------:R-:W-:Y:S01]  /*18fb0*/  FFMA.FTZ R163, R163, R0.reuse, -R9 ;  /* 0x00000000a3a37223 */ /* 0x080fe20000010809 */
[-C--:B------:R-:W-:Y:S01]  /*18fc0*/  FFMA.FTZ R164, R164, R0.reuse, -R13 ;  /* 0x00000000a4a47223 */ /* 0x080fe2000001080d */
[----:B------:R-:W1:Y:S01]  /*18fd0*/  MUFU.EX2 R123, R123 ;  /* 0x0000007b007b7308 */ /* 0x000e620000000800 */
[-C--:B------:R-:W-:Y:S01]  /*18fe0*/  FFMA.FTZ R166, R166, R0.reuse, -R9 ;  /* 0x00000000a6a67223 */ /* 0x080fe20000010809 */
[-C--:B------:R-:W-:Y:S01]  /*18ff0*/  FFMA.FTZ R13, R165, R0.reuse, -R13 ;  /* 0x00000000a50d7223 */ /* 0x080fe2000001080d */
[----:B------:R-:W-:-:S05]  /*19000*/  FFMA.FTZ R171, R167, R0, -R9 ;  /* 0x00000000a7ab7223 */ /* 0x000fca0000010809 */
[----:B------:R-:W2:Y:S01]  /*19010*/  MUFU.EX2 R126, R126 ;  /* 0x0000007e007e7308 */ /* 0x000ea20000000800 */
[----:B0-----:R-:W-:-:S07]  /*19020*/  FFMA.FTZ R6, R2, R6, R122 ;  /* 0x0000000602067223 */ /* 0x001fce000001007a */
[----:B------:R-:W0:Y:S01]  /*19030*/  MUFU.EX2 R125, R125 ;  /* 0x0000007d007d7308 */ /* 0x000e220000000800 */
[----:B-1----:R-:W-:Y:S01]  /*19040*/  FADD.FTZ R8, R123, R6 ;  /* 0x000000067b087221 */ /* 0x002fe20000010000 */
[----:B------:R-:W-:-:S06]  /*19050*/  FADD.FTZ R6, R124, R7 ;  /* 0x000000077c067221 */ /* 0x000fcc0000010000 */
        /* <DEDUP_REMOVED lines=86> */
.L_x_2870:
[----:B------:R-:W-:Y:S01]  /*195c0*/  ISETP.GT.AND P1, PT, R10, R219, PT ;  /* 0x000000db0a00720c */ /* 0x000fe20003f24270 */
[----:B------:R-:W-:Y:S01]  /*195d0*/  VIADD R11, R11, 0x30860 ;  /* 0x000308600b0b7836 */ /* 0x000fe20000000000 */
[----:B------:R-:W-:Y:S01]  /*195e0*/  F2FP.F16.F32.PACK_AB R170, R13, R164 ;  /* 0x000000a40daa723e */ /* 0x000fe200000000ff */
        /* <DEDUP_REMOVED lines=28> */
[----:B------:R-:W-:Y:S02]  /*197b0*/  IADD3 R10, R10, -0x1, RZ ;  /* 0xffffffff0a0a7810 */ /* 0x000fe40007ffe0ff */
[----:B------:R-:W-:Y:S01]  /*197c0*/  MOV R13, R198 ;  /* 0x000000c6000d7202 */ /* 0x000fe20000000f00 */
[----:B------:R-:W-:Y:S06]  /*197d0*/  @P1 BRA `(.L_x_2871) ;  /* 0xffffffdc00d81947 */ /* 0x000fec000383ffff */
.L_x_2858:
[----:B------:R-:W-:Y:S05]  /*197e0*/  BSYNC B0 ;  /* 0x0000000000007941 */ /* 0x000fea0003800000 */
.L_x_2857:
        /* <DEDUP_REMOVED lines=99> */
.L_x_2872:
[----:B------:R-:W-:Y:S01]  /*19e20*/  IMAD R10, R198, 0x8, R18 ;  /* 0x00000008c60a7824 */ /* 0x000fe200078e0212 */
[----:B------:R-:W-:-:S04]  /*19e30*/  SHF.L.U32 R5, R202, 0x1f, RZ ;  /* 0x0000001fca057819 */ /* 0x000fc800000006ff */
[----:B------:R0:W1:Y:S01]  /*19e40*/  SYNCS.PHASECHK.TRANS64.TRYWAIT P1, [R10+URZ+0x30850], R5 ;  /* 0x030850050a0075a7 */ /* 0x000062000802017f */
[----:B------:R-:W-:Y:S05]  /*19e50*/  @!P0 BRA `(.L_x_2873) ;  /* 0x0000000000048947 */ /* 0x000fea0003800000 */
[----:B------:R-:W-:Y:S01]  /*19e60*/  BPT.TRAP 0x1 ;  /* 0x000000040000795c */ /* 0x000fe20000300000 */
.L_x_2873:
        /* <DEDUP_REMOVED lines=9> */
.L_x_2875:
[----:B------:R-:W-:Y:S05]  /*19f00*/  BSYNC B0 ;  /* 0x0000000000007941 */ /* 0x000fea0003800000 */
.L_x_2874:
[----:B------:R-:W-:Y:S01]  /*19f10*/  IMAD.MOV.U32 R8, RZ, RZ, R2 ;  /* 0x000000ffff087224 */ /* 0x000fe200078e0002 */
[----:B------:R-:W-:Y:S01]  /*19f20*/  MOV R9, 0x40000040 ;  /* 0x4000004000097802 */ /* 0x000fe20000000f00 */
[----:B------:R-:W-:Y:S01]  /*19f30*/  WARPGROUP.ARRIVE ;  /* 0x00000000000079c5 */ /* 0x000fe20000000000 */
[----:B01----:R-:W-:Y:S01]  /*19f40*/  SHFL.BFLY PT, R5, R6, 0x2, 0x1f ;  /* 0x0c401f0006057f89 */ /* 0x003fe200000e0000 */
[----:B------:R-:W-:Y:S01]  /*19f50*/  IMAD.MOV.U32 R126, RZ, RZ, -0x800000 ;  /* 0xff800000ff7e7424 */ /* 0x000fe200078e00ff */
[----:B------:R-:W-:Y:S01]  /*19f60*/  R2UR UR6, R8 ;  /* 0x00000000080672ca */ /* 0x000fe200000e0000 */
[----:B------:R-:W-:Y:S01]  /*19f70*/  VIADD R8, R2, 0x80 ;  /* 0x0000008002087836 */ /* 0x000fe20000000000 */
[----:B------:R-:W-:Y:S01]  /*19f80*/  R2UR UR7, R9 ;  /* 0x00000000090772ca */ /* 0x000fe200000e0000 */
[----:B------:R-:W-:Y:S02]  /*19f90*/  IMAD.MOV.U32 R9, RZ, RZ, 0x40000040 ;  /* 0x40000040ff097424 */ /* 0x000fe400078e00ff */
[----:B------:R-:W-:-:S10]  /*19fa0*/  IMAD.MOV.U32 R127, RZ, RZ, -0x800000 ;  /* 0xff800000ff7f7424 */ /* 0x000fd400078e00ff */
        /* <DEDUP_REMOVED lines=33> */
[----:B------:R-:W-:-:S03]  /*1a1c0*/  FADD.FTZ R9, R5, R6 ;  /* 0x0000000605097221 */ /* 0x000fc60000010000 */
[----:B------:R-:W0:Y:S04]  /*1a1d0*/  SHFL.BFLY PT, R5, R8, 0x1, 0x1f ;  /* 0x0c201f0008057f89 */ /* 0x000e2800000e0000 */
[----:B------:R-:W1:Y:S01]  /*1a1e0*/  SHFL.BFLY PT, R2, R9, 0x1, 0x1f ;  /* 0x0c201f0009027f89 */ /* 0x000e6200000e0000 */
[----:B0-----:R-:W-:Y:S01]  /*1a1f0*/  FADD.FTZ R12, R8, R5 ;  /* 0x00000005080c7221 */ /* 0x001fe20000010000 */
[----:B------:R-:W-:Y:S02]  /*1a200*/  IMAD.MOV.U32 R5, RZ, RZ, RZ ;  /* 0x000000ffff057224 */ /* 0x000fe400078e00ff */
        /* <DEDUP_REMOVED lines=20> */
.L_x_2877:
[----:B------:R-:W2:Y:S01]  /*1a350*/  LDL.LU R0, [R1+0x30] ;  /* 0x0000300001007983 */ /* 0x000ea20000300800 */
[----:B------:R-:W-:Y:S01]  /*1a360*/  VIADD R3, R10, 0x30860 ;  /* 0x000308600a037836 */ /* 0x000fe20000000000 */
[----:B------:R-:W-:Y:S01]  /*1a370*/  IADD3 R198, R198, 0x1, RZ ;  /* 0x00000001c6c67810 */ /* 0x000fe20007ffe0ff */
[-C--:B------:R-:W-:Y:S01]  /*1a380*/  FMUL.FTZ R24, R24, R5.reuse ;  /* 0x0000000518187220 */ /* 0x080fe20000410000 */
        /* <DEDUP_REMOVED lines=8> */
[-C--:B------:R-:W-:Y:S01]  /*1a410*/  FMUL.FTZ R36, R36, R5.reuse ;  /* 0x0000000524247220 */ /* 0x080fe20000410000 */
[-C--:B------:R-:W-:Y:S01]  /*1a420*/  FMUL.FTZ R37, R37, R5.reuse ;  /* 0x0000000525257220 */ /* 0x080fe20000410000 */
[-C--:B------:R-:W-:Y:S01]  /*1a430*/  FMUL.FTZ R40, R40, R5.reuse ;  /* 0x0000000528287220 */ /* 0x080fe20000410000 */
[-C--:B------:R-:W-:Y:S01]  /*1a440*/  FMUL.FTZ R41, R41, R5.reuse ;  /* 0x0000000529297220 */ /* 0x080fe20000410000 */
[-C--:B------:R-:W-:Y:S01]  /*1a450*/  FMUL.FTZ R44, R44, R5.reuse ;  /* 0x000000052c2c7220 */ /* 0x080fe20000410000 */
[-C--:B------:R-:W-:Y:S01]  /*1a460*/  FMUL.FTZ R45, R45, R5.reuse ;  /* 0x000000052d2d7220 */ /* 0x080fe20000410000 */
[----:B-1----:R-:W-:Y:S01]  /*1a470*/  SEL R3, RZ, 0x1, P1 ;  /* 0x00000001ff037807 */ /* 0x002fe20000800000 */
        /* <DEDUP_REMOVED lines=89> */
.L_x_2778:
[----:B------:R-:W1:Y:S08]  /*1aa10*/  S2UR UR4, SR_CgaCtaId ;  /* 0x00000000000479c3 */ /* 0x000e700000008800 */
[----:B------:R-:W-:Y:S01]  /*1aa20*/  BAR.SYNC.DEFER_BLOCKING 0x5, 0x180 ;  /* 0x0146000000007b1d */ /* 0x000fe20000010000 */
[----:B------:R-:W-:-:S05]  /*1aa30*/  MOV R3, 0x400 ;  /* 0x0000040000037802 */ /* 0x000fca0000000f00 */
[----:B------:R-:W-:Y:S01]  /*1aa40*/  BSSY B0, `(.L_x_2878) ;  /* 0x00003e1000007945 */ /* 0x000fe20003800000 */
[----:B-1----:R-:W-:-:S05]  /*1aa50*/  IMAD.U32 R214, RZ, RZ, UR4 ;  /* 0x00000004ffd67e24 */ /* 0x002fca000f8e00ff */
[----:B------:R-:W-:-:S05]  /*1aa60*/  LEA R18, R214, R3, 0x18 ;  /* 0x00000003d6127211 */ /* 0x000fca00078ec0ff */
[----:B------:R1:W2:Y:S01]  /*1aa70*/  LDS.128 R4, [R18+0x308d0] ;  /* 0x0308d00012047984 */ /* 0x0002a20000000c00 */
[----:B------:R-:W-:Y:S06]  /*1aa80*/  BAR.ARV 0x4, 0x180 ;  /* 0x0106000000007b1d */ /* 0x000fec0000002000 */
[----:B------:R-:W-:Y:S05]  /*1aa90*/  @P0 BRA `(.L_x_2879) ;  /* 0x0000002c00f80947 */ /* 0x000fea0003800000 */
[----:B0-----:R-:W3:Y:S01]  /*1aaa0*/  LDL R0, [R1+0x48] ;  /* 0x0000480001007983 */ /* 0x001ee20000100800 */
[----:B------:R-:W0:Y:S01]  /*1aab0*/  S2R R9, SR_SWINHI ;  /* 0x0000000000097919 */ /* 0x000e220000002f00 */
[----:B------:R-:W-:Y:S01]  /*1aac0*/  F2FP.F16.F32.PACK_AB R10, R29, R28 ;  /* 0x0000001c1d0a723e */ /* 0x000fe200000000ff */
[----:B------:R-:W-:Y:S01]  /*1aad0*/  ULDC.64 UR6, c[0x0][0xc00] ;  /* 0x0003000000067ab9 */ /* 0x000fe20000000a00 */
[----:B------:R-:W-:Y:S01]  /*1aae0*/  F2FP.F16.F32.PACK_AB R11, R31, R30 ;  /* 0x0000001e1f0b723e */ /* 0x000fe200000000ff */
[----:B------:R-:W4:Y:S01]  /*1aaf0*/  LDL.LU R139, [R1+0x3c] ;  /* 0x00003c00018b7983 */ /* 0x000f220000300800 */
[----:B------:R-:W-:Y:S01]  /*1ab00*/  ULDC.64 UR8, c[0x0][0x208] ;  /* 0x0000820000087ab9 */ /* 0x000fe20000000a00 */
[----:B------:R-:W-:Y:S02]  /*1ab10*/  ULDC.64 UR4, c[0x0][0xc08] ;  /* 0x0003020000047ab9 */ /* 0x000fe40000000a00 */
[----:B------:R-:W4:Y:S01]  /*1ab20*/  LDL R138, [R1+0x34] ;  /* 0x00003400018a7983 */ /* 0x000f220000100800 */
[----:B------:R-:W-:-:S02]  /*1ab30*/  MOV R2, R18 ;  /* 0x0000001200027202 */ /* 0x000fc40000000f00 */
[----:B0-----:R-:W-:Y:S01]  /*1ab40*/  MOV R3, R9 ;  /* 0x0000000900037202 */ /* 0x001fe20000000f00 */
[----:B------:R-:W-:Y:S02]  /*1ab50*/  BAR.SYNC.DEFER_BLOCKING 0x1, 0x100 ;  /* 0x0044000000007b1d */ /* 0x000fe40000010000 */
[----:B---3--:R-:W-:-:S03]  /*1ab60*/  IMAD.WIDE R84, R0, 0x2, R2 ;  /* 0x0000000200547825 */ /* 0x008fc600078e0202 */
[C---:B------:R-:W-:Y:S02]  /*1ab70*/  LOP3.LUT R9, R84.reuse, 0x380, RZ, 0xc0, !PT ;  /* 0x0000038054097812 */ /* 0x040fe400078ec0ff */
[C---:B------:R-:W-:Y:S02]  /*1ab80*/  IADD3 R81, P0, R84.reuse, 0x20, RZ ;  /* 0x0000002054517810 */ /* 0x040fe40007f1e0ff */
[----:B------:R-:W-:Y:S02]  /*1ab90*/  SHF.R.U64 R9, R9, 0x3, RZ ;  /* 0x0000000309097819 */ /* 0x000fe400000012ff */
[----:B------:R-:W-:Y:S02]  /*1aba0*/  LOP3.LUT R80, R81, 0x380, RZ, 0xc0, !PT ;  /* 0x0000038051507812 */ /* 0x000fe400078ec0ff */
[----:B------:R-:W-:Y:S01]  /*1abb0*/  LOP3.LUT R8, R9, R84, RZ, 0x3c, !PT ;  /* 0x0000005409087212 */ /* 0x000fe200078e3cff */
[----:B------:R-:W-:Y:S01]  /*1abc0*/  IMAD.MOV.U32 R9, RZ, RZ, R85 ;  /* 0x000000ffff097224 */ /* 0x000fe200078e0055 */
[----:B------:R-:W-:-:S02]  /*1abd0*/  IADD3 R15, P1, R84, 0x40, RZ ;  /* 0x00000040540f7810 */ /* 0x000fc40007f3e0ff */
[----:B------:R-:W-:Y:S02]  /*1abe0*/  SHF.R.U64 R80, R80, 0x3, RZ ;  /* 0x0000000350507819 */ /* 0x000fe400000012ff */
[----:B------:R-:W-:Y:S02]  /*1abf0*/  LOP3.LUT R14, R15, 0x380, RZ, 0xc0, !PT ;  /* 0x000003800f0e7812 */ /* 0x000fe400078ec0ff */
[----:B------:R-:W-:Y:S02]  /*1ac00*/  LOP3.LUT R80, R80, R81, RZ, 0x3c, !PT ;  /* 0x0000005150507212 */ /* 0x000fe400078e3cff */
[----:B------:R-:W-:Y:S02]  /*1ac10*/  IADD3 R12, P5, R84, 0x4000, RZ ;  /* 0x00004000540c7810 */ /* 0x000fe40007fbe0ff */
[----:B------:R-:W-:Y:S02]  /*1ac20*/  MOV R0, R8 ;  /* 0x0000000800007202 */ /* 0x000fe40000000f00 */
[----:B------:R-:W-:-:S02]  /*1ac30*/  IADD3.X R81, RZ, R85, RZ, P0, !PT ;  /* 0x00000055ff517210 */ /* 0x000fc400007fe4ff */
[----:B------:R-:W-:Y:S02]  /*1ac40*/  IADD3 R135, P6, R84, 0x60, RZ ;  /* 0x0000006054877810 */ /* 0x000fe40007fde0ff */
[----:B------:R-:W-:Y:S02]  /*1ac50*/  F2FP.F16.F32.PACK_AB R8, R25, R24 ;  /* 0x000000181908723e */ /* 0x000fe400000000ff */
[----:B------:R-:W-:Y:S02]  /*1ac60*/  F2FP.F16.F32.PACK_AB R9, R27, R26 ;  /* 0x0000001a1b09723e */ /* 0x000fe400000000ff */
[----:B------:R-:W-:Y:S02]  /*1ac70*/  SHF.R.U64 R14, R14, 0x3, RZ ;  /* 0x000000030e0e7819 */ /* 0x000fe400000012ff */
[----:B------:R-:W-:Y:S02]  /*1ac80*/  IADD3 R82, P3, R84, 0x4060, RZ ;  /* 0x0000406054527810 */ /* 0x000fe40007f7e0ff */
[----:B------:R-:W-:-:S02]  /*1ac90*/  LOP3.LUT R13, R12, 0x380, RZ, 0xc0, !PT ;  /* 0x000003800c0d7812 */ /* 0x000fc400078ec0ff */
[----:B------:R-:W-:Y:S01]  /*1aca0*/  MOV R81, R80 ;  /* 0x0000005000517202 */ /* 0x000fe20000000f00 */
[----:B------:R0:W-:Y:S01]  /*1acb0*/  STSM.16.M88.4 [R0], R8 ;  /* 0x0000000800007844 */ /* 0x0001e20000000200 */
[----:B------:R-:W-:Y:S02]  /*1acc0*/  LOP3.LUT R134, R135, 0x380, RZ, 0xc0, !PT ;  /* 0x0000038087867812 */ /* 0x000fe400078ec0ff */
[----:B------:R-:W-:Y:S02]  /*1acd0*/  IADD3 R80, P4, R84, 0x4040, RZ ;  /* 0x0000404054507810 */ /* 0x000fe40007f9e0ff */
[----:B------:R-:W-:Y:S01]  /*1ace0*/  LOP3.LUT R14, R14, R15, RZ, 0x3c, !PT ;  /* 0x0000000f0e0e7212 */ /* 0x000fe200078e3cff */
[----:B------:R-:W-:Y:S01]  /*1acf0*/  IMAD.X R15, RZ, RZ, R85, P1 ;  /* 0x000000ffff0f7224 */ /* 0x000fe200008e0655 */
[----:B------:R-:W-:Y:S02]  /*1ad00*/  IADD3 R136, P0, R84, 0x4020, RZ ;  /* 0x0000402054887810 */ /* 0x000fe40007f1e0ff */
[----:B------:R-:W-:-:S02]  /*1ad10*/  LOP3.LUT R83, R82, 0x380, RZ, 0xc0, !PT ;  /* 0x0000038052537812 */ /* 0x000fc400078ec0ff */
[----:B------:R-:W-:Y:S02]  /*1ad20*/  SHF.R.U64 R13, R13, 0x3, RZ ;  /* 0x000000030d0d7819 */ /* 0x000fe400000012ff */
[----:B------:R-:W-:Y:S02]  /*1ad30*/  SHF.R.U64 R134, R134, 0x3, RZ ;  /* 0x0000000386867819 */ /* 0x000fe400000012ff */
[----:B0-----:R-:W-:Y:S02]  /*1ad40*/  F2FP.F16.F32.PACK_AB R8, R33, R32 ;  /* 0x000000202108723e */ /* 0x001fe400000000ff */
[----:B------:R-:W-:Y:S02]  /*1ad50*/  F2FP.F16.F32.PACK_AB R9, R35, R34 ;  /* 0x000000222309723e */ /* 0x000fe400000000ff */
[----:B------:R-:W-:Y:S02]  /*1ad60*/  F2FP.F16.F32.PACK_AB R10, R37, R36 ;  /* 0x00000024250a723e */ /* 0x000fe400000000ff */
[----:B------:R-:W-:-:S02]  /*1ad70*/  F2FP.F16.F32.PACK_AB R11, R39, R38 ;  /* 0x00000026270b723e */ /* 0x000fc400000000ff */
[----:B--2---:R-:W-:Y:S02]  /*1ad80*/  LOP3.LUT R4, R80, 0x380, RZ, 0xc0, !PT ;  /* 0x0000038050047812 */ /* 0x004fe400078ec0ff */
[----:B------:R-:W-:Y:S01]  /*1ad90*/  LOP3.LUT R137, R136, 0x380, RZ, 0xc0, !PT ;  /* 0x0000038088897812 */ /* 0x000fe200078ec0ff */
[----:B------:R0:W-:Y:S01]  /*1ada0*/  STSM.16.M88.4 [R81], R8 ;  /* 0x0000000851007844 */ /* 0x0001e20000000200 */
[----:B------:R-:W-:Y:S02]  /*1adb0*/  SHF.R.U64 R83, R83, 0x3, RZ ;  /* 0x0000000353537819 */ /* 0x000fe400000012ff */
[----:B------:R-:W-:Y:S01]  /*1adc0*/  LOP3.LUT R12, R13, R12, RZ, 0x3c, !PT ;  /* 0x0000000c0d0c7212 */ /* 0x000fe200078e3cff */
[--C-:B------:R-:W-:Y:S01]  /*1add0*/  IMAD.X R13, RZ, RZ, R85.reuse, P5 ;  /* 0x000000ffff0d7224 */ /* 0x100fe200028e0655 */
[----:B------:R-:W-:Y:S02]  /*1ade0*/  IADD3 R86, P2, R84, 0x8000, RZ ;  /* 0x0000800054567810 */ /* 0x000fe40007f5e0ff */
[----:B------:R-:W-:Y:S01]  /*1adf0*/  LOP3.LUT R134, R134, R135, RZ, 0x3c, !PT ;  /* 0x0000008786867212 */ /* 0x000fe200078e3cff */
[----:B------:R-:W-:Y:S01]  /*1ae00*/  IMAD.X R135, RZ, RZ, R85, P6 ;  /* 0x000000ffff877224 */ /* 0x000fe200030e0655 */
[----:B------:R-:W-:-:S02]  /*1ae10*/  SHF.R.U64 R0, R4, 0x3, RZ ;  /* 0x0000000304007819 */ /* 0x000fc400000012ff */
[----:B------:R-:W-:Y:S02]  /*1ae20*/  MOV R14, R14 ;  /* 0x0000000e000e7202 */ /* 0x000fe40000000f00 */
[----:B------:R-:W-:Y:S02]  /*1ae30*/  SHF.R.U64 R137, R137, 0x3, RZ ;  /* 0x0000000389897819 */ /* 0x000fe400000012ff */
[----:B0-----:R-:W-:Y:S02]  /*1ae40*/  F2FP.F16.F32.PACK_AB R8, R41, R40 ;  /* 0x000000282908723e */ /* 0x001fe400000000ff */
[----:B------:R-:W-:Y:S02]  /*1ae50*/  F2FP.F16.F32.PACK_AB R9, R43, R42 ;  /* 0x0000002a2b09723e */ /* 0x000fe400000000ff */
[----:B------:R-:W-:Y:S02]  /*1ae60*/  F2FP.F16.F32.PACK_AB R10, R45, R44 ;  /* 0x0000002c2d0a723e */ /* 0x000fe400000000ff */
[----:B------:R-:W-:Y:S01]  /*1ae70*/  F2FP.F16.F32.PACK_AB R11, R47, R46 ;  /* 0x0000002e2f0b723e */ /* 0x000fe200000000ff */
[--C-:B------:R-:W-:Y:S01]  /*1ae80*/  IMAD.X R81, RZ, RZ, R85.reuse, P4 ;  /* 0x000000ffff517224 */ /* 0x100fe200020e0655 */
[----:B------:R-:W-:Y:S01]  /*1ae90*/  LOP3.LUT R82, R83, R82, RZ, 0x3c, !PT ;  /* 0x0000005253527212 */ /* 0x000fe200078e3cff */
[----:B------:R-:W-:Y:S01]  /*1aea0*/  IMAD.X R83, RZ, RZ, R85, P3 ;  /* 0x000000ffff537224 */ /* 0x000fe200018e0655 */
[----:B------:R-:W-:-:S02]  /*1aeb0*/  IADD3 R132, P1, R84, 0x8020, RZ ;  /* 0x0000802054847810 */ /* 0x000fc40007f3e0ff */
[----:B------:R-:W-:Y:S02]  /*1aec0*/  IADD3 R128, P6, R84, 0x8040, RZ ;  /* 0x0000804054807810 */ /* 0x000fe40007fde0ff */
[----:B------:R-:W-:Y:S02]  /*1aed0*/  LOP3.LUT R87, R86, 0x380, RZ, 0xc0, !PT ;  /* 0x0000038056577812 */ /* 0x000fe400078ec0ff */
[----:B------:R-:W-:Y:S01]  /*1aee0*/  IADD3 R130, P5, R84, 0x8060, RZ ;  /* 0x0000806054827810 */ /* 0x000fe20007fbe0ff */
[----:B------:R0:W-:Y:S01]  /*1aef0*/  STSM.16.M88.4 [R14], R8 ;  /* 0x000000080e007844 */ /* 0x0001e20000000200 */
[----:B------:R-:W-:Y:S02]  /*1af00*/  LOP3.LUT R80, R0, R80, RZ, 0x3c, !PT ;  /* 0x0000005000507212 */ /* 0x000fe400078e3cff */
[----:B------:R-:W-:Y:S02]  /*1af10*/  MOV R4, R12 ;  /* 0x0000000c00047202 */ /* 0x000fe40000000f00 */
[----:B------:R-:W-:-:S02]  /*1af20*/  LOP3.LUT R136, R137, R136, RZ, 0x3c, !PT ;  /* 0x0000008889887212 */ /* 0x000fc400078e3cff */
[----:B-----5:R-:W-:Y:S02]  /*1af30*/  LOP3.LUT R133, R132, 0x380, RZ, 0xc0, !PT ;  /* 0x0000038084857812 */ /* 0x020fe400078ec0ff */
[----:B------:R-:W-:Y:S02]  /*1af40*/  LOP3.LUT R129, R128, 0x380, RZ, 0xc0, !PT ;  /* 0x0000038080817812 */ /* 0x000fe400078ec0ff */
[----:B------:R-:W-:Y:S02]  /*1af50*/  MOV R134, R134 ;  /* 0x0000008600867202 */ /* 0x000fe40000000f00 */
[----:B------:R-:W-:Y:S02]  /*1af60*/  F2FP.F16.F32.PACK_AB R12, R49, R48 ;  /* 0x00000030310c723e */ /* 0x000fe400000000ff */
[----:B------:R-:W-:Y:S02]  /*1af70*/  F2FP.F16.F32.PACK_AB R13, R51, R50 ;  /* 0x00000032330d723e */ /* 0x000fe400000000ff */
[----:B0-----:R-:W-:-:S02]  /*1af80*/  F2FP.F16.F32.PACK_AB R14, R53, R52 ;  /* 0x00000034350e723e */ /* 0x001fc400000000ff */
[----:B------:R-:W-:Y:S02]  /*1af90*/  F2FP.F16.F32.PACK_AB R15, R55, R54 ;  /* 0x00000036370f723e */ /* 0x000fe400000000ff */
[----:B------:R-:W-:Y:S02]  /*1afa0*/  SHF.R.U64 R87, R87, 0x3, RZ ;  /* 0x0000000357577819 */ /* 0x000fe400000012ff */
[----:B------:R-:W-:Y:S02]  /*1afb0*/  LOP3.LUT R131, R130, 0x380, RZ, 0xc0, !PT ;  /* 0x0000038082837812 */ /* 0x000fe400078ec0ff */
[----:B------:R-:W-:Y:S02]  /*1afc0*/  IADD3.X R137, RZ, R85, RZ, P0, !PT ;  /* 0x00000055ff897210 */ /* 0x000fe400007fe4ff */
[----:B------:R-:W-:Y:S02]  /*1afd0*/  MOV R84, R80 ;  /* 0x0000005000547202 */ /* 0x000fe40000000f00 */
[----:B------:R-:W-:-:S02]  /*1afe0*/  MOV R0, R82 ;  /* 0x0000005200007202 */ /* 0x000fc40000000f00 */
[----:B------:R-:W-:Y:S02]  /*1aff0*/  F2FP.F16.F32.PACK_AB R80, R57, R56 ;  /* 0x000000383950723e */ /* 0x000fe400000000ff */
[----:B------:R-:W-:Y:S02]  /*1b000*/  F2FP.F16.F32.PACK_AB R81, R59, R58 ;  /* 0x0000003a3b51723e */ /* 0x000fe400000000ff */
[----:B------:R-:W-:Y:S02]  /*1b010*/  F2FP.F16.F32.PACK_AB R82, R61, R60 ;  /* 0x0000003c3d52723e */ /* 0x000fe400000000ff */
[----:B------:R-:W-:Y:S01]  /*1b020*/  F2FP.F16.F32.PACK_AB R83, R63, R62 ;  /* 0x0000003e3f53723e */ /* 0x000fe200000000ff */
[----:B------:R0:W-:Y:S01]  /*1b030*/  STSM.16.M88.4 [R134], R12 ;  /* 0x0000000c86007844 */ /* 0x0001e20000000200 */
[----:B------:R-:W-:Y:S02]  /*1b040*/  SHF.R.U64 R133, R133, 0x3, RZ ;  /* 0x0000000385857819 */ /* 0x000fe400000012ff */
[----:B------:R-:W-:-:S02]  /*1b050*/  SHF.R.U64 R129, R129, 0x3, RZ ;  /* 0x0000000381817819 */ /* 0x000fc400000012ff */
[----:B------:R-:W-:Y:S01]  /*1b060*/  LOP3.LUT R86, R87, R86, RZ, 0x3c, !PT ;  /* 0x0000005657567212 */ /* 0x000fe200078e3cff */
[----:B------:R-:W-:Y:S01]  /*1b070*/  IMAD.X R87, RZ, RZ, R85, P2 ;  /* 0x000000ffff577224 */ /* 0x000fe200010e0655 */
[----:B------:R-:W-:Y:S02]  /*1b080*/  SHF.R.U64 R131, R131, 0x3, RZ ;  /* 0x0000000383837819 */ /* 0x000fe400000012ff */
[----:B------:R-:W-:Y:S02]  /*1b090*/  MOV R136, R136 ;  /* 0x0000008800887202 */ /* 0x000fe40000000f00 */
[----:B------:R-:W-:Y:S02]  /*1b0a0*/  F2FP.F16.F32.PACK_AB R8, R65, R64 ;  /* 0x000000404108723e */ /* 0x000fe400000000ff */
[----:B------:R-:W-:Y:S02]  /*1b0b0*/  F2FP.F16.F32.PACK_AB R9, R67, R66 ;  /* 0x000000424309723e */ /* 0x000fe400000000ff */
[----:B------:R-:W-:-:S02]  /*1b0c0*/  F2FP.F16.F32.PACK_AB R10, R69, R68 ;  /* 0x00000044450a723e */ /* 0x000fc400000000ff */
[----:B------:R-:W-:Y:S02]  /*1b0d0*/  F2FP.F16.F32.PACK_AB R11, R71, R70 ;  /* 0x00000046470b723e */ /* 0x000fe400000000ff */
[----:B0-----:R-:W-:Y:S02]  /*1b0e0*/  F2FP.F16.F32.PACK_AB R12, R73, R72 ;  /* 0x00000048490c723e */ /* 0x001fe400000000ff */
[----:B------:R-:W-:Y:S02]  /*1b0f0*/  F2FP.F16.F32.PACK_AB R13, R75, R74 ;  /* 0x0000004a4b0d723e */ /* 0x000fe400000000ff */
[----:B------:R-:W-:Y:S02]  /*1b100*/  F2FP.F16.F32.PACK_AB R14, R77, R76 ;  /* 0x0000004c4d0e723e */ /* 0x000fe400000000ff */
[----:B------:R-:W-:Y:S01]  /*1b110*/  F2FP.F16.F32.PACK_AB R15, R79, R78 ;  /* 0x0000004e4f0f723e */ /* 0x000fe200000000ff */
[----:B------:R0:W-:Y:S01]  /*1b120*/  STSM.16.M88.4 [R4], R80 ;  /* 0x0000005004007844 */ /* 0x0001e20000000200 */
[----:B------:R-:W-:-:S02]  /*1b130*/  LOP3.LUT R132, R133, R132, RZ, 0x3c, !PT ;  /* 0x0000008485847212 */ /* 0x000fc400078e3cff */
[----:B------:R-:W-:Y:S01]  /*1b140*/  LOP3.LUT R128, R129, R128, RZ, 0x3c, !PT ;  /* 0x0000008081807212 */ /* 0x000fe200078e3cff */
[--C-:B------:R-:W-:Y:S01]  /*1b150*/  IMAD.X R129, RZ, RZ, R85.reuse, P6 ;  /* 0x000000ffff817224 */ /* 0x100fe200030e0655 */
[----:B------:R-:W-:Y:S01]  /*1b160*/  LOP3.LUT R130, R131, R130, RZ, 0x3c, !PT ;  /* 0x0000008283827212 */ /* 0x000fe200078e3cff */
[----:B------:R-:W-:Y:S01]  /*1b170*/  IMAD.X R131, RZ, RZ, R85, P5 ;  /* 0x000000ffff837224 */ /* 0x000fe200028e0655 */
[----:B------:R-:W-:Y:S01]  /*1b180*/  IADD3.X R133, RZ, R85, RZ, P1, !PT ;  /* 0x00000055ff857210 */ /* 0x000fe20000ffe4ff */
[----:B------:R-:W-:Y:S01]  /*1b190*/  STSM.16.M88.4 [R136], R8 ;  /* 0x0000000888007844 */ /* 0x000fe20000000200 */
[----:B------:R-:W-:Y:S02]  /*1b1a0*/  MOV R134, R86 ;  /* 0x0000005600867202 */ /* 0x000fe40000000f00 */
[----:B------:R-:W-:Y:S01]  /*1b1b0*/  F2FP.F16.F32.PACK_AB R85, R91, R90 ;  /* 0x0000005a5b55723e */ /* 0x000fe200000000ff */
[----:B------:R2:W-:Y:S01]  /*1b1c0*/  STSM.16.M88.4 [R84], R12 ;  /* 0x0000000c54007844 */ /* 0x0005e20000000200 */
[----:B------:R-:W-:-:S02]  /*1b1d0*/  F2FP.F16.F32.PACK_AB R86, R93, R92 ;  /* 0x0000005c5d56723e */ /* 0x000fc400000000ff */
[----:B0-----:R-:W-:Y:S02]  /*1b1e0*/  F2FP.F16.F32.PACK_AB R80, R21, R20 ;  /* 0x000000141550723e */ /* 0x001fe400000000ff */
[----:B------:R-:W-:Y:S02]  /*1b1f0*/  F2FP.F16.F32.PACK_AB R81, R123, R122 ;  /* 0x0000007a7b51723e */ /* 0x000fe400000000ff */
[----:B------:R-:W-:Y:S02]  /*1b200*/  F2FP.F16.F32.PACK_AB R82, R121, R120 ;  /* 0x000000787952723e */ /* 0x000fe400000000ff */
[----:B------:R-:W-:Y:S02]  /*1b210*/  F2FP.F16.F32.PACK_AB R83, R125, R124 ;  /* 0x0000007c7d53723e */ /* 0x000fe400000000ff */
[----:B------:R-:W-:Y:S02]  /*1b220*/  F2FP.F16.F32.PACK_AB R87, R95, R94 ;  /* 0x0000005e5f57723e */ /* 0x000fe400000000ff */
[----:B------:R-:W-:-:S02]  /*1b230*/  MOV R132, R132 ;  /* 0x0000008400847202 */ /* 0x000fc40000000f00 */
[----:B--2---:R-:W-:Y:S01]  /*1b240*/  F2FP.F16.F32.PACK_AB R84, R89, R88 ;  /* 0x000000585954723e */ /* 0x004fe200000000ff */
[----:B------:R0:W-:Y:S01]  /*1b250*/  STSM.16.M88.4 [R0], R80 ;  /* 0x0000005000007844 */ /* 0x0001e20000000200 */
[----:B------:R-:W-:Y:S02]  /*1b260*/  F2FP.F16.F32.PACK_AB R8, R97, R96 ;  /* 0x000000606108723e */ /* 0x000fe400000000ff */
[----:B------:R-:W-:Y:S02]  /*1b270*/  F2FP.F16.F32.PACK_AB R9, R99, R98 ;  /* 0x000000626309723e */ /* 0x000fe400000000ff */
[----:B------:R-:W-:Y:S02]  /*1b280*/  F2FP.F16.F32.PACK_AB R10, R101, R100 ;  /* 0x00000064650a723e */ /* 0x000fe400000000ff */
[----:B------:R-:W-:Y:S02]  /*1b290*/  F2FP.F16.F32.PACK_AB R11, R103, R102 ;  /* 0x00000066670b723e */ /* 0x000fe400000000ff */
[----:B------:R-:W-:-:S02]  /*1b2a0*/  MOV R128, R128 ;  /* 0x0000008000807202 */ /* 0x000fc40000000f00 */
[----:B------:R-:W-:Y:S02]  /*1b2b0*/  F2FP.F16.F32.PACK_AB R12, R105, R104 ;  /* 0x00000068690c723e */ /* 0x000fe400000000ff */
[----:B------:R-:W-:Y:S02]  /*1b2c0*/  F2FP.F16.F32.PACK_AB R13, R107, R106 ;  /* 0x0000006a6b0d723e */ /* 0x000fe400000000ff */
[----:B------:R-:W-:Y:S02]  /*1b2d0*/  F2FP.F16.F32.PACK_AB R14, R109, R108 ;  /* 0x0000006c6d0e723e */ /* 0x000fe400000000ff */
[----:B------:R-:W-:Y:S02]  /*1b2e0*/  F2FP.F16.F32.PACK_AB R15, R111, R110 ;  /* 0x0000006e6f0f723e */ /* 0x000fe400000000ff */
[----:B------:R-:W-:Y:S02]  /*1b2f0*/  MOV R130, R130 ;  /* 0x0000008200827202 */ /* 0x000fe40000000f00 */
[----:B0-----:R-:W-:-:S02]  /*1b300*/  F2FP.F16.F32.PACK_AB R80, R113, R112 ;  /* 0x000000707150723e */ /* 0x001fc400000000ff */
[----:B------:R-:W-:Y:S02]  /*1b310*/  F2FP.F16.F32.PACK_AB R81, R115, R114 ;  /* 0x000000727351723e */ /* 0x000fe400000000ff */
[----:B------:R-:W-:Y:S02]  /*1b320*/  F2FP.F16.F32.PACK_AB R82, R117, R116 ;  /* 0x000000747552723e */ /* 0x000fe400000000ff */
[----:B------:R-:W-:Y:S01]  /*1b330*/  F2FP.F16.F32.PACK_AB R83, R119, R118 ;  /* 0x000000767753723e */ /* 0x000fe200000000ff */
[----:B------:R0:W-:Y:S04]  /*1b340*/  STSM.16.M88.4 [R134], R84 ;  /* 0x0000005486007844 */ /* 0x0001e80000000200 */
[----:B------:R-:W-:Y:S04]  /*1b350*/  STSM.16.M88.4 [R132], R8 ;  /* 0x0000000884007844 */ /* 0x000fe80000000200 */
[----:B------:R-:W-:Y:S04]  /*1b360*/  STSM.16.M88.4 [R128], R12 ;  /* 0x0000000c80007844 */ /* 0x000fe80000000200 */
[----:B------:R2:W-:Y:S01]  /*1b370*/  STSM.16.M88.4 [R130], R80 ;  /* 0x0000005082007844 */ /* 0x0005e20000000200 */
[----:B------:R-:W-:Y:S01]  /*1b380*/  BAR.SYNC.DEFER_BLOCKING 0x1, 0x100 ;  /* 0x0044000000007b1d */ /* 0x000fe20000010000 */
[----:B------:R-:W-:-:S04]  /*1b390*/  ISETP.NE.U32.AND P0, PT, RZ, UR6, PT ;  /* 0x00000006ff007c0c */ /* 0x000fc8000bf05070 */
[----:B------:R-:W-:Y:S01]  /*1b3a0*/  ISETP.NE.AND.EX P0, PT, RZ, UR7, PT, P0 ;  /* 0x00000007ff007c0c */ /* 0x000fe2000bf05300 */
[----:B------:R-:W-:Y:S01]  /*1b3b0*/  IMAD.MOV.U32 R0, RZ, RZ, RZ ;  /* 0x000000ffff007224 */ /* 0x000fe200078e00ff */
[----:B0-----:R-:W-:Y:S01]  /*1b3c0*/  IADD3 R84, P1, R228, UR6, RZ ;  /* 0x00000006e4547c10 */ /* 0x001fe2000ff3e0ff */
[----:B------:R-:W-:Y:S01]  /*1b3d0*/  IMAD.MOV.U32 R131, RZ, RZ, 0x9b8 ;  /* 0x000009b8ff837424 */ /* 0x000fe200078e00ff */
[----:B------:R-:W0:Y:S02]  /*1b3e0*/  LDC R86, c[0x0][0xbe8] ;  /* 0x0002fa00ff567b82 */ /* 0x000e240000000800 */
[----:B------:R-:W-:-:S06]  /*1b3f0*/  IADD3.X R85, R229, UR7, RZ, P1, !PT ;  /* 0x00000007e5557c10 */ /* 0x000fcc0008ffe4ff */
[----:B--2---:R-:W2:Y:S01]  /*1b400*/  LDC.64 R80, c[0x0][0xba8] ;  /* 0x0002ea00ff507b82 */ /* 0x004ea20000000a00 */
[----:B------:R-:W3:Y:S01]  /*1b410*/  @P0 LDG.E R0, desc[UR8][R84.64] ;  /* 0x0000000854000981 */ /* 0x000ee2000c1e1900 */
[----:B------:R-:W-:-:S04]  /*1b420*/  ISETP.NE.U32.AND P1, PT, RZ, UR4, PT ;  /* 0x00000004ff007c0c */ /* 0x000fc8000bf25070 */
[----:B------:R-:W-:-:S13]  /*1b430*/  ISETP.NE.AND.EX P1, PT, RZ, UR5, PT, P1 ;  /* 0x00000005ff007c0c */ /* 0x000fda000bf25310 */
[----:B------:R-:W-:Y:S01]  /*1b440*/  @P1 IADD3 R228, P2, R228, UR4, RZ ;  /* 0x00000004e4e41c10 */ /* 0x000fe2000ff5e0ff */
[----:B------:R-:W-:-:S03]  /*1b450*/  ULDC UR4, c[0x0][0xa88] ;  /* 0x0002a20000047ab9 */ /* 0x000fc60000000800 */
[----:B------:R-:W-:Y:S02]  /*1b460*/  @P1 IADD3.X R229, R229, UR5, RZ, P2, !PT ;  /* 0x00000005e5e51c10 */ /* 0x000fe400097fe4ff */
[C---:B------:R-:W-:Y:S02]  /*1b470*/  ISETP.NE.AND P2, PT, R226.reuse, RZ, PT ;  /* 0x000000ffe200720c */ /* 0x040fe40003f45270 */
[----:B------:R-:W-:Y:S01]  /*1b480*/  MOV R83, UR4 ;  /* 0x0000000400537c02 */ /* 0x000fe20008000f00 */
[----:B------:R-:W-:Y:S02]  /*1b490*/  ULDC UR4, c[0x0][0xad4] ;  /* 0x0002b50000047ab9 */ /* 0x000fe40000000800 */
[----:B------:R-:W-:Y:S02]  /*1b4a0*/  SEL R226, R226, UR4, P2 ;  /* 0x00000004e2e27c07 */ /* 0x000fe40009000000 */
[----:B0-----:R-:W-:Y:S01]  /*1b4b0*/  ISETP.NE.AND P4, PT, R86, 0x1, PT ;  /* 0x000000015600780c */ /* 0x001fe20003f85270 */
[----:B------:R-:W-:Y:S01]  /*1b4c0*/  IMAD.IADD R82, R225, 0x1, R220 ;  /* 0x00000001e1527824 */ /* 0x000fe200078e02dc */
[----:B------:R-:W-:Y:S01]  /*1b4d0*/  ISETP.GT.AND P3, PT, R226, 0x1, PT ;  /* 0x00000001e200780c */ /* 0x000fe20003f64270 */
[----:B------:R0:W5:Y:S03]  /*1b4e0*/  @P1 LDG.E R83, desc[UR8][R228.64] ;  /* 0x00000008e4531981 */ /* 0x000166000c1e1900 */
[----:B------:R-:W-:-:S04]  /*1b4f0*/  SEL R131, R131, 0x978, P3 ;  /* 0x0000097883837807 */ /* 0x000fc80001800000 */
[----:B------:R-:W1:Y:S08]  /*1b500*/  LDC.64 R10, c[0x0][R131+0x220] ;  /* 0x00008800830a7b82 */ /* 0x000e700000000a00 */
[----:B------:R-:W0:Y:S08]  /*1b510*/  LDC.64 R12, c[0x0][R131+0x218] ;  /* 0x00008600830c7b82 */ /* 0x000e300000000a00 */
[----:B------:R-:W0:Y:S01]  /*1b520*/  LDC.64 R14, c[0x0][R131+0x228] ;  /* 0x00008a00830e7b82 */ /* 0x000e220000000a00 */
[----:B------:R-:W-:-:S07]  /*1b530*/  ISETP.NE.U32.AND P2, PT, RZ, UR6, PT ;  /* 0x00000006ff007c0c */ /* 0x000fce000bf45070 */
[----:B------:R-:W3:Y:S01]  /*1b540*/  LDC.64 R8, c[0x0][R131+0x210] ;  /* 0x0000840083087b82 */ /* 0x000ee20000000a00 */
[----:B------:R-:W-:-:S07]  /*1b550*/  ISETP.NE.AND.EX P2, PT, RZ, UR7, PT, P2 ;  /* 0x00000007ff007c0c */ /* 0x000fce000bf45320 */
[----:B------:R-:W3:Y:S01]  /*1b560*/  @P4 LDC R4, c[0x0][0xbec] ;  /* 0x0002fb00ff044b82 */ /* 0x000ee20000000800 */
[----:B------:R-:W-:-:S07]  /*1b570*/  SEL R227, R227, RZ, !P2 ;  /* 0x000000ffe3e37207 */ /* 0x000fce0005000000 */
[----:B------:R-:W3:Y:S01]  /*1b580*/  @P4 LDC R87, c[0x0][0xbf0] ;  /* 0x0002fc00ff574b82 */ /* 0x000ee20000000800 */
[----:B----4-:R-:W-:Y:S01]  /*1b590*/  SEL R129, R139, RZ, !P2 ;  /* 0x000000ff8b817207 */ /* 0x010fe20005000000 */
[----:B-1----:R-:W-:-:S06]  /*1b5a0*/  IMAD R128, R11, R227, RZ ;  /* 0x000000e30b807224 */ /* 0x002fcc00078e02ff */
[----:B--2---:R-:W1:Y:S01]  /*1b5b0*/  @!P3 LDC R80, c[0x0][0xb50] ;  /* 0x0002d400ff50bb82 */ /* 0x004e620000000800 */
[C---:B------:R-:W-:Y:S02]  /*1b5c0*/  IMAD R128, R10.reuse, R129, R128 ;  /* 0x000000810a807224 */ /* 0x040fe400078e0280 */
[----:B------:R-:W-:-:S05]  /*1b5d0*/  IMAD.WIDE.U32 R10, R10, R227, RZ ;  /* 0x000000e30a0a7225 */ /* 0x000fca00078e00ff */
[----:B------:R-:W2:Y:S01]  /*1b5e0*/  @!P3 LDC R81, c[0x0][0xb54] ;  /* 0x0002d500ff51bb82 */ /* 0x000ea20000000800 */
[-C--:B0-----:R-:W-:Y:S02]  /*1b5f0*/  IMAD R129, R13, R199.reuse, RZ ;  /* 0x000000c70d817224 */ /* 0x081fe400078e02ff */
[----:B------:R-:W-:Y:S01]  /*1b600*/  IMAD.WIDE.U32 R12, R12, R199, RZ ;  /* 0x000000c70c0c7225 */ /* 0x000fe200078e00ff */
[----:B------:R-:W-:Y:S02]  /*1b610*/  SEL R130, R138, RZ, P3 ;  /* 0x000000ff8a827207 */ /* 0x000fe40001800000 */
[----:B------:R-:W-:Y:S01]  /*1b620*/  IADD3 R128, R11, R128, RZ ;  /* 0x000000800b807210 */ /* 0x000fe20007ffe0ff */
[----:B------:R-:W-:Y:S02]  /*1b630*/  IMAD.MOV.U32 R11, RZ, RZ, R82 ;  /* 0x000000ffff0b7224 */ /* 0x000fe400078e0052 */
[----:B------:R-:W-:Y:S02]  /*1b640*/  IMAD.IADD R129, R13, 0x1, R129 ;  /* 0x000000010d817824 */ /* 0x000fe400078e0281 */
[----:B------:R-:W-:-:S02]  /*1b650*/  IMAD R13, R15, R130, RZ ;  /* 0x000000820f0d7224 */ /* 0x000fc400078e02ff */
[----:B------:R-:W-:-:S04]  /*1b660*/  IMAD.WIDE.U32 R14, R14, R130, RZ ;  /* 0x000000820e0e7225 */ /* 0x000fc800078e00ff */
[----:B------:R-:W-:Y:S01]  /*1b670*/  IMAD.IADD R13, R15, 0x1, R13 ;  /* 0x000000010f0d7824 */ /* 0x000fe200078e020d */
[--C-:B---3--:R-:W-:Y:S01]  /*1b680*/  IADD3 R10, P2, P5, R10, R12, R0.reuse ;  /* 0x0000000c0a0a7210 */ /* 0x108fe20007d5e000 */
[----:B------:R-:W-:Y:S01]  /*1b690*/  @P4 IMAD.HI.U32 R12, R82, R4, RZ ;  /* 0x00000004520c4227 */ /* 0x000fe200078e00ff */
[----:B------:R-:W-:-:S04]  /*1b6a0*/  SHF.R.S32.HI R4, RZ, 0x1f, R0 ;  /* 0x0000001fff047819 */ /* 0x000fc80000011400 */
[----:B------:R-:W-:Y:S02]  /*1b6b0*/  @P4 SHF.R.U32.HI R11, RZ, R87, R12 ;  /* 0x00000057ff0b4219 */ /* 0x000fe4000001160c */
[----:B------:R-:W-:-:S03]  /*1b6c0*/  IADD3.X R129, R128, R129, R4, P2, P5 ;  /* 0x0000008180817210 */ /* 0x000fc600017ea404 */
[--C-:B------:R-:W-:Y:S01]  /*1b6d0*/  IMAD.MOV R87, RZ, RZ, -R11.reuse ;  /* 0x000000ffff577224 */ /* 0x100fe200078e0a0b */
[----:B------:R-:W-:Y:S02]  /*1b6e0*/  IADD3 R14, P2, P5, R11, R10, R14 ;  /* 0x0000000a0b0e7210 */ /* 0x000fe40007d5e00e */
[----:B------:R-:W-:Y:S01]  /*1b6f0*/  SHF.R.S32.HI R10, RZ, 0x1f, R11 ;  /* 0x0000001fff0a7819 */ /* 0x000fe2000001140b */
[----:B------:R-:W-:-:S03]  /*1b700*/  IMAD R11, R86, R87, R82 ;  /* 0x00000057560b7224 */ /* 0x000fc600078e0252 */
[----:B------:R-:W-:Y:S01]  /*1b710*/  IADD3.X R15, R10, R129, R13, P2, P5 ;  /* 0x000000810a0f7210 */ /* 0x000fe200017ea40d */
[-C--:B------:R-:W-:Y:S01]  /*1b720*/  IMAD R9, R9, R11.reuse, RZ ;  /* 0x0000000b09097224 */ /* 0x080fe200078e02ff */
[----:B------:R-:W-:Y:S01]  /*1b730*/  SHF.R.S32.HI R13, RZ, 0x1f, R11 ;  /* 0x0000001fff0d7819 */ /* 0x000fe2000001140b */
[----:B------:R-:W-:-:S04]  /*1b740*/  IMAD.WIDE.U32 R14, R8, R11, R14 ;  /* 0x0000000b080e7225 */ /* 0x000fc800078e000e */
[----:B------:R-:W-:Y:S01]  /*1b750*/  IMAD R9, R8, R13, R9 ;  /* 0x0000000d08097224 */ /* 0x000fe200078e0209 */
[----:B-1----:R-:W-:-:S04]  /*1b760*/  LEA R13, P2, R14, R80, 0x2 ;  /* 0x000000500e0d7211 */ /* 0x002fc800078410ff */
[----:B------:R-:W-:-:S04]  /*1b770*/  IADD3 R8, R15, R9, RZ ;  /* 0x000000090f087210 */ /* 0x000fc80007ffe0ff */
[----:B--2---:R-:W-:Y:S01]  /*1b780*/  LEA.HI.X R81, R14, R81, R8, 0x2, P2 ;  /* 0x000000510e517211 */ /* 0x004fe200010f1408 */
[----:B------:R-:W-:Y:S06]  /*1b790*/  @P1 BRA `(.L_x_2880) ;  /* 0x0000000000141947 */ /* 0x000fec0003800000 */
[----:B------:R-:W-:Y:S05]  /*1b7a0*/  @!P0 BRA `(.L_x_2880) ;  /* 0x0000000000108947 */ /* 0x000fea0003800000 */
[----:B------:R-:W-:Y:S02]  /*1b7b0*/  ULDC.64 UR4, c[0x0][0x208] ;  /* 0x0000820000047ab9 */ /* 0x000fe40000000a00 */
[----:B------:R-:W2:Y:S04]  /*1b7c0*/  LDG.E R8, desc[UR4][R84.64] ;  /* 0x0000000454087981 */ /* 0x000ea8000c1e1900 */
[----:B-----5:R-:W2:Y:S02]  /*1b7d0*/  LDG.E R83, desc[UR4][R84.64+0x4] ;  /* 0x0000040454537981 */ /* 0x020ea4000c1e1900 */
[----:B--2---:R-:W-:-:S07]  /*1b7e0*/  IMAD.IADD R83, R83, 0x1, -R8 ;  /* 0x0000000153537824 */ /* 0x004fce00078e0a08 */
.L_x_2880:
[----:B------:R-:W2:Y:S04]  /*1b7f0*/  LDL R12, [R1+0x44] ;  /* 0x00004400010c7983 */ /* 0x000ea80000100800 */
[----:B------:R-:W3:Y:S01]  /*1b800*/  LDL R14, [R1+0x40] ;  /* 0x00004000010e7983 */ /* 0x000ee20000100800 */
[----:B-----5:R-:W-:Y:S01]  /*1b810*/  IMAD R80, R83, R86, RZ ;  /* 0x0000005653507224 */ /* 0x020fe200078e02ff */
[----:B------:R-:W-:Y:S02]  /*1b820*/  ULDC.64 UR4, c[0x0][0x208] ;  /* 0x0000820000047ab9 */ /* 0x000fe40000000a00 */
        /* <DEDUP_REMOVED lines=13> */
[----:B------:R-:W-:Y:S01]  /*1b900*/  ULDC.64 UR4, c[0x0][0x208] ;  /* 0x0000820000047ab9 */ /* 0x000fe20000000a00 */
[----:B------:R-:W1:Y:S08]  /*1b910*/  @P4 LDC R67, c[0x0][0xbec] ;  /* 0x0002fb00ff434b82 */ /* 0x000e700000000800 */
[----:B------:R-:W2:Y:S01]  /*1b920*/  @P4 LDC R69, c[0x0][0xbf0] ;  /* 0x0002fc00ff454b82 */ /* 0x000ea20000000800 */
[----:B0-----:R-:W-:-:S04]  /*1b930*/  IADD3 R8, R8, -0x80, RZ ;  /* 0xffffff8008087810 */ /* 0x001fc80007ffe0ff */
        /* <DEDUP_REMOVED lines=23> */
[----:B------:R-:W-:Y:S02]  /*1bab0*/  LOP3.LUT R12, R12, R13, RZ, 0x3c, !PT ;  /* 0x0000000d0c0c7212 */ /* 0x000fe400078e3cff */
[----:B------:R-:W-:Y:S01]  /*1bac0*/  LOP3.LUT R24, R24, R25, RZ, 0x3c, !PT ;  /* 0x0000001918187212 */ /* 0x000fe200078e3cff */
[--C-:B------:R-:W-:Y:S01]  /*1bad0*/  IMAD.X R25, RZ, RZ, R3.reuse, P2 ;  /* 0x000000ffff197224 */ /* 0x100fe200010e0603 */
[----:B------:R-:W-:Y:S01]  /*1bae0*/  LOP3.LUT R28, R28, R29, RZ, 0x3c, !PT ;  /* 0x0000001d1c1c7212 */ /* 0x000fe200078e3cff */
[--C-:B------:R-:W-:Y:S01]  /*1baf0*/  IMAD.X R29, RZ, RZ, R3.reuse, P6 ;  /* 0x000000ffff1d7224 */ /* 0x100fe200030e0603 */
[----:B------:R-:W-:Y:S01]  /*1bb00*/  LOP3.LUT R32, R32, R33, RZ, 0x3c, !PT ;  /* 0x0000002120207212 */ /* 0x000fe200078e3cff */
[----:B------:R-:W-:Y:S01]  /*1bb10*/  IMAD.X R33, RZ, RZ, R3, P5 ;  /* 0x000000ffff217224 */ /* 0x000fe200028e0603 */
[----:B------:R-:W-:Y:S01]  /*1bb20*/  LOP3.LUT R36, R36, R37, RZ, 0x3c, !PT ;  /* 0x0000002524247212 */ /* 0x000fe200078e3cff */
[----:B------:R-:W5:Y:S01]  /*1bb30*/  LD.E.128 R24, desc[UR4][R24.64] ;  /* 0x0000000418187980 */ /* 0x000f62000c101d00 */
[----:B------:R-:W-:-:S02]  /*1bb40*/  IADD3.X R13, RZ, R3, RZ, P3, !PT ;  /* 0x00000003ff0d7210 */ /* 0x000fc40001ffe4ff */
[C---:B------:R-:W-:Y:S01]  /*1bb50*/  IADD3 R41, P0, R2.reuse, 0x6000, RZ ;  /* 0x0000600002297810 */ /* 0x040fe20007f1e0ff */
[----:B------:R-:W5:Y:S01]  /*1bb60*/  LD.E.128 R28, desc[UR4][R28.64] ;  /* 0x000000041c1c7980 */ /* 0x000f62000c101d00 */
[C---:B------:R-:W-:Y:S02]  /*1bb70*/  IADD3 R45, P3, R2.reuse, 0x7000, RZ ;  /* 0x00007000022d7810 */ /* 0x040fe40007f7e0ff */
[C---:B------:R-:W-:Y:S01]  /*1bb80*/  IADD3 R49, P2, R2.reuse, 0x8000, RZ ;  /* 0x0000800002317810 */ /* 0x040fe20007f5e0ff */
[----:B------:R-:W5:Y:S01]  /*1bb90*/  LD.E.128 R12, desc[UR4][R12.64] ;  /* 0x000000040c0c7980 */ /* 0x000f62000c101d00 */
[C---:B------:R-:W-:Y:S02]  /*1bba0*/  IADD3 R53, P6, R2.reuse, 0x9000, RZ ;  /* 0x0000900002357810 */ /* 0x040fe40007fde0ff */
[----:B------:R-:W-:Y:S01]  /*1bbb0*/  IADD3 R57, P5, R2, 0xa000, RZ ;  /* 0x0000a00002397810 */ /* 0x000fe20007fbe0ff */
[----:B------:R-:W5:Y:S01]  /*1bbc0*/  LD.E.128 R32, desc[UR4][R32.64] ;  /* 0x0000000420207980 */ /* 0x000f62000c101d00 */
[----:B------:R-:W-:-:S02]  /*1bbd0*/  IADD3.X R37, RZ, R3, RZ, P1, !PT ;  /* 0x00000003ff257210 */ /* 0x000fc40000ffe4ff */
[----:B------:R-:W-:Y:S02]  /*1bbe0*/  IADD3 R9, P1, R2, 0xb000, RZ ;  /* 0x0000b00002097810 */ /* 0x000fe40007f3e0ff */
[----:B------:R-:W-:Y:S02]  /*1bbf0*/  LOP3.LUT R40, R41, 0x380, RZ, 0xc0, !PT ;  /* 0x0000038029287812 */ /* 0x000fe400078ec0ff */
[----:B------:R-:W-:Y:S01]  /*1bc00*/  LOP3.LUT R44, R45, 0x380, RZ, 0xc0, !PT ;  /* 0x000003802d2c7812 */ /* 0x000fe200078ec0ff */
[----:B------:R-:W-:Y:S01]  /*1bc10*/  IMAD.X R61, RZ, RZ, R3, P1 ;  /* 0x000000ffff3d7224 */ /* 0x000fe200008e0603 */
[----:B------:R-:W-:Y:S01]  /*1bc20*/  LOP3.LUT R48, R49, 0x380, RZ, 0xc0, !PT ;  /* 0x0000038031307812 */ /* 0x000fe200078ec0ff */
[----:B------:R-:W5:Y:S01]  /*1bc30*/  LD.E.128 R36, desc[UR4][R36.64] ;  /* 0x0000000424247980 */ /* 0x000f62000c101d00 */
[----:B------:R-:W-:Y:S02]  /*1bc40*/  LOP3.LUT R52, R53, 0x380, RZ, 0xc0, !PT ;  /* 0x0000038035347812 */ /* 0x000fe400078ec0ff */
[----:B------:R-:W-:-:S02]  /*1bc50*/  LOP3.LUT R56, R57, 0x380, RZ, 0xc0, !PT ;  /* 0x0000038039387812 */ /* 0x000fc400078ec0ff */
[----:B------:R-:W-:Y:S02]  /*1bc60*/  LOP3.LUT R8, R9, 0x380, RZ, 0xc0, !PT ;  /* 0x0000038009087812 */ /* 0x000fe400078ec0ff */
[----:B------:R-:W-:Y:S02]  /*1bc70*/  LOP3.LUT R11, R2, 0x380, RZ, 0xc0, !PT ;  /* 0x00000380020b7812 */ /* 0x000fe400078ec0ff */
[----:B------:R-:W-:Y:S02]  /*1bc80*/  SHF.R.U64 R40, R40, 0x3, RZ ;  /* 0x0000000328287819 */ /* 0x000fe400000012ff */
[----:B------:R-:W-:Y:S02]  /*1bc90*/  SHF.R.U64 R44, R44, 0x3, RZ ;  /* 0x000000032c2c7819 */ /* 0x000fe400000012ff */
        /* <DEDUP_REMOVED lines=12> */
[----:B------:R-:W5:Y:S01]  /*1bd60*/  LD.E.128 R40, desc[UR4][R40.64] ;  /* 0x0000000428287980 */ /* 0x000f62000c101d00 */
[----:B------:R-:W-:Y:S01]  /*1bd70*/  LOP3.LUT R56, R56, R57, RZ, 0x3c, !PT ;  /* 0x0000003938387212 */ /* 0x000fe200078e3cff */
[----:B------:R-:W-:Y:S01]  /*1bd80*/  IMAD.X R57, RZ, RZ, R3, P5 ;  /* 0x000000ffff397224 */ /* 0x000fe200028e0603 */
[----:B------:R-:W-:Y:S01]  /*1bd90*/  IADD3.X R53, RZ, R3, RZ, P6, !PT ;  /* 0x00000003ff357210 */ /* 0x000fe200037fe4ff */
[----:B------:R-:W5:Y:S01]  /*1bda0*/  LD.E.128 R44, desc[UR4][R44.64] ;  /* 0x000000042c2c7980 */ /* 0x000f62000c101d00 */
[----:B------:R-:W-:-:S02]  /*1bdb0*/  LOP3.LUT R60, R8, R9, RZ, 0x3c, !PT ;  /* 0x00000009083c7212 */ /* 0x000fc400078e3cff */
[----:B------:R-:W-:Y:S01]  /*1bdc0*/  LOP3.LUT R2, R11, R2, RZ, 0x3c, !PT ;  /* 0x000000020b027212 */ /* 0x000fe200078e3cff */
[----:B------:R-:W5:Y:S04]  /*1bdd0*/  LD.E.128 R48, desc[UR4][R48.64] ;  /* 0x0000000430307980 */ /* 0x000f68000c101d00 */
[----:B------:R0:W5:Y:S04]  /*1bde0*/  LD.E.128 R8, desc[UR4][R2.64] ;  /* 0x0000000402087980 */ /* 0x000168000c101d00 */
[----:B------:R-:W5:Y:S04]  /*1bdf0*/  LD.E.128 R52, desc[UR4][R52.64] ;  /* 0x0000000434347980 */ /* 0x000f68000c101d00 */
[----:B------:R-:W5:Y:S04]  /*1be00*/  LD.E.128 R56, desc[UR4][R56.64] ;  /* 0x0000000438387980 */ /* 0x000f68000c101d00 */
[----:B------:R-:W5:Y:S01]  /*1be10*/  LD.E.128 R60, desc[UR4][R60.64] ;  /* 0x000000043c3c7980 */ /* 0x000f62000c101d00 */
[----:B------:R-:W-:-:S02]  /*1be20*/  ULDC.64 UR4, c[0x0][0xaa0] ;  /* 0x0002a80000047ab9 */ /* 0x000fc40000000a00 */
[----:B0-----:R-:W-:Y:S01]  /*1be30*/  IMAD R3, R4, UR4, RZ ;  /* 0x0000000404037c24 */ /* 0x001fe2000f8e02ff */
[----:B------:R-:W-:Y:S01]  /*1be40*/  @!PT LDS RZ, [RZ] ;  /* 0x00000000fffff984 */ /* 0x000fe20000000800 */
[----:B------:R-:W-:Y:S01]  /*1be50*/  @!PT LDS RZ, [RZ] ;  /* 0x00000000fffff984 */ /* 0x000fe20000000800 */
[----:B------:R-:W-:Y:S01]  /*1be60*/  @!PT LDS RZ, [RZ] ;  /* 0x00000000fffff984 */ /* 0x000fe20000000800 */
[----:B------:R-:W-:Y:S01]  /*1be70*/  @!PT LDS RZ, [RZ] ;  /* 0x00000000fffff984 */ /* 0x000fe20000000800 */
[----:B------:R0:W-:Y:S06]  /*1be80*/  MEMBAR.ALL.CTA ;  /* 0x0000000000007992 */ /* 0x0001ec0000008000 */
[----:B0-----:R-:W0:Y:S01]  /*1be90*/  FENCE.VIEW.ASYNC.S ;  /* 0x00000000000073c6 */ /* 0x001e220000000000 */
[C---:B------:R-:W-:Y:S02]  /*1bea0*/  IMAD R65, R0.reuse, UR5, R3 ;  /* 0x0000000500417c24 */ /* 0x040fe4000f8e0203 */
[----:B------:R-:W-:Y:S01]  /*1beb0*/  IMAD.WIDE.U32 R2, R0, UR4, RZ ;  /* 0x0000000400027c25 */ /* 0x000fe2000f8e00ff */
[----:B------:R-:W-:-:S03]  /*1bec0*/  ULDC.64 UR4, c[0x0][0xae8] ;  /* 0x0002ba0000047ab9 */ /* 0x000fc60000000a00 */
[----:B------:R-:W-:Y:S01]  /*1bed0*/  IMAD.IADD R3, R3, 0x1, R65 ;  /* 0x0000000103037824 */ /* 0x000fe200078e0241 */
[----:B------:R-:W-:Y:S01]  /*1bee0*/  LEA R65, R20, R21, 0x5 ;  /* 0x0000001514417211 */ /* 0x000fe200078e28ff */
[----:B------:R-:W-:Y:S01]  /*1bef0*/  IMAD.WIDE.U32 R2, R199, UR4, R2 ;  /* 0x00000004c7027c25 */ /* 0x000fe2000f8e0002 */
[----:B------:R-:W-:-:S03]  /*1bf00*/  SHF.R.S32.HI R4, RZ, 0x1f, R227 ;  /* 0x0000001fff047819 */ /* 0x000fc600000114e3 */
[----:B------:R-:W-:Y:S02]  /*1bf10*/  IMAD.IADD R20, R220, 0x1, R65 ;  /* 0x00000001dc147824 */ /* 0x000fe400078e0241 */
[----:B------:R-:W-:Y:S01]  /*1bf20*/  IMAD R3, R199, UR5, R3 ;  /* 0x00000005c7037c24 */ /* 0x000fe2000f8e0203 */
[----:B------:R-:W-:Y:S01]  /*1bf30*/  ULDC.64 UR4, c[0x0][0xaf0] ;  /* 0x0002bc0000047ab9 */ /* 0x000fe20000000a00 */
[----:B-1----:R-:W-:-:S04]  /*1bf40*/  @P4 IMAD.HI.U32 R0, R20, R67, RZ ;  /* 0x0000004314004227 */ /* 0x002fc800078e00ff */
[----:B------:R-:W-:Y:S02]  /*1bf50*/  IMAD R4, R4, UR4, RZ ;  /* 0x0000000404047c24 */ /* 0x000fe4000f8e02ff */
[----:B------:R-:W-:Y:S01]  /*1bf60*/  IMAD.MOV.U32 R65, RZ, RZ, R20 ;  /* 0x000000ffff417224 */ /* 0x000fe200078e0014 */
[----:B--2---:R-:W-:Y:S01]  /*1bf70*/  @P4 SHF.R.U32.HI R65, RZ, R69, R0 ;  /* 0x00000045ff414219 */ /* 0x004fe20000011600 */
[C---:B------:R-:W-:Y:S02]  /*1bf80*/  IMAD R67, R227.reuse, UR5, R4 ;  /* 0x00000005e3437c24 */ /* 0x040fe4000f8e0204 */
[----:B------:R-:W-:Y:S01]  /*1bf90*/  IMAD.WIDE.U32 R2, R227, UR4, R2 ;  /* 0x00000004e3027c25 */ /* 0x000fe2000f8e0002 */
[--C-:B------:R-:W-:Y:S01]  /*1bfa0*/  SHF.R.S32.HI R0, RZ, 0x1f, R65.reuse ;  /* 0x0000001fff007819 */ /* 0x100fe20000011441 */
[----:B------:R-:W-:Y:S02]  /*1bfb0*/  ULDC.64 UR4, c[0x0][0xae0] ;  /* 0x0002b80000047ab9 */ /* 0x000fe40000000a00 */
[----:B------:R-:W-:Y:S01]  /*1bfc0*/  IMAD.MOV R69, RZ, RZ, -R65 ;  /* 0x000000ffff457224 */ /* 0x000fe200078e0a41 */
[----:B------:R-:W-:Y:S01]  /*1bfd0*/  IADD3 R3, R3, R67, RZ ;  /* 0x0000004303037210 */ /* 0x000fe20007ffe0ff */
[----:B------:R-:W-:-:S02]  /*1bfe0*/  IMAD R0, R0, UR4, RZ ;  /* 0x0000000400007c24 */ /* 0x000fc4000f8e02ff */
        /* <DEDUP_REMOVED lines=10> */
[----:B------:R-:W-:Y:S01]  /*1c090*/  IMAD.IADD R71, R21, 0x1, R220 ;  /* 0x0000000115477824 */ /* 0x000fe200078e02dc */
[----:B------:R-:W-:Y:S01]  /*1c0a0*/  LEA R4, P2, R2, UR4, 0x1 ;  /* 0x0000000402047c11 */ /* 0x000fe2000f8408ff */
[----:B------:R-:W-:-:S05]  /*1c0b0*/  IMAD.IADD R3, R3, 0x1, R69 ;  /* 0x0000000103037824 */ /* 0x000fca00078e0245 */
[----:B------:R-:W-:Y:S02]  /*1c0c0*/  LEA.HI.X R67, R2, UR5, R3, 0x1, P2 ;  /* 0x0000000502437c11 */ /* 0x000fe400090f0c03 */
[C---:B------:R-:W-:Y:S01]  /*1c0d0*/  ISETP.GE.AND P2, PT, R71.reuse, R80, PT ;  /* 0x000000504700720c */ /* 0x040fe20003f46270 */
[----:B------:R-:W-:Y:S01]  /*1c0e0*/  VIADD R0, R18, 0x30820 ;  /* 0x0003082012007836 */ /* 0x000fe20000000000 */
[C---:B------:R-:W-:Y:S01]  /*1c0f0*/  IADD3 R65, R71.reuse, 0x40, RZ ;  /* 0x0000004047417810 */ /* 0x040fe20007ffe0ff */
[----:B------:R-:W-:-:S03]  /*1c100*/  VIADD R21, R71, 0x20 ;  /* 0x0000002047157836 */ /* 0x000fc60000000000 */
[----:B------:R-:W-:Y:S01]  /*1c110*/  PRMT R0, RZ, 0x654, R0 ;  /* 0x00000654ff007816 */ /* 0x000fe20000000000 */
[C---:B------:R-:W-:Y:S01]  /*1c120*/  VIADD R68, R66.reuse, 0x40 ;  /* 0x0000004042447836 */ /* 0x040fe20000000000 */
[-C--:B------:R-:W-:Y:S01]  /*1c130*/  ISETP.GE.AND P1, PT, R21, R80.reuse, PT ;  /* 0x000000501500720c */ /* 0x080fe20003f26270 */
[----:B------:R-:W-:Y:S01]  /*1c140*/  BSSY B1, `(.L_x_2882) ;  /* 0x0000018000017945 */ /* 0x000fe20003800000 */
[----:B------:R-:W-:Y:S01]  /*1c150*/  ISETP.GE.AND P0, PT, R65, R80, PT ;  /* 0x000000504100720c */ /* 0x000fe20003f06270 */
[----:B0-----:R0:W-:Y:S01]  /*1c160*/  SYNCS.ARRIVE.TRANS64.RED.A1T0 RZ, [R0+URZ], RZ ;  /* 0x000000ff00ff79a7 */ /* 0x0011e2000810043f */
[----:B------:R-:W-:Y:S01]  /*1c170*/  IADD3 R70, R66, 0x80, RZ ;  /* 0x0000008042467810 */ /* 0x000fe20007ffe0ff */
[----:B------:R1:W2:Y:S01]  /*1c180*/  SHFL.IDX PT, R21, R4, RZ, 0x181f ;  /* 0x00181fff04157589 */ /* 0x0002a200000e0000 */
[----:B------:R-:W-:-:S03]  /*1c190*/  SHF.R.S32.HI R69, RZ, 0x1f, R66 ;  /* 0x0000001fff457819 */ /* 0x000fc60000011442 */
[----:B------:R1:W3:Y:S01]  /*1c1a0*/  SHFL.IDX PT, R65, R67, RZ, 0x181f ;  /* 0x00181fff43417589 */ /* 0x0002e200000e0000 */
[----:B------:R-:W-:Y:S02]  /*1c1b0*/  SHF.R.S32.HI R72, RZ, 0x1f, R68 ;  /* 0x0000001fff487819 */ /* 0x000fe40000011444 */
[----:B0-----:R-:W-:Y:S01]  /*1c1c0*/  SHF.R.S32.HI R0, RZ, 0x1f, R70 ;  /* 0x0000001fff007819 */ /* 0x001fe20000011446 */
[----:B------:R-:W-:Y:S06]  /*1c1d0*/  @P2 BRA `(.L_x_2883) ;  /* 0x0000000000382947 */ /* 0x000fec0003800000 */
[----:B------:R-:W-:Y:S01]  /*1c1e0*/  ULDC UR4, c[0x0][0xac8] ;  /* 0x0002b20000047ab9 */ /* 0x000fe20000000800 */
[----:B------:R-:W-:Y:S01]  /*1c1f0*/  ULDC.64 UR6, c[0x0][0x208] ;  /* 0x0000820000067ab9 */ /* 0x000fe20000000a00 */
[----:B------:R-:W-:Y:S02]  /*1c200*/  ISETP.GE.AND P4, PT, R66, UR4, PT ;  /* 0x0000000442007c0c */ /* 0x000fe4000bf86270 */
[----:B------:R-:W-:Y:S02]  /*1c210*/  ISETP.GE.AND P3, PT, R68, UR4, PT ;  /* 0x0000000444007c0c */ /* 0x000fe4000bf66270 */
[----:B------:R-:W-:-:S09]  /*1c220*/  ISETP.GE.AND P2, PT, R70, UR4, PT ;  /* 0x0000000446007c0c */ /* 0x000fd2000bf46270 */
[-C--:B--2---:R-:W-:Y:S02]  /*1c230*/  @!P4 LEA R2, P6, R66, R21.reuse, 0x1 ;  /* 0x000000154202c211 */ /* 0x084fe400078c08ff */
[----:B------:R-:W-:Y:S02]  /*1c240*/  @!P3 LEA R20, P5, R68, R21, 0x1 ;  /* 0x000000154414b211 */ /* 0x000fe400078a08ff */
[----:B---3--:R-:W-:Y:S02]  /*1c250*/  @!P4 LEA.HI.X R3, R66, R65, R69, 0x1, P6 ;  /* 0x000000414203c211 */ /* 0x008fe400030f0c45 */
[----:B------:R-:W-:Y:S02]  /*1c260*/  @!P2 LEA R64, P6, R70, R21, 0x1 ;  /* 0x000000154640a211 */ /* 0x000fe400078c08ff */
[-C--:B------:R-:W-:Y:S01]  /*1c270*/  @!P3 LEA.HI.X R21, R68, R65.reuse, R72, 0x1, P5 ;  /* 0x000000414415b211 */ /* 0x080fe200028f0c48 */
[----:B-----5:R0:W-:Y:S01]  /*1c280*/  @!P4 ST.E.128 desc[UR6][R2.64], R8 ;  /* 0x000000080200c985 */ /* 0x0201e2000c101d06 */
[----:B------:R-:W-:-:S03]  /*1c290*/  @!P2 LEA.HI.X R65, R70, R65, R0, 0x1, P6 ;  /* 0x000000414641a211 */ /* 0x000fc600030f0c00 */
[----:B------:R0:W-:Y:S04]  /*1c2a0*/  @!P3 ST.E.128 desc[UR6][R20.64], R32 ;  /* 0x000000201400b985 */ /* 0x0001e8000c101d06 */
[----:B------:R0:W-:Y:S02]  /*1c2b0*/  @!P2 ST.E.128 desc[UR6][R64.64], R48 ;  /* 0x000000304000a985 */ /* 0x0001e4000c101d06 */
.L_x_2883:
[----:B------:R-:W-:Y:S05]  /*1c2c0*/  BSYNC B1 ;  /* 0x0000000000017941 */ /* 0x000fea0003800000 */
.L_x_2882:
[----:B0----5:R0:W4:Y:S01]  /*1c2d0*/  SHFL.IDX PT, R11, R67, 0x1, 0x181f ;  /* 0x00381f00430b7f89 */ /* 0x02112200000e0000 */
[----:B------:R-:W-:Y:S03]  /*1c2e0*/  BSSY B1, `(.L_x_2884) ;  /* 0x0000011000017945 */ /* 0x000fe60003800000 */
[----:B------:R0:W0:Y:S01]  /*1c2f0*/  SHFL.IDX PT, R3, R4, 0x1, 0x181f ;  /* 0x00381f0004037f89 */ /* 0x00002200000e0000 */
[----:B------:R-:W-:Y:S05]  /*1c300*/  @P1 BRA `(.L_x_2885) ;  /* 0x0000000000381947 */ /* 0x000fea0003800000 */
[----:B------:R-:W-:Y:S01]  /*1c310*/  ULDC UR4, c[0x0][0xac8] ;  /* 0x0002b20000047ab9 */ /* 0x000fe20000000800 */
[----:B------:R-:W-:Y:S01]  /*1c320*/  ULDC.64 UR6, c[0x0][0x208] ;  /* 0x0000820000067ab9 */ /* 0x000fe20000000a00 */
        /* <DEDUP_REMOVED lines=12> */
.L_x_2885:
[----:B------:R-:W-:Y:S05]  /*1c3f0*/  BSYNC B1 ;  /* 0x0000000000017941 */ /* 0x000fea0003800000 */
.L_x_2884:
[----:B0---4-:R0:W4:Y:S01]  /*1c400*/  SHFL.IDX PT, R11, R67, 0x2, 0x181f ;  /* 0x00581f00430b7f89 */ /* 0x01112200000e0000 */
        /* <DEDUP_REMOVED lines=17> */
.L_x_2887:
[----:B------:R-:W-:Y:S05]  /*1c520*/  BSYNC B1 ;  /* 0x0000000000017941 */ /* 0x000fea0003800000 */
.L_x_2886:
[----:B0-----:R-:W-:Y:S01]  /*1c530*/  VIADD R3, R71, 0x60 ;  /* 0x0000006047037836 */ /* 0x001fe20000000000 */
[----:B-1----:R-:W0:Y:S04]  /*1c540*/  SHFL.IDX PT, R67, R67, 0x3, 0x181f ;  /* 0x00781f0043437f89 */ /* 0x002e2800000e0000 */
[----:B------:R-:W-:Y:S01]  /*1c550*/  ISETP.GE.AND P0, PT, R3, R80, PT ;  /* 0x000000500300720c */ /* 0x000fe20003f06270 */
[----:B----4-:R4:W1:-:S12]  /*1c560*/  SHFL.IDX PT, R11, R4, 0x3, 0x181f ;  /* 0x00781f00040b7f89 */ /* 0x01085800000e0000 */
[----:B----4-:R-:W-:Y:S05]  /*1c570*/  @P0 BRA `(.L_x_2888) ;  /* 0x0000002000b40947 */ /* 0x010fea0003800000 */
[----:B------:R-:W-:Y:S01]  /*1c580*/  ULDC UR4, c[0x0][0xac8] ;  /* 0x0002b20000047ab9 */ /* 0x000fe20000000800 */
[----:B------:R-:W-:Y:S01]  /*1c590*/  ULDC.64 UR6, c[0x0][0x208] ;  /* 0x0000820000067ab9 */ /* 0x000fe20000000a00 */
[----:B------:R-:W-:Y:S02]  /*1c5a0*/  ISETP.GE.AND P2, PT, R66, UR4, PT ;  /* 0x0000000442007c0c */ /* 0x000fe4000bf46270 */
[----:B------:R-:W-:-:S11]  /*1c5b0*/  ISETP.GE.AND P3, PT, R68, UR4, PT ;  /* 0x0000000444007c0c */ /* 0x000fd6000bf66270 */
[-C--:B-1----:R-:W-:Y:S02]  /*1c5c0*/  @!P2 LEA R2, P0, R66, R11.reuse, 0x1 ;  /* 0x0000000b4202a211 */ /* 0x082fe400078008ff */
[----:B------:R-:W-:Y:S02]  /*1c5d0*/  @!P3 LEA R8, P1, R68, R11, 0x1 ;  /* 0x0000000b4408b211 */ /* 0x000fe400078208ff */
[-C--:B0-----:R-:W-:Y:S02]  /*1c5e0*/  @!P2 LEA.HI.X R3, R66, R67.reuse, R69, 0x1, P0 ;  /* 0x000000434203a211 */ /* 0x081fe400000f0c45 */
[----:B------:R-:W-:Y:S02]  /*1c5f0*/  ISETP.GE.AND P0, PT, R70, UR4, PT ;  /* 0x0000000446007c0c */ /* 0x000fe4000bf06270 */
[----:B------:R-:W-:Y:S01]  /*1c600*/  @!P3 LEA.HI.X R9, R68, R67, R72, 0x1, P1 ;  /* 0x000000434409b211 */ /* 0x000fe200008f0c48 */
[----:B------:R4:W-:Y:S04]  /*1c610*/  @!P2 ST.E.128 desc[UR6][R2.64], R28 ;  /* 0x0000001c0200a985 */ /* 0x0009e8000c101d06 */
[----:B------:R4:W-:Y:S06]  /*1c620*/  @!P3 ST.E.128 desc[UR6][R8.64], R44 ;  /* 0x0000002c0800b985 */ /* 0x0009ec000c101d06 */
[----:B------:R-:W-:Y:S05]  /*1c630*/  @P0 BRA `(.L_x_2888) ;  /* 0x0000002000840947 */ /* 0x000fea0003800000 */
[----:B----4-:R-:W-:Y:S01]  /*1c640*/  LEA R2, P0, R70, R11, 0x1 ;  /* 0x0000000b46027211 */ /* 0x010fe200078008ff */
[----:B------:R-:W-:-:S03]  /*1c650*/  ULDC.64 UR4, c[0x0][0x208] ;  /* 0x0000820000047ab9 */ /* 0x000fc60000000a00 */
[----:B------:R-:W-:-:S05]  /*1c660*/  LEA.HI.X R3, R70, R67, R0, 0x1, P0 ;  /* 0x0000004346037211 */ /* 0x000fca00000f0c00 */
[----:B------:R0:W-:Y:S01]  /*1c670*/  ST.E.128 desc[UR4][R2.64], R60 ;  /* 0x0000003c02007985 */ /* 0x0001e2000c101d04 */
[----:B------:R-:W-:Y:S05]  /*1c680*/  BRA `(.L_x_2888) ;  /* 0x0000002000707947 */ /* 0x000fea0003800000 */
.L_x_2881:
[----:B------:R-:W1:Y:S01]  /*1c690*/  @P4 LDC R13, c[0x0][0xbec] ;  /* 0x0002fb00ff0d4b82 */ /* 0x000e620000000800 */
[----:B------:R-:W-:Y:S01]  /*1c6a0*/  ULDC.64 UR4, c[0x0][0xb08] ;  /* 0x0002c20000047ab9 */ /* 0x000fe20000000a00 */
[----:B------:R-:W-:Y:S01]  /*1c6b0*/  ULDC.64 UR6, c[0x0][0xb30] ;  /* 0x0002cc0000067ab9 */ /* 0x000fe20000000a00 */
[----:B0-----:R-:W-:Y:S01]  /*1c6c0*/  IMAD R9, R4, UR4, RZ ;  /* 0x0000000404097c24 */ /* 0x001fe2000f8e02ff */
[----:B------:R-:W-:Y:S01]  /*1c6d0*/  ISETP.GE.AND P0, PT, R12, R80, PT ;  /* 0x000000500c00720c */ /* 0x000fe20003f06270 */
[C---:B------:R-:W-:Y:S01]  /*1c6e0*/  IMAD.WIDE.U32 R2, R0.reuse, UR4, RZ ;  /* 0x0000000400027c25 */ /* 0x040fe2000f8e00ff */
[----:B------:R-:W-:Y:S01]  /*1c6f0*/  BSSY B1, `(.L_x_2889) ;  /* 0x00000cd000017945 */ /* 0x000fe20003800000 */
[C---:B------:R-:W-:Y:S01]  /*1c700*/  IADD3 R84, R223.reuse, 0xa0, RZ ;  /* 0x000000a0df547810 */ /* 0x040fe20007ffe0ff */
[----:B------:R-:W0:Y:S01]  /*1c710*/  @P4 LDC R4, c[0x0][0xbf0] ;  /* 0x0002fc00ff044b82 */ /* 0x000e220000000800 */
[----:B------:R-:W-:Y:S01]  /*1c720*/  IMAD R9, R0, UR5, R9 ;  /* 0x0000000500097c24 */ /* 0x000fe2000f8e0209 */
[----:B------:R-:W-:Y:S01]  /*1c730*/  ULDC.64 UR4, c[0x0][0xb38] ;  /* 0x0002ce0000047ab9 */ /* 0x000fe20000000a00 */
[----:B------:R-:W-:Y:S01]  /*1c740*/  SHF.R.S32.HI R0, RZ, 0x1f, R227 ;  /* 0x0000001fff007819 */ /* 0x000fe200000114e3 */
[C---:B------:R-:W-:Y:S01]  /*1c750*/  VIADD R83, R223.reuse, 0xa8 ;  /* 0x000000a8df537836 */ /* 0x040fe20000000000 */
[----:B------:R-:W-:Y:S01]  /*1c760*/  IADD3 R126, R223, 0x90, RZ ;  /* 0x00000090df7e7810 */ /* 0x000fe20007ffe0ff */
[----:B------:R-:W-:Y:S01]  /*1c770*/  IMAD.IADD R3, R3, 0x1, R9 ;  /* 0x0000000103037824 */ /* 0x000fe200078e0209 */
[----:B------:R-:W-:Y:S01]  /*1c780*/  IADD3 R130, R223, 0x80, RZ ;  /* 0x00000080df827810 */ /* 0x000fe20007ffe0ff */
[----:B------:R-:W-:Y:S01]  /*1c790*/  IMAD.MOV.U32 R9, RZ, RZ, R82 ;  /* 0x000000ffff097224 */ /* 0x000fe200078e0052 */
[----:B------:R-:W-:Y:S01]  /*1c7a0*/  SHF.R.S32.HI R83, RZ, 0x1f, R83 ;  /* 0x0000001fff537819 */ /* 0x000fe20000011453 */
[----:B------:R-:W-:Y:S01]  /*1c7b0*/  IMAD.WIDE.U32 R2, R199, UR4, R2 ;  /* 0x00000004c7027c25 */ /* 0x000fe2000f8e0002 */
[----:B------:R-:W-:-:S02]  /*1c7c0*/  IADD3 R134, R223, 0x70, RZ ;  /* 0x00000070df867810 */ /* 0x000fc40007ffe0ff */
[----:B------:R-:W-:Y:S01]  /*1c7d0*/  IADD3 R142, R223, 0x50, RZ ;  /* 0x00000050df8e7810 */ /* 0x000fe20007ffe0ff */
[----:B------:R-:W-:Y:S01]  /*1c7e0*/  IMAD R3, R199, UR5, R3 ;  /* 0x00000005c7037c24 */ /* 0x000fe2000f8e0203 */
[----:B------:R-:W-:Y:S01]  /*1c7f0*/  ULDC.64 UR4, c[0x0][0xb40] ;  /* 0x0002d00000047ab9 */ /* 0x000fe20000000a00 */
[----:B-1----:R-:W-:Y:S01]  /*1c800*/  @P4 IMAD.HI.U32 R13, R82, R13, RZ ;  /* 0x0000000d520d4227 */ /* 0x002fe200078e00ff */
[C---:B------:R-:W-:Y:S02]  /*1c810*/  IADD3 R146, R223.reuse, 0x40, RZ ;  /* 0x00000040df927810 */ /* 0x040fe40007ffe0ff */
[C---:B------:R-:W-:Y:S01]  /*1c820*/  IADD3 R150, R223.reuse, 0x30, RZ ;  /* 0x00000030df967810 */ /* 0x040fe20007ffe0ff */
[----:B------:R-:W-:Y:S01]  /*1c830*/  IMAD R0, R0, UR4, RZ ;  /* 0x0000000400007c24 */ /* 0x000fe2000f8e02ff */
[----:B------:R-:W-:Y:S01]  /*1c840*/  IADD3 R154, R223, 0x20, RZ ;  /* 0x00000020df9a7810 */ /* 0x000fe20007ffe0ff */
[----:B------:R-:W-:Y:S01]  /*1c850*/  IMAD.WIDE.U32 R2, R227, UR4, R2 ;  /* 0x00000004e3027c25 */ /* 0x000fe2000f8e0002 */
[----:B------:R-:W-:-:S02]  /*1c860*/  IADD3 R158, R223, 0x10, RZ ;  /* 0x00000010df9e7810 */ /* 0x000fc40007ffe0ff */
[----:B0-----:R-:W-:Y:S01]  /*1c870*/  @P4 SHF.R.U32.HI R9, RZ, R4, R13 ;  /* 0x00000004ff094219 */ /* 0x001fe2000001160d */
[----:B------:R-:W-:Y:S01]  /*1c880*/  IMAD R11, R227, UR5, R0 ;  /* 0x00000005e30b7c24 */ /* 0x000fe2000f8e0200 */
[----:B------:R-:W-:Y:S01]  /*1c890*/  ULDC.64 UR4, c[0x0][0xb48] ;  /* 0x0002d20000047ab9 */ /* 0x000fe20000000a00 */
[----:B------:R-:W-:Y:S01]  /*1c8a0*/  VIADD R4, R18, 0x30820 ;  /* 0x0003082012047836 */ /* 0x000fe20000000000 */
[--C-:B------:R-:W-:Y:S01]  /*1c8b0*/  SHF.R.S32.HI R0, RZ, 0x1f, R9.reuse ;  /* 0x0000001fff007819 */ /* 0x100fe20000011409 */
[----:B------:R-:W-:Y:S01]  /*1c8c0*/  VIADD R85, R223, 0xa0 ;  /* 0x000000a0df557836 */ /* 0x000fe20000000000 */
[----:B------:R-:W-:Y:S01]  /*1c8d0*/  IADD3 R3, R3, R11, RZ ;  /* 0x0000000b03037210 */ /* 0x000fe20007ffe0ff */
[----:B------:R-:W-:Y:S01]  /*1c8e0*/  IMAD.MOV R11, RZ, RZ, -R9 ;  /* 0x000000ffff0b7224 */ /* 0x000fe200078e0a09 */
[----:B------:R-:W-:Y:S01]  /*1c8f0*/  PRMT R8, RZ, 0x654, R4 ;  /* 0x00000654ff087816 */ /* 0x000fe20000000004 */
[----:B------:R-:W-:Y:S01]  /*1c900*/  IMAD R0, R0, UR6, RZ ;  /* 0x0000000600007c24 */ /* 0x000fe2000f8e02ff */
[----:B------:R-:W-:Y:S01]  /*1c910*/  SHF.R.S32.HI R85, RZ, 0x1f, R85 ;  /* 0x0000001fff557819 */ /* 0x000fe20000011455 */
[----:B------:R-:W-:Y:S01]  /*1c920*/  IMAD.WIDE.U32 R2, R138, UR4, R2 ;  /* 0x000000048a027c25 */ /* 0x000fe2000f8e0002 */
[----:B------:R0:W-:Y:S03]  /*1c930*/  SYNCS.ARRIVE.TRANS64.RED.A1T0 RZ, [R8+URZ], RZ ;  /* 0x000000ff08ff79a7 */ /* 0x0001e6000810043f */
[----:B------:R-:W-:-:S02]  /*1c940*/  IMAD R11, R86, R11, R82 ;  /* 0x0000000b560b7224 */ /* 0x000fc400078e0252 */
[----:B------:R-:W-:Y:S01]  /*1c950*/  IMAD R3, R138, UR5, R3 ;  /* 0x000000058a037c24 */ /* 0x000fe2000f8e0203 */
[----:B------:R-:W-:Y:S01]  /*1c960*/  ULDC.64 UR4, c[0x0][0xb28] ;  /* 0x0002ca0000047ab9 */ /* 0x000fe20000000a00 */
[C---:B------:R-:W-:Y:S01]  /*1c970*/  IMAD R13, R9.reuse, UR7, R0 ;  /* 0x00000007090d7c24 */ /* 0x040fe2000f8e0200 */
[----:B------:R-:W-:Y:S01]  /*1c980*/  SHF.R.S32.HI R0, RZ, 0x1f, R11 ;  /* 0x0000001fff007819 */ /* 0x000fe2000001140b */
[----:B------:R-:W-:Y:S01]  /*1c990*/  IMAD.WIDE.U32 R2, R9, UR6, R2 ;  /* 0x0000000609027c25 */ /* 0x000fe2000f8e0002 */
[----:B------:R-:W-:-:S03]  /*1c9a0*/  IADD3 R138, R223, 0x60, RZ ;  /* 0x00000060df8a7810 */ /* 0x000fc60007ffe0ff */
[----:B------:R-:W-:Y:S02]  /*1c9b0*/  IMAD R0, R0, UR4, RZ ;  /* 0x0000000400007c24 */ /* 0x000fe4000f8e02ff */
[----:B------:R-:W-:Y:S02]  /*1c9c0*/  IMAD.IADD R3, R3, 0x1, R13 ;  /* 0x0000000103037824 */ /* 0x000fe400078e020d */
[C---:B------:R-:W-:Y:S02]  /*1c9d0*/  IMAD R9, R11.reuse, UR5, R0 ;  /* 0x000000050b097c24 */ /* 0x040fe4000f8e0200 */
[----:B------:R-:W-:Y:S01]  /*1c9e0*/  IMAD.WIDE.U32 R2, R11, UR4, R2 ;  /* 0x000000040b027c25 */ /* 0x000fe2000f8e0002 */
[----:B------:R-:W-:-:S03]  /*1c9f0*/  ULDC.64 UR4, c[0x0][0xb00] ;  /* 0x0002c00000047ab9 */ /* 0x000fc60000000a00 */
[----:B------:R-:W-:Y:S01]  /*1ca00*/  VIADD R87, R223, 0x98 ;  /* 0x00000098df577836 */ /* 0x000fe20000000000 */
[----:B------:R-:W-:Y:S01]  /*1ca10*/  IADD3 R3, R3, R9, RZ ;  /* 0x0000000903037210 */ /* 0x000fe20007ffe0ff */
[C---:B------:R-:W-:Y:S01]  /*1ca20*/  VIADD R127, R223.reuse, 0x90 ;  /* 0x00000090df7f7836 */ /* 0x040fe20000000000 */
[C---:B------:R-:W-:Y:S01]  /*1ca30*/  LEA R0, P1, R2.reuse, UR4, 0x2 ;  /* 0x0000000402007c11 */ /* 0x040fe2000f8210ff */
[C---:B------:R-:W-:Y:S01]  /*1ca40*/  VIADD R129, R223.reuse, 0x88 ;  /* 0x00000088df817836 */ /* 0x040fe20000000000 */
[----:B------:R-:W-:Y:S01]  /*1ca50*/  SHF.R.S32.HI R87, RZ, 0x1f, R87 ;  /* 0x0000001fff577819 */ /* 0x000fe20000011457 */
[C---:B------:R-:W-:Y:S01]  /*1ca60*/  VIADD R131, R223.reuse, 0x80 ;  /* 0x00000080df837836 */ /* 0x040fe20000000000 */
[----:B------:R-:W-:Y:S01]  /*1ca70*/  LEA.HI.X R4, R2, UR5, R3, 0x2, P1 ;  /* 0x0000000502047c11 */ /* 0x000fe200088f1403 */
[C---:B------:R-:W-:Y:S01]  /*1ca80*/  VIADD R133, R223.reuse, 0x78 ;  /* 0x00000078df857836 */ /* 0x040fe20000000000 */
[----:B------:R0:W1:Y:S01]  /*1ca90*/  SHFL.IDX PT, R2, R0, RZ, 0x1c1f ;  /* 0x001c1fff00027589 */ /* 0x00006200000e0000 */
[C---:B------:R-:W-:Y:S01]  /*1caa0*/  VIADD R135, R223.reuse, 0x70 ;  /* 0x00000070df877836 */ /* 0x040fe20000000000 */
[----:B------:R-:W-:Y:S01]  /*1cab0*/  SHF.R.S32.HI R127, RZ, 0x1f, R127 ;  /* 0x0000001fff7f7819 */ /* 0x000fe2000001147f */
[C---:B------:R-:W-:Y:S01]  /*1cac0*/  VIADD R137, R223.reuse, 0x68 ;  /* 0x00000068df897836 */ /* 0x040fe20000000000 */
[----:B------:R0:W2:Y:S01]  /*1cad0*/  SHFL.IDX PT, R3, R4, RZ, 0x1c1f ;  /* 0x001c1fff04037589 */ /* 0x0000a200000e0000 */
        /* <DEDUP_REMOVED lines=40> */
[----:B------:R-:W-:Y:S01]  /*1cd60*/  VIADD R160, R223, 0x8 ;  /* 0x00000008dfa07836 */ /* 0x000fe20000000000 */
[----:B012---:R-:W-:Y:S06]  /*1cd70*/  @P0 BRA `(.L_x_2890) ;  /* 0x0000000400900947 */ /* 0x007fec0003800000 */
[----:B------:R-:W-:Y:S01]  /*1cd80*/  ULDC UR4, c[0x0][0xac8] ;  /* 0x0002b20000047ab9 */ /* 0x000fe20000000800 */
[----:B------:R-:W-:Y:S01]  /*1cd90*/  ULDC.64 UR6, c[0x0][0x208] ;  /* 0x0000820000067ab9 */ /* 0x000fe20000000a00 */
[C---:B------:R-:W-:Y:S02]  /*1cda0*/  ISETP.GE.AND P0, PT, R223.reuse, UR4, PT ;  /* 0x00000004df007c0c */ /* 0x040fe4000bf06270 */
[----:B------:R-:W-:Y:S02]  /*1cdb0*/  ISETP.GE.AND P5, PT, R160, UR4, PT ;  /* 0x00000004a0007c0c */ /* 0x000fe4000bfa6270 */
[----:B------:R-:W-:Y:S02]  /*1cdc0*/  ISETP.GE.AND P4, PT, R158, UR4, PT ;  /* 0x000000049e007c0c */ /* 0x000fe4000bf86270 */
[----:B------:R-:W-:Y:S02]  /*1cdd0*/  ISETP.GE.AND P3, PT, R156, UR4, PT ;  /* 0x000000049c007c0c */ /* 0x000fe4000bf66270 */
[----:B------:R-:W-:-:S05]  /*1cde0*/  IADD3 R15, R223, 0xb8, RZ ;  /* 0x000000b8df0f7810 */ /* 0x000fca0007ffe0ff */
        /* <DEDUP_REMOVED lines=8> */
[C---:B0-----:R-:W-:Y:S02]  /*1ce70*/  @!P5 LEA R8, P1, R160.reuse, R2, 0x2 ;  /* 0x00000002a008d211 */ /* 0x041fe400078210ff */
[----:B------:R-:W-:Y:S02]  /*1ce80*/  SHF.R.S32.HI R25, RZ, 0x1f, R81 ;  /* 0x0000001fff197819 */ /* 0x000fe40000011451 */
[----:B------:R-:W-:Y:S02]  /*1ce90*/  @!P5 LEA.HI.X R9, R160, R3, R161, 0x2, P1 ;  /* 0x00000003a009d211 */ /* 0x000fe400008f14a1 */
[----:B------:R-:W-:Y:S02]  /*1cea0*/  ISETP.GE.AND P1, PT, R152, UR4, PT ;  /* 0x0000000498007c0c */ /* 0x000fe4000bf26270 */
[----:B------:R-:W-:Y:S01]  /*1ceb0*/  SHF.R.S32.HI R24, RZ, 0x1f, R15 ;  /* 0x0000001fff187819 */ /* 0x000fe2000001140f */
        /* <DEDUP_REMOVED lines=80> */
.L_x_2890:
[----:B------:R-:W-:Y:S05]  /*1d3c0*/  BSYNC B1 ;  /* 0x0000000000017941 */ /* 0x000fea0003800000 */
.L_x_2889:
[----:B------:R-:W-:Y:S01]  /*1d3d0*/  ISETP.GE.AND P0, PT, R14, R80, PT ;  /* 0x000000500e00720c */ /* 0x000fe20003f06270 */
[----:B-1----:R0:W1:Y:S04]  /*1d3e0*/  SHFL.IDX PT, R3, R4, 0x1, 0x1c1f ;  /* 0x003c1f0004037f89 */ /* 0x00206800000e0000 */
[----:B------:R0:W2:Y:S08]  /*1d3f0*/  SHFL.IDX PT, R2, R0, 0x1, 0x1c1f ;  /* 0x003c1f0000027f89 */ /* 0x0000b000000e0000 */
[----:B0-----:R-:W-:Y:S05]  /*1d400*/  @P0 BRA `(.L_x_2888) ;  /* 0x0000001400100947 */ /* 0x001fea0003800000 */
[----:B------:R-:W-:Y:S01]  /*1d410*/  ULDC UR4, c[0x0][0xac8] ;  /* 0x0002b20000047ab9 */ /* 0x000fe20000000800 */
[----:B------:R-:W-:Y:S01]  /*1d420*/  ULDC.64 UR6, c[0x0][0x208] ;  /* 0x0000820000067ab9 */ /* 0x000fe20000000a00 */
        /* <DEDUP_REMOVED lines=16> */
[----:B------:R-:W-:Y:S02]  /*1d530*/  @!P3 LEA R12, P6, R154, R2, 0x2 ;  /* 0x000000029a0cb211 */ /* 0x000fe400078c10ff */
[----:B------:R-:W-:Y:S01]  /*1d540*/  ISETP.GE.AND P2, PT, R148, UR4, PT ;  /* 0x0000000494007c0c */ /* 0x000fe2000bf46270 */
[----:B------:R0:W-:Y:S01]  /*1d550*/  @!P5 ST.E.64 desc[UR6][R8.64], R34 ;  /* 0x000000220800d985 */ /* 0x0001e2000c101b06 */
[----:B------:R-:W-:-:S03]  /*1d560*/  @!P3 LEA.HI.X R13, R154, R3, R155, 0x2, P6 ;  /* 0x000000039a0db211 */ /* 0x000fc600030f149b */
[----:B------:R1:W-:Y:S04]  /*1d570*/  @!P4 ST.E.64 desc[UR6][R10.64], R38 ;  /* 0x000000260a00c985 */ /* 0x0003e8000c101b06 */
[----:B------:R2:W-:Y:S01]  /*1d580*/  @!P3 ST.E.64 desc[UR6][R12.64], R42 ;  /* 0x0000002a0c00b985 */ /* 0x0005e2000c101b06 */
[----:B------:R-:W-:Y:S02]  /*1d590*/  ISETP.GE.AND P3, PT, R146, UR4, PT ;  /* 0x0000000492007c0c */ /* 0x000fe4000bf66270 */
[-C--:B0-----:R-:W-:Y:S02]  /*1d5a0*/  @!P0 LEA R8, P4, R152, R2.reuse, 0x2 ;  /* 0x0000000298088211 */ /* 0x081fe400078810ff */
[----:B-1----:R-:W-:Y:S02]  /*1d5b0*/  @!P1 LEA R10, P5, R150, R2, 0x2 ;  /* 0x00000002960a9211 */ /* 0x002fe400078a10ff */
[----:B------:R-:W-:-:S02]  /*1d5c0*/  @!P0 LEA.HI.X R9, R152, R3, R153, 0x2, P4 ;  /* 0x0000000398098211 */ /* 0x000fc400020f1499 */
[----:B------:R-:W-:Y:S02]  /*1d5d0*/  ISETP.GE.AND P4, PT, R144, UR4, PT ;  /* 0x0000000490007c0c */ /* 0x000fe4000bf86270 */
[-C--:B------:R-:W-:Y:S01]  /*1d5e0*/  @!P1 LEA.HI.X R11, R150, R3.reuse, R151, 0x2, P5 ;  /* 0x00000003960b9211 */ /* 0x080fe200028f1497 */
[----:B------:R-:W-:Y:S01]  /*1d5f0*/  @!P0 ST.E.64 desc[UR6][R8.64], R46 ;  /* 0x0000002e08008985 */ /* 0x000fe2000c101b06 */
[----:B--2---:R-:W-:Y:S02]  /*1d600*/  @!P2 LEA R12, P6, R148, R2, 0x2 ;  /* 0x00000002940ca211 */ /* 0x004fe400078c10ff */
[----:B------:R-:W-:Y:S01]  /*1d610*/  ISETP.GE.AND P5, PT, R142, UR4, PT ;  /* 0x000000048e007c0c */ /* 0x000fe2000bfa6270 */
[----:B------:R0:W-:Y:S01]  /*1d620*/  @!P1 ST.E.64 desc[UR6][R10.64], R50 ;  /* 0x000000320a009985 */ /* 0x0001e2000c101b06 */
[----:B------:R-:W-:Y:S02]  /*1d630*/  @!P2 LEA.HI.X R13, R148, R3, R149, 0x2, P6 ;  /* 0x00000003940da211 */ /* 0x000fe400030f1495 */
[----:B------:R-:W-:-:S02]  /*1d640*/  ISETP.GE.AND P1, PT, R138, UR4, PT ;  /* 0x000000048a007c0c */ /* 0x000fc4000bf26270 */
[-C--:B------:R-:W-:Y:S01]  /*1d650*/  @!P3 LEA R14, P6, R146, R2.reuse, 0x2 ;  /* 0x00000002920eb211 */ /* 0x080fe200078c10ff */
[----:B------:R1:W-:Y:S01]  /*1d660*/  @!P2 ST.E.64 desc[UR6][R12.64], R54 ;  /* 0x000000360c00a985 */ /* 0x0003e2000c101b06 */
[----:B------:R-:W-:Y:S02]  /*1d670*/  ISETP.GE.AND P2, PT, R140, UR4, PT ;  /* 0x000000048c007c0c */ /* 0x000fe4000bf46270 */
[-C--:B------:R-:W-:Y:S02]  /*1d680*/  @!P4 LEA R20, P0, R144, R2.reuse, 0x2 ;  /* 0x000000029014c211 */ /* 0x080fe400078010ff */
[-C--:B------:R-:W-:Y:S02]  /*1d690*/  @!P3 LEA.HI.X R15, R146, R3.reuse, R147, 0x2, P6 ;  /* 0x00000003920fb211 */ /* 0x080fe400030f1493 */
[----:B------:R-:W-:Y:S02]  /*1d6a0*/  @!P5 LEA R24, P6, R142, R2, 0x2 ;  /* 0x000000028e18d211 */ /* 0x000fe400078c10ff */
[----:B------:R-:W-:Y:S01]  /*1d6b0*/  @!P4 LEA.HI.X R21, R144, R3, R145, 0x2, P0 ;  /* 0x000000039015c211 */ /* 0x000fe200000f1491 */
[----:B------:R-:W-:Y:S01]  /*1d6c0*/  @!P3 ST.E.64 desc[UR6][R14.64], R58 ;  /* 0x0000003a0e00b985 */ /* 0x000fe2000c101b06 */
[----:B------:R-:W-:-:S02]  /*1d6d0*/  ISETP.GE.AND P0, PT, R136, UR4, PT ;  /* 0x0000000488007c0c */ /* 0x000fc4000bf06270 */
[-C--:B------:R-:W-:Y:S01]  /*1d6e0*/  @!P5 LEA.HI.X R25, R142, R3.reuse, R143, 0x2, P6 ;  /* 0x000000038e19d211 */ /* 0x080fe200030f148f */
[----:B------:R2:W-:Y:S01]  /*1d6f0*/  @!P4 ST.E.64 desc[UR6][R20.64], R62 ;  /* 0x0000003e1400c985 */ /* 0x0005e2000c101b06 */
[-C--:B0-----:R-:W-:Y:S02]  /*1d700*/  @!P1 LEA R10, P3, R138, R2.reuse, 0x2 ;  /* 0x000000028a0a9211 */ /* 0x081fe400078610ff */
[----:B------:R-:W-:Y:S01]  /*1d710*/  @!P2 LEA R8, P6, R140, R2, 0x2 ;  /* 0x000000028c08a211 */ /* 0x000fe200078c10ff */
[----:B------:R0:W-:Y:S01]  /*1d720*/  @!P5 ST.E.64 desc[UR6][R24.64], R66 ;  /* 0x000000421800d985 */ /* 0x0001e2000c101b06 */
[----:B------:R-:W-:Y:S02]  /*1d730*/  ISETP.GE.AND P5, PT, R134, UR4, PT ;  /* 0x0000000486007c0c */ /* 0x000fe4000bfa6270 */
[----:B------:R-:W-:Y:S02]  /*1d740*/  ISETP.GE.AND P4, PT, R132, UR4, PT ;  /* 0x0000000484007c0c */ /* 0x000fe4000bf86270 */
[----:B------:R-:W-:-:S02]  /*1d750*/  @!P1 LEA.HI.X R11, R138, R3, R139, 0x2, P3 ;  /* 0x000000038a0b9211 */ /* 0x000fc400018f148b */
[----:B------:R-:W-:Y:S02]  /*1d760*/  ISETP.GE.AND P3, PT, R130, UR4, PT ;  /* 0x0000000482007c0c */ /* 0x000fe4000bf66270 */
[----:B------:R-:W-:Y:S02]  /*1d770*/  @!P2 LEA.HI.X R9, R140, R3, R141, 0x2, P6 ;  /* 0x000000038c09a211 */ /* 0x000fe400030f148d */
[----:B-1----:R-:W-:-:S03]  /*1d780*/  @!P0 LEA R12, P6, R136, R2, 0x2 ;  /* 0x00000002880c8211 */ /* 0x002fc600078c10ff */
[----:B------:R1:W-:Y:S01]  /*1d790*/  @!P2 ST.E.64 desc[UR6][R8.64], R70 ;  /* 0x000000460800a985 */ /* 0x0003e2000c101b06 */
[-C--:B------:R-:W-:Y:S02]  /*1d7a0*/  @!P0 LEA.HI.X R13, R136, R3.reuse, R137, 0x2, P6 ;  /* 0x00000003880d8211 */ /* 0x080fe400030f1489 */
[-C--:B--2---:R-:W-:Y:S01]  /*1d7b0*/  @!P4 LEA R20, P2, R132, R2.reuse, 0x2 ;  /* 0x000000028414c211 */ /* 0x084fe200078410ff */
[----:B------:R2:W-:Y:S01]  /*1d7c0*/  @!P1 ST.E.64 desc[UR6][R10.64], R74 ;  /* 0x0000004a0a009985 */ /* 0x0005e2000c101b06 */
[-C--:B------:R-:W-:Y:S02]  /*1d7d0*/  @!P5 LEA R14, P1, R134, R2.reuse, 0x2 ;  /* 0x00000002860ed211 */ /* 0x080fe400078210ff */
[----:B0-----:R-:W-:Y:S01]  /*1d7e0*/  @!P3 LEA R24, P6, R130, R2, 0x2 ;  /* 0x000000028218b211 */ /* 0x001fe200078c10ff */
[----:B------:R0:W-:Y:S01]  /*1d7f0*/  @!P0 ST.E.64 desc[UR6][R12.64], R78 ;  /* 0x0000004e0c008985 */ /* 0x0001e2000c101b06 */
[----:B------:R-:W-:Y:S02]  /*1d800*/  ISETP.GE.AND P0, PT, R128, UR4, PT ;  /* 0x0000000480007c0c */ /* 0x000fe4000bf06270 */
[----:B------:R-:W-:-:S02]  /*1d810*/  @!P5 LEA.HI.X R15, R134, R3, R135, 0x2, P1 ;  /* 0x00000003860fd211 */ /* 0x000fc400008f1487 */
[-C--:B------:R-:W-:Y:S02]  /*1d820*/  @!P4 LEA.HI.X R21, R132, R3.reuse, R133, 0x2, P2 ;  /* 0x000000038415c211 */ /* 0x080fe400010f1485 */
[----:B------:R-:W-:Y:S01]  /*1d830*/  @!P3 LEA.HI.X R25, R130, R3, R131, 0x2, P6 ;  /* 0x000000038219b211 */ /* 0x000fe200030f1483 */
[----:B------:R-:W-:Y:S01]  /*1d840*/  @!P5 ST.E.64 desc[UR6][R14.64], R122 ;  /* 0x0000007a0e00d985 */ /* 0x000fe2000c101b06 */
[----:B------:R-:W-:Y:S02]  /*1d850*/  ISETP.GE.AND P1, PT, R126, UR4, PT ;  /* 0x000000047e007c0c */ /* 0x000fe4000bf26270 */
[----:B------:R-:W-:Y:S01]  /*1d860*/  ISETP.GE.AND P5, PT, R86, UR4, PT ;  /* 0x0000000456007c0c */ /* 0x000fe2000bfa6270 */
[----:B------:R3:W-:Y:S01]  /*1d870*/  @!P4 ST.E.64 desc[UR6][R20.64], R124 ;  /* 0x0000007c1400c985 */ /* 0x0007e2000c101b06 */
[----:B------:R-:W-:Y:S02]  /*1d880*/  ISETP.GE.AND P4, PT, R84, UR4, PT ;  /* 0x0000000454007c0c */ /* 0x000fe4000bf86270 */
[----:B-1----:R-:W-:Y:S01]  /*1d890*/  @!P0 LEA R8, P2, R128, R2, 0x2 ;  /* 0x0000000280088211 */ /* 0x002fe200078410ff */
[----:B------:R-:W-:Y:S01]  /*1d8a0*/  @!P3 ST.E.64 desc[UR6][R24.64], R90 ;  /* 0x0000005a1800b985 */ /* 0x000fe2000c101b06 */
[----:B------:R-:W-:-:S02]  /*1d8b0*/  ISETP.GE.AND P3, PT, R82, UR4, PT ;  /* 0x0000000452007c0c */ /* 0x000fc4000bf66270 */
[-C--:B------:R-:W-:Y:S02]  /*1d8c0*/  @!P0 LEA.HI.X R9, R128, R3.reuse, R129, 0x2, P2 ;  /* 0x0000000380098211 */ /* 0x080fe400010f1481 */
[----:B------:R-:W-:Y:S02]  /*1d8d0*/  ISETP.GE.AND P2, PT, R81, UR4, PT ;  /* 0x0000000451007c0c */ /* 0x000fe4000bf46270 */
[CC--:B--2---:R-:W-:Y:S01]  /*1d8e0*/  @!P1 LEA R10, P6, R126.reuse, R2.reuse, 0x2 ;  /* 0x000000027e0a9211 */ /* 0x0c4fe200078c10ff */
[----:B------:R1:W-:Y:S03]  /*1d8f0*/  @!P0 ST.E.64 desc[UR6][R8.64], R94 ;  /* 0x0000005e08008985 */ /* 0x0003e6000c101b06 */
[----:B------:R-:W-:Y:S02]  /*1d900*/  @!P1 LEA.HI.X R11, R126, R3, R127, 0x2, P6 ;  /* 0x000000037e0b9211 */ /* 0x000fe400030f147f */
[----:B0-----:R-:W-:-:S02]  /*1d910*/  @!P5 LEA R12, P6, R86, R2, 0x2 ;  /* 0x00000002560cd211 */ /* 0x001fc400078c10ff */
[-C--:B---3--:R-:W-:Y:S01]  /*1d920*/  @!P3 LEA R20, P0, R82, R2.reuse, 0x2 ;  /* 0x000000025214b211 */ /* 0x088fe200078010ff */
[----:B------:R0:W-:Y:S01]  /*1d930*/  @!P1 ST.E.64 desc[UR6][R10.64], R98 ;  /* 0x000000620a009985 */ /* 0x0001e2000c101b06 */
[-C--:B------:R-:W-:Y:S02]  /*1d940*/  @!P4 LEA R14, P1, R84, R2.reuse, 0x2 ;  /* 0x00000002540ec211 */ /* 0x080fe400078210ff */
[-C--:B------:R-:W-:Y:S02]  /*1d950*/  @!P3 LEA.HI.X R21, R82, R3.reuse, R83, 0x2, P0 ;  /* 0x000000035215b211 */ /* 0x080fe400000f1453 */
[----:B------:R-:W-:Y:S01]  /*1d960*/  @!P5 LEA.HI.X R13, R86, R3, R87, 0x2, P6 ;  /* 0x00000003560dd211 */ /* 0x000fe200030f1457 */
[----:B-1----:R-:W-:Y:S01]  /*1d970*/  VIADD R9, R223, 0xb8 ;  /* 0x000000b8df097836 */ /* 0x002fe20000000000 */
[----:B------:R-:W-:Y:S02]  /*1d980*/  SHF.R.S32.HI R25, RZ, 0x1f, R81 ;  /* 0x0000001fff197819 */ /* 0x000fe40000011451 */
[----:B------:R-:W-:Y:S01]  /*1d990*/  @!P2 LEA R24, P6, R81, R2, 0x2 ;  /* 0x000000025118a211 */ /* 0x000fe200078c10ff */
[----:B------:R0:W-:Y:S01]  /*1d9a0*/  @!P5 ST.E.64 desc[UR6][R12.64], R102 ;  /* 0x000000660c00d985 */ /* 0x0001e2000c101b06 */
[----:B------:R-:W-:-:S02]  /*1d9b0*/  ISETP.GE.AND P0, PT, R9, UR4, PT ;  /* 0x0000000409007c0c */ /* 0x000fc4000bf06270 */
[-C--:B------:R-:W-:Y:S02]  /*1d9c0*/  @!P4 LEA.HI.X R15, R84, R3.reuse, R85, 0x2, P1 ;  /* 0x00000003540fc211 */ /* 0x080fe400008f1455 */
[----:B------:R-:W-:-:S03]  /*1d9d0*/  @!P2 LEA.HI.X R25, R81, R3, R25, 0x2, P6 ;  /* 0x000000035119a211 */ /* 0x000fc600030f1419 */
[----:B------:R0:W-:Y:S04]  /*1d9e0*/  @!P4 ST.E.64 desc[UR6][R14.64], R106 ;  /* 0x0000006a0e00c985 */ /* 0x0001e8000c101b06 */
[----:B------:R0:W-:Y:S04]  /*1d9f0*/  @!P3 ST.E.64 desc[UR6][R20.64], R110 ;  /* 0x0000006e1400b985 */ /* 0x0001e8000c101b06 */
[----:B------:R0:W-:Y:S01]  /*1da00*/  @!P2 ST.E.64 desc[UR6][R24.64], R114 ;  /* 0x000000721800a985 */ /* 0x0001e2000c101b06 */
[----:B------:R-:W-:Y:S05]  /*1da10*/  @P0 BRA `(.L_x_2888) ;  /* 0x0000000c008c0947 */ /* 0x000fea0003800000 */
[----:B------:R-:W-:Y:S01]  /*1da20*/  LEA R2, P0, R9, R2, 0x2 ;  /* 0x0000000209027211 */ /* 0x000fe200078010ff */
[----:B------:R-:W-:Y:S01]  /*1da30*/  ULDC.64 UR4, c[0x0][0x208] ;  /* 0x0000820000047ab9 */ /* 0x000fe20000000a00 */
[----:B------:R-:W-:-:S04]  /*1da40*/  SHF.R.S32.HI R0, RZ, 0x1f, R9 ;  /* 0x0000001fff007819 */ /* 0x000fc80000011409 */
[----:B------:R-:W-:-:S05]  /*1da50*/  LEA.HI.X R3, R9, R3, R0, 0x2, P0 ;  /* 0x0000000309037211 */ /* 0x000fca00000f1400 */
[----:B------:R3:W-:Y:S01]  /*1da60*/  ST.E.64 desc[UR4][R2.64], R118 ;  /* 0x0000007602007985 */ /* 0x0007e2000c101b04 */
[----:B------:R-:W-:Y:S05]  /*1da70*/  BRA `(.L_x_2888) ;  /* 0x0000000c00747947 */ /* 0x000fea0003800000 */
.L_x_2879:
[----:B------:R-:W-:Y:S01]  /*1da80*/  ULDC.64 UR6, c[0x0][0xc08] ;  /* 0x0003020000067ab9 */ /* 0x000fe20000000a00 */
[----:B------:R-:W-:Y:S01]  /*1da90*/  ULDC.64 UR4, c[0x0][0xc00] ;  /* 0x0003000000047ab9 */ /* 0x000fe20000000a00 */
[----:B------:R-:W-:Y:S01]  /*1daa0*/  ISETP.NE.U32.AND P1, PT, RZ, UR6, PT ;  /* 0x00000006ff007c0c */ /* 0x000fe2000bf25070 */
[----:B------:R-:W-:Y:S01]  /*1dab0*/  IMAD.MOV.U32 R25, RZ, RZ, RZ ;  /* 0x000000ffff197224 */ /* 0x000fe200078e00ff */
[----:B------:R-:W-:Y:S01]  /*1dac0*/  IADD3 R2, P2, R228, UR4, RZ ;  /* 0x00000004e4027c10 */ /* 0x000fe2000ff5e0ff */
[----:B------:R-:W-:Y:S01]  /*1dad0*/  ULDC.64 UR8, c[0x0][0x208] ;  /* 0x0000820000087ab9 */ /* 0x000fe20000000a00 */
[----:B------:R-:W-:Y:S02]  /*1dae0*/  ISETP.NE.AND.EX P1, PT, RZ, UR7, PT, P1 ;  /* 0x00000007ff007c0c */ /* 0x000fe4000bf25310 */
[----:B------:R-:W-:Y:S01]  /*1daf0*/  IADD3.X R3, R229, UR5, RZ, P2, !PT ;  /* 0x00000005e5037c10 */ /* 0x000fe200097fe4ff */
[----:B------:R-:W2:Y:S01]  /*1db00*/  S2R R33, SR_TID.X ;  /* 0x0000000000217919 */ /* 0x000ea20000002100 */
[----:B------:R-:W-:-:S04]  /*1db10*/  ISETP.NE.U32.AND P0, PT, RZ, UR4, PT ;  /* 0x00000004ff007c0c */ /* 0x000fc8000bf05070 */
[----:B------:R-:W-:-:S05]  /*1db20*/  ISETP.NE.AND.EX P0, PT, RZ, UR5, PT, P0 ;  /* 0x00000005ff007c0c */ /* 0x000fca000bf05300 */
[----:B------:R-:W-:-:S04]  /*1db30*/  @P1 IADD3 R228, P2, R228, UR6, RZ ;  /* 0x00000006e4e41c10 */ /* 0x000fc8000ff5e0ff */
[----:B------:R-:W-:Y:S02]  /*1db40*/  @P1 IADD3.X R229, R229, UR7, RZ, P2, !PT ;  /* 0x00000007e5e51c10 */ /* 0x000fe400097fe4ff */
[----:B------:R-:W-:Y:S01]  /*1db50*/  ISETP.NE.AND P2, PT, R226, RZ, PT ;  /* 0x000000ffe200720c */ /* 0x000fe20003f45270 */
[----:B------:R-:W-:Y:S01]  /*1db60*/  ULDC UR4, c[0x0][0xa88] ;  /* 0x0002a20000047ab9 */ /* 0x000fe20000000800 */
[----:B------:R3:W5:Y:S01]  /*1db70*/  @P0 LDG.E R25, desc[UR8][R2.64] ;  /* 0x0000000802190981 */ /* 0x000762000c1e1900 */
[----:B0-----:R-:W-:-:S06]  /*1db80*/  IMAD.U32 R0, RZ, RZ, UR4 ;  /* 0x00000004ff007e24 */ /* 0x001fcc000f8e00ff */
[----:B------:R3:W5:Y:S04]  /*1db90*/  @P1 LDG.E R0, desc[UR8][R228.64] ;  /* 0x00000008e4001981 */ /* 0x000768000c1e1900 */
[----:B------:R-:W0:Y:S01]  /*1dba0*/  @!P2 LDC R226, c[0x0][0xad4] ;  /* 0x0002b500ffe2ab82 */ /* 0x000e220000000800 */
[----:B--2---:R-:W-:-:S04]  /*1dbb0*/  IADD3 R4, R33, -0x80, RZ ;  /* 0xffffff8021047810 */ /* 0x004fc80007ffe0ff */
[----:B------:R-:W-:Y:S02]  /*1dbc0*/  ISETP.GT.AND P3, PT, R4, 0x7f, PT ;  /* 0x0000007f0400780c */ /* 0x000fe40003f64270 */
[----:B0-----:R-:W-:Y:S01]  /*1dbd0*/  ISETP.GT.AND P2, PT, R226, 0x1, PT ;  /* 0x00000001e200780c */ /* 0x001fe20003f44270 */
[----:B---3--:R-:W-:-:S12]  /*1dbe0*/  @P1 BRA `(.L_x_2891) ;  /* 0x0000000000141947 */ /* 0x008fd80003800000 */
[----:B------:R-:W-:Y:S05]  /*1dbf0*/  @!P0 BRA `(.L_x_2891) ;  /* 0x0000000000108947 */ /* 0x000fea0003800000 */
[----:B------:R-:W-:Y:S02]  /*1dc00*/  ULDC.64 UR4, c[0x0][0x208] ;  /* 0x0000820000047ab9 */ /* 0x000fe40000000a00 */
[----:B------:R-:W2:Y:S04]  /*1dc10*/  LDG.E R9, desc[UR4][R2.64] ;  /* 0x0000000402097981 */ /* 0x000ea8000c1e1900 */
[----:B-----5:R-:W2:Y:S02]  /*1dc20*/  LDG.E R0, desc[UR4][R2.64+0x4] ;  /* 0x0000040402007981 */ /* 0x020ea4000c1e1900 */
[----:B--2---:R-:W-:-:S07]  /*1dc30*/  IMAD.IADD R0, R0, 0x1, -R9 ;  /* 0x0000000100007824 */ /* 0x004fce00078e0a09 */
.L_x_2891:
[----:B------:R-:W2:Y:S01]  /*1dc40*/  LDL.LU R2, [R1+0x3c] ;  /* 0x00003c0001027983 */ /* 0x000ea20000300800 */
[----:B------:R-:W-:Y:S01]  /*1dc50*/  BSSY B1, `(.L_x_2892) ;  /* 0x0000037000017945 */ /* 0x000fe20003800000 */
[----:B------:R-:W-:Y:S02]  /*1dc60*/  SEL R227, R227, RZ, !P0 ;  /* 0x000000ffe3e37207 */ /* 0x000fe40004000000 */
[----:B-----5:R-:W-:Y:S02]  /*1dc70*/  SHF.R.S32.HI R26, RZ, 0x1f, R25 ;  /* 0x0000001fff1a7819 */ /* 0x020fe40000011419 */
[----:B--2---:R-:W-:Y:S01]  /*1dc80*/  SEL R28, R2, RZ, !P0 ;  /* 0x000000ff021c7207 */ /* 0x004fe20004000000 */
[----:B------:R-:W-:Y:S06]  /*1dc90*/  @P3 BRA `(.L_x_2893) ;  /* 0x0000000000c83947 */ /* 0x000fec0003800000 */
[----:B------:R-:W0:Y:S01]  /*1dca0*/  LDC R35, c[0x0][0xbe8] ;  /* 0x0002fa00ff237b82 */ /* 0x000e220000000800 */
[----:B------:R-:W-:Y:S01]  /*1dcb0*/  IADD3 R33, R220, -0x80, R33 ;  /* 0xffffff80dc217810 */ /* 0x000fe20007ffe021 */
[----:B0-----:R-:W-:-:S05]  /*1dcc0*/  IMAD R2, R0, R35, RZ ;  /* 0x0000002300027224 */ /* 0x001fca00078e02ff */
[----:B------:R-:W-:-:S13]  /*1dcd0*/  ISETP.GE.AND P0, PT, R33, R2, PT ;  /* 0x000000022100720c */ /* 0x000fda0003f06270 */
[----:B------:R-:W-:Y:S05]  /*1dce0*/  @P0 BRA `(.L_x_2893) ;  /* 0x0000000000b40947 */ /* 0x000fea0003800000 */
[----:B------:R-:W2:Y:S01]  /*1dcf0*/  LDL.LU R30, [R1+0x34] ;  /* 0x00003400011e7983 */ /* 0x000ea20000300800 */
[----:B------:R-:W-:Y:S01]  /*1dd00*/  IMAD.MOV.U32 R24, RZ, RZ, 0x9b8 ;  /* 0x000009b8ff187424 */ /* 0x000fe200078e00ff */
[----:B------:R-:W-:Y:S01]  /*1dd10*/  ISETP.GT.AND P0, PT, R226, 0x1, PT ;  /* 0x00000001e200780c */ /* 0x000fe20003f04270 */
[----:B------:R-:W0:Y:S01]  /*1dd20*/  LDC.64 R2, c[0x0][0xba8] ;  /* 0x0002ea00ff027b82 */ /* 0x000e220000000a00 */
[----:B------:R-:W-:Y:S01]  /*1dd30*/  ISETP.NE.AND P1, PT, R35, 0x1, PT ;  /* 0x000000012300780c */ /* 0x000fe20003f25270 */
[----:B------:R-:W-:Y:S01]  /*1dd40*/  IMAD.MOV.U32 R27, RZ, RZ, R33 ;  /* 0x000000ffff1b7224 */ /* 0x000fe200078e0021 */
[----:B------:R-:W-:Y:S01]  /*1dd50*/  SEL R24, R24, 0x978, P0 ;  /* 0x0000097818187807 */ /* 0x000fe20000000000 */
[----:B------:R-:W-:-:S04]  /*1dd60*/  ULDC.64 UR4, c[0x0][0x208] ;  /* 0x0000820000047ab9 */ /* 0x000fc80000000a00 */
[----:B------:R-:W3:Y:S08]  /*1dd70*/  LDC.64 R20, c[0x0][R24+0x220] ;  /* 0x0000880018147b82 */ /* 0x000ef00000000a00 */
[----:B------:R-:W4:Y:S08]  /*1dd80*/  LDC.64 R14, c[0x0][R24+0x218] ;  /* 0x00008600180e7b82 */ /* 0x000f300000000a00 */
[----:B------:R-:W5:Y:S08]  /*1dd90*/  LDC.64 R10, c[0x0][R24+0x228] ;  /* 0x00008a00180a7b82 */ /* 0x000f700000000a00 */
[----:B------:R-:W1:Y:S08]  /*1dda0*/  @P1 LDC R4, c[0x0][0xbec] ;  /* 0x0002fb00ff041b82 */ /* 0x000e700000000800 */
[----:B------:R-:W5:Y:S08]  /*1ddb0*/  LDC.64 R8, c[0x0][R24+0x210] ;  /* 0x0000840018087b82 */ /* 0x000f700000000a00 */
[----:B------:R-:W5:Y:S01]  /*1ddc0*/  @P1 LDC R31, c[0x0][0xbf0] ;  /* 0x0002fc00ff1f1b82 */ /* 0x000f620000000800 */
[----:B-1----:R-:W-:-:S07]  /*1ddd0*/  @P1 IMAD.HI.U32 R4, R33, R4, RZ ;  /* 0x0000000421041227 */ /* 0x002fce00078e00ff */
[----:B0-----:R-:W0:Y:S01]  /*1dde0*/  @!P0 LDC R2, c[0x0][0xb50] ;  /* 0x0002d400ff028b82 */ /* 0x001e220000000800 */
[-C--:B---3--:R-:W-:Y:S02]  /*1ddf0*/  IMAD R21, R21, R227.reuse, RZ ;  /* 0x000000e315157224 */ /* 0x088fe400078e02ff */
[----:B------:R-:W-:-:S05]  /*1de00*/  IMAD.WIDE.U32 R12, R20, R227, RZ ;  /* 0x000000e3140c7225 */ /* 0x000fca00078e00ff */
[----:B------:R-:W1:Y:S01]  /*1de10*/  @!P0 LDC R3, c[0x0][0xb54] ;  /* 0x0002d500ff038b82 */ /* 0x000e620000000800 */
[-C--:B----4-:R-:W-:Y:S02]  /*1de20*/  IMAD R29, R15, R199.reuse, RZ ;  /* 0x000000c70f1d7224 */ /* 0x090fe400078e02ff */
[----:B------:R-:W-:Y:S01]  /*1de30*/  IMAD.WIDE.U32 R14, R14, R199, RZ ;  /* 0x000000c70e0e7225 */ /* 0x000fe200078e00ff */
[----:B-----5:R-:W-:-:S03]  /*1de40*/  @P1 SHF.R.U32.HI R27, RZ, R31, R4 ;  /* 0x0000001fff1b1219 */ /* 0x020fc60000011604 */
[----:B------:R-:W-:Y:S01]  /*1de50*/  IMAD R31, R20, R28, R21 ;  /* 0x0000001c141f7224 */ /* 0x000fe200078e0215 */
[----:B------:R-:W-:Y:S02]  /*1de60*/  IADD3 R29, R15, R29, RZ ;  /* 0x0000001d0f1d7210 */ /* 0x000fe40007ffe0ff */
[----:B------:R-:W-:Y:S01]  /*1de70*/  IADD3 R14, P1, P3, R12, R14, R25 ;  /* 0x0000000e0c0e7210 */ /* 0x000fe20007b3e019 */
[----:B------:R-:W-:Y:S02]  /*1de80*/  IMAD.MOV R4, RZ, RZ, -R27 ;  /* 0x000000ffff047224 */ /* 0x000fe400078e0a1b */
[----:B------:R-:W-:Y:S02]  /*1de90*/  IMAD.IADD R31, R13, 0x1, R31 ;  /* 0x000000010d1f7824 */ /* 0x000fe400078e021f */
[----:B------:R-:W-:-:S03]  /*1dea0*/  IMAD R13, R35, R4, R33 ;  /* 0x00000004230d7224 */ /* 0x000fc600078e0221 */
[----:B------:R-:W-:Y:S02]  /*1deb0*/  IADD3.X R4, R31, R29, R26, P1, P3 ;  /* 0x0000001d1f047210 */ /* 0x000fe40000fe641a */
[----:B--2---:R-:W-:-:S05]  /*1dec0*/  SEL R21, R30, RZ, P0 ;  /* 0x000000ff1e157207 */ /* 0x004fca0000000000 */
[-C--:B------:R-:W-:Y:S02]  /*1ded0*/  IMAD R15, R11, R21.reuse, RZ ;  /* 0x000000150b0f7224 */ /* 0x080fe400078e02ff */
[----:B------:R-:W-:-:S04]  /*1dee0*/  IMAD.WIDE.U32 R10, R10, R21, RZ ;  /* 0x000000150a0a7225 */ /* 0x000fc800078e00ff */
[----:B------:R-:W-:Y:S01]  /*1def0*/  IMAD.IADD R15, R11, 0x1, R15 ;  /* 0x000000010b0f7824 */ /* 0x000fe200078e020f */
[----:B------:R-:W-:Y:S02]  /*1df00*/  IADD3 R10, P0, P1, R27, R14, R10 ;  /* 0x0000000e1b0a7210 */ /* 0x000fe4000791e00a */
[----:B------:R-:W-:-:S04]  /*1df10*/  SHF.R.S32.HI R27, RZ, 0x1f, R27 ;  /* 0x0000001fff1b7819 */ /* 0x000fc8000001141b */
[----:B------:R-:W-:Y:S01]  /*1df20*/  IADD3.X R11, R27, R4, R15, P0, P1 ;  /* 0x000000041b0b7210 */ /* 0x000fe200007e240f */
[----:B------:R-:W-:Y:S01]  /*1df30*/  IMAD R4, R9, R13, RZ ;  /* 0x0000000d09047224 */ /* 0x000fe200078e02ff */
[----:B------:R-:W-:-:S05]  /*1df40*/  SHF.R.S32.HI R15, RZ, 0x1f, R13 ;  /* 0x0000001fff0f7819 */ /* 0x000fca000001140d */
[C---:B------:R-:W-:Y:S02]  /*1df50*/  IMAD R15, R8.reuse, R15, R4 ;  /* 0x0000000f080f7224 */ /* 0x040fe400078e0204 */
[----:B------:R-:W-:-:S05]  /*1df60*/  IMAD.WIDE.U32 R8, R8, R13, R10 ;  /* 0x0000000d08087225 */ /* 0x000fca00078e000a */
[----:B------:R-:W-:Y:S01]  /*1df70*/  IADD3 R4, R9, R15, RZ ;  /* 0x0000000f09047210 */ /* 0x000fe20007ffe0ff */
[----:B------:R-:W-:Y:S01]  /*1df80*/  IMAD.MOV.U32 R9, RZ, RZ, -0x800000 ;  /* 0xff800000ff097424 */ /* 0x000fe200078e00ff */
[----:B0-----:R-:W-:-:S04]  /*1df90*/  LEA R2, P0, R8, R2, 0x2 ;  /* 0x0000000208027211 */ /* 0x001fc800078010ff */
[----:B-1----:R-:W-:-:S05]  /*1dfa0*/  LEA.HI.X R3, R8, R3, R4, 0x2, P0 ;  /* 0x0000000308037211 */ /* 0x002fca00000f1404 */
[----:B------:R0:W-:Y:S04]  /*1dfb0*/  STG.E desc[UR4][R2.64], R9 ;  /* 0x0000000902007986 */ /* 0x0001e8000c101904 */
.L_x_2893:
[----:B------:R-:W-:Y:S05]  /*1dfc0*/  BSYNC B1 ;  /* 0x0000000000017941 */ /* 0x000fea0003800000 */
.L_x_2892:
[----:B------:R-:W-:Y:S05]  /*1dfd0*/  @P2 BRA `(.L_x_2888) ;  /* 0x00000008001c2947 */ /* 0x000fea0003800000 */
[----:B0-----:R-:W0:Y:S01]  /*1dfe0*/  S2R R2, SR_TID.X ;  /* 0x0000000000027919 */ /* 0x001e220000002100 */
[----:B------:R-:W2:Y:S01]  /*1dff0*/  LDC R13, c[0x0][0xbe8] ;  /* 0x0002fa00ff0d7b82 */ /* 0x000ea20000000800 */
[----:B------:R-:W-:Y:S01]  /*1e000*/  ULDC.64 UR4, c[0x0][0xaa0] ;  /* 0x0002a80000047ab9 */ /* 0x000fe20000000a00 */
[----:B------:R-:W-:Y:S01]  /*1e010*/  BSSY B1, `(.L_x_2894) ;  /* 0x000004a000017945 */ /* 0x000fe20003800000 */
[----:B--2---:R-:W-:Y:S01]  /*1e020*/  ISETP.NE.AND P0, PT, R13, 0x1, PT ;  /* 0x000000010d00780c */ /* 0x004fe20003f05270 */
[----:B0-----:R-:W-:Y:S02]  /*1e030*/  VIADD R4, R2, 0xffffff80 ;  /* 0xffffff8002047836 */ /* 0x001fe40000000000 */
[----:B------:R-:W-:-:S03]  /*1e040*/  IMAD R2, R26, UR4, RZ ;  /* 0x000000041a027c24 */ /* 0x000fc6000f8e02ff */
[----:B------:R-:W-:-:S07]  /*1e050*/  SHF.R.S32.HI R3, RZ, 0x1f, R4 ;  /* 0x0000001fff037819 */ /* 0x000fce0000011404 */
[----:B------:R-:W0:Y:S01]  /*1e060*/  @P0 LDC R11, c[0x0][0xbec] ;  /* 0x0002fb00ff0b0b82 */ /* 0x000e220000000800 */
[----:B------:R-:W-:Y:S01]  /*1e070*/  IMAD R9, R25, UR5, R2 ;  /* 0x0000000519097c24 */ /* 0x000fe2000f8e0202 */
[----:B------:R-:W-:Y:S01]  /*1e080*/  LEA.HI R8, R3, R4, RZ, 0x3 ;  /* 0x0000000403087211 */ /* 0x000fe200078f18ff */
[----:B------:R-:W-:Y:S01]  /*1e090*/  IMAD.WIDE.U32 R2, R25, UR4, RZ ;  /* 0x0000000419027c25 */ /* 0x000fe2000f8e00ff */
[----:B------:R-:W-:Y:S02]  /*1e0a0*/  ULDC.64 UR4, c[0x0][0xae8] ;  /* 0x0002ba0000047ab9 */ /* 0x000fe40000000a00 */
[----:B------:R-:W-:Y:S02]  /*1e0b0*/  LOP3.LUT R21, R8, 0xfffffff8, RZ, 0xc0, !PT ;  /* 0xfffffff808157812 */ /* 0x000fe400078ec0ff */
[----:B------:R-:W2:Y:S01]  /*1e0c0*/  @P0 LDC R15, c[0x0][0xbf0] ;  /* 0x0002fc00ff0f0b82 */ /* 0x000ea20000000800 */
[----:B------:R-:W-:Y:S01]  /*1e0d0*/  IMAD.IADD R3, R3, 0x1, R9 ;  /* 0x0000000103037824 */ /* 0x000fe200078e0209 */
[----:B------:R-:W-:-:S02]  /*1e0e0*/  IADD3 R12, R4, -R21, RZ ;  /* 0x80000015040c7210 */ /* 0x000fc40007ffe0ff */
[----:B------:R-:W-:Y:S01]  /*1e0f0*/  SHF.R.S32.HI R21, RZ, 0x3, R8 ;  /* 0x00000003ff157819 */ /* 0x000fe20000011408 */
[----:B------:R-:W-:-:S04]  /*1e100*/  IMAD.WIDE.U32 R2, R199, UR4, R2 ;  /* 0x00000004c7027c25 */ /* 0x000fc8000f8e0002 */
[----:B------:R-:W-:Y:S02]  /*1e110*/  IMAD R9, R12, 0x20, R21 ;  /* 0x000000200c097824 */ /* 0x000fe400078e0215 */
[----:B------:R-:W-:Y:S01]  /*1e120*/  IMAD R3, R199, UR5, R3 ;  /* 0x00000005c7037c24 */ /* 0x000fe2000f8e0203 */
[----:B------:R-:W-:Y:S01]  /*1e130*/  ULDC.64 UR4, c[0x0][0xaf0] ;  /* 0x0002bc0000047ab9 */ /* 0x000fe20000000a00 */
[----:B------:R-:W-:Y:S02]  /*1e140*/  IMAD.IADD R10, R220, 0x1, R9 ;  /* 0x00000001dc0a7824 */ /* 0x000fe400078e0209 */
[----:B------:R-:W-:Y:S02]  /*1e150*/  IMAD R8, R28, UR4, RZ ;  /* 0x000000041c087c24 */ /* 0x000fe4000f8e02ff */
[----:B0-----:R-:W-:-:S04]  /*1e160*/  @P0 IMAD.HI.U32 R4, R10, R11, RZ ;  /* 0x0000000b0a040227 */ /* 0x001fc800078e00ff */
[----:B------:R-:W-:Y:S02]  /*1e170*/  IMAD.MOV.U32 R9, RZ, RZ, R10 ;  /* 0x000000ffff097224 */ /* 0x000fe400078e000a */
[C---:B------:R-:W-:Y:S01]  /*1e180*/  IMAD R11, R227.reuse, UR5, R8 ;  /* 0x00000005e30b7c24 */ /* 0x040fe2000f8e0208 */
[----:B--2---:R-:W-:Y:S01]  /*1e190*/  @P0 SHF.R.U32.HI R9, RZ, R15, R4 ;  /* 0x0000000fff090219 */ /* 0x004fe20000011604 */
[----:B------:R-:W-:Y:S01]  /*1e1a0*/  IMAD.WIDE.U32 R2, R227, UR4, R2 ;  /* 0x00000004e3027c25 */ /* 0x000fe2000f8e0002 */
[----:B------:R-:W-:Y:S02]  /*1e1b0*/  ULDC.64 UR4, c[0x0][0xae0] ;  /* 0x0002b80000047ab9 */ /* 0x000fe40000000a00 */
[--C-:B------:R-:W-:Y:S01]  /*1e1c0*/  SHF.R.S32.HI R4, RZ, 0x1f, R9.reuse ;  /* 0x0000001fff047819 */ /* 0x100fe20000011409 */
[----:B------:R-:W-:Y:S01]  /*1e1d0*/  IMAD.IADD R220, R21, 0x1, R220 ;  /* 0x0000000115dc7824 */ /* 0x000fe200078e02dc */
[----:B------:R-:W-:Y:S01]  /*1e1e0*/  IADD3 R3, R3, R11, RZ ;  /* 0x0000000b03037210 */ /* 0x000fe20007ffe0ff */
[----:B------:R-:W-:-:S02]  /*1e1f0*/  IMAD.MOV R11, RZ, RZ, -R9 ;  /* 0x000000ffff0b7224 */ /* 0x000fc400078e0a09 */
[----:B------:R-:W-:Y:S02]  /*1e200*/  IMAD R4, R4, UR4, RZ ;  /* 0x0000000404047c24 */ /* 0x000fe4000f8e02ff */
[----:B------:R-:W-:Y:S02]  /*1e210*/  IMAD R11, R13, R11, R10 ;  /* 0x0000000b0d0b7224 */ /* 0x000fe400078e020a */
[----:B------:R-:W-:-:S04]  /*1e220*/  IMAD.WIDE.U32 R2, R9, UR4, R2 ;  /* 0x0000000409027c25 */ /* 0x000fc8000f8e0002 */
[----:B------:R-:W-:Y:S01]  /*1e230*/  IMAD R9, R9, UR5, R4 ;  /* 0x0000000509097c24 */ /* 0x000fe2000f8e0204 */
[----:B------:R-:W-:Y:S01]  /*1e240*/  SHF.R.S32.HI R4, RZ, 0x1f, R11 ;  /* 0x0000001fff047819 */ /* 0x000fe2000001140b */
[----:B------:R-:W-:Y:S01]  /*1e250*/  ULDC.64 UR4, c[0x0][0xad8] ;  /* 0x0002b60000047ab9 */ /* 0x000fe20000000a00 */
[----:B------:R-:W-:Y:S01]  /*1e260*/  IMAD R13, R0, R13, RZ ;  /* 0x0000000d000d7224 */ /* 0x000fe200078e02ff */
[----:B------:R-:W-:Y:S01]  /*1e270*/  IADD3 R0, R220, 0x20, RZ ;  /* 0x00000020dc007810 */ /* 0x000fe20007ffe0ff */
[----:B------:R-:W-:Y:S02]  /*1e280*/  IMAD.IADD R3, R3, 0x1, R9 ;  /* 0x0000000103037824 */ /* 0x000fe400078e0209 */
[----:B------:R-:W-:Y:S01]  /*1e290*/  IMAD R8, R4, UR4, RZ ;  /* 0x0000000404087c24 */ /* 0x000fe2000f8e02ff */
[CC--:B------:R-:W-:Y:S01]  /*1e2a0*/  ISETP.GE.AND P2, PT, R220.reuse, R13.reuse, PT ;  /* 0x0000000ddc00720c */ /* 0x0c0fe20003f46270 */
[----:B------:R-:W-:Y:S01]  /*1e2b0*/  VIADD R4, R220, 0x40 ;  /* 0x00000040dc047836 */ /* 0x000fe20000000000 */
[----:B------:R-:W-:Y:S01]  /*1e2c0*/  ISETP.GE.AND P0, PT, R0, R13, PT ;  /* 0x0000000d0000720c */ /* 0x000fe20003f06270 */
[----:B------:R-:W-:-:S02]  /*1e2d0*/  IMAD R9, R11, UR5, R8 ;  /* 0x000000050b097c24 */ /* 0x000fc4000f8e0208 */
[----:B------:R-:W-:Y:S01]  /*1e2e0*/  IMAD.WIDE.U32 R2, R11, UR4, R2 ;  /* 0x000000040b027c25 */ /* 0x000fe2000f8e0002 */
[----:B------:R-:W-:Y:S01]  /*1e2f0*/  ULDC.64 UR4, c[0x0][0xa80] ;  /* 0x0002a00000047ab9 */ /* 0x000fe20000000a00 */
[----:B------:R-:W-:Y:S02]  /*1e300*/  ISETP.GE.AND P1, PT, R4, R13, PT ;  /* 0x0000000d0400720c */ /* 0x000fe40003f26270 */
[----:B------:R-:W-:Y:S01]  /*1e310*/  IMAD.IADD R3, R3, 0x1, R9 ;  /* 0x0000000103037824 */ /* 0x000fe200078e0209 */
[----:B------:R-:W-:Y:S01]  /*1e320*/  LEA R4, P3, R2, UR4, 0x1 ;  /* 0x0000000402047c11 */ /* 0x000fe2000f8608ff */
[----:B------:R-:W-:-:S03]  /*1e330*/  IMAD.SHL.U32 R11, R12, 0x8, RZ ;  /* 0x000000080c0b7824 */ /* 0x000fc600078e00ff */
[----:B------:R-:W-:Y:S01]  /*1e340*/  LEA.HI.X R8, R2, UR5, R3, 0x1, P3 ;  /* 0x0000000502087c11 */ /* 0x000fe200098f0c03 */
[C---:B------:R-:W-:Y:S01]  /*1e350*/  VIADD R15, R11.reuse, 0x40 ;  /* 0x000000400b0f7836 */ /* 0x040fe20000000000 */
[----:B------:R-:W-:Y:S01]  /*1e360*/  IADD3 R9, R11, 0x80, RZ ;  /* 0x000000800b097810 */ /* 0x000fe20007ffe0ff */
[----:B------:R0:W2:Y:S01]  /*1e370*/  SHFL.IDX PT, R2, R4, RZ, 0x181f ;  /* 0x00181fff04027589 */ /* 0x0000a200000e0000 */
[----:B------:R-:W-:Y:S02]  /*1e380*/  SHF.R.S32.HI R12, RZ, 0x1f, R11 ;  /* 0x0000001fff0c7819 */ /* 0x000fe4000001140b */
[----:B------:R-:W-:Y:S01]  /*1e390*/  SHF.R.S32.HI R10, RZ, 0x1f, R9 ;  /* 0x0000001fff0a7819 */ /* 0x000fe20000011409 */
[----:B------:R0:W3:Y:S01]  /*1e3a0*/  SHFL.IDX PT, R0, R8, RZ, 0x181f ;  /* 0x00181fff08007589 */ /* 0x0000e200000e0000 */
[----:B------:R-:W-:Y:S01]  /*1e3b0*/  SHF.R.S32.HI R14, RZ, 0x1f, R15 ;  /* 0x0000001fff0e7819 */ /* 0x000fe2000001140f */
        /* <DEDUP_REMOVED lines=11> */
[----:B------:R4:W-:Y:S01]  /*1e470*/  @!P4 ST.E.128 desc[UR6][R20.64], RZ ;  /* 0x000000ff1400c985 */ /* 0x0009e2000c101d06 */
[----:B------:R-:W-:-:S03]  /*1e480*/  @!P2 LEA.HI.X R3, R9, R0, R10, 0x1, P6 ;  /* 0x000000000903a211 */ /* 0x000fc600030f0c0a */
[----:B------:R4:W-:Y:S04]  /*1e490*/  @!P3 ST.E.128 desc[UR6][R24.64], RZ ;  /* 0x000000ff1800b985 */ /* 0x0009e8000c101d06 */
[----:B------:R4:W-:Y:S02]  /*1e4a0*/  @!P2 ST.E.128 desc[UR6][R2.64], RZ ;  /* 0x000000ff0200a985 */ /* 0x0009e4000c101d06 */
.L_x_2895:
[----:B------:R-:W-:Y:S05]  /*1e4b0*/  BSYNC B1 ;  /* 0x0000000000017941 */ /* 0x000fea0003800000 */
.L_x_2894:
[----:B---3--:R3:W0:Y:S01]  /*1e4c0*/  SHFL.IDX PT, R0, R8, 0x1, 0x181f ;  /* 0x00381f0008007f89 */ /* 0x00862200000e0000 */
[----:B------:R-:W-:Y:S03]  /*1e4d0*/  BSSY B1, `(.L_x_2896) ;  /* 0x0000011000017945 */ /* 0x000fe60003800000 */
[----:B--2-4-:R3:W2:Y:S01]  /*1e4e0*/  SHFL.IDX PT, R2, R4, 0x1, 0x181f ;  /* 0x00381f0004027f89 */ /* 0x0146a200000e0000 */
[----:B------:R-:W-:Y:S05]  /*1e4f0*/  @P0 BRA `(.L_x_2897) ;  /* 0x0000000000380947 */ /* 0x000fea0003800000 */
[----:B------:R-:W-:Y:S01]  /*1e500*/  ULDC UR4, c[0x0][0xac8] ;  /* 0x0002b20000047ab9 */ /* 0x000fe20000000800 */
[----:B------:R-:W-:Y:S01]  /*1e510*/  ULDC.64 UR6, c[0x0][0x208] ;  /* 0x0000820000067ab9 */ /* 0x000fe20000000a00 */
        /* <DEDUP_REMOVED lines=12> */
.L_x_2897:
[----:B------:R-:W-:Y:S05]  /*1e5e0*/  BSYNC B1 ;  /* 0x0000000000017941 */ /* 0x000fea0003800000 */
.L_x_2896:
[----:B0-----:R0:W0:Y:S01]  /*1e5f0*/  SHFL.IDX PT, R0, R8, 0x2, 0x181f ;  /* 0x00581f0008007f89 */ /* 0x00102200000e0000 */
[----:B------:R-:W-:Y:S03]  /*1e600*/  BSSY B1, `(.L_x_2898) ;  /* 0x0000011000017945 */ /* 0x000fe60003800000 */
[----:B--2-4-:R2:W4:Y:S01]  /*1e610*/  SHFL.IDX PT, R2, R4, 0x2, 0x181f ;  /* 0x00581f0004027f89 */ /* 0x01452200000e0000 */
[----:B------:R-:W-:Y:S05]  /*1e620*/  @P1 BRA `(.L_x_2899) ;  /* 0x0000000000381947 */ /* 0x000fea0003800000 */
[----:B------:R-:W-:Y:S01]  /*1e630*/  ULDC UR4, c[0x0][0xac8] ;  /* 0x0002b20000047ab9 */ /* 0x000fe20000000800 */
[----:B------:R-:W-:Y:S01]  /*1e640*/  ULDC.64 UR6, c[0x0][0x208] ;  /* 0x0000820000067ab9 */ /* 0x000fe20000000a00 */
        /* <DEDUP_REMOVED lines=12> */
.L_x_2899:
[----:B------:R-:W-:Y:S05]  /*1e710*/  BSYNC B1 ;  /* 0x0000000000017941 */ /* 0x000fea0003800000 */
.L_x_2898:
[----:B0-----:R-:W-:Y:S01]  /*1e720*/  VIADD R0, R220, 0x60 ;  /* 0x00000060dc007836 */ /* 0x001fe20000000000 */
[----:B---3--:R-:W0:Y:S04]  /*1e730*/  SHFL.IDX PT, R8, R8, 0x3, 0x181f ;  /* 0x00781f0008087f89 */ /* 0x008e2800000e0000 */
[----:B------:R-:W-:Y:S01]  /*1e740*/  ISETP.GE.AND P0, PT, R0, R13, PT ;  /* 0x0000000d0000720c */ /* 0x000fe20003f06270 */
[----:B----4-:R3:W4:-:S12]  /*1e750*/  SHFL.IDX PT, R2, R4, 0x3, 0x181f ;  /* 0x00781f0004027f89 */ /* 0x01071800000e0000 */
[----:B---3--:R-:W-:Y:S05]  /*1e760*/  @P0 BRA `(.L_x_2888) ;  /* 0x0000000000380947 */ /* 0x008fea0003800000 */
        /* <DEDUP_REMOVED lines=14> */
.L_x_2888:
[----:B------:R-:W-:Y:S05]  /*1e850*/  BSYNC B0 ;  /* 0x0000000000007941 */ /* 0x000fea0003800000 */
.L_x_2878:
[----:B------:R-:W-:Y:S02]  /*1e860*/  ULDC UR4, c[0x0][0xc3c] ;  /* 0x00030f0000047ab9 */ /* 0x000fe40000000800 */
[----:B------:R-:W-:-:S13]  /*1e870*/  ISETP.GE.AND P0, PT, R7, UR4, PT ;  /* 0x0000000407007c0c */ /* 0x000fda000bf06270 */
[----:B------:R-:W-:Y:S05]  /*1e880*/  @!P0 BRA `(.L_x_2900) ;  /* 0xfffffe2800a88947 */ /* 0x000fea000383ffff */
[----:B------:R-:W-:Y:S05]  /*1e890*/  BRA `(.L_x_2657) ;  /* 0x0000007c00a07947 */ /* 0x000fea0003800000 */
.L_x_2655:
[----:B------:R-:W-:-:S08]  /*1e8a0*/  NOP ;  /* 0x0000000000007918 */ /* 0x000fd00000000000 */
[----:B------:R-:W0:-:S00]  /*1e8b0*/  USETMAXREG.DEALLOC.CTAPOOL 0x28 ;  /* 0x00000028000079c8 */ /* 0x000e0000080e0500 */
        /* <DEDUP_REMOVED lines=14> */
.L_x_2901:
[----:B------:R-:W-:Y:S01]  /*1e9a0*/  LOP3.LUT R7, R0, 0x1f, RZ, 0xc0, !PT ;  /* 0x0000001f00077812 */ /* 0x000fe200078ec0ff */
[----:B------:R-:W-:Y:S01]  /*1e9b0*/  ULDC UR4, c[0x0][0xc3c] ;  /* 0x00030f0000047ab9 */ /* 0x000fe20000000800 */
[----:B------:R-:W-:Y:S01]  /*1e9c0*/  MOV R9, RZ ;  /* 0x000000ff00097202 */ /* 0x000fe20000000f00 */
[----:B------:R-:W-:Y:S01]  /*1e9d0*/  ULDC.64 UR6, c[0x0][0x208] ;  /* 0x0000820000067ab9 */ /* 0x000fe20000000a00 */
[----:B------:R-:W-:Y:S01]  /*1e9e0*/  ISETP.NE.AND P0, PT, R7, 0x1f, PT ;  /* 0x0000001f0700780c */ /* 0x000fe20003f05270 */
[----:B------:R-:W-:-:S03]  /*1e9f0*/  ULDC UR5, c[0x0][0xc38] ;  /* 0x00030e0000057ab9 */ /* 0x000fc60000000800 */
[----:B------:R-:W-:-:S13]  /*1ea00*/  ISETP.GE.OR P1, PT, R7, UR4, !P0 ;  /* 0x0000000407007c0c */ /* 0x000fda000c726670 */
[----:B------:R-:W0:Y:S08]  /*1ea10*/  @!P1 LDC.64 R4, c[0x0][0xc80] ;  /* 0x00032000ff049b82 */ /* 0x000e300000000a00 */
[----:B------:R-:W1:Y:S01]  /*1ea20*/  @!P1 LDC.64 R2, c[0x0][0xc78] ;  /* 0x00031e00ff029b82 */ /* 0x000e620000000a00 */
[----:B0-----:R-:W-:-:S05]  /*1ea30*/  @!P1 IMAD.WIDE.U32 R4, R7, 0x4, R4 ;  /* 0x0000000407049825 */ /* 0x001fca00078e0004 */
[----:B------:R-:W2:Y:S01]  /*1ea40*/  @!P1 LDG.E R6, desc[UR6][R4.64] ;  /* 0x0000000604069981 */ /* 0x000ea2000c1e1900 */
[----:B-1----:R-:W-:-:S05]  /*1ea50*/  @!P1 IMAD.WIDE.U32 R2, R7, 0x4, R2 ;  /* 0x0000000407029825 */ /* 0x002fca00078e0002 */
[----:B------:R-:W2:Y:S01]  /*1ea60*/  @!P1 LDG.E R9, desc[UR6][R2.64] ;  /* 0x0000000602099981 */ /* 0x000ea2000c1e1900 */
[C---:B------:R-:W-:Y:S02]  /*1ea70*/  ISETP.NE.AND P1, PT, R7.reuse, RZ, PT ;  /* 0x000000ff0700720c */ /* 0x040fe40003f25270 */
[C---:B------:R-:W-:Y:S02]  /*1ea80*/  ISETP.GE.U32.AND P2, PT, R7.reuse, 0x2, PT ;  /* 0x000000020700780c */ /* 0x040fe40003f46070 */
[C---:B------:R-:W-:Y:S02]  /*1ea90*/  ISETP.GE.U32.AND P3, PT, R7.reuse, 0x4, PT ;  /* 0x000000040700780c */ /* 0x040fe40003f66070 */
[C---:B------:R-:W-:Y:S02]  /*1eaa0*/  ISETP.GE.U32.AND P4, PT, R7.reuse, 0x8, PT ;  /* 0x000000080700780c */ /* 0x040fe40003f86070 */
[----:B------:R-:W-:Y:S01]  /*1eab0*/  ISETP.GE.U32.AND P5, PT, R7, 0x10, PT ;  /* 0x000000100700780c */ /* 0x000fe20003fa6070 */
[----:B------:R-:W0:Y:S01]  /*1eac0*/  S2UR UR6, SR_CTAID.X ;  /* 0x00000000000679c3 */ /* 0x000e220000002500 */
[----:B------:R-:W-:Y:S01]  /*1ead0*/  UMOV UR4, URZ ;  /* 0x0000003f00047c82 */ /* 0x000fe20008000000 */
[----:B--2---:R-:W-:-:S05]  /*1eae0*/  IMAD R8, R6, R9, RZ ;  /* 0x0000000906087224 */ /* 0x004fca00078e02ff */
        /* <DEDUP_REMOVED lines=23> */
.L_x_2905:
[----:B------:R-:W0:Y:S01]  /*1ec60*/  LDC R2, c[0x0][0xc3c] ;  /* 0x00030f00ff027b82 */ /* 0x000e220000000800 */
[----:B------:R-:W-:Y:S01]  /*1ec70*/  UIADD3 UR4, UR4, 0x1f, URZ ;  /* 0x0000001f04047890 */ /* 0x000fe2000fffe03f */
[----:B------:R-:W-:Y:S02]  /*1ec80*/  ULDC UR7, c[0x0][0xc3c] ;  /* 0x00030f0000077ab9 */ /* 0x000fe40000000800 */
[----:B------:R-:W-:-:S03]  /*1ec90*/  MOV R27, UR7 ;  /* 0x00000007001b7c02 */ /* 0x000fc60008000f00 */
[----:B0-----:R-:W-:-:S13]  /*1eca0*/  ISETP.LE.AND P6, PT, R2, UR4, PT ;  /* 0x0000000402007c0c */ /* 0x001fda000bfc3270 */
[----:B------:R-:W-:Y:S05]  /*1ecb0*/  @P6 BRA `(.L_x_2904) ;  /* 0x0000000800b06947 */ /* 0x000fea0003800000 */
[----:B------:R-:W-:Y:S01]  /*1ecc0*/  VIADD R9, R7, UR4 ;  /* 0x0000000407097c36 */ /* 0x000fe20008000000 */
[----:B------:R-:W-:Y:S01]  /*1ecd0*/  ULDC.64 UR8, c[0x0][0x208] ;  /* 0x0000820000087ab9 */ /* 0x000fe20000000a00 */
        /* <DEDUP_REMOVED lines=30> */
.L_x_2903:
        /* <DEDUP_REMOVED lines=11> */
[----:B------:R-:W-:-:S06]  /*1ef70*/  IADD3 R24, R27, -0x1, RZ ;  /* 0xffffffff1b187810 */ /* 0x000fcc0007ffe0ff */
[----:B------:R0:W1:Y:S02]  /*1ef80*/  SHFL.IDX PT, R24, R5, R24, 0x1f ;  /* 0x00001f1805187589 */ /* 0x00006400000e0000 */
.L_x_2906:
        /* <DEDUP_REMOVED lines=14> */
[----:B0-----:R-:W-:Y:S01]  /*1f070*/  MOV R2, RZ ;  /* 0x000000ff00027202 */ /* 0x001fe20000000f00 */
        /* <DEDUP_REMOVED lines=10> */
[----:B------:R-:W-:Y:S01]  /*1f120*/  @!P1 IMAD.IADD R3, R3, 0x1, -R12 ;  /* 0x0000000103039824 */ /* 0x000fe200078e0a0c */
[----:B------:R-:W-:Y:S02]  /*1f130*/  @!P1 IADD3 R2, R2, 0x1, RZ ;  /* 0x0000000102029810 */ /* 0x000fe40007ffe0ff */
[----:B------:R-:W-:Y:S02]  /*1f140*/  ISETP.NE.AND P1, PT, R6, RZ, PT ;  /* 0x000000ff0600720c */ /* 0x000fe40003f25270 */
[----:B------:R-:W-:Y:S02]  /*1f150*/  ISETP.GE.U32.AND P0, PT, R3, R12, PT ;  /* 0x0000000c0300720c */ /* 0x000fe40003f06070 */
[----:B------:R-:W0:Y:S11]  /*1f160*/  F2I.FTZ.U32.TRUNC.NTZ R3, R11 ;  /* 0x0000000b00037305 */ /* 0x000e36000021f000 */
[----:B------:R-:W-:-:S04]  /*1f170*/  @P0 VIADD R2, R2, 0x1 ;  /* 0x0000000102020836 */ /* 0x000fc80000000000 */
[----:B------:R-:W-:Y:S01]  /*1f180*/  IMAD.MOV.U32 R10, RZ, RZ, R2 ;  /* 0x000000ffff0a7224 */ /* 0x000fe200078e0002 */
[----:B------:R-:W-:Y:S01]  /*1f190*/  IABS R2, R9 ;  /* 0x0000000900027213 */ /* 0x000fe20000000000 */
[----:B0-----:R-:W-:-:S03]  /*1f1a0*/  IMAD.MOV R13, RZ, RZ, -R3 ;  /* 0x000000ffff0d7224 */ /* 0x001fc600078e0a03 */
[----:B------:R-:W-:Y:S01]  /*1f1b0*/  @!P2 IADD3 R10, -R10, RZ, RZ ;  /* 0x000000ff0a0aa210 */ /* 0x000fe20007ffe1ff */
[----:B------:R-:W-:Y:S01]  /*1f1c0*/  IMAD.MOV R12, RZ, RZ, -R2 ;  /* 0x000000ffff0c7224 */ /* 0x000fe200078e0a02 */
[----:B------:R-:W-:Y:S01]  /*1f1d0*/  @!P1 LOP3.LUT R10, RZ, R6, RZ, 0x33, !PT ;  /* 0x00000006ff0a9212 */ /* 0x000fe200078e33ff */
[----:B------:R-:W-:Y:S02]  /*1f1e0*/  IMAD R11, R13, R4, RZ ;  /* 0x000000040d0b7224 */ /* 0x000fe400078e02ff */
[----:B------:R-:W-:Y:S01]  /*1f1f0*/  IMAD.MOV.U32 R2, RZ, RZ, RZ ;  /* 0x000000ffff027224 */ /* 0x000fe200078e00ff */
[----:B------:R-:W-:-:S03]  /*1f200*/  IABS R8, R10 ;  /* 0x0000000a00087213 */ /* 0x000fc60000000000 */
[----:B------:R-:W-:-:S04]  /*1f210*/  IMAD.HI.U32 R2, R3, R11, R2 ;  /* 0x0000000b03027227 */ /* 0x000fc800078e0002 */
[----:B------:R-:W-:Y:S01]  /*1f220*/  IMAD.MOV.U32 R3, RZ, RZ, R8 ;  /* 0x000000ffff037224 */ /* 0x000fe200078e0008 */
[----:B------:R-:W-:-:S03]  /*1f230*/  MOV R8, R12 ;  /* 0x0000000c00087202 */ /* 0x000fc60000000f00 */
        /* <DEDUP_REMOVED lines=11> */
[----:B------:R-:W-:Y:S02]  /*1f2f0*/  @!P2 IADD3 R2, -R2, RZ, RZ ;  /* 0x000000ff0202a210 */ /* 0x000fe40007ffe1ff */
[----:B------:R-:W-:-:S05]  /*1f300*/  @!P1 LOP3.LUT R2, RZ, R9, RZ, 0x33, !PT ;  /* 0x00000009ff029212 */ /* 0x000fca00078e33ff */
[----:B------:R-:W-:-:S04]  /*1f310*/  IMAD.MOV R26, RZ, RZ, -R2 ;  /* 0x000000ffff1a7224 */ /* 0x000fc800078e0a02 */
[C---:B------:R-:W-:Y:S02]  /*1f320*/  IMAD R26, R9.reuse, R26, R10 ;  /* 0x0000001a091a7224 */ /* 0x040fe400078e020a */
[----:B------:R-:W-:Y:S02]  /*1f330*/  IMAD R9, R9, 0x1000000, R2 ;  /* 0x0100000009097824 */ /* 0x000fe400078e0202 */
[----:B------:R-:W-:-:S03]  /*1f340*/  IMAD R2, R6, R3, R5 ;  /* 0x0000000306027224 */ /* 0x000fc600078e0205 */
[----:B------:R-:W-:Y:S01]  /*1f350*/  LEA R26, R26, R9, 0x10 ;  /* 0x000000091a1a7211 */ /* 0x000fe200078e80ff */
[----:B------:R-:W-:Y:S06]  /*1f360*/  BRA `(.L_x_2908) ;  /* 0x0000000000f87947 */ /* 0x000fec0003800000 */
.L_x_2907:
[----:B------:R-:W0:Y:S01]  /*1f370*/  LDC.64 R2, c[0x0][0xc90] ;  /* 0x00032400ff027b82 */ /* 0x000e220000000a00 */
[----:B------:R-:W-:Y:S01]  /*1f380*/  ULDC.64 UR6, c[0x0][0x208] ;  /* 0x0000820000067ab9 */ /* 0x000fe20000000a00 */
        /* <DEDUP_REMOVED lines=13> */
[----:B------:R-:W-:Y:S01]  /*1f460*/  IMAD.HI.U32 R2, R3, R11, R2 ;  /* 0x0000000b03027227 */ /* 0x000fe200078e0002 */
[----:B------:R-:W-:-:S05]  /*1f470*/  IADD3 R3, RZ, -R12, RZ ;  /* 0x8000000cff037210 */ /* 0x000fca0007ffe0ff */
        /* <DEDUP_REMOVED lines=10> */
[----:B------:R-:W-:Y:S02]  /*1f520*/  @!P2 IADD3 R2, -R2, RZ, RZ ;  /* 0x000000ff0202a210 */ /* 0x000fe40007ffe1ff */
[----:B------:R-:W-:-:S05]  /*1f530*/  @!P1 LOP3.LUT R2, RZ, R4, RZ, 0x33, !PT ;  /* 0x00000004ff029212 */ /* 0x000fca00078e33ff */
[----:B------:R-:W-:Y:S02]  /*1f540*/  IMAD R11, R13, R2, RZ ;  /* 0x000000020d0b7224 */ /* 0x000fe400078e02ff */
[----:B------:R-:W-:Y:S02]  /*1f550*/  IMAD.MOV R2, RZ, RZ, -R2 ;  /* 0x000000ffff027224 */ /* 0x000fe400078e0a02 */
[----:B------:R-:W-:Y:S02]  /*1f560*/  IMAD.MOV R3, RZ, RZ, -R11 ;  /* 0x000000ffff037224 */ /* 0x000fe400078e0a0b */
[----:B------:R-:W-:Y:S02]  /*1f570*/  IMAD R4, R4, R2, R5 ;  /* 0x0000000204047224 */ /* 0x000fe400078e0205 */
[----:B------:R-:W-:Y:S01]  /*1f580*/  IMAD.MOV.U32 R2, RZ, RZ, RZ ;  /* 0x000000ffff027224 */ /* 0x000fe200078e00ff */
[----:B------:R-:W-:-:S04]  /*1f590*/  VIADDMNMX R13, R3, UR5, R13, PT ;  /* 0x00000005030d7c46 */ /* 0x000fc8000b80010d */
[-C--:B------:R-:W-:Y:S02]  /*1f5a0*/  IABS R10, R13.reuse ;  /* 0x0000000d000a7213 */ /* 0x080fe40000000000 */
[----:B------:R-:W-:Y:S02]  /*1f5b0*/  IABS R12, R13 ;  /* 0x0000000d000c7213 */ /* 0x000fe40000000000 */
[----:B------:R-:W0:Y:S01]  /*1f5c0*/  I2F.RP R8, R10 ;  /* 0x0000000a00087306 */ /* 0x000e220000209400 */
[----:B------:R-:W-:-:S07]  /*1f5d0*/  IADD3 R26, -R13, RZ, RZ ;  /* 0x000000ff0d1a7210 */ /* 0x000fce0007ffe1ff */
        /* <DEDUP_REMOVED lines=12> */
[-C--:B------:R-:W-:Y:S01]  /*1f6a0*/  @!P1 IADD3 R3, R3, -R10.reuse, RZ ;  /* 0x8000000a03039210 */ /* 0x080fe20007ffe0ff */
        /* <DEDUP_REMOVED lines=10> */
.L_x_2908:
[----:B------:R-:W-:-:S05]  /*1f750*/  LOP3.LUT R25, RZ, R2, RZ, 0x33, !PT ;  /* 0x00000002ff197212 */ /* 0x000fca00078e33ff */
[----:B------:R-:W-:Y:S01]  /*1f760*/  IMAD.IADD R25, R6, 0x1, R25 ;  /* 0x0000000106197824 */ /* 0x000fe200078e0219 */
[----:B------:R-:W-:Y:S06]  /*1f770*/  BRA `(.L_x_2909) ;  /* 0x00000000000c7947 */ /* 0x000fec0003800000 */
.L_x_2904:
[----:B------:R-:W-:Y:S01]  /*1f780*/  IMAD.MOV.U32 R25, RZ, RZ, RZ ;  /* 0x000000ffff197224 */ /* 0x000fe200078e00ff */
[----:B------:R-:W-:Y:S01]  /*1f790*/  MOV R26, RZ ;  /* 0x000000ff001a7202 */ /* 0x000fe20000000f00 */
[----:B------:R-:W-:-:S07]  /*1f7a0*/  IMAD.U32 R24, RZ, RZ, UR6 ;  /* 0x00000006ff187e24 */ /* 0x000fce000f8e00ff */
.L_x_2909:
[----:B------:R-:W-:-:S13]  /*1f7b0*/  ISETP.NE.AND P0, PT, R7, RZ, PT ;  /* 0x000000ff0700720c */ /* 0x000fda0003f05270 */
[----:B------:R-:W0:Y:S01]  /*1f7c0*/  @!P0 S2R R3, SR_CgaCtaId ;  /* 0x0000000000038919 */ /* 0x000e220000008800 */
[----:B------:R-:W-:-:S04]  /*1f7d0*/  @!P0 MOV R2, 0x400 ;  /* 0x0000040000028802 */ /* 0x000fc80000000f00 */
[----:B0-----:R-:W-:-:S05]  /*1f7e0*/  @!P0 LEA R2, R3, R2, 0x18 ;  /* 0x0000000203028211 */ /* 0x001fca00078ec0ff */
[----:B------:R1:W-:Y:S01]  /*1f7f0*/  @!P0 STS.128 [R2+0x308d0], R24 ;  /* 0x0308d01802008388 */ /* 0x0003e20000000c00 */
[----:B------:R-:W-:Y:S06]  /*1f800*/  BAR.ARV 0x5, 0x180 ;  /* 0x0146000000007b1d */ /* 0x000fec0000002000 */
.L_x_2902:
[----:B------:R2:W-:Y:S01]  /*1f810*/  STL [R1+0x28], RZ ;  /* 0x000028ff01007387 */ /* 0x0005e20000100800 */
[----:B------:R-:W-:Y:S01]  /*1f820*/  ULDC UR4, c[0x0][0xc3c] ;  /* 0x00030f0000047ab9 */ /* 0x000fe20000000800 */
[----:B------:R-:W-:Y:S01]  /*1f830*/  IMAD.MOV.U32 R29, RZ, RZ, 0x1 ;  /* 0x00000001ff1d7424 */ /* 0x000fe200078e00ff */
[----:B0-----:R-:W-:Y:S01]  /*1f840*/  ISETP.GE.AND P0, PT, R27, UR4, PT ;  /* 0x000000041b007c0c */ /* 0x001fe2000bf06270 */
[----:B------:R-:W-:-:S12]  /*1f850*/  IMAD.MOV.U32 R23, RZ, RZ, RZ ;  /* 0x000000ffff177224 */ /* 0x000fd800078e00ff */
[----:B--2---:R-:W-:Y:S05]  /*1f860*/  @P0 BRA `(.L_x_2910) ;  /* 0x0000006800d00947 */ /* 0x004fea0003800000 */
[----:B------:R-:W0:Y:S01]  /*1f870*/  S2UR UR5, SR_CgaCtaId ;  /* 0x00000000000579c3 */ /* 0x000e220000008800 */
[C---:B------:R-:W-:Y:S01]  /*1f880*/  IMAD.SHL.U32 R33, R0.reuse, 0x8, RZ ;  /* 0x0000000800217824 */ /* 0x040fe200078e00ff */
[----:B------:R-:W-:Y:S01]  /*1f890*/  LOP3.LUT R4, R0, 0x7f, RZ, 0xc0, !PT ;  /* 0x0000007f00047812 */ /* 0x000fe200078ec0ff */
[----:B------:R-:W-:Y:S01]  /*1f8a0*/  UMOV UR4, 0x400 ;  /* 0x0000040000047882 */ /* 0x000fe20000000000 */
[----:B------:R2:W-:Y:S01]  /*1f8b0*/  STL [R1+0x28], RZ ;  /* 0x000028ff01007387 */ /* 0x0005e20000100800 */
[----:B------:R-:W-:Y:S01]  /*1f8c0*/  BSSY B8, `(.L_x_2910) ;  /* 0x00006ae000087945 */ /* 0x000fe20003800000 */
[----:B------:R-:W-:Y:S01]  /*1f8d0*/  LOP3.LUT R3, R33, 0x1f8, RZ, 0xc0, !PT ;  /* 0x000001f821037812 */ /* 0x000fe200078ec0ff */
[----:B------:R-:W-:Y:S01]  /*1f8e0*/  IMAD.MOV.U32 R30, RZ, RZ, 0x1 ;  /* 0x00000001ff1e7424 */ /* 0x000fe200078e00ff */
[----:B------:R-:W-:Y:S01]  /*1f8f0*/  SHF.L.U32 R37, R4, 0x3, RZ ;  /* 0x0000000304257819 */ /* 0x000fe200000006ff */
[----:B------:R-:W-:Y:S01]  /*1f900*/  IMAD.MOV.U32 R28, RZ, RZ, RZ ;  /* 0x000000ffff1c7224 */ /* 0x000fe200078e00ff */
[----:B-1----:R-:W-:Y:S01]  /*1f910*/  LOP3.LUT R2, R3, 0x38, R0, 0x78, !PT ;  /* 0x0000003803027812 */ /* 0x002fe200078e7800 */
[----:B------:R-:W-:Y:S01]  /*1f920*/  IMAD.SHL.U32 R0, R0, 0x10, RZ ;  /* 0x0000001000007824 */ /* 0x000fe200078e00ff */
[----:B------:R-:W-:Y:S01]  /*1f930*/  LOP3.LUT R33, R33, 0x38, RZ, 0xc0, !PT ;  /* 0x0000003821217812 */ /* 0x000fe200078ec0ff */
[----:B------:R-:W-:Y:S01]  /*1f940*/  IMAD.MOV.U32 R29, RZ, RZ, 0x1 ;  /* 0x00000001ff1d7424 */ /* 0x000fe200078e00ff */
[----:B------:R-:W-:Y:S01]  /*1f950*/  LOP3.LUT R37, R2, 0x200, R37, 0xf8, !PT ;  /* 0x0000020002257812 */ /* 0x000fe200078ef825 */
[----:B------:R-:W-:Y:S01]  /*1f960*/  ULOP3.LUT UR37, UR60, 0x2, URZ, 0xfc, !UPT ;  /* 0x000000023c257892 */ /* 0x000fe2000f8efc3f */
[----:B------:R-:W-:Y:S01]  /*1f970*/  SHF.R.U32.HI R2, RZ, 0x3, R4 ;  /* 0x00000003ff027819 */ /* 0x000fe20000011604 */
[----:B------:R-:W-:Y:S01]  /*1f980*/  ULDC.64 UR38, c[0x0][0x198] ;  /* 0x0000660000267ab9 */ /* 0x000fe20000000a00 */
[----:B------:R-:W-:Y:S01]  /*1f990*/  MOV R23, RZ ;  /* 0x000000ff00177202 */ /* 0x000fe20000000f00 */
[----:B------:R-:W-:Y:S01]  /*1f9a0*/  ULDC UR36, c[0x0][0xc] ;  /* 0x0000030000247ab9 */ /* 0x000fe20000000800 */
[----:B------:R-:W-:-:S02]  /*1f9b0*/  LOP3.LUT R0, R2, 0x70, R0, 0xf8, !PT ;  /* 0x0000007002007812 */ /* 0x000fc400078ef800 */
[C---:B------:R-:W-:Y:S01]  /*1f9c0*/  LOP3.LUT R36, R33.reuse, 0x40, RZ, 0xfc, !PT ;  /* 0x0000004021247812 */ /* 0x040fe200078efcff */
[----:B0-----:R-:W-:Y:S01]  /*1f9d0*/  ULEA UR4, UR5, UR4, 0x18 ;  /* 0x0000000405047291 */ /* 0x001fe2000f8ec03f */
[----:B------:R-:W-:-:S05]  /*1f9e0*/  LOP3.LUT R34, R33, 0x80, RZ, 0xfc, !PT ;  /* 0x0000008021227812 */ /* 0x000fca00078efcff */
[----:B------:R-:W-:-:S04]  /*1f9f0*/  IMAD.U32 R16, RZ, RZ, UR4 ;  /* 0x00000004ff107e24 */ /* 0x000fc8000f8e00ff */
[----:B------:R-:W-:-:S05]  /*1fa00*/  IMAD R0, R37, 0x2, R16 ;  /* 0x0000000225007824 */ /* 0x000fca00078e0210 */
[----:B------:R2:W-:Y:S02]  /*1fa10*/  STL [R1], R0 ;  /* 0x0000000001007387 */ /* 0x0005e40000100800 */
.L_x_3017:
[----:B0-----:R-:W0:Y:S01]  /*1fa20*/  LDC.64 R2, c[0x0][0xc88] ;  /* 0x00032200ff027b82 */ /* 0x001e220000000a00 */
[----:B------:R-:W-:Y:S01]  /*1fa30*/  ULDC.64 UR4, c[0x0][0x208] ;  /* 0x0000820000047ab9 */ /* 0x000fe20000000a00 */
[----:B0-----:R-:W-:-:S05]  /*1fa40*/  IMAD.WIDE R2, R27, 0x4, R2 ;  /* 0x000000041b027825 */ /* 0x001fca00078e0202 */
[----:B--2---:R-:W2:Y:S01]  /*1fa50*/  LDG.E R31, desc[UR4][R2.64] ;  /* 0x00000004021f7981 */ /* 0x004ea2000c1e1900 */
[----:B------:R-:W-:Y:S05]  /*1fa60*/  YIELD ;  /* 0x0000000000007946 */ /* 0x000fea0003800000 */
[----:B------:R-:W-:Y:S01]  /*1fa70*/  ULDC.64 UR4, c[0x0][0xa28] ;  /* 0x00028a0000047ab9 */ /* 0x000fe20000000a00 */
[----:B------:R-:W-:Y:S01]  /*1fa80*/  ULDC.64 UR8, c[0x0][0xa18] ;  /* 0x0002860000087ab9 */ /* 0x000fe20000000a00 */
[----:B------:R-:W-:Y:S01]  /*1fa90*/  ISETP.NE.U32.AND P0, PT, RZ, UR4, PT ;  /* 0x00000004ff007c0c */ /* 0x000fe2000bf05070 */
[----:B------:R-:W-:Y:S01]  /*1faa0*/  ULDC.64 UR10, c[0x0][0x208] ;  /* 0x00008200000a7ab9 */ /* 0x000fe20000000a00 */
[----:B------:R-:W-:Y:S01]  /*1fab0*/  MOV R13, RZ ;  /* 0x000000ff000d7202 */ /* 0x000fe20000000f00 */
[----:B------:R-:W-:Y:S01]  /*1fac0*/  ULDC.64 UR6, c[0x0][0xa10] ;  /* 0x0002840000067ab9 */ /* 0x000fe20000000a00 */
[----:B------:R-:W-:-:S02]  /*1fad0*/  ISETP.NE.AND.EX P0, PT, RZ, UR5, PT, P0 ;  /* 0x00000005ff007c0c */ /* 0x000fc4000bf05300 */
[----:B------:R-:W-:-:S04]  /*1fae0*/  ISETP.NE.U32.AND P2, PT, RZ, UR8, PT ;  /* 0x00000008ff007c0c */ /* 0x000fc8000bf45070 */
[----:B------:R-:W-:Y:S02]  /*1faf0*/  ISETP.NE.AND.EX P2, PT, RZ, UR9, PT, P2 ;  /* 0x00000009ff007c0c */ /* 0x000fe4000bf45320 */
[----:B--2---:R-:W-:-:S05]  /*1fb00*/  SHF.R.S32.HI R0, RZ, 0x1f, R31 ;  /* 0x0000001fff007819 */ /* 0x004fca000001141f */
[C---:B------:R-:W-:Y:S01]  /*1fb10*/  @P0 LEA R2, P1, R31.reuse, UR4, 0x2 ;  /* 0x000000041f020c11 */ /* 0x040fe2000f8210ff */
[C---:B------:R-:W-:Y:S01]  /*1fb20*/  IMAD.SHL.U32 R17, R31.reuse, 0x4, RZ ;  /* 0x000000041f117824 */ /* 0x040fe200078e00ff */
[C-C-:B------:R-:W-:Y:S01]  /*1fb30*/  SHF.L.U64.HI R18, R31.reuse, 0x2, R0.reuse ;  /* 0x000000021f127819 */ /* 0x140fe20000010200 */
[----:B------:R0:W-:Y:S01]  /*1fb40*/  STL [R1+0x20], R0 ;  /* 0x0000200001007387 */ /* 0x0001e20000100800 */
[----:B------:R-:W-:Y:S01]  /*1fb50*/  @P0 LEA.HI.X R3, R31, UR5, R0, 0x2, P1 ;  /* 0x000000051f030c11 */ /* 0x000fe200088f1400 */
[----:B------:R-:W-:-:S04]  /*1fb60*/  ULDC.64 UR4, c[0x0][0xa00] ;  /* 0x0002800000047ab9 */ /* 0x000fc80000000a00 */
[----:B-1----:R1:W2:Y:S01]  /*1fb70*/  @P0 LDG.E R13, desc[UR10][R2.64] ;  /* 0x0000000a020d0981 */ /* 0x0022a2000c1e1900 */
[----:B------:R-:W-:Y:S01]  /*1fb80*/  ISETP.NE.U32.AND P0, PT, RZ, UR4, PT ;  /* 0x00000004ff007c0c */ /* 0x000fe2000bf05070 */
[----:B------:R-:W-:Y:S01]  /*1fb90*/  IMAD.MOV.U32 R35, RZ, RZ, RZ ;  /* 0x000000ffff237224 */ /* 0x000fe200078e00ff */
[----:B------:R-:W-:Y:S01]  /*1fba0*/  ISETP.NE.U32.AND P1, PT, RZ, UR6, PT ;  /* 0x00000006ff007c0c */ /* 0x000fe2000bf25070 */
[----:B0-----:R-:W-:Y:S01]  /*1fbb0*/  IMAD.MOV.U32 R0, RZ, RZ, RZ ;  /* 0x000000ffff007224 */ /* 0x001fe200078e00ff */
[----:B------:R-:W-:Y:S02]  /*1fbc0*/  ISETP.NE.AND.EX P0, PT, RZ, UR5, PT, P0 ;  /* 0x00000005ff007c0c */ /* 0x000fe4000bf05300 */
[----:B------:R-:W-:Y:S02]  /*1fbd0*/  ISETP.NE.AND.EX P1, PT, RZ, UR7, PT, P1 ;  /* 0x00000007ff007c0c */ /* 0x000fe4000bf25310 */
[C---:B------:R-:W-:Y:S02]  /*1fbe0*/  IADD3 R4, P4, R17.reuse, UR6, RZ ;  /* 0x0000000611047c10 */ /* 0x040fe4000ff9e0ff */
[----:B-1----:R-:W-:Y:S01]  /*1fbf0*/  IADD3 R2, P3, R17, UR4, RZ ;  /* 0x0000000411027c10 */ /* 0x002fe2000ff7e0ff */
[----:B------:R-:W-:Y:S01]  /*1fc00*/  ULDC UR4, c[0x0][0x288] ;  /* 0x0000a20000047ab9 */ /* 0x000fe20000000800 */
[----:B------:R-:W-:-:S02]  /*1fc10*/  IADD3.X R5, R18, UR7, RZ, P4, !PT ;  /* 0x0000000712057c10 */ /* 0x000fc4000a7fe4ff */
[C---:B------:R-:W-:Y:S02]  /*1fc20*/  IADD3.X R3, R18.reuse, UR5, RZ, P3, !PT ;  /* 0x0000000512037c10 */ /* 0x040fe40009ffe4ff */
[----:B------:R-:W-:Y:S02]  /*1fc30*/  @P2 IADD3 R6, P3, R17, UR8, RZ ;  /* 0x0000000811062c10 */ /* 0x000fe4000ff7e0ff */
[----:B------:R-:W-:Y:S01]  /*1fc40*/  MOV R8, UR4 ;  /* 0x0000000400087c02 */ /* 0x000fe20008000f00 */
[----:B------:R-:W-:Y:S01]  /*1fc50*/  ULDC.64 UR4, c[0x0][0x418] ;  /* 0x0001060000047ab9 */ /* 0x000fe20000000a00 */
[----:B------:R-:W-:Y:S01]  /*1fc60*/  @P2 IADD3.X R7, R18, UR9, RZ, P3, !PT ;  /* 0x0000000912072c10 */ /* 0x000fe20009ffe4ff */
[----:B------:R-:W5:Y:S04]  /*1fc70*/  @P0 LDG.E R35, desc[UR10][R2.64] ;  /* 0x0000000a02230981 */ /* 0x000f68000c1e1900 */
[----:B------:R0:W3:Y:S01]  /*1fc80*/  @P2 LDG.E R8, desc[UR10][R6.64] ;  /* 0x0000000a06082981 */ /* 0x0000e2000c1e1900 */
[----:B------:R-:W-:-:S03]  /*1fc90*/  UISETP.NE.U32.AND UP0, UPT, UR4, URZ, UPT ;  /* 0x0000003f0400728c */ /* 0x000fc6000bf05070 */
[----:B------:R-:W-:Y:S01]  /*1fca0*/  ULDC UR4, c[0x0][0x424] ;  /* 0x0001090000047ab9 */ /* 0x000fe20000000800 */
[----:B------:R-:W-:Y:S01]  /*1fcb0*/  UISETP.NE.AND.EX UP0, UPT, UR5, URZ, UPT, UP0 ;  /* 0x0000003f0500728c */ /* 0x000fe2000bf05300 */
[----:B------:R1:W5:Y:S02]  /*1fcc0*/  @P1 LDG.E R0, desc[UR10][R4.64] ;  /* 0x0000000a04001981 */ /* 0x000364000c1e1900 */
[----:B------:R-:W-:Y:S01]  /*1fcd0*/  ULDC UR5, c[0x0][0x2f0] ;  /* 0x0000bc0000057ab9 */ /* 0x000fe20000000800 */
[----:B------:R-:W-:-:S04]  /*1fce0*/  USEL UR4, UR4, 0x1, UP0 ;  /* 0x0000000104047887 */ /* 0x000fc80008000000 */
[----:B------:R-:W-:-:S03]  /*1fcf0*/  UIMAD UR4, UR4, UR5, URZ ;  /* 0x00000005040472a4 */ /* 0x000fc6000f8e023f */
[----:B------:R-:W-:Y:S02]  /*1fd00*/  ULDC UR5, c[0x0][0x348] ;  /* 0x0000d20000057ab9 */ /* 0x000fe40000000800 */
[----:B0-----:R-:W-:Y:S02]  /*1fd10*/  IMAD.U32 R6, RZ, RZ, UR5 ;  /* 0x00000005ff067e24 */ /* 0x001fe4000f8e00ff */
[----:B------:R-:W-:Y:S01]  /*1fd20*/  IMAD.U32 R9, RZ, RZ, UR4 ;  /* 0x00000004ff097e24 */ /* 0x000fe2000f8e00ff */
[----:B---3--:R1:W-:Y:S04]  /*1fd30*/  STL [R1+0x18], R8 ;  /* 0x0000180801007387 */ /* 0x0083e80000100800 */
[----:B--2---:R1:W-:Y:S01]  /*1fd40*/  STL [R1+0xc], R13 ;  /* 0x00000c0d01007387 */ /* 0x0043e20000100800 */
[----:B------:R-:W-:Y:S01]  /*1fd50*/  IMAD.MOV.U32 R12, RZ, RZ, R8 ;  /* 0x000000ffff0c7224 */ /* 0x000fe200078e0008 */
[----:B------:R-:W-:Y:S06]  /*1fd60*/  @P2 BRA `(.L_x_2911) ;  /* 0x0000000000182947 */ /* 0x000fec0003800000 */
[----:B------:R-:W-:Y:S05]  /*1fd70*/  @!P0 BRA `(.L_x_2911) ;  /* 0x0000000000148947 */ /* 0x000fea0003800000 */
[----:B------:R-:W-:Y:S02]  /*1fd80*/  ULDC.64 UR4, c[0x0][0x208] ;  /* 0x0000820000047ab9 */ /* 0x000fe40000000a00 */
[----:B-1----:R-:W2:Y:S04]  /*1fd90*/  LDG.E R8, desc[UR4][R2.64] ;  /* 0x0000000402087981 */ /* 0x002ea8000c1e1900 */
[----:B------:R-:W2:Y:S02]  /*1fda0*/  LDG.E R7, desc[UR4][R2.64+0x4] ;  /* 0x0000040402077981 */ /* 0x000ea4000c1e1900 */
[----:B--2---:R-:W-:-:S05]  /*1fdb0*/  IADD3 R12, -R8, R7, RZ ;  /* 0x00000007080c7210 */ /* 0x004fca0007ffe1ff */
[----:B------:R0:W-:Y:S02]  /*1fdc0*/  STL [R1+0x18], R12 ;  /* 0x0000180c01007387 */ /* 0x0001e40000100800 */
.L_x_2911:
[----:B------:R-:W-:Y:S01]  /*1fdd0*/  ULDC.64 UR4, c[0x0][0xa20] ;  /* 0x0002880000047ab9 */ /* 0x000fe20000000a00 */
[C---:B------:R-:W-:Y:S01]  /*1fde0*/  LOP3.LUT R2, R26.reuse, 0xff000000, RZ, 0xc0, !PT ;  /* 0xff0000001a027812 */ /* 0x040fe200078ec0ff */
[----:B------:R-:W-:Y:S01]  /*1fdf0*/  IMAD.MOV.U32 R32, RZ, RZ, R31 ;  /* 0x000000ffff207224 */ /* 0x000fe200078e001f */
[----:B------:R-:W-:Y:S02]  /*1fe00*/  ISETP.NE.U32.AND P0, PT, RZ, UR4, PT ;  /* 0x00000004ff007c0c */ /* 0x000fe4000bf05070 */
[----:B------:R-:W-:Y:S02]  /*1fe10*/  SHF.R.U32.HI R3, RZ, 0x8, R2 ;  /* 0x00000008ff037819 */ /* 0x000fe40000011602 */
[----:B------:R-:W-:Y:S02]  /*1fe20*/  ISETP.NE.AND.EX P0, PT, RZ, UR5, PT, P0 ;  /* 0x00000005ff007c0c */ /* 0x000fe4000bf05300 */
[C---:B-1----:R-:W-:Y:S02]  /*1fe30*/  LOP3.LUT R8, R26.reuse, 0xff0000, RZ, 0xc0, !PT ;  /* 0x00ff00001a087812 */ /* 0x042fe400078ec0ff */
[----:B------:R-:W-:-:S02]  /*1fe40*/  LOP3.LUT R26, R26, 0xffff, RZ, 0xc0, !PT ;  /* 0x0000ffff1a1a7812 */ /* 0x000fc400078ec0ff */
[----:B------:R-:W-:-:S07]  /*1fe50*/  LEA.HI R8, R8, R3, RZ, 0x10 ;  /* 0x0000000308087211 */ /* 0x000fce00078f80ff */
[----:B------:R-:W-:Y:S05]  /*1fe60*/  @!P0 BRA `(.L_x_2912) ;  /* 0x0000000000148947 */ /* 0x000fea0003800000 */
[----:B------:R-:W-:Y:S01]  /*1fe70*/  IADD3 R2, P0, R17, UR4, RZ ;  /* 0x0000000411027c10 */ /* 0x000fe2000ff1e0ff */
[----:B------:R-:W-:-:S03]  /*1fe80*/  ULDC.64 UR6, c[0x0][0x208] ;  /* 0x0000820000067ab9 */ /* 0x000fc60000000a00 */
[----:B------:R-:W-:-:S05]  /*1fe90*/  IADD3.X R3, R18, UR5, RZ, P0, !PT ;  /* 0x0000000512037c10 */ /* 0x000fca00087fe4ff */
[----:B------:R1:W5:Y:S01]  /*1fea0*/  LDG.E R9, desc[UR6][R2.64] ;  /* 0x0000000602097981 */ /* 0x000362000c1e1900 */
[----:B------:R-:W-:Y:S05]  /*1feb0*/  BRA `(.L_x_2913) ;  /* 0x0000000000287947 */ /* 0x000fea0003800000 */
.L_x_2912:
[----:B------:R-:W-:Y:S02]  /*1fec0*/  ULDC.64 UR4, c[0x0][0xa08] ;  /* 0x0002820000047ab9 */ /* 0x000fe40000000a00 */
[----:B------:R-:W-:-:S04]  /*1fed0*/  ISETP.NE.U32.AND P0, PT, RZ, UR4, PT ;  /* 0x00000004ff007c0c */ /* 0x000fc8000bf05070 */
[----:B------:R-:W-:-:S13]  /*1fee0*/  ISETP.NE.AND.EX P0, PT, RZ, UR5, PT, P0 ;  /* 0x00000005ff007c0c */ /* 0x000fda000bf05300 */
[----:B------:R-:W-:Y:S05]  /*1fef0*/  @!P0 BRA `(.L_x_2913) ;  /* 0x0000000000188947 */ /* 0x000fea0003800000 */
[----:B------:R-:W1:Y:S01]  /*1ff00*/  LDC.64 R2, c[0x0][0xa08] ;  /* 0x00028200ff027b82 */ /* 0x000e620000000a00 */
[----:B------:R-:W-:Y:S01]  /*1ff10*/  ULDC.64 UR4, c[0x0][0x208] ;  /* 0x0000820000047ab9 */ /* 0x000fe20000000a00 */
[----:B-1----:R-:W-:-:S05]  /*1ff20*/  IMAD.WIDE R2, R32, 0x4, R2 ;  /* 0x0000000420027825 */ /* 0x002fca00078e0202 */
[----:B------:R-:W2:Y:S04]  /*1ff30*/  LDG.E R9, desc[UR4][R2.64] ;  /* 0x0000000402097981 */ /* 0x000ea8000c1e1900 */
[----:B------:R-:W2:Y:S02]  /*1ff40*/  LDG.E R10, desc[UR4][R2.64+0x4] ;  /* 0x00000404020a7981 */ /* 0x000ea4000c1e1900 */
[----:B--2---:R-:W-:-:S07]  /*1ff50*/  IMAD.IADD R9, R10, 0x1, -R9 ;  /* 0x000000010a097824 */ /* 0x004fce00078e0a09 */
.L_x_2913:
[----:B------:R-:W-:Y:S01]  /*1ff60*/  ULDC.64 UR4, c[0x0][0x208] ;  /* 0x0000820000047ab9 */ /* 0x000fe20000000a00 */
[----:B-1----:R-:W1:Y:S01]  /*1ff70*/  LDC R3, c[0x0][0x448] ;  /* 0x00011200ff037b82 */ /* 0x002e620000000800 */
[----:B------:R-:W2:Y:S04]  /*1ff80*/  @P1 LDG.E R2, desc[UR4][R4.64] ;  /* 0x0000000404021981 */ /* 0x000ea8000c1e1900 */
[----:B------:R3:W2:Y:S01]  /*1ff90*/  @P1 LDG.E R11, desc[UR4][R4.64+0x4] ;  /* 0x00000404040b1981 */ /* 0x0006a2000c1e1900 */
[----:B-----5:R-:W-:Y:S01]  /*1ffa0*/  IMAD.IADD R9, R9, 0x1, -R13 ;  /* 0x0000000109097824 */ /* 0x020fe200078e0a0d */
[----:B------:R-:W-:Y:S01]  /*1ffb0*/  BSSY B0, `(.L_x_2914) ;  /* 0x0000037000007945 */ /* 0x000fe20003800000 */
[----:B------:R-:W-:Y:S02]  /*1ffc0*/  LOP3.LUT R20, R8, 0xff, RZ, 0xc0, !PT ;  /* 0x000000ff08147812 */ /* 0x000fe400078ec0ff */
[----:B---3--:R-:W-:-:S02]  /*1ffd0*/  SHF.R.U32.HI R4, RZ, 0x10, R8 ;  /* 0x00000010ff047819 */ /* 0x008fc40000011608 */
[----:B-1----:R-:W-:-:S13]  /*1ffe0*/  ISETP.NE.AND P0, PT, R3, 0x1, PT ;  /* 0x000000010300780c */ /* 0x002fda0003f05270 */
[----:B------:R-:W1:Y:S08]  /*1fff0*/  @P0 LDC R7, c[0x0][0x44c] ;  /* 0x00011300ff070b82 */ /* 0x000e700000000800 */
[----:B------:R-:W3:Y:S01]  /*20000*/  @P0 LDC R3, c[0x0][0x450] ;  /* 0x00011400ff030b82 */ /* 0x000ee20000000800 */
[----:B--2---:R-:W-:Y:S01]  /*20010*/  @P1 IMAD.IADD R6, R11, 0x1, -R2 ;  /* 0x000000010b061824 */ /* 0x004fe200078e0a02 */
[----:B------:R-:W-:-:S05]  /*20020*/  SHF.L.U32 R2, R25, 0x7, RZ ;  /* 0x0000000719027819 */ /* 0x000fca00000006ff */
[----:B------:R-:W-:-:S04]  /*20030*/  VIADD R2, R2, 0x7f ;  /* 0x0000007f02027836 */ /* 0x000fc80000000000 */
[----:B-1----:R-:W-:-:S05]  /*20040*/  @P0 IMAD.HI.U32 R10, R2, R7, RZ ;  /* 0x00000007020a0227 */ /* 0x002fca00078e00ff */
[----:B---3--:R-:W-:Y:S01]  /*20050*/  @P0 SHF.R.U32.HI R2, RZ, R3, R10 ;  /* 0x00000003ff020219 */ /* 0x008fe2000001160a */
[----:B------:R-:W-:-:S05]  /*20060*/  IMAD.IADD R3, R9, 0x1, R6 ;  /* 0x0000000109037824 */ /* 0x000fca00078e0206 */
[C---:B------:R-:W-:Y:S01]  /*20070*/  IADD3 R5, R3.reuse, 0x5f, RZ ;  /* 0x0000005f03057810 */ /* 0x040fe20007ffe0ff */
[----:B------:R1:W-:Y:S01]  /*20080*/  STL [R1+0x4], R3 ;  /* 0x0000040301007387 */ /* 0x0003e20000100800 */
[----:B------:R-:W-:-:S03]  /*20090*/  IADD3 R7, R3, 0x60, -R12 ;  /* 0x0000006003077810 */ /* 0x000fc60007ffe80c */
[----:B------:R-:W-:-:S04]  /*200a0*/  IMAD.HI R5, R5, 0x2aaaaaab, RZ ;  /* 0x2aaaaaab05057827 */ /* 0x000fc800078e02ff */
[----:B------:R-:W-:Y:S01]  /*200b0*/  IMAD.IADD R2, R7, 0x1, R2 ;  /* 0x0000000107027824 */ /* 0x000fe200078e0202 */
[----:B-1----:R-:W-:-:S03]  /*200c0*/  SHF.R.U32.HI R3, RZ, 0x1f, R5 ;  /* 0x0000001fff037819 */ /* 0x002fc60000011605 */
[----:B------:R-:W-:Y:S01]  /*200d0*/  IMAD.HI R2, R2, 0x2aaaaaab, RZ ;  /* 0x2aaaaaab02027827 */ /* 0x000fe200078e02ff */
[----:B------:R-:W-:-:S04]  /*200e0*/  LEA.HI.SX32 R5, R5, R3, 0x1c ;  /* 0x0000000305057211 */ /* 0x000fc800078fe2ff */
[----:B------:R-:W-:-:S04]  /*200f0*/  SHF.R.U32.HI R3, RZ, 0x1f, R2 ;  /* 0x0000001fff037819 */ /* 0x000fc80000011602 */
[----:B------:R-:W-:Y:S01]  /*20100*/  LEA.HI.SX32 R10, R2, R3, 0x1c ;  /* 0x00000003020a7211 */ /* 0x000fe200078fe2ff */
[----:B------:R-:W-:-:S03]  /*20110*/  IMAD.MOV.U32 R2, RZ, RZ, RZ ;  /* 0x000000ffff027224 */ /* 0x000fc600078e00ff */
[----:B------:R-:W-:-:S04]  /*20120*/  VIMNMX R10, R5, R10, PT ;  /* 0x0000000a050a7248 */ /* 0x000fc80003fe0100 */
[----:B------:R-:W-:-:S13]  /*20130*/  ISETP.GE.AND P0, PT, R10, 0x1, PT ;  /* 0x000000010a00780c */ /* 0x000fda0003f06270 */
[----:B------:R-:W-:Y:S05]  /*20140*/  @!P0 BRA `(.L_x_2915) ;  /* 0x0000000000748947 */ /* 0x000fea0003800000 */
[----:B------:R-:W-:Y:S01]  /*20150*/  ISETP.NE.AND P0, PT, R4, RZ, PT ;  /* 0x000000ff0400720c */ /* 0x000fe20003f05270 */
[----:B------:R-:W-:-:S03]  /*20160*/  ULDC UR4, c[0x0][0x9f0] ;  /* 0x00027c0000047ab9 */ /* 0x000fc60000000800 */
[----:B------:R-:W-:-:S04]  /*20170*/  SEL R8, R4, UR4, P0 ;  /* 0x0000000404087c07 */ /* 0x000fc80008000000 */
[----:B------:R-:W-:Y:S02]  /*20180*/  IABS R11, R8 ;  /* 0x00000008000b7213 */ /* 0x000fe40000000000 */
[----:B0-----:R-:W-:Y:S02]  /*20190*/  IADD3 R12, R8, -0x1, R10 ;  /* 0xffffffff080c7810 */ /* 0x001fe40007ffe00a */
        /* <DEDUP_REMOVED lines=12> */
[----:B------:R-:W-:-:S04]  /*20260*/  IMAD.MOV R2, RZ, RZ, -R2 ;  /* 0x000000ffff027224 */ /* 0x000fc800078e0a02 */
[----:B------:R-:W-:Y:S02]  /*20270*/  IMAD.MOV.U32 R12, RZ, RZ, R2 ;  /* 0x000000ffff0c7224 */ /* 0x000fe400078e0002 */
[----:B------:R-:W-:-:S04]  /*20280*/  IMAD.HI.U32 R2, R13, R3, RZ ;  /* 0x000000030d027227 */ /* 0x000fc800078e00ff */
[----:B------:R-:W-:-:S05]  /*20290*/  IMAD R3, R2, R12, R3 ;  /* 0x0000000c02037224 */ /* 0x000fca00078e0203 */
[----:B------:R-:W-:-:S13]  /*202a0*/  ISETP.GT.U32.AND P2, PT, R11, R3, PT ;  /* 0x000000030b00720c */ /* 0x000fda0003f44070 */
[-C--:B------:R-:W-:Y:S01]  /*202b0*/  @!P2 IADD3 R3, R3, -R11.reuse, RZ ;  /* 0x8000000b0303a210 */ /* 0x080fe20007ffe0ff */
[----:B------:R-:W-:Y:S01]  /*202c0*/  @!P2 VIADD R2, R2, 0x1 ;  /* 0x000000010202a836 */ /* 0x000fe20000000000 */
[----:B------:R-:W-:Y:S02]  /*202d0*/  ISETP.NE.AND P2, PT, R8, RZ, PT ;  /* 0x000000ff0800720c */ /* 0x000fe40003f45270 */
[----:B------:R-:W-:-:S13]  /*202e0*/  ISETP.GE.U32.AND P0, PT, R3, R11, PT ;  /* 0x0000000b0300720c */ /* 0x000fda0003f06070 */
[----:B------:R-:W-:-:S04]  /*202f0*/  @P0 VIADD R2, R2, 0x1 ;  /* 0x0000000102020836 */ /* 0x000fc80000000000 */
[----:B------:R-:W-:Y:S01]  /*20300*/  @!P3 IMAD.MOV R2, RZ, RZ, -R2 ;  /* 0x000000ffff02b224 */ /* 0x000fe200078e0a02 */
[----:B------:R-:W-:-:S07]  /*20310*/  @!P2 LOP3.LUT R2, RZ, R8, RZ, 0x33, !PT ;  /* 0x00000008ff02a212 */ /* 0x000fce00078e33ff */
.L_x_2915:
[----:B------:R-:W-:Y:S05]  /*20320*/  BSYNC B0 ;  /* 0x0000000000007941 */ /* 0x000fea0003800000 */
.L_x_2914:
        /* <DEDUP_REMOVED lines=8> */
[----:B------:R-:W-:Y:S01]  /*203b0*/  @P0 IADD3 R8, R2, 0x5f, RZ ;  /* 0x0000005f02080810 */ /* 0x000fe20007ffe0ff */
        /* <DEDUP_REMOVED lines=16> */
.L_x_3085:
[----:B--2---:R-:W-:Y:S02]  /*204c0*/  ISETP.NE.AND P0, PT, R14, RZ, PT ;  /* 0x000000ff0e00720c */ /* 0x004fe40003f05270 */
[----:B------:R-:W-:-:S11]  /*204d0*/  PLOP3.LUT P6, PT, PT, PT, PT, 0x8, 0x0 ;  /* 0x000000000000781c */ /* 0x000fd60003fce170 */
[----:B------:R-:W-:Y:S05]  /*204e0*/  @P0 BRA `(.L_x_2919) ;  /* 0x00000000000c0947 */ /* 0x000fea0003800000 */
[----:B------:R-:W-:-:S03]  /*204f0*/  UMOV UR4, 0xffffffff ;  /* 0xffffffff00047882 */ /* 0x000fc60000000000 */
[----:B------:R-:W-:Y:S05]  /*20500*/  BRA.DIV UR4, `(.L_x_2920) ;  /* 0x0000007604487947 */ /* 0x000fea000b800000 */
[----:B------:R-:W-:-:S13]  /*20510*/  ELECT P6, URZ, PT ;  /* 0x00000000003f782f */ /* 0x000fda00038c0000 */
.L_x_2919:
        /* <DEDUP_REMOVED lines=9> */
.L_x_3088:
[----:B------:R-:W-:Y:S05]  /*205b0*/  BSYNC B1 ;  /* 0x0000000000017941 */ /* 0x000fea0003800000 */
.L_x_2921:
[----:B------:R-:W-:Y:S04]  /*205c0*/  BSSY B1, `(.L_x_2923) ;  /* 0x000008c000017945 */ /* 0x000fe80003800000 */
[----:B------:R-:W-:Y:S05]  /*205d0*/  @!P6 BRA `(.L_x_2924) ;  /* 0x000000080028e947 */ /* 0x000fea0003800000 */
[----:B0-----:R-:W-:Y:S01]  /*205e0*/  LEA R12, R28, R16, 0x3 ;  /* 0x000000101c0c7211 */ /* 0x001fe200078e18ff */
[----:B------:R-:W0:Y:S01]  /*205f0*/  S2R R9, SR_TID.X ;  /* 0x0000000000097919 */ /* 0x000e220000002100 */
[----:B------:R-:W-:Y:S01]  /*20600*/  SHF.L.U32 R11, R30, 0x1f, RZ ;  /* 0x0000001f1e0b7819 */ /* 0x000fe200000006ff */
[----:B------:R-:W-:Y:S03]  /*20610*/  BSSY B2, `(.L_x_2925) ;  /* 0x0000005000027945 */ /* 0x000fe60003800000 */
[----:B------:R-:W2:Y:S01]  /*20620*/  SYNCS.PHASECHK.TRANS64.TRYWAIT P0, [R12+URZ+0x308a0], R11 ;  /* 0x0308a00b0c0075a7 */ /* 0x000ea2000800017f */
[----:B0-----:R-:W-:-:S04]  /*20630*/  LOP3.LUT R9, R9, 0x7f, RZ, 0xc0, !PT ;  /* 0x0000007f09097812 */ /* 0x001fc800078ec0ff */
[----:B------:R-:W-:Y:S01]  /*20640*/  ISETP.NE.AND P1, PT, R9, RZ, PT ;  /* 0x000000ff0900720c */ /* 0x000fe20003f25270 */
[----:B--2---:R-:W-:-:S12]  /*20650*/  @!P0 BRA `(.L_x_2926) ;  /* 0x0000007400288947 */ /* 0x004fd80003800000 */
.L_x_3089:
[----:B------:R-:W-:Y:S05]  /*20660*/  BSYNC B2 ;  /* 0x0000000000027941 */ /* 0x000fea0003800000 */
.L_x_2925:
[----:B------:R-:W-:Y:S04]  /*20670*/  BSSY B2, `(.L_x_2927) ;  /* 0x0000009000027945 */ /* 0x000fe80003800000 */
[----:B------:R-:W-:Y:S05]  /*20680*/  @P1 BRA `(.L_x_2928) ;  /* 0x00000000001c1947 */ /* 0x000fea0003800000 */
[----:B------:R-:W2:Y:S01]  /*20690*/  S2R R9, SR_TID.X ;  /* 0x0000000000097919 */ /* 0x000ea20000002100 */
[----:B-1----:R-:W-:-:S04]  /*206a0*/  IMAD.MOV.U32 R8, RZ, RZ, 0x9000 ;  /* 0x00009000ff087424 */ /* 0x002fc800078e00ff */
[----:B------:R3:W-:Y:S01]  /*206b0*/  SYNCS.ARRIVE.TRANS64 RZ, [R12+URZ+0x30890], R8 ;  /* 0x030890080cff79a7 */ /* 0x0007e2000800003f */
[----:B--2---:R-:W-:-:S04]  /*206c0*/  LOP3.LUT R9, R9, 0x1f, RZ, 0xc0, !PT ;  /* 0x0000001f09097812 */ /* 0x004fc800078ec0ff */
[----:B------:R-:W-:-:S13]  /*206d0*/  ISETP.NE.AND P0, PT, R9, RZ, PT ;  /* 0x000000ff0900720c */ /* 0x000fda0003f05270 */
[----:B---3--:R-:W-:Y:S05]  /*206e0*/  @!P0 BRA `(.L_x_2928) ;  /* 0x0000000000048947 */ /* 0x008fea0003800000 */
[----:B------:R-:W-:Y:S01]  /*206f0*/  BPT.TRAP 0x1 ;  /* 0x000000040000795c */ /* 0x000fe20000300000 */
.L_x_2928:
[----:B------:R-:W-:Y:S05]  /*20700*/  BSYNC B2 ;  /* 0x0000000000027941 */ /* 0x000fea0003800000 */
.L_x_2927:
[----:B-1----:R-:W-:Y:S01]  /*20710*/  IMAD.MOV.U32 R8, RZ, RZ, RZ ;  /* 0x000000ffff087224 */ /* 0x002fe200078e00ff */
[----:B------:R-:W-:Y:S01]  /*20720*/  UIADD3 UR4, UP0, UR38, 0x570, URZ ;  /* 0x0000057026047890 */ /* 0x000fe2000ff1e03f */
[----:B------:R-:W-:Y:S01]  /*20730*/  IMAD R9, R3, 0x60, R0 ;  /* 0x0000006003097824 */ /* 0x000fe200078e0200 */
[----:B------:R-:W-:Y:S01]  /*20740*/  PLOP3.LUT P0, PT, PT, PT, PT, 0x80, 0x0 ;  /* 0x000000000000781c */ /* 0x000fe20003f0f070 */
[----:B------:R-:W-:Y:S01]  /*20750*/  IMAD R10, R28, 0x9000, R16 ;  /* 0x000090001c0a7824 */ /* 0x000fe200078e0210 */
[----:B------:R-:W-:Y:S01]  /*20760*/  R2UR UR10, R8 ;  /* 0x00000000080a72ca */ /* 0x000fe200000e0000 */
[----:B------:R-:W-:Y:S01]  /*20770*/  VIADD R9, R9, 0xffffffa0 ;  /* 0xffffffa009097836 */ /* 0x000fe20000000000 */
[----:B------:R-:W-:Y:S01]  /*20780*/  IADD3 R8, R12, 0x30890, RZ ;  /* 0x000308900c087810 */ /* 0x000fe20007ffe0ff */
[----:B------:R-:W-:Y:S01]  /*20790*/  VIADD R13, R10, 0x1e400 ;  /* 0x0001e4000a0d7836 */ /* 0x000fe20000000000 */
[----:B------:R-:W-:Y:S01]  /*207a0*/  UIADD3.X UR5, URZ, UR39, URZ, UP0, !UPT ;  /* 0x000000273f057290 */ /* 0x000fe200087fe43f */
[----:B------:R-:W-:Y:S01]  /*207b0*/  UMOV UR6, 0x0 ;  /* 0x0000000000067882 */ /* 0x000fe20000000000 */
[----:B------:R-:W-:-:S10]  /*207c0*/  UMOV UR7, 0x12f00000 ;  /* 0x12f0000000077882 */ /* 0x000fd40000000000 */
.L_x_2929:
        /* <DEDUP_REMOVED lines=16> */
.L_x_2930:
        /* <DEDUP_REMOVED lines=10> */
[----:B------:R-:W-:Y:S01]  /*20970*/  MOV R21, 0x80 ;  /* 0x0000008000157802 */ /* 0x000fe20000000f00 */
[----:B------:R-:W-:Y:S01]  /*20980*/  VIADD R13, R10, 0x24400 ;  /* 0x000244000a0d7836 */ /* 0x000fe20000000000 */
[----:B------:R-:W-:Y:S01]  /*20990*/  PLOP3.LUT P0, PT, PT, PT, PT, 0x80, 0x0 ;  /* 0x000000000000781c */ /* 0x000fe20003f0f070 */
[----:B------:R-:W-:Y:S01]  /*209a0*/  UMOV UR6, 0x0 ;  /* 0x0000000000067882 */ /* 0x000fe20000000000 */
[----:B------:R-:W-:Y:S01]  /*209b0*/  R2UR UR10, R21 ;  /* 0x00000000150a72ca */ /* 0x000fe200000e0000 */
[----:B------:R-:W-:-:S14]  /*209c0*/  UMOV UR7, 0x12f00000 ;  /* 0x12f0000000077882 */ /* 0x000fdc0000000000 */
.L_x_2931:
        /* <DEDUP_REMOVED lines=13> */
.L_x_3090:
[----:B------:R-:W-:Y:S05]  /*20aa0*/  BSYNC B2 ;  /* 0x0000000000027941 */ /* 0x000fea0003800000 */
.L_x_2932:
        /* <DEDUP_REMOVED lines=11> */
.L_x_2935:
[----:B------:R-:W-:Y:S05]  /*20b60*/  BSYNC B2 ;  /* 0x0000000000027941 */ /* 0x000fea0003800000 */
.L_x_2934:
[----:B------:R-:W-:Y:S01]  /*20b70*/  R2UR UR6, R14 ;  /* 0x000000000e0672ca */ /* 0x000fe200000e0000 */
[----:B------:R-:W-:Y:S01]  /*20b80*/  IMAD.MOV.U32 R8, RZ, RZ, RZ ;  /* 0x000000ffff087224 */ /* 0x000fe200078e00ff */
[----:B------:R-:W-:Y:S01]  /*20b90*/  R2UR UR7, R15 ;  /* 0x000000000f0772ca */ /* 0x000fe200000e0000 */
[----:B------:R-:W-:Y:S01]  /*20ba0*/  UIADD3 UR4, UP0, UR38, 0x670, URZ ;  /* 0x0000067026047890 */ /* 0x000fe2000ff1e03f */
[----:B------:R-:W-:Y:S01]  /*20bb0*/  PLOP3.LUT P0, PT, PT, PT, PT, 0x80, 0x0 ;  /* 0x000000000000781c */ /* 0x000fe20003f0f070 */
[----:B01----:R-:W-:Y:S01]  /*20bc0*/  VIADD R12, R12, 0x308b0 ;  /* 0x000308b00c0c7836 */ /* 0x003fe20000000000 */
[----:B------:R-:W-:Y:S01]  /*20bd0*/  R2UR UR10, R8 ;  /* 0x00000000080a72ca */ /* 0x000fe200000e0000 */
[----:B------:R-:W-:Y:S01]  /*20be0*/  VIADD R8, R10, 0x400 ;  /* 0x000004000a087836 */ /* 0x000fe20000000000 */
[----:B------:R-:W-:-:S13]  /*20bf0*/  UIADD3.X UR5, URZ, UR39, URZ, UP0, !UPT ;  /* 0x000000273f057290 */ /* 0x000fda00087fe43f */
.L_x_2936:
        /* <DEDUP_REMOVED lines=15> */
.L_x_2937:
        /* <DEDUP_REMOVED lines=15> */
.L_x_2938:
        /* <DEDUP_REMOVED lines=10> */
.L_x_2924:
[----:B------:R-:W-:Y:S05]  /*20e80*/  BSYNC B1 ;  /* 0x0000000000017941 */ /* 0x000fea0003800000 */
.L_x_2923:
[----:B0-----:R-:W-:Y:S01]  /*20e90*/  VIADD R12, R3, 0xfffffffe ;  /* 0xfffffffe030c7836 */ /* 0x001fe20000000000 */
        /* <DEDUP_REMOVED lines=8> */
.L_x_2955:
[----:B------:R-:W-:Y:S05]  /*20f20*/  YIELD ;  /* 0x0000000000007946 */ /* 0x000fea0003800000 */
[----:B------:R-:W-:Y:S04]  /*20f30*/  BSSY B1, `(.L_x_2939) ;  /* 0x000008b000017945 */ /* 0x000fe80003800000 */
[----:B------:R-:W-:Y:S05]  /*20f40*/  @!P6 BRA `(.L_x_2940) ;  /* 0x000000080024e947 */ /* 0x000fea0003800000 */
[----:B------:R-:W-:Y:S01]  /*20f50*/  LEA R11, R28, R16, 0x3 ;  /* 0x000000101c0b7211 */ /* 0x000fe200078e18ff */
[----:B------:R-:W0:Y:S01]  /*20f60*/  S2R R3, SR_TID.X ;  /* 0x0000000000037919 */ /* 0x000e220000002100 */
[----:B------:R-:W-:Y:S01]  /*20f70*/  SHF.L.U32 R10, R30, 0x1f, RZ ;  /* 0x0000001f1e0a7819 */ /* 0x000fe200000006ff */
[----:B------:R-:W-:Y:S03]  /*20f80*/  BSSY B2, `(.L_x_2941) ;  /* 0x0000005000027945 */ /* 0x000fe60003800000 */
[----:B------:R-:W2:Y:S01]  /*20f90*/  SYNCS.PHASECHK.TRANS64.TRYWAIT P1, [R11+URZ+0x308a0], R10 ;  /* 0x0308a00a0b0075a7 */ /* 0x000ea2000802017f */
[----:B0-----:R-:W-:-:S04]  /*20fa0*/  LOP3.LUT R3, R3, 0x7f, RZ, 0xc0, !PT ;  /* 0x0000007f03037812 */ /* 0x001fc800078ec0ff */
[----:B------:R-:W-:Y:S01]  /*20fb0*/  ISETP.NE.AND P2, PT, R3, RZ, PT ;  /* 0x000000ff0300720c */ /* 0x000fe20003f45270 */
[----:B--2---:R-:W-:-:S12]  /*20fc0*/  @!P1 BRA `(.L_x_2942) ;  /* 0x0000006800f49947 */ /* 0x004fd80003800000 */
.L_x_3091:
[----:B------:R-:W-:Y:S05]  /*20fd0*/  BSYNC B2 ;  /* 0x0000000000027941 */ /* 0x000fea0003800000 */
.L_x_2941:
[----:B------:R-:W-:Y:S04]  /*20fe0*/  BSSY B2, `(.L_x_2943) ;  /* 0x0000009000027945 */ /* 0x000fe80003800000 */
[----:B------:R-:W-:Y:S05]  /*20ff0*/  @P2 BRA `(.L_x_2944) ;  /* 0x00000000001c2947 */ /* 0x000fea0003800000 */
[----:B-1----:R-:W1:Y:S01]  /*21000*/  S2R R8, SR_TID.X ;  /* 0x0000000000087919 */ /* 0x002e620000002100 */
[----:B------:R-:W-:-:S04]  /*21010*/  IMAD.MOV.U32 R3, RZ, RZ, 0x9000 ;  /* 0x00009000ff037424 */ /* 0x000fc800078e00ff */
[----:B------:R2:W-:Y:S01]  /*21020*/  SYNCS.ARRIVE.TRANS64 RZ, [R11+URZ+0x30890], R3 ;  /* 0x030890030bff79a7 */ /* 0x0005e2000800003f */
[----:B-1----:R-:W-:-:S04]  /*21030*/  LOP3.LUT R8, R8, 0x1f, RZ, 0xc0, !PT ;  /* 0x0000001f08087812 */ /* 0x002fc800078ec0ff */
[----:B------:R-:W-:-:S13]  /*21040*/  ISETP.NE.AND P1, PT, R8, RZ, PT ;  /* 0x000000ff0800720c */ /* 0x000fda0003f25270 */
[----:B--2---:R-:W-:Y:S05]  /*21050*/  @!P1 BRA `(.L_x_2944) ;  /* 0x0000000000049947 */ /* 0x004fea0003800000 */
[----:B------:R-:W-:Y:S01]  /*21060*/  BPT.TRAP 0x1 ;  /* 0x000000040000795c */ /* 0x000fe20000300000 */
.L_x_2944:
[----:B------:R-:W-:Y:S05]  /*21070*/  BSYNC B2 ;  /* 0x0000000000027941 */ /* 0x000fea0003800000 */
.L_x_2943:
[----:B------:R-:W-:Y:S01]  /*21080*/  IMAD.MOV.U32 R21, RZ, RZ, RZ ;  /* 0x000000ffff157224 */ /* 0x000fe200078e00ff */
[----:B------:R-:W-:Y:S01]  /*21090*/  UIADD3 UR4, UP0, UR38, 0x570, URZ ;  /* 0x0000057026047890 */ /* 0x000fe2000ff1e03f */
[----:B------:R-:W-:Y:S01]  /*210a0*/  IMAD R9, R28, 0x9000, R16 ;  /* 0x000090001c097824 */ /* 0x000fe200078e0210 */
[----:B------:R-:W-:Y:S01]  /*210b0*/  PLOP3.LUT P1, PT, PT, PT, PT, 0x80, 0x0 ;  /* 0x000000000000781c */ /* 0x000fe20003f2f070 */
[----:B-1----:R-:W-:Y:S01]  /*210c0*/  IMAD R8, R12, 0x60, R0 ;  /* 0x000000600c087824 */ /* 0x002fe200078e0200 */
[----:B------:R-:W-:Y:S01]  /*210d0*/  R2UR UR10, R21 ;  /* 0x00000000150a72ca */ /* 0x000fe200000e0000 */
[----:B------:R-:W-:Y:S01]  /*210e0*/  VIADD R3, R11, 0x30890 ;  /* 0x000308900b037836 */ /* 0x000fe20000000000 */
[----:B------:R-:W-:Y:S01]  /*210f0*/  IADD3 R13, R9, 0x1e400, RZ ;  /* 0x0001e400090d7810 */ /* 0x000fe20007ffe0ff */
[----:B------:R-:W-:Y:S01]  /*21100*/  UIADD3.X UR5, URZ, UR39, URZ, UP0, !UPT ;  /* 0x000000273f057290 */ /* 0x000fe200087fe43f */
[----:B------:R-:W-:Y:S01]  /*21110*/  UMOV UR6, 0x0 ;  /* 0x0000000000067882 */ /* 0x000fe20000000000 */
[----:B------:R-:W-:-:S10]  /*21120*/  UMOV UR7, 0x12f00000 ;  /* 0x12f0000000077882 */ /* 0x000fd40000000000 */
.L_x_2945:
        /* <DEDUP_REMOVED lines=12> */
[----:B------:R-:W-:Y:S01]  /*211f0*/  UMOV UR6, 0x0 ;  /* 0x0000000000067882 */ /* 0x000fe20000000000 */
[----:B------:R-:W-:Y:S02]  /*21200*/  UMOV UR7, 0x12f00000 ;  /* 0x12f0000000077882 */ /* 0x000fe40000000000 */
[----:B------:R-:W-:Y:S01]  /*21210*/  R2UR UR10, R13 ;  /* 0x000000000d0a72ca */ /* 0x000fe200000e0000 */
[----:B------:R-:W-:-:S14]  /*21220*/  VIADD R13, R9, 0x21400 ;  /* 0x00021400090d7836 */ /* 0x000fdc0000000000 */
.L_x_2946:
        /* <DEDUP_REMOVED lines=13> */
[----:B------:R-:W-:Y:S01]  /*21300*/  IADD3 R13, R9, 0x24400, RZ ;  /* 0x00024400090d7810 */ /* 0x000fe20007ffe0ff */
[----:B------:R-:W-:Y:S01]  /*21310*/  UMOV UR7, 0x12f00000 ;  /* 0x12f0000000077882 */ /* 0x000fe20000000000 */
[----:B------:R-:W-:-:S15]  /*21320*/  R2UR UR10, R22 ;  /* 0x00000000160a72ca */ /* 0x000fde00000e0000 */
.L_x_2947:
        /* <DEDUP_REMOVED lines=13> */
.L_x_3092:
[----:B------:R-:W-:Y:S05]  /*21400*/  BSYNC B2 ;  /* 0x0000000000027941 */ /* 0x000fea0003800000 */
.L_x_2948:
[----:B------:R-:W-:Y:S01]  /*21410*/  BSSY B2, `(.L_x_2950) ;  /* 0x000000b000027945 */ /* 0x000fe20003800000 */
[----:B------:R-:W-:Y:S02]  /*21420*/  IMAD.MOV.U32 R14, RZ, RZ, 0x0 ;  /* 0x00000000ff0e7424 */ /* 0x000fe400078e00ff */
[----:B------:R-:W-:Y:S01]  /*21430*/  IMAD.MOV.U32 R15, RZ, RZ, 0x12f00000 ;  /* 0x12f00000ff0f7424 */ /* 0x000fe200078e00ff */
[----:B------:R-:W-:Y:S06]  /*21440*/  @P2 BRA `(.L_x_2951) ;  /* 0x00000000001c2947 */ /* 0x000fec0003800000 */
[----:B------:R-:W2:Y:S01]  /*21450*/  S2R R13, SR_TID.X ;  /* 0x00000000000d7919 */ /* 0x000ea20000002100 */
[----:B------:R-:W-:-:S04]  /*21460*/  IMAD.MOV.U32 R3, RZ, RZ, 0x9000 ;  /* 0x00009000ff037424 */ /* 0x000fc800078e00ff */
[----:B------:R3:W-:Y:S01]  /*21470*/  SYNCS.ARRIVE.TRANS64 RZ, [R11+URZ+0x308b0], R3 ;  /* 0x0308b0030bff79a7 */ /* 0x0007e2000800003f */
[----:B--2---:R-:W-:-:S04]  /*21480*/  LOP3.LUT R13, R13, 0x1f, RZ, 0xc0, !PT ;  /* 0x0000001f0d0d7812 */ /* 0x004fc800078ec0ff */
[----:B------:R-:W-:-:S13]  /*21490*/  ISETP.NE.AND P1, PT, R13, RZ, PT ;  /* 0x000000ff0d00720c */ /* 0x000fda0003f25270 */
[----:B---3--:R-:W-:Y:S05]  /*214a0*/  @!P1 BRA `(.L_x_2951) ;  /* 0x0000000000049947 */ /* 0x008fea0003800000 */
[----:B------:R-:W-:Y:S01]  /*214b0*/  BPT.TRAP 0x1 ;  /* 0x000000040000795c */ /* 0x000fe20000300000 */
.L_x_2951:
[----:B------:R-:W-:Y:S05]  /*214c0*/  BSYNC B2 ;  /* 0x0000000000027941 */ /* 0x000fea0003800000 */
.L_x_2950:
[----:B------:R-:W-:Y:S01]  /*214d0*/  R2UR UR10, R21 ;  /* 0x00000000150a72ca */ /* 0x000fe200000e0000 */
[----:B------:R-:W-:Y:S01]  /*214e0*/  UIADD3 UR4, UP0, UR38, 0x670, URZ ;  /* 0x0000067026047890 */ /* 0x000fe2000ff1e03f */
[----:B------:R-:W-:Y:S01]  /*214f0*/  R2UR UR6, R14 ;  /* 0x000000000e0672ca */ /* 0x000fe200000e0000 */
[----:B------:R-:W-:Y:S01]  /*21500*/  VIADD R3, R9, 0x400 ;  /* 0x0000040009037836 */ /* 0x000fe20000000000 */
[----:B------:R-:W-:Y:S01]  /*21510*/  R2UR UR7, R15 ;  /* 0x000000000f0772ca */ /* 0x000fe200000e0000 */
[----:B------:R-:W-:Y:S01]  /*21520*/  UIADD3.X UR5, URZ, UR39, URZ, UP0, !UPT ;  /* 0x000000273f057290 */ /* 0x000fe200087fe43f */
[----:B------:R-:W-:Y:S02]  /*21530*/  PLOP3.LUT P1, PT, PT, PT, PT, 0x80, 0x0 ;  /* 0x000000000000781c */ /* 0x000fe40003f2f070 */
[----:B01----:R-:W-:-:S11]  /*21540*/  IADD3 R11, R11, 0x308b0, RZ ;  /* 0x000308b00b0b7810 */ /* 0x003fd60007ffe0ff */
.L_x_2952:
        /* <DEDUP_REMOVED lines=11> */
[----:B------:R-:W-:Y:S01]  /*21600*/  R2UR UR6, R14 ;  /* 0x000000000e0672ca */ /* 0x000fe200000e0000 */
[----:B------:R-:W-:Y:S01]  /*21610*/  VIADD R3, R9, 0x3400 ;  /* 0x0000340009037836 */ /* 0x000fe20000000000 */
[----:B------:R-:W-:Y:S02]  /*21620*/  R2UR UR7, R15 ;  /* 0x000000000f0772ca */ /* 0x000fe400000e0000 */
[----:B------:R-:W-:Y:S02]  /*21630*/  R2UR UR10, R10 ;  /* 0x000000000a0a72ca */ /* 0x000fe400000e0000 */
[----:B------:R-:W-:-:S13]  /*21640*/  PLOP3.LUT P1, PT, PT, PT, PT, 0x80, 0x0 ;  /* 0x000000000000781c */ /* 0x000fda0003f2f070 */
.L_x_2953:
        /* <DEDUP_REMOVED lines=15> */
.L_x_2954:
        /* <DEDUP_REMOVED lines=10> */
.L_x_2940:
[----:B------:R-:W-:Y:S05]  /*217e0*/  BSYNC B1 ;  /* 0x0000000000017941 */ /* 0x000fea0003800000 */
.L_x_2939:
        /* <DEDUP_REMOVED lines=8> */
.L_x_2917:
[----:B------:R-:W-:Y:S05]  /*21870*/  BSYNC B0 ;  /* 0x0000000000007941 */ /* 0x000fea0003800000 */
.L_x_2916:
[----:B------:R-:W2:Y:S01]  /*21880*/  LDC R0, c[0x0][0x448] ;  /* 0x00011200ff007b82 */ /* 0x000ea20000000800 */
[----:B------:R-:W-:Y:S01]  /*21890*/  LEA R2, R25, 0x7f, 0x7 ;  /* 0x0000007f19027811 */ /* 0x000fe200078e38ff */
[----:B------:R-:W-:Y:S06]  /*218a0*/  @!P0 WARPSYNC.ALL ;  /* 0x0000000000008948 */ /* 0x000fec0003800000 */
[----:B------:R-:W-:Y:S01]  /*218b0*/  @!P0 BAR.SYNC.DEFER_BLOCKING 0xc, 0x180 ;  /* 0x0306000000008b1d */ /* 0x000fe20000010000 */
[----:B------:R-:W-:-:S05]  /*218c0*/  ISETP.NE.AND P2, PT, R4, RZ, PT ;  /* 0x000000ff0400720c */ /* 0x000fca0003f45270 */
[----:B------:R-:W-:Y:S08]  /*218d0*/  BSSY B0, `(.L_x_2956) ;  /* 0x0000029000007945 */ /* 0x000ff00003800000 */
[----:B------:R-:W3:Y:S01]  /*218e0*/  @!P2 LDC R4, c[0x0][0x9f0] ;  /* 0x00027c00ff04ab82 */ /* 0x000ee20000000800 */
[----:B--2---:R-:W-:-:S13]  /*218f0*/  ISETP.NE.AND P1, PT, R0, 0x1, PT ;  /* 0x000000010000780c */ /* 0x004fda0003f25270 */
[----:B------:R-:W2:Y:S08]  /*21900*/  @P1 LDC R9, c[0x0][0x44c] ;  /* 0x00011300ff091b82 */ /* 0x000eb00000000800 */
[----:B------:R-:W4:Y:S01]  /*21910*/  @P1 LDC R3, c[0x0][0x450] ;  /* 0x00011400ff031b82 */ /* 0x000f220000000800 */
[----:B--2---:R-:W-:-:S05]  /*21920*/  @P1 IMAD.HI.U32 R0, R2, R9, RZ ;  /* 0x0000000902001227 */ /* 0x004fca00078e00ff */
[----:B----4-:R-:W-:Y:S02]  /*21930*/  @P1 SHF.R.U32.HI R2, RZ, R3, R0 ;  /* 0x00000003ff021219 */ /* 0x010fe40000011600 */
[----:B------:R-:W-:-:S03]  /*21940*/  MOV R0, RZ ;  /* 0x000000ff00007202 */ /* 0x000fc60000000f00 */
[----:B------:R-:W-:-:S04]  /*21950*/  IMAD.IADD R2, R7, 0x1, R2 ;  /* 0x0000000107027824 */ /* 0x000fc800078e0202 */
[----:B------:R-:W-:-:S05]  /*21960*/  IMAD.HI R2, R2, 0x2aaaaaab, RZ ;  /* 0x2aaaaaab02027827 */ /* 0x000fca00078e02ff */
[----:B------:R-:W-:-:S04]  /*21970*/  SHF.R.U32.HI R3, RZ, 0x1f, R2 ;  /* 0x0000001fff037819 */ /* 0x000fc80000011602 */
[----:B------:R-:W-:-:S04]  /*21980*/  LEA.HI.SX32 R2, R2, R3, 0x1c ;  /* 0x0000000302027211 */ /* 0x000fc800078fe2ff */
[----:B------:R-:W-:-:S04]  /*21990*/  VIMNMX R5, R5, R2, PT ;  /* 0x0000000205057248 */ /* 0x000fc80003fe0100 */
[----:B------:R-:W-:-:S13]  /*219a0*/  ISETP.GE.AND P1, PT, R5, 0x1, PT ;  /* 0x000000010500780c */ /* 0x000fda0003f26270 */
[----:B---3--:R-:W-:Y:S05]  /*219b0*/  @!P1 BRA `(.L_x_2957) ;  /* 0x0000000000689947 */ /* 0x008fea0003800000 */
[----:B------:R-:W-:Y:S01]  /*219c0*/  IABS R0, R4 ;  /* 0x0000000400007213 */ /* 0x000fe20000000000 */
[----:B------:R-:W-:-:S03]  /*219d0*/  IMAD.MOV.U32 R2, RZ, RZ, RZ ;  /* 0x000000ffff027224 */ /* 0x000fc600078e00ff */
[----:B-1----:R-:W1:Y:S08]  /*219e0*/  I2F.RP R8, R0 ;  /* 0x0000000000087306 */ /* 0x002e700000209400 */
[----:B-1----:R-:W1:Y:S02]  /*219f0*/  MUFU.RCP R8, R8 ;  /* 0x0000000800087308 */ /* 0x002e640000001000 */
[----:B-1----:R-:W-:-:S06]  /*21a00*/  VIADD R9, R8, 0xffffffe ;  /* 0x0ffffffe08097836 */ /* 0x002fcc0000000000 */
[----:B------:R-:W1:Y:S02]  /*21a10*/  F2I.FTZ.U32.TRUNC.NTZ R3, R9 ;  /* 0x0000000900037305 */ /* 0x000e64000021f000 */
[----:B-1----:R-:W-:-:S04]  /*21a20*/  IMAD.MOV R7, RZ, RZ, -R3 ;  /* 0x000000ffff077224 */ /* 0x002fc800078e0a03 */
[----:B------:R-:W-:-:S04]  /*21a30*/  IMAD R7, R7, R0, RZ ;  /* 0x0000000007077224 */ /* 0x000fc800078e02ff */
[----:B------:R-:W-:Y:S01]  /*21a40*/  IMAD.HI.U32 R6, R3, R7, R2 ;  /* 0x0000000703067227 */ /* 0x000fe200078e0002 */
[----:B------:R-:W-:Y:S02]  /*21a50*/  IADD3 R3, R4, -0x1, R5 ;  /* 0xffffffff04037810 */ /* 0x000fe40007ffe005 */
[-C--:B------:R-:W-:Y:S02]  /*21a60*/  IABS R7, R4.reuse ;  /* 0x0000000400077213 */ /* 0x080fe40000000000 */
[----:B------:R-:W-:Y:S02]  /*21a70*/  IABS R2, R3 ;  /* 0x0000000300027213 */ /* 0x000fe40000000000 */
[----:B------:R-:W-:Y:S02]  /*21a80*/  IADD3 R7, RZ, -R7, RZ ;  /* 0x80000007ff077210 */ /* 0x000fe40007ffe0ff */
[----:B------:R-:W-:Y:S01]  /*21a90*/  LOP3.LUT R3, R3, R4, RZ, 0x3c, !PT ;  /* 0x0000000403037212 */ /* 0x000fe200078e3cff */
[----:B------:R-:W-:-:S03]  /*21aa0*/  IMAD.HI.U32 R6, R6, R2, RZ ;  /* 0x0000000206067227 */ /* 0x000fc600078e00ff */
[----:B------:R-:W-:Y:S01]  /*21ab0*/  ISETP.GE.AND P2, PT, R3, RZ, PT ;  /* 0x000000ff0300720c */ /* 0x000fe20003f46270 */
[----:B------:R-:W-:-:S05]  /*21ac0*/  IMAD R7, R6, R7, R2 ;  /* 0x0000000706077224 */ /* 0x000fca00078e0202 */
[----:B------:R-:W-:-:S13]  /*21ad0*/  ISETP.GT.U32.AND P1, PT, R0, R7, PT ;  /* 0x000000070000720c */ /* 0x000fda0003f24070 */
[----:B------:R-:W-:Y:S02]  /*21ae0*/  @!P1 IMAD.IADD R7, R7, 0x1, -R0 ;  /* 0x0000000107079824 */ /* 0x000fe400078e0a00 */
[----:B------:R-:W-:Y:S01]  /*21af0*/  @!P1 VIADD R6, R6, 0x1 ;  /* 0x0000000106069836 */ /* 0x000fe20000000000 */
[----:B------:R-:W-:Y:S02]  /*21b00*/  ISETP.NE.AND P1, PT, R4, RZ, PT ;  /* 0x000000ff0400720c */ /* 0x000fe40003f25270 */
[----:B------:R-:W-:-:S13]  /*21b10*/  ISETP.GE.U32.AND P0, PT, R7, R0, PT ;  /* 0x000000000700720c */ /* 0x000fda0003f06070 */
[----:B------:R-:W-:-:S05]  /*21b20*/  @P0 VIADD R6, R6, 0x1 ;  /* 0x0000000106060836 */ /* 0x000fca0000000000 */
[----:B------:R-:W-:-:S05]  /*21b30*/  MOV R0, R6 ;  /* 0x0000000600007202 */ /* 0x000fca0000000f00 */
[----:B------:R-:W-:Y:S01]  /*21b40*/  @!P2 IMAD.MOV R0, RZ, RZ, -R0 ;  /* 0x000000ffff00a224 */ /* 0x000fe200078e0a00 */
[----:B------:R-:W-:-:S07]  /*21b50*/  @!P1 LOP3.LUT R0, RZ, R4, RZ, 0x33, !PT ;  /* 0x00000004ff009212 */ /* 0x000fce00078e33ff */
.L_x_2957:
[----:B------:R-:W-:Y:S05]  /*21b60*/  BSYNC B0 ;  /* 0x0000000000007941 */ /* 0x000fea0003800000 */
.L_x_2956:
[-C--:B------:R-:W-:Y:S01]  /*21b70*/  IMAD R3, R20, R0.reuse, RZ ;  /* 0x0000000014037224 */ /* 0x080fe200078e02ff */
        /* <DEDUP_REMOVED lines=13> */
[----:B------:R-:W2:Y:S01]  /*21c50*/  FLO.U32 R0, UR4 ;  /* 0x0000000400007d00 */ /* 0x000ea200080e0000 */
[----:B------:R-:W-:Y:S01]  /*21c60*/  ULDC.64 UR6, c[0x0][0x208] ;  /* 0x0000820000067ab9 */ /* 0x000fe20000000a00 */
        /* <DEDUP_REMOVED lines=9> */
.L_x_2959:
        /* <DEDUP_REMOVED lines=10> */
[----:B------:R-:W2:Y:S01]  /*21da0*/  LDC.64 R2, c[0x4][R2] ;  /* 0x0100000002027b82 */ /* 0x000ea20000000a00 */
[----:B------:R-:W-:Y:S01]  /*21db0*/  IMAD.U32 R6, RZ, RZ, UR8 ;  /* 0x00000008ff067e24 */ /* 0x000fe2000f8e00ff */
[----:B------:R-:W-:Y:S01]  /*21dc0*/  MOV R11, UR5 ;  /* 0x00000005000b7c02 */ /* 0x000fe20008000f00 */
[----:B------:R-:W-:Y:S02]  /*21dd0*/  IMAD.U32 R7, RZ, RZ, UR9 ;  /* 0x00000009ff077e24 */ /* 0x000fe4000f8e00ff */
[----:B------:R-:W-:-:S02]  /*21de0*/  IMAD.U32 R10, RZ, RZ, UR4 ;  /* 0x00000004ff0a7e24 */ /* 0x000fc4000f8e00ff */
[----:B-1----:R-:W-:Y:S02]  /*21df0*/  IMAD.MOV.U32 R8, RZ, RZ, 0x70 ;  /* 0x00000070ff087424 */ /* 0x002fe400078e00ff */
[----:B0-----:R-:W-:Y:S02]  /*21e00*/  IMAD.MOV.U32 R12, RZ, RZ, 0x1 ;  /* 0x00000001ff0c7424 */ /* 0x001fe400078e00ff */
[----:B------:R-:W-:-:S07]  /*21e10*/  IMAD.MOV.U32 R13, RZ, RZ, RZ ;  /* 0x000000ffff0d7224 */ /* 0x000fce00078e00ff */
[----:B------:R-:W-:-:S07]  /*21e20*/  LEPC R20, `(.L_x_2962) ;  /* 0x000000001014794e */ /* 0x000fce0000000000 */
[----:B--2---:R-:W-:Y:S05]  /*21e30*/  CALL.ABS.NOINC R2 ;  /* 0x0000000002007343 */ /* 0x004fea0003c00000 */
.L_x_2962:
[----:B------:R-:W-:Y:S05]  /*21e40*/  BSYNC B6 ;  /* 0x0000000000067941 */ /* 0x000fea0003800000 */
.L_x_2961:
        /* <DEDUP_REMOVED lines=10> */
[----:B------:R-:W-:Y:S01]  /*21ef0*/  MOV R7, UR9 ;  /* 0x0000000900077c02 */ /* 0x000fe20008000f00 */
[----:B------:R-:W-:Y:S01]  /*21f00*/  IMAD.U32 R5, RZ, RZ, UR7 ;  /* 0x00000007ff057e24 */ /* 0x000fe2000f8e00ff */
[----:B0-----:R-:W-:Y:S01]  /*21f10*/  MOV R12, 0x1 ;  /* 0x00000001000c7802 */ /* 0x001fe20000000f00 */
[----:B------:R-:W-:Y:S02]  /*21f20*/  IMAD.U32 R6, RZ, RZ, UR8 ;  /* 0x00000008ff067e24 */ /* 0x000fe4000f8e00ff */
[----:B------:R-:W-:-:S02]  /*21f30*/  IMAD.U32 R10, RZ, RZ, UR4 ;  /* 0x00000004ff0a7e24 */ /* 0x000fc4000f8e00ff */
[----:B------:R-:W-:Y:S02]  /*21f40*/  IMAD.U32 R11, RZ, RZ, UR5 ;  /* 0x00000005ff0b7e24 */ /* 0x000fe4000f8e00ff */
[----:B-1----:R-:W-:Y:S02]  /*21f50*/  IMAD.MOV.U32 R8, RZ, RZ, 0x70 ;  /* 0x00000070ff087424 */ /* 0x002fe400078e00ff */
[----:B--2---:R-:W-:-:S07]  /*21f60*/  IMAD.MOV.U32 R13, RZ, RZ, RZ ;  /* 0x000000ffff0d7224 */ /* 0x004fce00078e00ff */
[----:B------:R-:W-:-:S07]  /*21f70*/  LEPC R20, `(.L_x_2965) ;  /* 0x000000001014794e */ /* 0x000fce0000000000 */
[----:B---3--:R-:W-:Y:S05]  /*21f80*/  CALL.ABS.NOINC R2 ;  /* 0x0000000002007343 */ /* 0x008fea0003c00000 */
.L_x_2965:
[----:B------:R0:W1:Y:S01]  /*21f90*/  LDC.64 R2, c[0x4][R22] ;  /* 0x0100000016027b82 */ /* 0x0000620000000a00 */
[----:B------:R-:W-:Y:S01]  /*21fa0*/  ULDC.64 UR4, c[0x4][0x88] ;  /* 0x0100220000047ab9 */ /* 0x000fe20000000a00 */
[----:B------:R-:W-:Y:S01]  /*21fb0*/  ULDC.64 UR6, c[0x4][0x90] ;  /* 0x0100240000067ab9 */ /* 0x000fe20000000a00 */
[----:B------:R-:W-:Y:S01]  /*21fc0*/  ULDC.64 UR8, c[0x4][0x18] ;  /* 0x0100060000087ab9 */ /* 0x000fe20000000a00 */
[----:B------:R-:W-:Y:S01]  /*21fd0*/  IMAD.U32 R4, RZ, RZ, UR4 ;  /* 0x00000004ff047e24 */ /* 0x000fe2000f8e00ff */
[----:B------:R-:W-:Y:S01]  /*21fe0*/  MOV R6, UR6 ;  /* 0x0000000600067c02 */ /* 0x000fe20008000f00 */
[----:B------:R-:W-:Y:S01]  /*21ff0*/  IMAD.U32 R5, RZ, RZ, UR5 ;  /* 0x00000005ff057e24 */ /* 0x000fe2000f8e00ff */
[----:B------:R-:W-:Y:S01]  /*22000*/  MOV R8, 0x70 ;  /* 0x0000007000087802 */ /* 0x000fe20000000f00 */
[----:B------:R-:W-:Y:S02]  /*22010*/  IMAD.U32 R7, RZ, RZ, UR7 ;  /* 0x00000007ff077e24 */ /* 0x000fe4000f8e00ff */
[----:B------:R-:W-:-:S02]  /*22020*/  IMAD.U32 R10, RZ, RZ, UR8 ;  /* 0x00000008ff0a7e24 */ /* 0x000fc4000f8e00ff */
[----:B------:R-:W-:Y:S02]  /*22030*/  IMAD.U32 R11, RZ, RZ, UR9 ;  /* 0x00000009ff0b7e24 */ /* 0x000fe4000f8e00ff */
[----:B------:R-:W-:Y:S02]  /*22040*/  IMAD.MOV.U32 R12, RZ, RZ, 0x1 ;  /* 0x00000001ff0c7424 */ /* 0x000fe400078e00ff */
[----:B0-----:R-:W-:-:S07]  /*22050*/  IMAD.MOV.U32 R13, RZ, RZ, RZ ;  /* 0x000000ffff0d7224 */ /* 0x001fce00078e00ff */
[----:B------:R-:W-:-:S07]  /*22060*/  LEPC R20, `(.L_x_2964) ;  /* 0x000000001014794e */ /* 0x000fce0000000000 */
[----:B-1----:R-:W-:Y:S05]  /*22070*/  CALL.ABS.NOINC R2 ;  /* 0x0000000002007343 */ /* 0x002fea0003c00000 */
.L_x_2964:
[----:B------:R-:W-:Y:S05]  /*22080*/  BSYNC B6 ;  /* 0x0000000000067941 */ /* 0x000fea0003800000 */
.L_x_2963:
[----:B------:R-:W2:Y:S01]  /*22090*/  LDL R22, [R1+0x1c] ;  /* 0x00001c0001167983 */ /* 0x000ea20000100800 */
[----:B------:R-:W-:-:S03]  /*220a0*/  ULDC.64 UR4, c[0x0][0x9f8] ;  /* 0x00027e0000047ab9 */ /* 0x000fc60000000a00 */
[----:B------:R-:W3:Y:S01]  /*220b0*/  LDL R7, [R1+0x4] ;  /* 0x0000040001077983 */ /* 0x000ee20000100800 */
[----:B------:R-:W-:-:S03]  /*220c0*/  ISETP.NE.U32.AND P0, PT, RZ, UR4, PT ;  /* 0x00000004ff007c0c */ /* 0x000fc6000bf05070 */
[----:B------:R-:W4:Y:S01]  /*220d0*/  LDL R21, [R1+0xc] ;  /* 0x00000c0001157983 */ /* 0x000f220000100800 */
[----:B------:R-:W-:Y:S01]  /*220e0*/  ISETP.NE.AND.EX P0, PT, RZ, UR5, PT, P0 ;  /* 0x00000005ff007c0c */ /* 0x000fe2000bf05300 */
[----:B------:R-:W-:Y:S01]  /*220f0*/  ULDC.64 UR6, c[0x0][0x208] ;  /* 0x0000820000067ab9 */ /* 0x000fe20000000a00 */
[----:B------:R-:W0:Y:S01]  /*22100*/  LDC R0, c[0x0][0x430] ;  /* 0x00010c00ff007b82 */ /* 0x000e220000000800 */
[----:B------:R-:W1:Y:S10]  /*22110*/  S2R R20, SR_TID.X ;  /* 0x0000000000147919 */ /* 0x000e740000002100 */
[----:B------:R-:W-:Y:S01]  /*22120*/  @P0 IADD3 R2, P1, R17, UR4, RZ ;  /* 0x0000000411020c10 */ /* 0x000fe2000ff3e0ff */
[----:B------:R-:W-:-:S03]  /*22130*/  ULDC UR4, c[0x0][0x2f4] ;  /* 0x0000bd0000047ab9 */ /* 0x000fc60000000800 */
[----:B------:R-:W-:-:S05]  /*22140*/  @P0 IADD3.X R3, R18, UR5, RZ, P1, !PT ;  /* 0x0000000512030c10 */ /* 0x000fca0008ffe4ff */
[----:B------:R4:W4:Y:S01]  /*22150*/  @P0 LDG.E R32, desc[UR6][R2.64] ;  /* 0x0000000602200981 */ /* 0x000922000c1e1900 */
[----:B-1----:R-:W-:-:S04]  /*22160*/  LOP3.LUT R20, R20, 0x7f, RZ, 0xc0, !PT ;  /* 0x0000007f14147812 */ /* 0x002fc800078ec0ff */
[----:B------:R-:W-:Y:S02]  /*22170*/  SHF.R.U32.HI R4, RZ, 0x3, R20 ;  /* 0x00000003ff047819 */ /* 0x000fe40000011614 */
[----:B------:R-:W1:Y:S01]  /*22180*/  S2R R20, SR_TID.X ;  /* 0x0000000000147919 */ /* 0x000e620000002100 */
[----:B0-----:R-:W-:-:S13]  /*22190*/  ISETP.NE.AND P1, PT, R0, 0x1, PT ;  /* 0x000000010000780c */ /* 0x001fda0003f25270 */
[----:B------:R-:W0:Y:S01]  /*221a0*/  @P1 LDC R6, c[0x0][0x438] ;  /* 0x00010e00ff061b82 */ /* 0x000e220000000800 */
[----:B-1----:R-:W-:-:S05]  /*221b0*/  IMAD.SHL.U32 R20, R20, 0x10, RZ ;  /* 0x0000001014147824 */ /* 0x002fca00078e00ff */
[----:B------:R-:W-:Y:S02]  /*221c0*/  LOP3.LUT R20, R4, 0x70, R20, 0xf8, !PT ;  /* 0x0000007004147812 */ /* 0x000fe400078ef814 */
[----:B------:R-:W1:Y:S01]  /*221d0*/  @P1 LDC R4, c[0x0][0x434] ;  /* 0x00010d00ff041b82 */ /* 0x000e620000000800 */
[----:B------:R-:W-:Y:S02]  /*221e0*/  LOP3.LUT R19, R19, 0xfffffff7, RZ, 0xc0, !PT ;  /* 0xfffffff713137812 */ /* 0x000fe400078ec0ff */
[----:B------:R-:W-:Y:S01]  /*221f0*/  ISETP.GE.AND P3, PT, R33, UR4, PT ;  /* 0x0000000421007c0c */ /* 0x000fe2000bf66270 */
[----:B------:R-:W-:Y:S01]  /*22200*/  UMOV UR5, 0xffffffff ;  /* 0xffffffff00057882 */ /* 0x000fe20000000000 */
[----:B--2---:R-:W-:-:S05]  /*22210*/  IADD3 R22, R22, -0x1, RZ ;  /* 0xffffffff16167810 */ /* 0x004fca0007ffe0ff */
[----:B------:R-:W-:-:S05]  /*22220*/  IMAD R5, R22, 0x60, R20 ;  /* 0x0000006016057824 */ /* 0x000fca00078e0214 */
[----:B---3--:R-:W-:-:S04]  /*22230*/  ISETP.GE.AND P0, PT, R5, R7, PT ;  /* 0x000000070500720c */ /* 0x008fc80003f06270 */
[----:B------:R-:W-:Y:S01]  /*22240*/  ISETP.GT.U32.OR P0, PT, R20, 0x5f, P0 ;  /* 0x0000005f1400780c */ /* 0x000fe20000704470 */
[----:B----4-:R-:W-:-:S04]  /*22250*/  IMAD.IADD R5, R5, 0x1, R21 ;  /* 0x0000000105057824 */ /* 0x010fc800078e0215 */
[----:B-1----:R-:W-:-:S08]  /*22260*/  @P1 IMAD.HI.U32 R7, R5, R4, RZ ;  /* 0x0000000405071227 */ /* 0x002fd000078e00ff */
[----:B------:R-:W1:Y:S01]  /*22270*/  @!P0 LDC.64 R2, c[0x0][0x428] ;  /* 0x00010a00ff028b82 */ /* 0x000e620000000a00 */
[----:B------:R-:W-:Y:S01]  /*22280*/  IMAD.MOV.U32 R4, RZ, RZ, R5 ;  /* 0x000000ffff047224 */ /* 0x000fe200078e0005 */
[----:B0-----:R-:W-:Y:S02]  /*22290*/  @P1 SHF.R.U32.HI R4, RZ, R6, R7 ;  /* 0x00000006ff041219 */ /* 0x001fe40000011607 */
[----:B------:R-:W-:-:S03]  /*222a0*/  SHF.R.S32.HI R8, RZ, 0x1f, R32 ;  /* 0x0000001fff087819 */ /* 0x000fc60000011420 */
[----:B------:R-:W-:-:S04]  /*222b0*/  IMAD.MOV R6, RZ, RZ, -R4 ;  /* 0x000000ffff067224 */ /* 0x000fc800078e0a04 */
[----:B------:R-:W-:Y:S01]  /*222c0*/  IMAD R0, R0, R6, R5 ;  /* 0x0000000600007224 */ /* 0x000fe200078e0205 */
[--C-:B------:R-:W-:Y:S01]  /*222d0*/  @!P0 SHF.R.S32.HI R5, RZ, 0x1f, R4.reuse ;  /* 0x0000001fff058819 */ /* 0x100fe20000011404 */
[-C--:B-1----:R-:W-:Y:S02]  /*222e0*/  @!P0 IMAD R6, R8, R2.reuse, RZ ;  /* 0x0000000208068224 */ /* 0x082fe400078e02ff */
        /* <DEDUP_REMOVED lines=10> */
[----:B------:R-:W-:-:S11]  /*22390*/  ISETP.NE.AND P2, PT, R7, 0x3, PT ;  /* 0x000000030700780c */ /* 0x000fd60003f45270 */
[----:B------:R-:W-:-:S04]  /*223a0*/  @P0 LOP3.LUT R19, R19, 0x8, RZ, 0xfc, !PT ;  /* 0x0000000813130812 */ /* 0x000fc800078efcff */
[----:B------:R-:W-:-:S04]  /*223b0*/  LOP3.LUT R19, R19, 0xffffffef, RZ, 0xc0, !PT ;  /* 0xffffffef13137812 */ /* 0x000fc800078ec0ff */
[----:B------:R-:W-:Y:S01]  /*223c0*/  @P2 LOP3.LUT R19, R19, 0x10, RZ, 0xfc, !PT ;  /* 0x0000001013132812 */ /* 0x000fe200078efcff */
[----:B------:R0:W-:Y:S03]  /*223d0*/  STL [R1+0x10], R8 ;  /* 0x0000100801007387 */ /* 0x0001e60000100800 */
[----:B------:R-:W-:Y:S02]  /*223e0*/  LOP3.LUT R19, R19, 0xfffffffb, RZ, 0xc0, !PT ;  /* 0xfffffffb13137812 */ /* 0x000fe400078ec0ff */
[----:B------:R-:W-:Y:S02]  /*223f0*/  ISETP.GE.AND P1, PT, R36, UR4, PT ;  /* 0x0000000424007c0c */ /* 0x000fe4000bf26270 */
[----:B------:R-:W-:Y:S02]  /*22400*/  @P3 LOP3.LUT R19, R19, 0x4, RZ, 0xfc, !PT ;  /* 0x0000000413133812 */ /* 0x000fe400078efcff */
[----:B------:R-:W-:-:S02]  /*22410*/  ISETP.GE.AND P0, PT, R34, UR4, PT ;  /* 0x0000000422007c0c */ /* 0x000fc4000bf06270 */
[----:B------:R-:W-:-:S04]  /*22420*/  LOP3.LUT R19, R19, 0xfffffffe, RZ, 0xc0, !PT ;  /* 0xfffffffe13137812 */ /* 0x000fc800078ec0ff */
[----:B------:R-:W-:-:S04]  /*22430*/  LOP3.LUT R19, R19, 0xfffffffd, RZ, 0xc0, !PT ;  /* 0xfffffffd13137812 */ /* 0x000fc800078ec0ff */
[----:B------:R-:W-:-:S04]  /*22440*/  @P1 LOP3.LUT R19, R19, 0x2, RZ, 0xfc, !PT ;  /* 0x0000000213131812 */ /* 0x000fc800078efcff */
[----:B------:R-:W-:Y:S01]  /*22450*/  @P0 LOP3.LUT R19, R19, 0x1, RZ, 0xfc, !PT ;  /* 0x0000000113130812 */ /* 0x000fe200078efcff */
[----:B0-----:R-:W-:Y:S06]  /*22460*/  BRA.DIV UR5, `(.L_x_2966) ;  /* 0x0000005605f47947 */ /* 0x001fec000b800000 */
.L_x_3095:
[----:B------:R-:W-:Y:S05]  /*22470*/  @!P2 BRA `(.L_x_2967) ;  /* 0x000000000004a947 */ /* 0x000fea0003800000 */
[----:B------:R-:W-:Y:S01]  /*22480*/  BPT.TRAP 0x1 ;  /* 0x000000040000795c */ /* 0x000fe20000300000 */
.L_x_2967:
        /* <DEDUP_REMOVED lines=13> */
[----:B------:R-:W-:-:S04]  /*22560*/  ULDC.64 UR4, c[0x0][0x330] ;  /* 0x0000cc0000047ab9 */ /* 0x000fc80000000a00 */
[----:B------:R-:W-:Y:S01]  /*22570*/  IADD3 R3, R3, R7, RZ ;  /* 0x0000000703037210 */ /* 0x000fe20007ffe0ff */
        /* <DEDUP_REMOVED lines=8> */
.L_x_3096:
[----:B------:R-:W-:Y:S05]  /*22600*/  BSYNC B0 ;  /* 0x0000000000007941 */ /* 0x000fea0003800000 */
.L_x_2968:
[----:B------:R-:W2:Y:S01]  /*22610*/  LDL R9, [R1+0x4] ;  /* 0x0000040001097983 */ /* 0x000ea20000100800 */
[----:B------:R-:W-:Y:S01]  /*22620*/  ULDC.64 UR4, c[0x0][0x300] ;  /* 0x0000c00000047ab9 */ /* 0x000fe20000000a00 */
[----:B------:R-:W-:Y:S01]  /*22630*/  ULDC.64 UR6, c[0x0][0x2e8] ;  /* 0x0000ba0000067ab9 */ /* 0x000fe20000000a00 */
[----:B------:R-:W-:Y:S01]  /*22640*/  IMAD R5, R5, UR4, RZ ;  /* 0x0000000405057c24 */ /* 0x000fe2000f8e02ff */
[----:B------:R-:W1:Y:S01]  /*22650*/  S2R R8, SR_TID.X ;  /* 0x0000000000087919 */ /* 0x000e620000002100 */
[C---:B0-----:R-:W-:Y:S01]  /*22660*/  IMAD.WIDE.U32 R2, R0.reuse, UR4, RZ ;  /* 0x0000000400027c25 */ /* 0x041fe2000f8e00ff */
[C---:B------:R-:W-:Y:S02]  /*22670*/  LOP3.LUT P4, RZ, R19.reuse, 0x4, RZ, 0xc0, !PT ;  /* 0x0000000413ff7812 */ /* 0x040fe4000788c0ff */
[C---:B------:R-:W-:Y:S01]  /*22680*/  LOP3.LUT P3, RZ, R19.reuse, 0x2, RZ, 0xc0, !PT ;  /* 0x0000000213ff7812 */ /* 0x040fe2000786c0ff */
        /* <DEDUP_REMOVED lines=17> */
[----:B--2---:R-:W-:-:S05]  /*227a0*/  IMAD R6, R22, -0x60, R9 ;  /* 0xffffffa016067824 */ /* 0x004fca00078e0209 */
[----:B------:R-:W-:-:S04]  /*227b0*/  IADD3 R6, -R8, R6, RZ ;  /* 0x0000000608067210 */ /* 0x000fc80007ffe1ff */
[----:B------:R-:W-:Y:S01]  /*227c0*/  ISETP.GE.AND P0, PT, R6, 0x1, PT ;  /* 0x000000010600780c */ /* 0x000fe20003f06270 */
[----:B------:R-:W-:-:S12]  /*227d0*/  BRA.DIV UR4, `(.L_x_2970) ;  /* 0x0000005604607947 */ /* 0x000fd8000b800000 */
[----:B------:R-:W0:Y:S01]  /*227e0*/  SHFL.IDX PT, R3, R4, RZ, 0x181f ;  /* 0x00181fff04037589 */ /* 0x000e2200000e0000 */
[----:B------:R-:W-:Y:S01]  /*227f0*/  @P0 IMAD R8, R5, 0x2, R16 ;  /* 0x0000000205080824 */ /* 0x000fe200078e0210 */
[----:B------:R-:W-:Y:S02]  /*22800*/  ULDC.64 UR4, c[0x0][0x208] ;  /* 0x0000820000047ab9 */ /* 0x000fe40000000a00 */
        /* <DEDUP_REMOVED lines=60> */
.L_x_3110:
[----:B------:R-:W-:Y:S01]  /*22bd0*/  ISETP.GE.AND P0, PT, R6, 0x51, PT ;  /* 0x000000510600780c */ /* 0x000fe20003f06270 */
[----:B------:R-:W-:-:S12]  /*22be0*/  ULDC.64 UR4, c[0x0][0x208] ;  /* 0x0000820000047ab9 */ /* 0x000fd80000000a00 */
[----:B-1----:R-:W-:Y:S02]  /*22bf0*/  @P0 LEA R2, P1, R33, R2, 0x1 ;  /* 0x0000000221020211 */ /* 0x002fe400078208ff */
[----:B------:R-:W-:-:S03]  /*22c00*/  @P0 LEA R5, R5, R16, 0x1 ;  /* 0x0000001005050211 */ /* 0x000fc600078e08ff */
        /* <DEDUP_REMOVED lines=9> */
.L_x_2971:
[----:B------:R-:W-:Y:S02]  /*22ca0*/  PLOP3.LUT P1, PT, P1, P0, PT, 0xa2, 0x0 ;  /* 0x000000000000781c */ /* 0x000fe40000f21472 */
[----:B------:R-:W-:-:S08]  /*22cb0*/  @P0 R2UR P1, UR4, R7 ;  /* 0x00000000070402ca */ /* 0x000fd00000020000 */
[----:B------:R-:W-:-:S05]  /*22cc0*/  @P0 PLOP3.LUT P0, PT, P1, PT, PT, 0x80, 0x0 ;  /* 0x000000000000081c */ /* 0x000fca0000f0f070 */
[----:B------:R-:W-:Y:S01]  /*22cd0*/  @!P1 SYNCS.ARRIVE.TRANS64.RED.A0T1 RZ, [UR4+0x30830], RZ ;  /* 0x030830ffffff99a7 */ /* 0x000fe20008200404 */
[----:B------:R-:W-:Y:S07]  /*22ce0*/  @!P1 ARRIVES.LDGSTSBAR.64.TRANSCNT [UR4+0x30830] ;  /* 0x03083000ff0099b0 */ /* 0x000fee0008000a84 */
[----:B------:R-:W-:Y:S05]  /*22cf0*/  @P0 BRA.U.ANY `(.L_x_2971) ;  /* 0xfffffffd00e80947 */ /* 0x000fea000393ffff */
[----:B------:R-:W-:Y:S01]  /*22d00*/  NOP ;  /* 0x0000000000007918 */ /* 0x000fe20000000000 */
[----:B------:R-:W-:-:S05]  /*22d10*/  IMAD.U32 R0, RZ, RZ, UR37 ;  /* 0x00000025ff007e24 */ /* 0x000fca000f8e00ff */
[----:B------:R-:W-:-:S13]  /*22d20*/  ISETP.NE.AND P2, PT, R0, 0x3, PT ;  /* 0x000000030000780c */ /* 0x000fda0003f45270 */
[----:B------:R-:W-:Y:S05]  /*22d30*/  @!P2 BRA `(.L_x_2972) ;  /* 0x000000000004a947 */ /* 0x000fea0003800000 */
[----:B------:R-:W-:Y:S01]  /*22d40*/  BPT.TRAP 0x1 ;  /* 0x000000040000795c */ /* 0x000fe20000300000 */
.L_x_2972:
        /* <DEDUP_REMOVED lines=8> */
[----:B------:R-:W-:-:S02]  /*22dd0*/  SHF.R.S32.HI R0, RZ, 0x1f, R35 ;  /* 0x0000001fff007819 */ /* 0x000fc40000011423 */
[----:B------:R-:W-:Y:S01]  /*22de0*/  ISETP.NE.AND.EX P0, PT, RZ, UR7, PT, P0 ;  /* 0x00000007ff007c0c */ /* 0x000fe2000bf05300 */
[----:B------:R-:W-:Y:S01]  /*22df0*/  VIADD R2, R16, 0x12400 ;  /* 0x0001240010027836 */ /* 0x000fe20000000000 */
[----:B------:R-:W-:Y:S01]  /*22e00*/  BSSY B6, `(.L_x_2973) ;  /* 0x000001a000067945 */ /* 0x000fe20003800000 */
[----:B------:R-:W-:Y:S01]  /*22e10*/  IMAD R0, R0, UR4, RZ ;  /* 0x0000000400007c24 */ /* 0x000fe2000f8e02ff */
[----:B------:R-:W-:-:S03]  /*22e20*/  SEL R31, R31, RZ, !P0 ;  /* 0x000000ff1f1f7207 */ /* 0x000fc60004000000 */
        /* <DEDUP_REMOVED lines=11> */
[----:B0-----:R-:W-:Y:S01]  /*22ee0*/  MOV R4, UR4 ;  /* 0x0000000400047c02 */ /* 0x001fe20008000f00 */
[----:B------:R-:W-:Y:S01]  /*22ef0*/  IMAD.U32 R5, RZ, RZ, UR5 ;  /* 0x00000005ff057e24 */ /* 0x000fe2000f8e00ff */
[----:B------:R-:W0:Y:S01]  /*22f00*/  LDC.64 R2, c[0x4][R2] ;  /* 0x0100000002027b82 */ /* 0x000e220000000a00 */
[----:B------:R-:W-:Y:S01]  /*22f10*/  IMAD.U32 R6, RZ, RZ, UR6 ;  /* 0x00000006ff067e24 */ /* 0x000fe2000f8e00ff */
[----:B------:R-:W-:Y:S01]  /*22f20*/  MOV R10, UR8 ;  /* 0x00000008000a7c02 */ /* 0x000fe20008000f00 */
[----:B-1----:R-:W-:Y:S01]  /*22f30*/  IMAD.U32 R7, RZ, RZ, UR7 ;  /* 0x00000007ff077e24 */ /* 0x002fe2000f8e00ff */
[----:B------:R-:W-:Y:S01]  /*22f40*/  MOV R13, RZ ;  /* 0x000000ff000d7202 */ /* 0x000fe20000000f00 */
[----:B------:R-:W-:-:S02]  /*22f50*/  IMAD.U32 R11, RZ, RZ, UR9 ;  /* 0x00000009ff0b7e24 */ /* 0x000fc4000f8e00ff */
[----:B------:R-:W-:Y:S02]  /*22f60*/  IMAD.MOV.U32 R8, RZ, RZ, 0x70 ;  /* 0x00000070ff087424 */ /* 0x000fe400078e00ff */
[----:B------:R-:W-:-:S07]  /*22f70*/  IMAD.MOV.U32 R12, RZ, RZ, 0x1 ;  /* 0x00000001ff0c7424 */ /* 0x000fce00078e00ff */
[----:B------:R-:W-:-:S07]  /*22f80*/  LEPC R20, `(.L_x_2974) ;  /* 0x000000001014794e */ /* 0x000fce0000000000 */
[----:B0-----:R-:W-:Y:S05]  /*22f90*/  CALL.ABS.NOINC R2 ;  /* 0x0000000002007343 */ /* 0x001fea0003c00000 */
.L_x_2974:
[----:B------:R-:W-:Y:S05]  /*22fa0*/  BSYNC B6 ;  /* 0x0000000000067941 */ /* 0x000fea0003800000 */
.L_x_2973:
[----:B------:R-:W2:Y:S01]  /*22fb0*/  LDL.LU R20, [R1+0x2c] ;  /* 0x00002c0001147983 */ /* 0x000ea20000300800 */
[----:B------:R-:W-:Y:S01]  /*22fc0*/  ULDC.64 UR4, c[0x0][0x2d8] ;  /* 0x0000b60000047ab9 */ /* 0x000fe20000000a00 */
[----:B-1----:R-:W1:Y:S02]  /*22fd0*/  LDC R7, c[0x0][0x448] ;  /* 0x00011200ff077b82 */ /* 0x002e640000000800 */
[----:B0-----:R-:W3:Y:S04]  /*22fe0*/  LDL.LU.64 R2, [R1+0x20] ;  /* 0x0000200001027983 */ /* 0x001ee80000300a00 */
[----:B------:R0:W5:Y:S04]  /*22ff0*/  LDL R10, [R1+0x18] ;  /* 0x00001800010a7983 */ /* 0x0001680000100800 */
[----:B------:R0:W5:Y:S01]  /*23000*/  LDL R8, [R1] ;  /* 0x0000000001087983 */ /* 0x0001620000100800 */
[----:B-1----:R-:W-:-:S13]  /*23010*/  ISETP.NE.AND P0, PT, R7, 0x1, PT ;  /* 0x000000010700780c */ /* 0x002fda0003f05270 */
[----:B------:R-:W1:Y:S01]  /*23020*/  @P0 LDC R6, c[0x0][0x44c] ;  /* 0x00011300ff060b82 */ /* 0x000e620000000800 */
[----:B---3--:R-:W-:Y:S02]  /*23030*/  IMAD.MOV.U32 R3, RZ, RZ, R35 ;  /* 0x000000ffff037224 */ /* 0x008fe400078e0023 */
[----:B------:R-:W-:-:S04]  /*23040*/  IMAD.WIDE.U32 R2, R26, UR4, R2 ;  /* 0x000000041a027c25 */ /* 0x000fc8000f8e0002 */
[----:B------:R-:W-:Y:S01]  /*23050*/  IMAD R3, R26, UR5, R3 ;  /* 0x000000051a037c24 */ /* 0x000fe2000f8e0203 */
[----:B------:R-:W-:Y:S02]  /*23060*/  ULDC.64 UR4, c[0x0][0x2e0] ;  /* 0x0000b80000047ab9 */ /* 0x000fe40000000a00 */
[----:B--2---:R-:W-:Y:S02]  /*23070*/  IMAD R0, R20, UR4, RZ ;  /* 0x0000000414007c24 */ /* 0x004fe4000f8e02ff */
[----:B------:R-:W2:Y:S01]  /*23080*/  S2R R20, SR_TID.X ;  /* 0x0000000000147919 */ /* 0x000ea20000002100 */
[----:B------:R-:W-:-:S04]  /*23090*/  IMAD.WIDE.U32 R2, R31, UR4, R2 ;  /* 0x000000041f027c25 */ /* 0x000fc8000f8e0002 */
        /* <DEDUP_REMOVED lines=8> */
[----:B------:R-:W-:-:S04]  /*23120*/  LOP3.LUT R20, R21, 0x70, R20, 0xf8, !PT ;  /* 0x0000007015147812 */ /* 0x000fc800078ef814 */
[----:B------:R-:W-:-:S05]  /*23130*/  LEA R5, R25, R20, 0x7 ;  /* 0x0000001419057211 */ /* 0x000fca00078e38ff */
[----:B-1----:R-:W-:-:S04]  /*23140*/  @P0 IMAD.HI.U32 R6, R5, R6, RZ ;  /* 0x0000000605060227 */ /* 0x002fc800078e00ff */
[----:B------:R-:W-:Y:S01]  /*23150*/  IMAD.MOV.U32 R4, RZ, RZ, R5 ;  /* 0x000000ffff047224 */ /* 0x000fe200078e0005 */
[----:B---3--:R-:W-:Y:S01]  /*23160*/  @P0 SHF.R.U32.HI R4, RZ, R0, R6 ;  /* 0x00000000ff040219 */ /* 0x008fe20000011606 */
[----:B------:R-:W1:Y:S04]  /*23170*/  S2R R20, SR_TID.X ;  /* 0x0000000000147919 */ /* 0x000e680000002100 */
        /* <DEDUP_REMOVED lines=25> */
[----:B-----5:R-:W-:Y:S01]  /*23310*/  IMAD R5, R10, R7, RZ ;  /* 0x000000070a057224 */ /* 0x020fe200078e02ff */
[----:B------:R-:W-:Y:S01]  /*23320*/  ULDC.64 UR4, c[0x0][0x208] ;  /* 0x0000820000047ab9 */ /* 0x000fe20000000a00 */
[----:B------:R-:W-:Y:S01]  /*23330*/  IMAD R25, R25, 0x80, R9 ;  /* 0x0000008019197824 */ /* 0x000fe200078e0209 */
[----:B------:R-:W1:Y:S04]  /*23340*/  SHFL.IDX PT, R2, R4, RZ, 0x181f ;  /* 0x00181fff04027589 */ /* 0x000e6800000e0000 */
[C---:B------:R-:W-:Y:S02]  /*23350*/  ISETP.GE.AND P2, PT, R25.reuse, R5, PT ;  /* 0x000000051900720c */ /* 0x040fe40003f46270 */
[----:B------:R-:W-:-:S11]  /*23360*/  IADD3 R6, R25, 0x10, RZ ;  /* 0x0000001019067810 */ /* 0x000fd60007ffe0ff */
[----:B0-----:R-:W-:-:S05]  /*23370*/  @!P2 LEA R14, P4, R33, R14, 0x1 ;  /* 0x0000000e210ea211 */ /* 0x001fca00078808ff */
[----:B-1----:R-:W-:Y:S02]  /*23380*/  @!P2 IMAD.X R3, RZ, RZ, R2, P4 ;  /* 0x000000ffff03a224 */ /* 0x002fe400020e0602 */
[----:B------:R-:W-:Y:S02]  /*23390*/  @!P2 IMAD.MOV.U32 R2, RZ, RZ, R14 ;  /* 0x000000ffff02a224 */ /* 0x000fe400078e000e */
        /* <DEDUP_REMOVED lines=70> */
.L_x_3127:
[----:B-1----:R-:W-:Y:S01]  /*23800*/  IADD3 R0, R25, 0x70, RZ ;  /* 0x0000007019007810 */ /* 0x002fe20007ffe0ff */
[----:B------:R-:W-:Y:S03]  /*23810*/  BSSY B0, `(.L_x_2976) ;  /* 0x000000c000007945 */ /* 0x000fe60003800000 */
[----:B------:R-:W-:-:S13]  /*23820*/  ISETP.GE.AND P2, PT, R0, R5, PT ;  /* 0x000000050000720c */ /* 0x000fda0003f46270 */
[----:B------:R-:W-:Y:S05]  /*23830*/  @P2 BRA `(.L_x_2977) ;  /* 0x0000000000242947 */ /* 0x000fea0003800000 */
[----:B--2---:R-:W-:Y:S01]  /*23840*/  LEA R2, P2, R33, R14, 0x1 ;  /* 0x0000000e21027211 */ /* 0x004fe200078408ff */
[----:B------:R-:W-:-:S04]  /*23850*/  ULDC.64 UR4, c[0x0][0x208] ;  /* 0x0000820000047ab9 */ /* 0x000fc80000000a00 */
[----:B------:R-:W-:-:S05]  /*23860*/  IMAD.X R3, RZ, RZ, R4, P2 ;  /* 0x000000ffff037224 */ /* 0x000fca00010e0604 */
[----:B------:R-:W-:Y:S01]  /*23870*/  @!PT LDS RZ, [RZ] ;  /* 0x00000000fffff984 */ /* 0x000fe20000000800 */
[----:B------:R-:W-:Y:S01]  /*23880*/  @!PT LDS RZ, [RZ] ;  /* 0x00000000fffff984 */ /* 0x000fe20000000800 */
[----:B------:R-:W-:Y:S01]  /*23890*/  @!PT LDS RZ, [RZ] ;  /* 0x00000000fffff984 */ /* 0x000fe20000000800 */
[----:B------:R0:W-:Y:S04]  /*238a0*/  LDGSTS.E.BYPASS.LTC128B.128 [R8+0x15c00], desc[UR4][R2.64], !P3 ;  /* 0x15c0000002087fae */ /* 0x0001e8000d901d44 */
[----:B------:R0:W-:Y:S04]  /*238b0*/  LDGSTS.E.BYPASS.LTC128B.128 [R8+0x19c00], desc[UR4][R2.64+0x80], !P0 ;  /* 0x19c0008002087fae */ /* 0x0001e8000c101d44 */
[----:B------:R0:W-:Y:S02]  /*238c0*/  LDGSTS.E.BYPASS.LTC128B.128 [R8+0x1dc00], desc[UR4][R2.64+0x100], !P1 ;  /* 0x1dc0010002087fae */ /* 0x0001e4000c901d44 */
.L_x_2977:
[----:B------:R-:W-:Y:S05]  /*238d0*/  BSYNC B0 ;  /* 0x0000000000007941 */ /* 0x000fea0003800000 */
.L_x_2976:
[----:B------:R-:W-:Y:S01]  /*238e0*/  NOP ;  /* 0x0000000000007918 */ /* 0x000fe20000000000 */
[----:B------:R-:W-:-:S13]  /*238f0*/  PLOP3.LUT P0, PT, PT, PT, PT, 0x80, 0x0 ;  /* 0x000000000000781c */ /* 0x000fda0003f0f070 */
.L_x_2978:
        /* <DEDUP_REMOVED lines=18> */
[----:B---3--:R-:W-:Y:S02]  /*23a20*/  IADD3 R6, R2, -0x2, RZ ;  /* 0xfffffffe02067810 */ /* 0x008fe40007ffe0ff */
[----:B01----:R-:W-:Y:S05]  /*23a30*/  @!P0 BRA `(.L_x_2980) ;  /* 0x0000005400bc8947 */ /* 0x003fea0003800000 */
.L_x_3128:
[----:B------:R-:W-:Y:S05]  /*23a40*/  BSYNC B0 ;  /* 0x0000000000007941 */ /* 0x000fea0003800000 */
.L_x_2979:
[----:B------:R-:W3:Y:S01]  /*23a50*/  LDL R0, [R1+0x8] ;  /* 0x0000080001007983 */ /* 0x000ee20000100800 */
        /* <DEDUP_REMOVED lines=10> */
.L_x_2995:
[----:B------:R-:W3:Y:S01]  /*23b00*/  LDL R4, [R1+0xc] ;  /* 0x00000c0001047983 */ /* 0x000ee20000100800 */
[----:B------:R-:W1:Y:S03]  /*23b10*/  LDC R7, c[0x0][0x430] ;  /* 0x00010c00ff077b82 */ /* 0x000e660000000800 */
[----:B------:R-:W4:Y:S01]  /*23b20*/  LDL R8, [R1+0x10] ;  /* 0x0000100001087983 */ /* 0x000f220000100800 */
        /* <DEDUP_REMOVED lines=9> */
[----:B------:R-:W-:Y:S01]  /*23bc0*/  ISETP.GT.U32.AND P4, PT, R0, 0x5f, PT ;  /* 0x0000005f0000780c */ /* 0x000fe20003f84070 */
[----:B------:R-:W-:Y:S01]  /*23bd0*/  IMAD.U32 R11, RZ, RZ, UR37 ;  /* 0x00000025ff0b7e24 */ /* 0x000fe2000f8e00ff */
[----:B------:R-:W-:Y:S01]  /*23be0*/  ULDC.64 UR4, c[0x0][0x208] ;  /* 0x0000820000047ab9 */ /* 0x000fe20000000a00 */
[----:B------:R-:W-:Y:S02]  /*23bf0*/  VIADD R23, R10, 0x1 ;  /* 0x000000010a177836 */ /* 0x000fe40000000000 */
[----:B------:R-:W-:Y:S02]  /*23c00*/  IMAD.MOV.U32 R22, RZ, RZ, R6 ;  /* 0x000000ffff167224 */ /* 0x000fe400078e0006 */
[----:B---3--:R-:W-:-:S06]  /*23c10*/  IMAD R9, R6, 0x60, R4 ;  /* 0x0000006006097824 */ /* 0x008fcc00078e0204 */
        /* <DEDUP_REMOVED lines=12> */
[----:B------:R-:W-:Y:S02]  /*23ce0*/  @!P4 IADD3 R3, R8, R3, RZ ;  /* 0x000000030803c210 */ /* 0x000fe40007ffe0ff */
[----:B------:R-:W-:Y:S01]  /*23cf0*/  IMAD R9, R7, R0, R9 ;  /* 0x0000000007097224 */ /* 0x000fe200078e0209 */
[----:B------:R-:W-:Y:S02]  /*23d00*/  MOV R0, RZ ;  /* 0x000000ff00007202 */ /* 0x000fe40000000f00 */
[----:B0-----:R-:W-:-:S04]  /*23d10*/  @!P4 LEA R4, P0, R2, R4, 0x2 ;  /* 0x000000040204c211 */ /* 0x001fc800078010ff */
[----:B------:R-:W-:-:S05]  /*23d20*/  @!P4 LEA.HI.X R5, R2, R5, R3, 0x2, P0 ;  /* 0x000000050205c211 */ /* 0x000fca00000f1403 */
[----:B------:R0:W5:Y:S01]  /*23d30*/  @!P4 LDG.E R0, desc[UR4][R4.64] ;  /* 0x000000040400c981 */ /* 0x000162000c1e1900 */
[----:B------:R-:W-:Y:S02]  /*23d40*/  ISETP.NE.AND P4, PT, R11, 0x3, PT ;  /* 0x000000030b00780c */ /* 0x000fe40003f85270 */
[C---:B------:R-:W-:Y:S01]  /*23d50*/  ISETP.NE.AND P0, PT, R23.reuse, 0x2, PT ;  /* 0x000000021700780c */ /* 0x040fe20003f05270 */
[----:B------:R-:W-:Y:S05]  /*23d60*/  YIELD ;  /* 0x0000000000007946 */ /* 0x000fea0003800000 */
[----:B------:R-:W-:Y:S02]  /*23d70*/  SEL R29, RZ, 0x1, P0 ;  /* 0x00000001ff1d7807 */ /* 0x000fe40000000000 */
[----:B------:R-:W-:-:S02]  /*23d80*/  SEL R23, R23, RZ, P0 ;  /* 0x000000ff17177207 */ /* 0x000fc40000000000 */
[----:B------:R-:W-:Y:S01]  /*23d90*/  LOP3.LUT R29, R20, R29, RZ, 0x3c, !PT ;  /* 0x0000001d141d7212 */ /* 0x000fe200078e3cff */
[----:B0-----:R-:W-:Y:S06]  /*23da0*/  @!P4 BRA `(.L_x_2983) ;  /* 0x000000000004c947 */ /* 0x001fec0003800000 */
[----:B------:R-:W-:Y:S01]  /*23db0*/  BPT.TRAP 0x1 ;  /* 0x000000040000795c */ /* 0x000fe20000300000 */
.L_x_2983:
[----:B------:R-:W-:Y:S01]  /*23dc0*/  IMAD R7, R23, 0x8, R16 ;  /* 0x0000000817077824 */ /* 0x000fe200078e0210 */
[----:B------:R-:W-:Y:S01]  /*23dd0*/  SHF.L.U32 R2, R29, 0x1f, RZ ;  /* 0x0000001f1d027819 */ /* 0x000fe200000006ff */
[----:B------:R-:W-:Y:S03]  /*23de0*/  BSSY B1, `(.L_x_2984) ;  /* 0x0000003000017945 */ /* 0x000fe60003800000 */
[----:B------:R-:W0:Y:S02]  /*23df0*/  SYNCS.PHASECHK.TRANS64.TRYWAIT P0, [R7+URZ+0x30840], R2 ;  /* 0x03084002070075a7 */ /* 0x000e24000800017f */
[----:B0-----:R-:W-:Y:S05]  /*23e00*/  @!P0 BRA `(.L_x_2985) ;  /* 0x0000005000dc8947 */ /* 0x001fea0003800000 */
.L_x_3129:
[----:B------:R-:W-:Y:S05]  /*23e10*/  BSYNC B1 ;  /* 0x0000000000017941 */ /* 0x000fea0003800000 */
.L_x_2984:
[----:B------:R-:W-:Y:S01]  /*23e20*/  SHF.R.S32.HI R21, RZ, 0x1f, R9 ;  /* 0x0000001fff157819 */ /* 0x000fe20000011409 */
[----:B------:R-:W-:Y:S01]  /*23e30*/  ULDC.64 UR4, c[0x0][0x300] ;  /* 0x0000c00000047ab9 */ /* 0x000fe20000000a00 */
[----:B-----5:R-:W-:Y:S01]  /*23e40*/  SHF.R.S32.HI R25, RZ, 0x1f, R0 ;  /* 0x0000001fff197819 */ /* 0x020fe20000011400 */
[----:B0-----:R-:W-:Y:S01]  /*23e50*/  IMAD.WIDE.U32 R2, R9, UR4, RZ ;  /* 0x0000000409027c25 */ /* 0x001fe2000f8e00ff */
[----:B------:R-:W-:Y:S01]  /*23e60*/  ULDC.64 UR6, c[0x0][0x2e8] ;  /* 0x0000ba0000067ab9 */ /* 0x000fe20000000a00 */
[----:B------:R-:W-:Y:S02]  /*23e70*/  LOP3.LUT P5, RZ, R19, 0x2, RZ, 0xc0, !PT ;  /* 0x0000000213ff7812 */ /* 0x000fe400078ac0ff */
        /* <DEDUP_REMOVED lines=9> */
[----:B------:R-:W-:-:S04]  /*23f10*/  ULDC.64 UR4, c[0x0][0x308] ;  /* 0x0000c20000047ab9 */ /* 0x000fc80000000a00 */
[----:B------:R-:W-:-:S03]  /*23f20*/  IADD3 R3, R3, R4, RZ ;  /* 0x0000000403037210 */ /* 0x000fc60007ffe0ff */
        /* <DEDUP_REMOVED lines=10> */
[----:B------:R-:W1:Y:S01]  /*23fd0*/  SHFL.IDX PT, R3, R6, RZ, 0x181f ;  /* 0x00181fff06037589 */ /* 0x000e6200000e0000 */
[----:B------:R-:W-:-:S03]  /*23fe0*/  ULDC.64 UR4, c[0x0][0x208] ;  /* 0x0000820000047ab9 */ /* 0x000fc60000000a00 */
        /* <DEDUP_REMOVED lines=35> */
.L_x_3143:
[----:B------:R-:W-:Y:S01]  /*24220*/  LOP3.LUT P6, RZ, R19, 0x4, RZ, 0xc0, !PT ;  /* 0x0000000413ff7812 */ /* 0x000fe200078cc0ff */
[----:B------:R-:W-:Y:S01]  /*24230*/  ULDC.64 UR4, c[0x0][0x208] ;  /* 0x0000820000047ab9 */ /* 0x000fe20000000a00 */
[----:B---3--:R-:W-:-:S04]  /*24240*/  IADD3 R2, P0, R2, R4, RZ ;  /* 0x0000000402027210 */ /* 0x008fc80007f1e0ff */
[----:B------:R-:W-:Y:S02]  /*24250*/  IADD3.X R3, RZ, R35, RZ, P0, !PT ;  /* 0x00000023ff037210 */ /* 0x000fe400007fe4ff */
        /* <DEDUP_REMOVED lines=8> */
.L_x_2987:
[----:B------:R-:W-:Y:S02]  /*242e0*/  PLOP3.LUT P4, PT, P4, P0, PT, 0xa2, 0x0 ;  /* 0x000000000000781c */ /* 0x000fe40002781472 */
[----:B------:R-:W-:-:S08]  /*242f0*/  @P0 R2UR P4, UR4, R7 ;  /* 0x00000000070402ca */ /* 0x000fd00000080000 */
[----:B------:R-:W-:-:S05]  /*24300*/  @P0 PLOP3.LUT P0, PT, P4, PT, PT, 0x80, 0x0 ;  /* 0x000000000000081c */ /* 0x000fca000270f070 */
[----:B------:R-:W-:Y:S01]  /*24310*/  @!P4 SYNCS.ARRIVE.TRANS64.RED.A0T1 RZ, [UR4+0x30830], RZ ;  /* 0x030830ffffffc9a7 */ /* 0x000fe20008200404 */
[----:B------:R-:W-:Y:S07]  /*24320*/  @!P4 ARRIVES.LDGSTSBAR.64.TRANSCNT [UR4+0x30830] ;  /* 0x03083000ff00c9b0 */ /* 0x000fee0008000a84 */
[----:B------:R-:W-:Y:S05]  /*24330*/  @P0 BRA.U.ANY `(.L_x_2987) ;  /* 0xfffffffd00e80947 */ /* 0x000fea000393ffff */
[----:B------:R-:W-:Y:S01]  /*24340*/  NOP ;  /* 0x0000000000007918 */ /* 0x000fe20000000000 */
[----:B-1----:R-:W-:-:S05]  /*24350*/  IMAD.U32 R2, RZ, RZ, UR37 ;  /* 0x00000025ff027e24 */ /* 0x002fca000f8e00ff */
[----:B------:R-:W-:-:S13]  /*24360*/  ISETP.NE.AND P5, PT, R2, 0x3, PT ;  /* 0x000000030200780c */ /* 0x000fda0003fa5270 */
[----:B------:R-:W-:Y:S05]  /*24370*/  @!P5 BRA `(.L_x_2988) ;  /* 0x000000000004d947 */ /* 0x000fea0003800000 */
[----:B------:R-:W-:Y:S01]  /*24380*/  BPT.TRAP 0x1 ;  /* 0x000000040000795c */ /* 0x000fe20000300000 */
.L_x_2988:
[----:B------:R1:W-:Y:S01]  /*24390*/  SYNCS.ARRIVE.TRANS64.A1T0 RZ, [R7+URZ+0x30830], RZ ;  /* 0x030830ff07ff79a7 */ /* 0x0003e2000810003f */
[----:B------:R-:W-:Y:S05]  /*243a0*/  @!P5 BRA `(.L_x_2989) ;  /* 0x000000000004d947 */ /* 0x000fea0003800000 */
[----:B------:R-:W-:Y:S01]  /*243b0*/  BPT.TRAP 0x1 ;  /* 0x000000040000795c */ /* 0x000fe20000300000 */
.L_x_2989:
[----:B------:R-:W-:Y:S01]  /*243c0*/  SHF.L.U32 R2, R20, 0x1f, RZ ;  /* 0x0000001f14027819 */ /* 0x000fe200000006ff */
[----:B0-----:R-:W-:Y:S01]  /*243d0*/  IMAD R6, R10, 0x8, R16 ;  /* 0x000000080a067824 */ /* 0x001fe200078e0210 */
[----:B------:R-:W-:Y:S03]  /*243e0*/  BSSY B1, `(.L_x_2990) ;  /* 0x0000003000017945 */ /* 0x000fe60003800000 */
[----:B------:R-:W0:Y:S02]  /*243f0*/  SYNCS.PHASECHK.TRANS64.TRYWAIT P0, [R6+URZ+0x30860], R2 ;  /* 0x03086002060075a7 */ /* 0x000e24000800017f */
[----:B0-----:R-:W-:Y:S05]  /*24400*/  @!P0 BRA `(.L_x_2991) ;  /* 0x0000005400648947 */ /* 0x001fea0003800000 */
.L_x_3144:
[----:B------:R-:W-:Y:S05]  /*24410*/  BSYNC B1 ;  /* 0x0000000000017941 */ /* 0x000fea0003800000 */
.L_x_2990:
[----:B------:R-:W1:Y:S01]  /*24420*/  LDL R5, [R1+0x4] ;  /* 0x0000040001057983 */ /* 0x000e620000100800 */
[----:B------:R-:W3:Y:S01]  /*24430*/  S2R R3, SR_TID.X ;  /* 0x0000000000037919 */ /* 0x000ee20000002100 */
[----:B------:R-:W-:Y:S01]  /*24440*/  UMOV UR4, 0xffffffff ;  /* 0xffffffff00047882 */ /* 0x000fe20000000000 */
[----:B---3--:R-:W-:-:S04]  /*24450*/  LOP3.LUT R3, R3, 0x7f, RZ, 0xc0, !PT ;  /* 0x0000007f03037812 */ /* 0x008fc800078ec0ff */
[----:B------:R-:W-:Y:S01]  /*24460*/  SHF.R.U32.HI R3, RZ, 0x3, R3 ;  /* 0x00000003ff037819 */ /* 0x000fe20000011603 */
[----:B-1----:R-:W-:Y:S02]  /*24470*/  IMAD R7, R31, -0x60, R5 ;  /* 0xffffffa01f077824 */ /* 0x002fe400078e0205 */
[----:B------:R-:W-:Y:S02]  /*24480*/  IMAD R5, R10, 0x4800, R37 ;  /* 0x000048000a057824 */ /* 0x000fe400078e0225 */
[----:B------:R-:W-:Y:S01]  /*24490*/  IMAD.IADD R7, R7, 0x1, -R3 ;  /* 0x0000000107077824 */ /* 0x000fe200078e0a03 */
[----:B------:R-:W-:Y:S06]  /*244a0*/  BRA.DIV UR4, `(.L_x_2992) ;  /* 0x0000005604507947 */ /* 0x000fec000b800000 */
[----:B0-----:R-:W0:Y:S01]  /*244b0*/  SHFL.IDX PT, R2, R17, RZ, 0x181f ;  /* 0x00181fff11027589 */ /* 0x001e2200000e0000 */
[----:B------:R-:W-:Y:S01]  /*244c0*/  IMAD R5, R5, 0x2, R16 ;  /* 0x0000000205057824 */ /* 0x000fe200078e0210 */
[----:B------:R-:W-:Y:S02]  /*244d0*/  ULDC.64 UR4, c[0x0][0x208] ;  /* 0x0000820000047ab9 */ /* 0x000fe40000000a00 */
[----:B------:R-:W1:Y:S04]  /*244e0*/  SHFL.IDX PT, R3, R18, RZ, 0x181f ;  /* 0x00181fff12037589 */ /* 0x000e6800000e0000 */
[----:B--2---:R-:W-:Y:S01]  /*244f0*/  SHFL.IDX PT, R14, R17, 0x5, 0x181f ;  /* 0x00b81f00110e7f89 */ /* 0x004fe200000e0000 */
        /* <DEDUP_REMOVED lines=49> */
.L_x_3158:
[----:B0-----:R-:W-:Y:S01]  /*24810*/  IADD3 R2, P0, R14, R4, RZ ;  /* 0x000000040e027210 */ /* 0x001fe20007f1e0ff */
[----:B------:R-:W-:Y:S01]  /*24820*/  ULDC.64 UR4, c[0x0][0x208] ;  /* 0x0000820000047ab9 */ /* 0x000fe20000000a00 */
[----:B------:R-:W-:-:S03]  /*24830*/  ULDC.64 UR6, c[0x0][0x318] ;  /* 0x0000c60000067ab9 */ /* 0x000fc60000000a00 */
        /* <DEDUP_REMOVED lines=10> */
[----:B------:R-:W-:Y:S02]  /*248e0*/  ULDC.64 UR4, c[0x0][0x328] ;  /* 0x0000ca0000047ab9 */ /* 0x000fe40000000a00 */
[----:B------:R-:W-:-:S04]  /*248f0*/  IMAD R4, R21, UR4, RZ ;  /* 0x0000000415047c24 */ /* 0x000fc8000f8e02ff */
[C---:B------:R-:W-:Y:S02]  /*24900*/  IMAD R7, R9.reuse, UR5, R4 ;  /* 0x0000000509077c24 */ /* 0x040fe4000f8e0204 */
        /* <DEDUP_REMOVED lines=14> */
.L_x_2993:
        /* <DEDUP_REMOVED lines=11> */
.L_x_2994:
        /* <DEDUP_REMOVED lines=8> */
.L_x_2982:
[----:B------:R-:W-:Y:S05]  /*24b20*/  BSYNC B0 ;  /* 0x0000000000007941 */ /* 0x000fea0003800000 */
.L_x_2981:
        /* <DEDUP_REMOVED lines=8> */
[----:B------:R-:W1:Y:S01]  /*24bb0*/  FLO.U32 R0, UR4 ;  /* 0x0000000400007d00 */ /* 0x000e6200080e0000 */
[----:B------:R-:W-:Y:S01]  /*24bc0*/  ULDC.64 UR6, c[0x0][0x208] ;  /* 0x0000820000067ab9 */ /* 0x000fe20000000a00 */
        /* <DEDUP_REMOVED lines=8> */
.L_x_2997:
[----:B------:R-:W-:Y:S05]  /*24c50*/  BSYNC B0 ;  /* 0x0000000000007941 */ /* 0x000fea0003800000 */
.L_x_2996:
[----:B------:R-:W-:-:S05]  /*24c60*/  IMAD.U32 R0, RZ, RZ, UR37 ;  /* 0x00000025ff007e24 */ /* 0x000fca000f8e00ff */
[----:B------:R-:W-:-:S13]  /*24c70*/  ISETP.NE.AND P0, PT, R0, 0x3, PT ;  /* 0x000000030000780c */ /* 0x000fda0003f05270 */
[----:B------:R-:W-:Y:S05]  /*24c80*/  @!P0 BRA `(.L_x_2998) ;  /* 0x0000000000048947 */ /* 0x000fea0003800000 */
[----:B------:R-:W-:Y:S01]  /*24c90*/  BPT.TRAP 0x1 ;  /* 0x000000040000795c */ /* 0x000fe20000300000 */
.L_x_2998:
[----:B------:R-:W3:Y:S01]  /*24ca0*/  LDL.LU R2, [R1+0x4] ;  /* 0x0000040001027983 */ /* 0x000ee20000300800 */
[----:B------:R-:W-:Y:S01]  /*24cb0*/  IMAD R0, R23, 0x8, R16 ;  /* 0x0000000817007824 */ /* 0x000fe200078e0210 */
[----:B0-----:R-:W-:Y:S01]  /*24cc0*/  SHF.L.U32 R3, R29, 0x1f, RZ ;  /* 0x0000001f1d037819 */ /* 0x001fe200000006ff */
[----:B------:R-:W-:Y:S03]  /*24cd0*/  BSSY B0, `(.L_x_2999) ;  /* 0x0000004000007945 */ /* 0x000fe60003800000 */
[----:B------:R-:W0:Y:S01]  /*24ce0*/  SYNCS.PHASECHK.TRANS64.TRYWAIT P0, [R0+URZ+0x30860], R3 ;  /* 0x03086003000075a7 */ /* 0x000e22000800017f */
[----:B---3--:R-:W-:Y:S01]  /*24cf0*/  IMAD R6, R22, -0x60, R2 ;  /* 0xffffffa016067824 */ /* 0x008fe200078e0202 */
[----:B0-----:R-:W-:Y:S06]  /*24d00*/  @!P0 BRA `(.L_x_3000) ;  /* 0x0000005400508947 */ /* 0x001fec0003800000 */
.L_x_3159:
[----:B------:R-:W-:Y:S05]  /*24d10*/  BSYNC B0 ;  /* 0x0000000000007941 */ /* 0x000fea0003800000 */
.L_x_2999:
        /* <DEDUP_REMOVED lines=13> */
[----:B------:R-:W-:Y:S01]  /*24df0*/  ISETP.GE.AND P1, PT, R36, UR4, PT ;  /* 0x0000000424007c0c */ /* 0x000fe2000bf26270 */
[----:B------:R-:W-:Y:S01]  /*24e00*/  ULDC.64 UR6, c[0x0][0x208] ;  /* 0x0000820000067ab9 */ /* 0x000fe20000000a00 */
        /* <DEDUP_REMOVED lines=13> */
[----:B------:R-:W0:Y:S02]  /*24ee0*/  SHFL.IDX PT, R14, R17, 0x2, 0x181f ;  /* 0x00581f00110e7f89 */ /* 0x000e2400000e0000 */
[----:B------:R-:W-:Y:S02]  /*24ef0*/  IADD3.X R3, RZ, R7, RZ, P3, !PT ;  /* 0x00000007ff037210 */ /* 0x000fe40001ffe4ff */
[----:B------:R-:W1:Y:S01]  /*24f00*/  SHFL.IDX PT, R7, R18, 0x2, 0x181f ;  /* 0x00581f0012077f89 */ /* 0x000e6200000e0000 */
[----:B------:R-:W-:-:S04]  /*24f10*/  ISETP.LT.OR P3, PT, R6, 0x11, P1 ;  /* 0x000000110600780c */ /* 0x000fc80000f61670 */
[----:B------:R-:W-:Y:S01]  /*24f20*/  LDGSTS.E.BYPASS.LTC128B.128 [R4+0xc00], desc[UR6][R2.64], !P4 ;  /* 0x00c0000002047fae */ /* 0x000fe2000e101d46 */
[----:B------:R-:W-:-:S08]  /*24f30*/  ISETP.LT.OR P4, PT, R6, 0x11, P0 ;  /* 0x000000110600780c */ /* 0x000fd00000781670 */
[----:B------:R-:W-:Y:S05]  /*24f40*/  LDGSTS.E.BYPASS.LTC128B.128 [R4+0x3c00], desc[UR6][R2.64+0x80], !P3 ;  /* 0x03c0008002047fae */ /* 0x000fea000d901d46 */
        /* <DEDUP_REMOVED lines=31> */
.L_x_3173:
[C---:B------:R-:W-:Y:S01]  /*25140*/  ISETP.LT.OR P2, PT, R6.reuse, 0x51, P2 ;  /* 0x000000510600780c */ /* 0x040fe20001741670 */
[----:B------:R-:W-:Y:S01]  /*25150*/  ULDC.64 UR4, c[0x0][0x208] ;  /* 0x0000820000047ab9 */ /* 0x000fe20000000a00 */
[C---:B------:R-:W-:Y:S02]  /*25160*/  ISETP.LT.OR P1, PT, R6.reuse, 0x51, P1 ;  /* 0x000000510600780c */ /* 0x040fe40000f21670 */
[----:B------:R-:W-:Y:S02]  /*25170*/  ISETP.LT.OR P0, PT, R6, 0x51, P0 ;  /* 0x000000510600780c */ /* 0x000fe40000701670 */
[----:B0--3--:R-:W-:-:S04]  /*25180*/  IADD3 R2, P3, R14, R5, RZ ;  /* 0x000000050e027210 */ /* 0x009fc80007f7e0ff */
[----:B------:R-:W-:-:S05]  /*25190*/  IADD3.X R3, RZ, R18, RZ, P3, !PT ;  /* 0x00000012ff037210 */ /* 0x000fca0001ffe4ff */
        /* <DEDUP_REMOVED lines=8> */
.L_x_3002:
[----:B------:R-:W-:Y:S02]  /*25220*/  PLOP3.LUT P1, PT, P1, P0, PT, 0xa2, 0x0 ;  /* 0x000000000000781c */ /* 0x000fe40000f21472 */
[----:B------:R-:W-:-:S08]  /*25230*/  @P0 R2UR P1, UR4, R0 ;  /* 0x00000000000402ca */ /* 0x000fd00000020000 */
[----:B------:R-:W-:-:S05]  /*25240*/  @P0 PLOP3.LUT P0, PT, P1, PT, PT, 0x80, 0x0 ;  /* 0x000000000000081c */ /* 0x000fca0000f0f070 */
[----:B------:R-:W-:Y:S01]  /*25250*/  @!P1 SYNCS.ARRIVE.TRANS64.RED.A0T1 RZ, [UR4+0x30850], RZ ;  /* 0x030850ffffff99a7 */ /* 0x000fe20008200404 */
[----:B------:R-:W-:Y:S07]  /*25260*/  @!P1 ARRIVES.LDGSTSBAR.64.TRANSCNT [UR4+0x30850] ;  /* 0x03085000ff0099b0 */ /* 0x000fee0008000a84 */
[----:B------:R-:W-:Y:S05]  /*25270*/  @P0 BRA.U.ANY `(.L_x_3002) ;  /* 0xfffffffd00e80947 */ /* 0x000fea000393ffff */
[----:B------:R-:W-:Y:S01]  /*25280*/  NOP ;  /* 0x0000000000007918 */ /* 0x000fe20000000000 */
[----:B0-----:R-:W-:-:S05]  /*25290*/  IMAD.U32 R2, RZ, RZ, UR37 ;  /* 0x00000025ff027e24 */ /* 0x001fca000f8e00ff */
[----:B------:R-:W-:-:S13]  /*252a0*/  ISETP.NE.AND P2, PT, R2, 0x3, PT ;  /* 0x000000030200780c */ /* 0x000fda0003f45270 */
[----:B------:R-:W-:Y:S05]  /*252b0*/  @!P2 BRA `(.L_x_3003) ;  /* 0x000000000004a947 */ /* 0x000fea0003800000 */
[----:B------:R-:W-:Y:S01]  /*252c0*/  BPT.TRAP 0x1 ;  /* 0x000000040000795c */ /* 0x000fe20000300000 */
.L_x_3003:
[----:B------:R-:W-:Y:S01]  /*252d0*/  VIADD R23, R23, 0x1 ;  /* 0x0000000117177836 */ /* 0x000fe20000000000 */
[----:B------:R0:W-:Y:S04]  /*252e0*/  SYNCS.ARRIVE.TRANS64.A1T0 RZ, [R0+URZ+0x30850], RZ ;  /* 0x030850ff00ff79a7 */ /* 0x0001e8000810003f */
[----:B------:R-:W-:-:S04]  /*252f0*/  ISETP.NE.AND P0, PT, R23, 0x2, PT ;  /* 0x000000021700780c */ /* 0x000fc80003f05270 */
[----:B0-----:R-:W-:Y:S02]  /*25300*/  SEL R0, RZ, 0x1, P0 ;  /* 0x00000001ff007807 */ /* 0x001fe40000000000 */
[----:B------:R-:W-:Y:S02]  /*25310*/  SEL R23, R23, RZ, P0 ;  /* 0x000000ff17177207 */ /* 0x000fe40000000000 */
[----:B------:R-:W-:-:S07]  /*25320*/  LOP3.LUT R29, R29, R0, RZ, 0x3c, !PT ;  /* 0x000000001d1d7212 */ /* 0x000fce00078e3cff */
.L_x_2960:
[----:B------:R-:W-:Y:S05]  /*25330*/  BSYNC B7 ;  /* 0x0000000000077941 */ /* 0x000fea0003800000 */
.L_x_2958:
[----:B------:R-:W-:-:S13]  /*25340*/  LOP3.LUT P0, RZ, R19, 0x20, RZ, 0xc0, !PT ;  /* 0x0000002013ff7812 */ /* 0x000fda000780c0ff */
[----:B------:R-:W-:Y:S05]  /*25350*/  @!P0 BRA `(.L_x_3004) ;  /* 0x0000000000248947 */ /* 0x000fea0003800000 */
[----:B------:R-:W-:Y:S05]  /*25360*/  WARPSYNC.ALL ;  /* 0x0000000000007948 */ /* 0x000fea0003800000 */
[----:B------:R-:W2:Y:S08]  /*25370*/  S2UR UR5, SR_CgaCtaId ;  /* 0x00000000000579c3 */ /* 0x000eb00000008800 */
[----:B------:R-:W-:Y:S06]  /*25380*/  BAR.SYNC.DEFER_BLOCKING 0x5, 0x180 ;  /* 0x0146000000007b1d */ /* 0x000fec0000010000 */
[----:B------:R-:W-:-:S02]  /*25390*/  UMOV UR4, 0x400 ;  /* 0x0000040000047882 */ /* 0x000fc40000000000 */
[----:B--2---:R-:W-:-:S06]  /*253a0*/  ULEA UR4, UR5, UR4, 0x18 ;  /* 0x0000000405047291 */ /* 0x004fcc000f8ec03f */
[----:B-1----:R-:W-:-:S05]  /*253b0*/  IMAD.U32 R16, RZ, RZ, UR4 ;  /* 0x00000004ff107e24 */ /* 0x002fca000f8e00ff */
[----:B------:R2:W3:Y:S01]  /*253c0*/  LDS.128 R24, [R16+0x308d0] ;  /* 0x0308d00010187984 */ /* 0x0004e20000000c00 */
[----:B------:R-:W-:Y:S06]  /*253d0*/  BAR.ARV 0x4, 0x180 ;  /* 0x0106000000007b1d */ /* 0x000fec0000002000 */
[----:B------:R-:W-:Y:S05]  /*253e0*/  BRA `(.L_x_3005) ;  /* 0x0000000c00e07947 */ /* 0x000fea0003800000 */
.L_x_3004:
[----:B-1----:R-:W1:Y:S01]  /*253f0*/  S2R R8, SR_TID.X ;  /* 0x0000000000087919 */ /* 0x002e620000002100 */
[----:B------:R-:W-:Y:S01]  /*25400*/  UMOV UR4, 0xffffffff ;  /* 0xffffffff00047882 */ /* 0x000fe20000000000 */
[----:B-1----:R-:W-:-:S04]  /*25410*/  LOP3.LUT R8, R8, 0x1f, RZ, 0xc0, !PT ;  /* 0x0000001f08087812 */ /* 0x002fc800078ec0ff */
[----:B------:R-:W-:Y:S01]  /*25420*/  ISETP.NE.AND P0, PT, R8, 0x1f, PT ;  /* 0x0000001f0800780c */ /* 0x000fe20003f05270 */
[----:B------:R-:W-:-:S12]  /*25430*/  BRA.DIV UR4, `(.L_x_3006) ;  /* 0x0000005604b07947 */ /* 0x000fd8000b800000 */
[----:B------:R-:W-:Y:S01]  /*25440*/  IADD3 R7, R27, R8, RZ ;  /* 0x000000081b077210 */ /* 0x000fe20007ffe0ff */
[----:B------:R-:W-:Y:S01]  /*25450*/  ULDC UR4, c[0x0][0xc3c] ;  /* 0x00030f0000047ab9 */ /* 0x000fe20000000800 */
[----:B------:R-:W-:Y:S02]  /*25460*/  ULDC.64 UR6, c[0x0][0x208] ;  /* 0x0000820000067ab9 */ /* 0x000fe40000000a00 */
        /* <DEDUP_REMOVED lines=35> */
[----:B------:R1:W2:Y:S02]  /*256a0*/  SHFL.IDX PT, R14, R2, 0x1f, 0x1f ;  /* 0x03e01f00020e7f89 */ /* 0x0002a400000e0000 */
.L_x_3183:
[----:B------:R-:W-:Y:S02]  /*256b0*/  ULDC UR4, c[0x0][0xc38] ;  /* 0x00030e0000047ab9 */ /* 0x000fe40000000800 */
[----:B------:R-:W-:-:S04]  /*256c0*/  IMAD.U32 R5, RZ, RZ, UR4 ;  /* 0x00000004ff057e24 */ /* 0x000fc8000f8e00ff */
[----:B--2---:R-:W-:-:S05]  /*256d0*/  IMAD R14, R14, R5, RZ ;  /* 0x000000050e0e7224 */ /* 0x004fca00078e02ff */
[----:B------:R-:W-:-:S04]  /*256e0*/  IADD3 R7, R7, R14, RZ ;  /* 0x0000000e07077210 */ /* 0x000fc80007ffe0ff */
[----:B------:R-:W-:-:S13]  /*256f0*/  ISETP.GT.AND P6, PT, R7, R0, PT ;  /* 0x000000000700720c */ /* 0x000fda0003fc4270 */
[----:B------:R-:W-:Y:S05]  /*25700*/  @P6 BRA `(.L_x_3007) ;  /* 0x0000000000a86947 */ /* 0x000fea0003800000 */
.L_x_3010:
[----:B-1----:R-:W1:Y:S01]  /*25710*/  LDC R2, c[0x0][0xc3c] ;  /* 0x00030f00ff027b82 */ /* 0x002e620000000800 */
[----:B------:R-:W-:-:S05]  /*25720*/  VIADD R27, R27, 0x1f ;  /* 0x0000001f1b1b7836 */ /* 0x000fca0000000000 */
[----:B-1----:R-:W-:-:S13]  /*25730*/  ISETP.GE.AND P6, PT, R27, R2, PT ;  /* 0x000000021b00720c */ /* 0x002fda0003fc6270 */
[----:B------:R-:W-:Y:S05]  /*25740*/  @P6 BRA `(.L_x_3008) ;  /* 0x0000000800c46947 */ /* 0x000fea0003800000 */
[----:B------:R-:W1:Y:S01]  /*25750*/  S2R R3, SR_TID.X ;  /* 0x0000000000037919 */ /* 0x000e620000002100 */
[----:B------:R-:W-:Y:S01]  /*25760*/  IMAD.MOV.U32 R25, RZ, RZ, RZ ;  /* 0x000000ffff197224 */ /* 0x000fe200078e00ff */
[----:B------:R-:W-:Y:S01]  /*25770*/  ULDC.64 UR4, c[0x0][0x208] ;  /* 0x0000820000047ab9 */ /* 0x000fe20000000a00 */
[----:B-1----:R-:W-:-:S05]  /*25780*/  LOP3.LUT R3, R3, 0x1f, RZ, 0xc0, !PT ;  /* 0x0000001f03037812 */ /* 0x002fca00078ec0ff */
[----:B------:R-:W-:-:S05]  /*25790*/  IMAD.IADD R9, R27, 0x1, R3 ;  /* 0x000000011b097824 */ /* 0x000fca00078e0203 */
[----:B------:R-:W-:-:S13]  /*257a0*/  ISETP.GE.OR P6, PT, R9, R2, !P0 ;  /* 0x000000020900720c */ /* 0x000fda00047c6670 */
[----:B------:R-:W1:Y:S08]  /*257b0*/  @!P6 LDC.64 R2, c[0x0][0xc80] ;  /* 0x00032000ff02eb82 */ /* 0x000e700000000a00 */
[----:B------:R-:W2:Y:S01]  /*257c0*/  @!P6 LDC.64 R4, c[0x0][0xc78] ;  /* 0x00031e00ff04eb82 */ /* 0x000ea20000000a00 */
[----:B-1----:R-:W-:-:S05]  /*257d0*/  @!P6 IMAD.WIDE R2, R9, 0x4, R2 ;  /* 0x000000040902e825 */ /* 0x002fca00078e0202 */
[----:B------:R2:W3:Y:S02]  /*257e0*/  @!P6 LDG.E R25, desc[UR4][R2.64] ;  /* 0x000000040219e981 */ /* 0x0004e4000c1e1900 */
[----:B--2---:R-:W-:Y:S01]  /*257f0*/  @!P6 IMAD.WIDE R2, R9, 0x4, R4 ;  /* 0x000000040902e825 */ /* 0x004fe200078e0204 */
[----:B------:R-:W-:-:S06]  /*25800*/  MOV R4, RZ ;  /* 0x000000ff00047202 */ /* 0x000fcc0000000f00 */
[----:B------:R-:W3:Y:S01]  /*25810*/  @!P6 LDG.E R4, desc[UR4][R2.64] ;  /* 0x000000040204e981 */ /* 0x000ee2000c1e1900 */
[----:B------:R-:W-:Y:S01]  /*25820*/  UMOV UR4, 0xffffffff ;  /* 0xffffffff00047882 */ /* 0x000fe20000000000 */
[----:B---3--:R-:W-:Y:S02]  /*25830*/  IMAD R13, R4, R25, RZ ;  /* 0x00000019040d7224 */ /* 0x008fe400078e02ff */
[----:B------:R-:W-:Y:S05]  /*25840*/  BRA.DIV UR4, `(.L_x_3009) ;  /* 0x0000005604ec7947 */ /* 0x000fea000b800000 */
        /* <DEDUP_REMOVED lines=16> */
.L_x_3191:
[----:B------:R-:W-:Y:S02]  /*25950*/  ULDC UR4, c[0x0][0xc38] ;  /* 0x00030e0000047ab9 */ /* 0x000fe40000000800 */
[----:B------:R-:W-:-:S04]  /*25960*/  IMAD.U32 R5, RZ, RZ, UR4 ;  /* 0x00000004ff057e24 */ /* 0x000fc8000f8e00ff */
[----:B--2---:R-:W-:-:S04]  /*25970*/  IMAD R14, R14, R5, RZ ;  /* 0x000000050e0e7224 */ /* 0x004fc800078e02ff */
[----:B------:R-:W-:-:S05]  /*25980*/  IMAD.IADD R7, R14, 0x1, R7 ;  /* 0x000000010e077824 */ /* 0x000fca00078e0207 */
[----:B------:R-:W-:-:S13]  /*25990*/  ISETP.GT.AND P6, PT, R7, R0, PT ;  /* 0x000000000700720c */ /* 0x000fda0003fc4270 */
[----:B------:R-:W-:Y:S05]  /*259a0*/  @!P6 BRA `(.L_x_3010) ;  /* 0xfffffffc0058e947 */ /* 0x000fea000383ffff */
.L_x_3007:
[----:B------:R-:W-:Y:S01]  /*259b0*/  IADD3 R7, -R14, R7, RZ ;  /* 0x000000070e077210 */ /* 0x000fe20007ffe1ff */
[----:B------:R-:W-:-:S04]  /*259c0*/  UMOV UR4, 0xffffffff ;  /* 0xffffffff00047882 */ /* 0x000fc80000000000 */
[----:B------:R-:W-:-:S05]  /*259d0*/  IMAD R3, R2, R5, R7 ;  /* 0x0000000502037224 */ /* 0x000fca00078e0207 */
[----:B------:R-:W-:Y:S01]  /*259e0*/  ISETP.GT.AND P6, PT, R3, R0, PT ;  /* 0x000000000300720c */ /* 0x000fe20003fc4270 */
[----:B------:R-:W-:-:S12]  /*259f0*/  BRA.DIV UR4, `(.L_x_3011) ;  /* 0x0000005a04387947 */ /* 0x000fd8000b800000 */
[----:B------:R-:W-:-:S04]  /*25a00*/  VOTE.ANY R3, PT, !P6 ;  /* 0x0000000000037806 */ /* 0x000fc800070e0100 */
[----:B0-----:R-:W0:Y:S02]  /*25a10*/  POPC R12, R3 ;  /* 0x00000003000c7309 */ /* 0x001e240000000000 */
[----:B0-----:R0:W2:Y:S01]  /*25a20*/  SHFL.IDX PT, R25, R25, R12, 0x1f ;  /* 0x00001f0c19197589 */ /* 0x0010a200000e0000 */
[----:B------:R-:W-:-:S03]  /*25a30*/  IMAD.IADD R27, R12, 0x1, R27 ;  /* 0x000000010c1b7824 */ /* 0x000fc600078e021b */
[----:B------:R0:W3:Y:S04]  /*25a40*/  SHFL.IDX PT, R4, R4, R12, 0x1f ;  /* 0x00001f0c04047589 */ /* 0x0000e800000e0000 */
.L_x_3196:
[----:B------:R-:W-:-:S13]  /*25a50*/  ISETP.NE.AND P0, PT, R3, RZ, PT ;  /* 0x000000ff0300720c */ /* 0x000fda0003f05270 */
[----:B------:R-:W-:Y:S05]  /*25a60*/  @!P0 BRA `(.L_x_3012) ;  /* 0x0000000000108947 */ /* 0x000fea0003800000 */
[----:B------:R-:W-:Y:S01]  /*25a70*/  UMOV UR4, 0xffffffff ;  /* 0xffffffff00047882 */ /* 0x000fe20000000000 */
[----:B0-----:R-:W-:Y:S02]  /*25a80*/  VIADD R12, R12, 0xffffffff ;  /* 0xffffffff0c0c7836 */ /* 0x001fe40000000000 */
[----:B------:R-:W-:Y:S05]  /*25a90*/  BRA.DIV UR4, `(.L_x_3013) ;  /* 0x0000005a046c7947 */ /* 0x000fea000b800000 */
[----:B------:R4:W0:Y:S02]  /*25aa0*/  SHFL.IDX PT, R6, R2, R12, 0x1f ;  /* 0x00001f0c02067589 */ /* 0x00082400000e0000 */
.L_x_3012:
[----:B---3--:R-:W-:Y:S01]  /*25ab0*/  ISETP.NE.AND P0, PT, R4, 0x1, PT ;  /* 0x000000010400780c */ /* 0x008fe20003f05270 */
[----:B0-----:R-:W-:-:S04]  /*25ac0*/  IMAD R24, R6, R5, R7 ;  /* 0x0000000506187224 */ /* 0x001fc800078e0207 */
[----:B------:R-:W-:-:S08]  /*25ad0*/  IMAD.IADD R0, R0, 0x1, -R24 ;  /* 0x0000000100007824 */ /* 0x000fd000078e0a18 */
[----:B------:R-:W-:Y:S05]  /*25ae0*/  @!P0 BRA `(.L_x_3014) ;  /* 0x0000000000dc8947 */ /* 0x000fea0003800000 */
[----:B--2---:R-:W-:Y:S02]  /*25af0*/  IABS R6, R25 ;  /* 0x0000001900067213 */ /* 0x004fe40000000000 */
[----:B------:R-:W-:Y:S02]  /*25b00*/  IABS R5, R4 ;  /* 0x0000000400057213 */ /* 0x000fe40000000000 */
[----:B------:R-:W0:Y:S08]  /*25b10*/  I2F.RP R7, R6 ;  /* 0x0000000600077306 */ /* 0x000e300000209400 */
[----:B------:R-:W2:Y:S08]  /*25b20*/  I2F.RP R8, R5 ;  /* 0x0000000500087306 */ /* 0x000eb00000209400 */
[----:B0-----:R-:W1:Y:S08]  /*25b30*/  MUFU.RCP R7, R7 ;  /* 0x0000000700077308 */ /* 0x001e700000001000 */
[----:B--2---:R-:W-:Y:S01]  /*25b40*/  MUFU.RCP R8, R8 ;  /* 0x0000000800087308 */ /* 0x004fe20000001000 */
[----:B-1--4-:R-:W-:-:S02]  /*25b50*/  IADD3 R2, R7, 0xffffffe, RZ ;  /* 0x0ffffffe07027810 */ /* 0x012fc40007ffe0ff */
[----:B------:R-:W-:-:S05]  /*25b60*/  IABS R7, R25 ;  /* 0x0000001900077213 */ /* 0x000fca0000000000 */
[----:B------:R0:W1:Y:S02]  /*25b70*/  F2I.FTZ.U32.TRUNC.NTZ R3, R2 ;  /* 0x0000000200037305 */ /* 0x000064000021f000 */
[----:B0-----:R-:W-:Y:S02]  /*25b80*/  IMAD.MOV.U32 R2, RZ, RZ, RZ ;  /* 0x000000ffff027224 */ /* 0x001fe400078e00ff */
[----:B-1----:R-:W-:-:S04]  /*25b90*/  IMAD.MOV R9, RZ, RZ, -R3 ;  /* 0x000000ffff097224 */ /* 0x002fc800078e0a03 */
[----:B------:R-:W-:-:S04]  /*25ba0*/  IMAD R9, R9, R6, RZ ;  /* 0x0000000609097224 */ /* 0x000fc800078e02ff */
[----:B------:R-:W-:Y:S01]  /*25bb0*/  IMAD.HI.U32 R3, R3, R9, R2 ;  /* 0x0000000903037227 */ /* 0x000fe200078e0002 */
[----:B------:R-:W-:-:S03]  /*25bc0*/  IABS R2, R0 ;  /* 0x0000000000027213 */ /* 0x000fc60000000000 */
[----:B------:R-:W-:Y:S02]  /*25bd0*/  IMAD.MOV R9, RZ, RZ, -R7 ;  /* 0x000000ffff097224 */ /* 0x000fe400078e0a07 */
[----:B------:R-:W-:Y:S01]  /*25be0*/  IMAD.HI.U32 R7, R3, R2, RZ ;  /* 0x0000000203077227 */ /* 0x000fe200078e00ff */
[----:B------:R-:W-:-:S03]  /*25bf0*/  IADD3 R3, R8, 0xffffffe, RZ ;  /* 0x0ffffffe08037810 */ /* 0x000fc60007ffe0ff */
[----:B------:R-:W-:-:S03]  /*25c00*/  IMAD R9, R7, R9, R2 ;  /* 0x0000000907097224 */ /* 0x000fc600078e0202 */
[----:B------:R-:W0:Y:S02]  /*25c10*/  F2I.FTZ.U32.TRUNC.NTZ R3, R3 ;  /* 0x0000000300037305 */ /* 0x000e24000021f000 */
[----:B------:R-:W-:-:S13]  /*25c20*/  ISETP.GT.U32.AND P1, PT, R6, R9, PT ;  /* 0x000000090600720c */ /* 0x000fda0003f24070 */
[----:B------:R-:W-:Y:S01]  /*25c30*/  @!P1 IMAD.IADD R9, R9, 0x1, -R6 ;  /* 0x0000000109099824 */ /* 0x000fe200078e0a06 */
[----:B------:R-:W-:Y:S01]  /*25c40*/  @!P1 IADD3 R7, R7, 0x1, RZ ;  /* 0x0000000107079810 */ /* 0x000fe20007ffe0ff */
[----:B0-----:R-:W-:Y:S01]  /*25c50*/  IMAD.MOV R2, RZ, RZ, -R3 ;  /* 0x000000ffff027224 */ /* 0x001fe200078e0a03 */
[----:B------:R-:W-:Y:S02]  /*25c60*/  ISETP.NE.AND P1, PT, R25, RZ, PT ;  /* 0x000000ff1900720c */ /* 0x000fe40003f25270 */
[----:B------:R-:W-:Y:S01]  /*25c70*/  ISETP.GE.U32.AND P0, PT, R9, R6, PT ;  /* 0x000000060900720c */ /* 0x000fe20003f06070 */
[----:B------:R-:W-:Y:S02]  /*25c80*/  IMAD R9, R2, R5, RZ ;  /* 0x0000000502097224 */ /* 0x000fe400078e02ff */
[----:B------:R-:W-:-:S04]  /*25c90*/  IMAD.MOV.U32 R2, RZ, RZ, RZ ;  /* 0x000000ffff027224 */ /* 0x000fc800078e00ff */
[----:B------:R-:W-:Y:S01]  /*25ca0*/  IMAD.HI.U32 R6, R3, R9, R2 ;  /* 0x0000000903067227 */ /* 0x000fe200078e0002 */
[----:B------:R-:W-:-:S04]  /*25cb0*/  LOP3.LUT R2, R0, R25, RZ, 0x3c, !PT ;  /* 0x0000001900027212 */ /* 0x000fc800078e3cff */
[----:B------:R-:W-:Y:S01]  /*25cc0*/  ISETP.GE.AND P2, PT, R2, RZ, PT ;  /* 0x000000ff0200720c */ /* 0x000fe20003f46270 */
[----:B------:R-:W-:Y:S01]  /*25cd0*/  @P0 VIADD R7, R7, 0x1 ;  /* 0x0000000107070836 */ /* 0x000fe20000000000 */
[----:B------:R-:W-:-:S05]  /*25ce0*/  IABS R2, R4 ;  /* 0x0000000400027213 */ /* 0x000fca0000000000 */
[----:B------:R-:W-:-:S06]  /*25cf0*/  IMAD.MOV R2, RZ, RZ, -R2 ;  /* 0x000000ffff027224 */ /* 0x000fcc00078e0a02 */
[----:B------:R-:W-:Y:S01]  /*25d00*/  @!P2 IMAD.MOV R7, RZ, RZ, -R7 ;  /* 0x000000ffff07a224 */ /* 0x000fe200078e0a07 */
[----:B------:R-:W-:-:S04]  /*25d10*/  @!P1 LOP3.LUT R7, RZ, R25, RZ, 0x33, !PT ;  /* 0x00000019ff079212 */ /* 0x000fc800078e33ff */
[----:B------:R-:W-:-:S05]  /*25d20*/  IABS R3, R7 ;  /* 0x0000000700037213 */ /* 0x000fca0000000000 */
        /* <DEDUP_REMOVED lines=8> */
[----:B------:R-:W-:Y:S01]  /*25db0*/  ISETP.GE.AND P2, PT, R2, RZ, PT ;  /* 0x000000ff0200720c */ /* 0x000fe20003f46270 */
[----:B------:R-:W-:-:S04]  /*25dc0*/  IMAD.MOV R2, RZ, RZ, -R7 ;  /* 0x000000ffff027224 */ /* 0x000fc800078e0a07 */
[----:B------:R-:W-:Y:S02]  /*25dd0*/  IMAD R2, R25, R2, R0 ;  /* 0x0000000219027224 */ /* 0x000fe400078e0200 */
        /* <DEDUP_REMOVED lines=8> */
.L_x_3014:
[----:B-1--4-:R-:W0:Y:S01]  /*25e60*/  LDC.64 R2, c[0x0][0xc90] ;  /* 0x00032400ff027b82 */ /* 0x012e220000000a00 */
[----:B------:R-:W-:Y:S01]  /*25e70*/  ULDC.64 UR4, c[0x0][0x208] ;  /* 0x0000820000047ab9 */ /* 0x000fe20000000a00 */
[----:B0-----:R-:W-:-:S05]  /*25e80*/  IMAD.WIDE R2, R27, 0x4, R2 ;  /* 0x000000041b027825 */ /* 0x001fca00078e0202 */
[----:B------:R0:W2:Y:S02]  /*25e90*/  LDG.E R6, desc[UR4][R2.64] ;  /* 0x0000000402067981 */ /* 0x0000a4000c1e1900 */
[----:B0-----:R-:W-:Y:S02]  /*25ea0*/  IMAD.MOV.U32 R2, RZ, RZ, RZ ;  /* 0x000000ffff027224 */ /* 0x001fe400078e00ff */
[----:B--2---:R-:W-:-:S05]  /*25eb0*/  IMAD R7, R25, R6, RZ ;  /* 0x0000000619077224 */ /* 0x004fca00078e02ff */
[----:B------:R-:W-:-:S04]  /*25ec0*/  IABS R4, R7 ;  /* 0x0000000700047213 */ /* 0x000fc80000000000 */
[----:B------:R-:W0:Y:S08]  /*25ed0*/  I2F.RP R8, R4 ;  /* 0x0000000400087306 */ /* 0x000e300000209400 */
[----:B0-----:R-:W0:Y:S02]  /*25ee0*/  MUFU.RCP R8, R8 ;  /* 0x0000000800087308 */ /* 0x001e240000001000 */
[----:B0-----:R-:W-:-:S06]  /*25ef0*/  IADD3 R9, R8, 0xffffffe, RZ ;  /* 0x0ffffffe08097810 */ /* 0x001fcc0007ffe0ff */
        /* <DEDUP_REMOVED lines=20> */
[----:B------:R-:W-:-:S03]  /*26040*/  IMAD.MOV R2, RZ, RZ, -R2 ;  /* 0x000000ffff027224 */ /* 0x000fc600078e0a02 */
[----:B------:R-:W-:Y:S01]  /*26050*/  IADD3 R3, -R4, RZ, RZ ;  /* 0x000000ff04037210 */ /* 0x000fe20007ffe1ff */
[----:B------:R-:W-:Y:S01]  /*26060*/  IMAD R0, R7, R2, R0 ;  /* 0x0000000207007224 */ /* 0x000fe200078e0200 */
[----:B------:R-:W-:Y:S02]  /*26070*/  MOV R2, RZ ;  /* 0x000000ff00027202 */ /* 0x000fe40000000f00 */
        /* <DEDUP_REMOVED lines=22> */
[----:B------:R-:W-:-:S06]  /*261e0*/  @P0 IADD3 R2, R2, 0x1, RZ ;  /* 0x0000000102020810 */ /* 0x000fcc0007ffe0ff */
[----:B------:R-:W-:Y:S01]  /*261f0*/  @!P2 IMAD.MOV R2, RZ, RZ, -R2 ;  /* 0x000000ffff02a224 */ /* 0x000fe200078e0a02 */
[----:B------:R-:W-:Y:S01]  /*26200*/  @!P1 LOP3.LUT R2, RZ, R5, RZ, 0x33, !PT ;  /* 0x00000005ff029212 */ /* 0x000fe200078e33ff */
[----:B------:R-:W-:-:S04]  /*26210*/  IMAD.MOV R5, RZ, RZ, -R5 ;  /* 0x000000ffff057224 */ /* 0x000fc800078e0a05 */
[----:B------:R-:W-:-:S07]  /*26220*/  IMAD R26, R2, R5, R3 ;  /* 0x00000005021a7224 */ /* 0x000fce00078e0203 */
.L_x_3015:
[----:B------:R-:W-:-:S05]  /*26230*/  LOP3.LUT R2, RZ, R2, RZ, 0x33, !PT ;  /* 0x00000002ff027212 */ /* 0x000fca00078e33ff */
[----:B------:R-:W-:Y:S01]  /*26240*/  IMAD.IADD R25, R25, 0x1, R2 ;  /* 0x0000000119197824 */ /* 0x000fe200078e0202 */
[----:B------:R-:W-:Y:S06]  /*26250*/  BRA `(.L_x_3016) ;  /* 0x00000000001c7947 */ /* 0x000fec0003800000 */
.L_x_3008:
[----:B------:R-:W-:Y:S01]  /*26260*/  UMOV UR4, URZ ;  /* 0x0000003f00047c82 */ /* 0x000fe20008000000 */
[----:B------:R-:W-:Y:S01]  /*26270*/  UMOV UR5, URZ ;  /* 0x0000003f00057c82 */ /* 0x000fe20008000000 */
[----:B------:R-:W-:Y:S01]  /*26280*/  ULDC UR6, c[0x0][0xc3c] ;  /* 0x00030f0000067ab9 */ /* 0x000fe20000000800 */
[----:B------:R-:W-:Y:S01]  /*26290*/  MOV R24, R0 ;  /* 0x0000000000187202 */ /* 0x000fe20000000f00 */
[----:B------:R-:W-:Y:S02]  /*262a0*/  IMAD.U32 R25, RZ, RZ, UR4 ;  /* 0x00000004ff197e24 */ /* 0x000fe4000f8e00ff */
[----:B------:R-:W-:Y:S02]  /*262b0*/  IMAD.U32 R26, RZ, RZ, UR5 ;  /* 0x00000005ff1a7e24 */ /* 0x000fe4000f8e00ff */
[----:B------:R-:W-:-:S07]  /*262c0*/  IMAD.U32 R27, RZ, RZ, UR6 ;  /* 0x00000006ff1b7e24 */ /* 0x000fce000f8e00ff */
.L_x_3016:
[----:B------:R-:W1:Y:S01]  /*262d0*/  S2R R0, SR_TID.X ;  /* 0x0000000000007919 */ /* 0x000e620000002100 */
[----:B------:R-:W-:Y:S05]  /*262e0*/  WARPSYNC.ALL ;  /* 0x0000000000007948 */ /* 0x000fea0003800000 */
[----:B------:R-:W-:Y:S01]  /*262f0*/  BAR.SYNC.DEFER_BLOCKING 0x4, 0x180 ;  /* 0x0106000000007b1d */ /* 0x000fe20000010000 */
[----:B-1----:R-:W-:-:S04]  /*26300*/  LOP3.LUT R0, R0, 0x1f, RZ, 0xc0, !PT ;  /* 0x0000001f00007812 */ /* 0x002fc800078ec0ff */
[----:B------:R-:W-:-:S13]  /*26310*/  ISETP.NE.AND P0, PT, R0, RZ, PT ;  /* 0x000000ff0000720c */ /* 0x000fda0003f05270 */
[----:B------:R-:W1:Y:S01]  /*26320*/  @!P0 S2R R3, SR_CgaCtaId ;  /* 0x0000000000038919 */ /* 0x000e620000008800 */
[----:B------:R-:W-:-:S04]  /*26330*/  @!P0 MOV R0, 0x400 ;  /* 0x0000040000008802 */ /* 0x000fc80000000f00 */
[----:B-1----:R-:W-:-:S05]  /*26340*/  @!P0 LEA R16, R3, R0, 0x18 ;  /* 0x0000000003108211 */ /* 0x002fca00078ec0ff */
[----:B------:R1:W-:Y:S01]  /*26350*/  @!P0 STS.128 [R16+0x308d0], R24 ;  /* 0x0308d01810008388 */ /* 0x0003e20000000c00 */
[----:B------:R-:W-:Y:S06]  /*26360*/  BAR.ARV 0x5, 0x180 ;  /* 0x0146000000007b1d */ /* 0x000fec0000002000 */
.L_x_3005:
[----:B------:R-:W-:Y:S02]  /*26370*/  ULDC UR4, c[0x0][0xc3c] ;  /* 0x00030f0000047ab9 */ /* 0x000fe40000000800 */
[----:B---3--:R-:W-:-:S13]  /*26380*/  ISETP.GE.AND P0, PT, R27, UR4, PT ;  /* 0x000000041b007c0c */ /* 0x008fda000bf06270 */
[----:B------:R-:W-:Y:S05]  /*26390*/  @!P0 BRA `(.L_x_3017) ;  /* 0xffffff9400a08947 */ /* 0x000fea000383ffff */
[----:B------:R-:W-:Y:S05]  /*263a0*/  BSYNC B8 ;  /* 0x0000000000087941 */ /* 0x000fea0003800000 */
.L_x_2910:
[----:B------:R-:W3:Y:S01]  /*263b0*/  LDL.LU R0, [R1+0x28] ;  /* 0x0000280001007983 */ /* 0x000ee20000300800 */
[----:B------:R-:W-:Y:S01]  /*263c0*/  BSSY B0, `(.L_x_3018) ;  /* 0x000000b000007945 */ /* 0x000fe20003800000 */
[----:B------:R-:W4:Y:S01]  /*263d0*/  S2R R5, SR_CgaCtaId ;  /* 0x0000000000057919 */ /* 0x000f220000008800 */
[----:B---3--:R-:W-:-:S04]  /*263e0*/  IADD3 R0, R0, 0x1, RZ ;  /* 0x0000000100007810 */ /* 0x008fc80007ffe0ff */
        /* <DEDUP_REMOVED lines=8> */
.L_x_3199:
[----:B------:R-:W-:Y:S05]  /*26470*/  BSYNC B0 ;  /* 0x0000000000007941 */ /* 0x000fea0003800000 */
.L_x_3018:
[----:B------:R-:W-:-:S03]  /*26480*/  UMOV UR4, 0xffffffff ;  /* 0xffffffff00047882 */ /* 0x000fc60000000000 */
[----:B------:R-:W-:Y:S05]  /*26490*/  BRA.DIV UR4, `(.L_x_3020) ;  /* 0x0000005204287947 */ /* 0x000fea000b800000 */
[----:B-1----:R-:W1:Y:S02]  /*264a0*/  S2R R0, SR_TID.X ;  /* 0x0000000000007919 */ /* 0x002e640000002100 */
[----:B-1----:R-:W-:-:S04]  /*264b0*/  SHF.R.U32.HI R0, RZ, 0x5, R0 ;  /* 0x00000005ff007819 */ /* 0x002fc80000011600 */
[----:B------:R-:W-:-:S05]  /*264c0*/  LOP3.LUT R0, R0, 0x3, RZ, 0xc0, !PT ;  /* 0x0000000300007812 */ /* 0x000fca00078ec0ff */
[----:B------:R1:W3:Y:S02]  /*264d0*/  SHFL.IDX PT, R14, R0, RZ, 0x1f ;  /* 0x00001fff000e7589 */ /* 0x0002e400000e0000 */
.L_x_3202:
[----:B---3--:R-:W-:-:S13]  /*264e0*/  ISETP.NE.AND P0, PT, R14, RZ, PT ;  /* 0x000000ff0e00720c */ /* 0x008fda0003f05270 */
[----:B------:R-:W-:Y:S05]  /*264f0*/  @P0 BRA `(.L_x_2657) ;  /* 0x0000000000880947 */ /* 0x000fea0003800000 */
[----:B------:R-:W-:-:S03]  /*26500*/  UMOV UR4, 0xffffffff ;  /* 0xffffffff00047882 */ /* 0x000fc60000000000 */
[----:B------:R-:W-:Y:S05]  /*26510*/  BRA.DIV UR4, `(.L_x_3021) ;  /* 0x00000052043c7947 */ /* 0x000fea000b800000 */
[----:B------:R-:W-:-:S13]  /*26520*/  ELECT P6, URZ, PT ;  /* 0x00000000003f782f */ /* 0x000fda00038c0000 */
.L_x_3205:
[----:B------:R-:W-:Y:S05]  /*26530*/  @!P6 BRA `(.L_x_2657) ;  /* 0x000000000078e947 */ /* 0x000fea0003800000 */
[----:B------:R-:W-:-:S06]  /*26540*/  ULOP3.LUT UR4, UR60, 0x2, URZ, 0xfc, !UPT ;  /* 0x000000023c047892 */ /* 0x000fcc000f8efc3f */
[----:B-1----:R-:W-:-:S05]  /*26550*/  IMAD.U32 R0, RZ, RZ, UR4 ;  /* 0x00000004ff007e24 */ /* 0x002fca000f8e00ff */
[----:B------:R-:W-:-:S13]  /*26560*/  ISETP.NE.AND P0, PT, R0, 0x3, PT ;  /* 0x000000030000780c */ /* 0x000fda0003f05270 */
[----:B------:R-:W-:Y:S05]  /*26570*/  @!P0 BRA `(.L_x_3022) ;  /* 0x0000000000048947 */ /* 0x000fea0003800000 */
[----:B------:R-:W-:Y:S01]  /*26580*/  BPT.TRAP 0x1 ;  /* 0x000000040000795c */ /* 0x000fe20000300000 */
.L_x_3022:
[----:B------:R-:W-:Y:S01]  /*26590*/  IMAD R3, R23, 0x8, R5 ;  /* 0x0000000817037824 */ /* 0x000fe200078e0205 */
[----:B------:R-:W-:Y:S02]  /*265a0*/  SHF.L.U32 R2, R29, 0x1f, RZ ;  /* 0x0000001f1d027819 */ /* 0x000fe400000006ff */
[----:B------:R-:W-:Y:S02]  /*265b0*/  IADD3 R23, R23, 0x1, RZ ;  /* 0x0000000117177810 */ /* 0x000fe40007ffe0ff */
[----:B------:R-:W1:Y:S02]  /*265c0*/  SYNCS.PHASECHK.TRANS64.TRYWAIT P1, [R3+URZ+0x30840], R2 ;  /* 0x03084002030075a7 */ /* 0x000e64000802017f */
[----:B------:R-:W-:-:S04]  /*265d0*/  ISETP.NE.AND P2, PT, R23, 0x2, PT ;  /* 0x000000021700780c */ /* 0x000fc80003f45270 */
[----:B------:R-:W-:Y:S01]  /*265e0*/  SEL R0, RZ, 0x1, P2 ;  /* 0x00000001ff007807 */ /* 0x000fe20001000000 */
[----:B-1----:R-:W-:Y:S08]  /*265f0*/  @!P1 BRA `(.L_x_3023) ;  /* 0x0000005000249947 */ /* 0x002ff00003800000 */
.L_x_3206:
[----:B------:R-:W-:Y:S02]  /*26600*/  SEL R23, R23, RZ, P2 ;  /* 0x000000ff17177207 */ /* 0x000fe40001000000 */
[----:B------:R-:W-:Y:S01]  /*26610*/  LOP3.LUT R0, R29, R0, RZ, 0x3c, !PT ;  /* 0x000000001d007212 */ /* 0x000fe200078e3cff */
[----:B------:R-:W-:Y:S06]  /*26620*/  @!P0 BRA `(.L_x_3024) ;  /* 0x0000000000048947 */ /* 0x000fec0003800000 */
[----:B------:R-:W-:Y:S01]  /*26630*/  BPT.TRAP 0x1 ;  /* 0x000000040000795c */ /* 0x000fe20000300000 */
.L_x_3024:
[----:B------:R-:W-:Y:S01]  /*26640*/  IMAD R23, R23, 0x8, R5 ;  /* 0x0000000817177824 */ /* 0x000fe200078e0205 */
[----:B------:R-:W-:-:S04]  /*26650*/  SHF.L.U32 R0, R0, 0x1f, RZ ;  /* 0x0000001f00007819 */ /* 0x000fc800000006ff */
[----:B------:R-:W3:Y:S02]  /*26660*/  SYNCS.PHASECHK.TRANS64.TRYWAIT P1, [R23+URZ+0x30840], R0 ;  /* 0x03084000170075a7 */ /* 0x000ee4000802017f */
[----:B---3--:R-:W-:Y:S05]  /*26670*/  @!P1 BRA `(.L_x_3025) ;  /* 0x0000005000189947 */ /* 0x008fea0003800000 */
.L_x_3207:
[----:B------:R-:W-:Y:S05]  /*26680*/  @!P0 BRA `(.L_x_3026) ;  /* 0x0000000000048947 */ /* 0x000fea0003800000 */
[----:B------:R-:W-:Y:S01]  /*26690*/  BPT.TRAP 0x1 ;  /* 0x000000040000795c */ /* 0x000fe20000300000 */
.L_x_3026:
[----:B------:R-:W4:Y:S02]  /*266a0*/  SYNCS.PHASECHK.TRANS64.TRYWAIT P1, [R3+URZ+0x30860], R2 ;  /* 0x03086002030075a7 */ /* 0x000f24000802017f */
[----:B----4-:R-:W-:Y:S05]  /*266b0*/  @!P1 BRA `(.L_x_3027) ;  /* 0x00000050001c9947 */ /* 0x010fea0003800000 */
.L_x_3208:
[----:B------:R-:W-:Y:S05]  /*266c0*/  @!P0 BRA `(.L_x_3028) ;  /* 0x0000000000048947 */ /* 0x000fea0003800000 */
[----:B------:R-:W-:Y:S01]  /*266d0*/  BPT.TRAP 0x1 ;  /* 0x000000040000795c */ /* 0x000fe20000300000 */
.L_x_3028:
[----:B------:R0:W0:Y:S02]  /*266e0*/  SYNCS.PHASECHK.TRANS64.TRYWAIT P0, [R23+URZ+0x30860], R0 ;  /* 0x03086000170075a7 */ /* 0x000024000800017f */
[----:B0-----:R-:W-:Y:S05]  /*266f0*/  @!P0 NANOSLEEP.SYNCS 0x989680 ;  /* 0x009896800000895d */ /* 0x001fea0003900000 */
[----:B------:R-:W0:Y:S02]  /*26700*/  @!P0 SYNCS.PHASECHK.TRANS64 P0, [R23+URZ+0x30860], R0 ;  /* 0x03086000170085a7 */ /* 0x000e24000800007f */
[----:B0-----:R-:W-:Y:S05]  /*26710*/  @!P0 BRA `(.L_x_3028) ;  /* 0xfffffffc00f08947 */ /* 0x001fea000383ffff */
.L_x_2657:
[----:B------:R-:W-:Y:S05]  /*26720*/  BSYNC B9 ;  /* 0x0000000000097941 */ /* 0x000fea0003800000 */
.L_x_2654:
[----:B------:R-:W-:Y:S05]  /*26730*/  EXIT ;  /* 0x000000000000794d */ /* 0x000fea0003800000 */
.L_x_2677:
[----:B0-----:R0:W1:Y:S02]  /*26740*/  SYNCS.PHASECHK.TRANS64.TRYWAIT P5, [R85+URZ+0x30890], R86 ;  /* 0x03089056550075a7 */ /* 0x00106400080a017f */
[----:B-1----:R-:W-:Y:S05]  /*26750*/  @!P5 NANOSLEEP.SYNCS 0x989680 ;  /* 0x009896800000d95d */ /* 0x002fea0003900000 */
[----:B------:R-:W1:Y:S02]  /*26760*/  @!P5 SYNCS.PHASECHK.TRANS64 P5, [R85+URZ+0x30890], R86 ;  /* 0x030890565500d5a7 */ /* 0x000e6400080a007f */
[----:B-1----:R-:W-:Y:S05]  /*26770*/  @!P5 BRA `(.L_x_2677) ;  /* 0xfffffffc00f0d947 */ /* 0x002fea000383ffff */
[----:B------:R-:W-:Y:S05]  /*26780*/  BRA `(.L_x_3029) ;  /* 0xfffffdd000b47947 */ /* 0x000fea000383ffff */
.L_x_2678:
        /* <DEDUP_REMOVED lines=8> */
.L_x_3031:
[----:B------:R-:W-:Y:S05]  /*26810*/  BSYNC B1 ;  /* 0x0000000000017941 */ /* 0x000fea0003800000 */
.L_x_3030:
        /* <DEDUP_REMOVED lines=8> */
.L_x_3032:
[----:B------:R-:W-:Y:S01]  /*268a0*/  IMAD.MOV.U32 R11, RZ, RZ, R14 ;  /* 0x000000ffff0b7224 */ /* 0x000fe200078e000e */
[----:B------:R-:W-:Y:S06]  /*268b0*/  BRA `(.L_x_3033) ;  /* 0xfffffdd0007c7947 */ /* 0x000fec000383ffff */
.L_x_2703:
[----:B------:R-:W-:Y:S01]  /*268c0*/  BSSY B1, `(.L_x_3034) ;  /* 0x0000008000017945 */ /* 0x000fe20003800000 */
[----:B0---4-:R-:W-:Y:S01]  /*268d0*/  MOV R13, R113 ;  /* 0x00000071000d7202 */ /* 0x011fe20000000f00 */
[----:B------:R-:W-:Y:S02]  /*268e0*/  IMAD.MOV.U32 R12, RZ, RZ, 0x1 ;  /* 0x00000001ff0c7424 */ /* 0x000fe400078e00ff */
[----:B---3--:R-:W-:Y:S02]  /*268f0*/  IMAD.MOV.U32 R11, RZ, RZ, 0x1c1f ;  /* 0x00001c1fff0b7424 */ /* 0x008fe400078e00ff */
[----:B------:R-:W-:-:S07]  /*26900*/  IMAD.MOV.U32 R15, RZ, RZ, -0x1 ;  /* 0xffffffffff0f7424 */ /* 0x000fce00078e00ff */
[----:B-12---:R-:W-:Y:S05]  /*26910*/  WARPSYNC.COLLECTIVE R15, `(.L_x_3035) ;  /* 0x000000000f087348 */ /* 0x006fea0003c00000 */
[----:B------:R0:W3:Y:S02]  /*26920*/  SHFL.IDX P6, R14, R13, R12, R11 ;  /* 0x0000000c0d0e7389 */ /* 0x0000e400000c000b */
[----:B0123--:R-:W-:Y:S01]  /*26930*/  ENDCOLLECTIVE ;  /* 0x000000000000791b */ /* 0x00ffe20003800000 */
.L_x_3035:
[----:B------:R-:W-:Y:S05]  /*26940*/  BSYNC B1 ;  /* 0x0000000000017941 */ /* 0x000fea0003800000 */
.L_x_3034:
[----:B------:R-:W-:Y:S01]  /*26950*/  IMAD.MOV.U32 R13, RZ, RZ, R116 ;  /* 0x000000ffff0d7224 */ /* 0x000fe200078e0074 */
[----:B------:R-:W-:Y:S01]  /*26960*/  MOV R15, 0xffffffff ;  /* 0xffffffff000f7802 */ /* 0x000fe20000000f00 */
[----:B------:R-:W-:Y:S01]  /*26970*/  IMAD.MOV.U32 R12, RZ, RZ, 0x1 ;  /* 0x00000001ff0c7424 */ /* 0x000fe200078e00ff */
[----:B------:R-:W-:Y:S01]  /*26980*/  MOV R113, R14 ;  /* 0x0000000e00717202 */ /* 0x000fe20000000f00 */
[----:B------:R-:W-:-:S07]  /*26990*/  IMAD.MOV.U32 R11, RZ, RZ, 0x1c1f ;  /* 0x00001c1fff0b7424 */ /* 0x000fce00078e00ff */
[----:B------:R-:W-:Y:S05]  /*269a0*/  WARPSYNC.COLLECTIVE R15, `(.L_x_3036) ;  /* 0x000000000f087348 */ /* 0x000fea0003c00000 */
[----:B------:R0:W1:Y:S02]  /*269b0*/  SHFL.IDX P6, R14, R13, R12, R11 ;  /* 0x0000000c0d0e7389 */ /* 0x00006400000c000b */
[----:B01----:R-:W-:Y:S01]  /*269c0*/  ENDCOLLECTIVE ;  /* 0x000000000000791b */ /* 0x003fe20003800000 */
.L_x_3036:
[----:B------:R-:W-:Y:S01]  /*269d0*/  IMAD.MOV.U32 R116, RZ, RZ, R14 ;  /* 0x000000ffff747224 */ /* 0x000fe200078e000e */
[----:B------:R-:W-:Y:S06]  /*269e0*/  BRA `(.L_x_3037) ;  /* 0xfffffde400b87947 */ /* 0x000fec000383ffff */
.L_x_2733:
[----:B0-----:R0:W1:Y:S02]  /*269f0*/  SYNCS.PHASECHK.TRANS64.TRYWAIT P5, [R85+URZ+0x30890], R86 ;  /* 0x03089056550075a7 */ /* 0x00106400080a017f */
[----:B-1----:R-:W-:Y:S05]  /*26a00*/  @!P5 NANOSLEEP.SYNCS 0x989680 ;  /* 0x009896800000d95d */ /* 0x002fea0003900000 */
[----:B------:R-:W1:Y:S02]  /*26a10*/  @!P5 SYNCS.PHASECHK.TRANS64 P5, [R85+URZ+0x30890], R86 ;  /* 0x030890565500d5a7 */ /* 0x000e6400080a007f */
[----:B-1----:R-:W-:Y:S05]  /*26a20*/  @!P5 BRA `(.L_x_2733) ;  /* 0xfffffffc00f0d947 */ /* 0x002fea000383ffff */
[----:B------:R-:W-:Y:S05]  /*26a30*/  BRA `(.L_x_3038) ;  /* 0xfffffe0400b47947 */ /* 0x000fea000383ffff */
.L_x_2734:
        /* <DEDUP_REMOVED lines=8> */
.L_x_3040:
[----:B------:R-:W-:Y:S05]  /*26ac0*/  BSYNC B1 ;  /* 0x0000000000017941 */ /* 0x000fea0003800000 */
.L_x_3039:
        /* <DEDUP_REMOVED lines=8> */
.L_x_3041:
[----:B------:R-:W-:Y:S01]  /*26b50*/  IMAD.MOV.U32 R11, RZ, RZ, R14 ;  /* 0x000000ffff0b7224 */ /* 0x000fe200078e000e */
[----:B------:R-:W-:Y:S06]  /*26b60*/  BRA `(.L_x_3042) ;  /* 0xfffffe0400847947 */ /* 0x000fec000383ffff */
.L_x_2747:
[----:B------:R-:W-:Y:S01]  /*26b70*/  BSSY B1, `(.L_x_3043) ;  /* 0x0000008000017945 */ /* 0x000fe20003800000 */
[----:B---34-:R-:W-:Y:S01]  /*26b80*/  MOV R13, R113 ;  /* 0x00000071000d7202 */ /* 0x018fe20000000f00 */
[----:B------:R-:W-:Y:S02]  /*26b90*/  IMAD.MOV.U32 R12, RZ, RZ, 0x1 ;  /* 0x00000001ff0c7424 */ /* 0x000fe400078e00ff */
[----:B------:R-:W-:Y:S02]  /*26ba0*/  IMAD.MOV.U32 R11, RZ, RZ, 0x1c1f ;  /* 0x00001c1fff0b7424 */ /* 0x000fe400078e00ff */
[----:B------:R-:W-:-:S07]  /*26bb0*/  IMAD.MOV.U32 R15, RZ, RZ, -0x1 ;  /* 0xffffffffff0f7424 */ /* 0x000fce00078e00ff */
[----:B012---:R-:W-:Y:S05]  /*26bc0*/  WARPSYNC.COLLECTIVE R15, `(.L_x_3044) ;  /* 0x000000000f087348 */ /* 0x007fea0003c00000 */
[----:B------:R3:W4:Y:S02]  /*26bd0*/  SHFL.IDX P6, R14, R13, R12, R11 ;  /* 0x0000000c0d0e7389 */ /* 0x00072400000c000b */
[----:B01234-:R-:W-:Y:S01]  /*26be0*/  ENDCOLLECTIVE ;  /* 0x000000000000791b */ /* 0x01ffe20003800000 */
.L_x_3044:
[----:B------:R-:W-:Y:S05]  /*26bf0*/  BSYNC B1 ;  /* 0x0000000000017941 */ /* 0x000fea0003800000 */
.L_x_3043:
        /* <DEDUP_REMOVED lines=8> */
.L_x_3045:
[----:B------:R-:W-:Y:S01]  /*26c80*/  IMAD.MOV.U32 R116, RZ, RZ, R14 ;  /* 0x000000ffff747224 */ /* 0x000fe200078e000e */
[----:B------:R-:W-:Y:S06]  /*26c90*/  BRA `(.L_x_3046) ;  /* 0xfffffe1c00047947 */ /* 0x000fec000383ffff */
.L_x_2760:
[----:B0-----:R0:W1:Y:S02]  /*26ca0*/  SYNCS.PHASECHK.TRANS64.TRYWAIT P3, [R85+URZ+0x30890], R86 ;  /* 0x03089056550075a7 */ /* 0x001064000806017f */
[----:B-1----:R-:W-:Y:S05]  /*26cb0*/  @!P3 NANOSLEEP.SYNCS 0x989680 ;  /* 0x009896800000b95d */ /* 0x002fea0003900000 */
[----:B------:R-:W1:Y:S02]  /*26cc0*/  @!P3 SYNCS.PHASECHK.TRANS64 P3, [R85+URZ+0x30890], R86 ;  /* 0x030890565500b5a7 */ /* 0x000e64000806007f */
[----:B-1----:R-:W-:Y:S05]  /*26cd0*/  @!P3 BRA `(.L_x_2760) ;  /* 0xfffffffc00f0b947 */ /* 0x002fea000383ffff */
[----:B------:R-:W-:Y:S05]  /*26ce0*/  BRA `(.L_x_3047) ;  /* 0xfffffe3000d07947 */ /* 0x000fea000383ffff */
.L_x_2761:
        /* <DEDUP_REMOVED lines=8> */
.L_x_3049:
[----:B------:R-:W-:Y:S05]  /*26d70*/  BSYNC B1 ;  /* 0x0000000000017941 */ /* 0x000fea0003800000 */
.L_x_3048:
        /* <DEDUP_REMOVED lines=8> */
.L_x_3050:
[----:B------:R-:W-:Y:S01]  /*26e00*/  IMAD.MOV.U32 R35, RZ, RZ, R14 ;  /* 0x000000ffff237224 */ /* 0x000fe200078e000e */
[----:B------:R-:W-:Y:S06]  /*26e10*/  BRA `(.L_x_3051) ;  /* 0xfffffe3000ec7947 */ /* 0x000fec000383ffff */
.L_x_2764:
[----:B------:R-:W-:Y:S01]  /*26e20*/  BSSY B1, `(.L_x_3052) ;  /* 0x0000008000017945 */ /* 0x000fe20003800000 */
[----:B----4-:R-:W-:Y:S01]  /*26e30*/  MOV R13, R37 ;  /* 0x00000025000d7202 */ /* 0x010fe20000000f00 */
[----:B------:R-:W-:Y:S02]  /*26e40*/  IMAD.MOV.U32 R12, RZ, RZ, 0x1 ;  /* 0x00000001ff0c7424 */ /* 0x000fe400078e00ff */
[----:B------:R-:W-:Y:S02]  /*26e50*/  IMAD.MOV.U32 R11, RZ, RZ, 0x1c1f ;  /* 0x00001c1fff0b7424 */ /* 0x000fe400078e00ff */
[----:B------:R-:W-:-:S07]  /*26e60*/  IMAD.MOV.U32 R15, RZ, RZ, -0x1 ;  /* 0xffffffffff0f7424 */ /* 0x000fce00078e00ff */
[----:B0123--:R-:W-:Y:S05]  /*26e70*/  WARPSYNC.COLLECTIVE R15, `(.L_x_3053) ;  /* 0x000000000f087348 */ /* 0x00ffea0003c00000 */
[----:B------:R4:W0:Y:S02]  /*26e80*/  SHFL.IDX P6, R14, R13, R12, R11 ;  /* 0x0000000c0d0e7389 */ /* 0x00082400000c000b */
[----:B01234-:R-:W-:Y:S01]  /*26e90*/  ENDCOLLECTIVE ;  /* 0x000000000000791b */ /* 0x01ffe20003800000 */
.L_x_3053:
[----:B------:R-:W-:Y:S05]  /*26ea0*/  BSYNC B1 ;  /* 0x0000000000017941 */ /* 0x000fea0003800000 */
.L_x_3052:
        /* <DEDUP_REMOVED lines=8> */
.L_x_3054:
[----:B------:R-:W-:Y:S01]  /*26f30*/  IMAD.MOV.U32 R35, RZ, RZ, R14 ;  /* 0x000000ffff237224 */ /* 0x000fe200078e000e */
[----:B------:R-:W-:Y:S06]  /*26f40*/  BRA `(.L_x_3055) ;  /* 0xfffffe34004c7947 */ /* 0x000fec000383ffff */
.L_x_2768:
[----:B---3--:R3:W0:Y:S02]  /*26f50*/  SYNCS.PHASECHK.TRANS64.TRYWAIT P2, [R85+URZ+0x308b0], R86 ;  /* 0x0308b056550075a7 */ /* 0x008624000804017f */
[----:B0-----:R-:W-:Y:S05]  /*26f60*/  @!P2 NANOSLEEP.SYNCS 0x989680 ;  /* 0x009896800000a95d */ /* 0x001fea0003900000 */
[----:B------:R-:W0:Y:S02]  /*26f70*/  @!P2 SYNCS.PHASECHK.TRANS64 P2, [R85+URZ+0x308b0], R86 ;  /* 0x0308b0565500a5a7 */ /* 0x000e24000804007f */
[----:B0-----:R-:W-:Y:S05]  /*26f80*/  @!P2 BRA `(.L_x_2768) ;  /* 0xfffffffc00f0a947 */ /* 0x001fea000383ffff */
[----:B------:R-:W-:Y:S05]  /*26f90*/  BRA `(.L_x_3056) ;  /* 0xfffffe38002c7947 */ /* 0x000fea000383ffff */
.L_x_2788:
        /* <DEDUP_REMOVED lines=8> */
.L_x_3058:
[----:B------:R-:W-:Y:S05]  /*27020*/  BSYNC B1 ;  /* 0x0000000000017941 */ /* 0x000fea0003800000 */
.L_x_3057:
        /* <DEDUP_REMOVED lines=8> */
.L_x_3059:
[----:B------:R-:W-:Y:S01]  /*270b0*/  MOV R13, R0 ;  /* 0x00000000000d7202 */ /* 0x000fe20000000f00 */
[----:B------:R-:W-:-:S07]  /*270c0*/  IMAD.MOV.U32 R8, RZ, RZ, R14 ;  /* 0x000000ffff087224 */ /* 0x000fce00078e000e */
[----:B------:R-:W-:Y:S05]  /*270d0*/  WARPSYNC.COLLECTIVE R15, `(.L_x_3060) ;  /* 0x000000000f087348 */ /* 0x000fea0003c00000 */
[----:B------:R0:W1:Y:S02]  /*270e0*/  SHFL.IDX P6, R14, R13, R12, R11 ;  /* 0x0000000c0d0e7389 */ /* 0x00006400000c000b */
[----:B01----:R-:W-:Y:S01]  /*270f0*/  ENDCOLLECTIVE ;  /* 0x000000000000791b */ /* 0x003fe20003800000 */
.L_x_3060:
[----:B------:R-:W-:Y:S02]  /*27100*/  IMAD.MOV.U32 R13, RZ, RZ, R65 ;  /* 0x000000ffff0d7224 */ /* 0x000fe400078e0041 */
[----:B------:R-:W-:-:S07]  /*27110*/  IMAD.MOV.U32 R9, RZ, RZ, R14 ;  /* 0x000000ffff097224 */ /* 0x000fce00078e000e */
[----:B------:R-:W-:Y:S05]  /*27120*/  WARPSYNC.COLLECTIVE R15, `(.L_x_3061) ;  /* 0x000000000f087348 */ /* 0x000fea0003c00000 */
[----:B------:R0:W1:Y:S02]  /*27130*/  SHFL.IDX P6, R14, R13, R12, R11 ;  /* 0x0000000c0d0e7389 */ /* 0x00006400000c000b */
[----:B01----:R-:W-:Y:S01]  /*27140*/  ENDCOLLECTIVE ;  /* 0x000000000000791b */ /* 0x003fe20003800000 */
.L_x_3061:
[----:B------:R-:W-:Y:S01]  /*27150*/  IMAD.MOV.U32 R30, RZ, RZ, R14 ;  /* 0x000000ffff1e7224 */ /* 0x000fe200078e000e */
[----:B------:R-:W-:Y:S06]  /*27160*/  BRA `(.L_x_3062) ;  /* 0xfffffe4c00247947 */ /* 0x000fec000383ffff */
.L_x_2791:
[----:B------:R-:W-:Y:S01]  /*27170*/  BSSY B1, `(.L_x_3063) ;  /* 0x0000008000017945 */ /* 0x000fe20003800000 */
[----:B------:R-:W-:Y:S01]  /*27180*/  MOV R13, R62 ;  /* 0x0000003e000d7202 */ /* 0x000fe20000000f00 */
[----:B------:R-:W-:Y:S02]  /*27190*/  IMAD.MOV.U32 R12, RZ, RZ, 0x1 ;  /* 0x00000001ff0c7424 */ /* 0x000fe400078e00ff */
[----:B------:R-:W-:Y:S02]  /*271a0*/  IMAD.MOV.U32 R11, RZ, RZ, 0x1c1f ;  /* 0x00001c1fff0b7424 */ /* 0x000fe400078e00ff */
[----:B------:R-:W-:-:S07]  /*271b0*/  IMAD.MOV.U32 R15, RZ, RZ, -0x1 ;  /* 0xffffffffff0f7424 */ /* 0x000fce00078e00ff */
[----:B0-23--:R-:W-:Y:S05]  /*271c0*/  WARPSYNC.COLLECTIVE R15, `(.L_x_3064) ;  /* 0x000000000f087348 */ /* 0x00dfea0003c00000 */
[----:B------:R1:W4:Y:S02]  /*271d0*/  SHFL.IDX P6, R14, R13, R12, R11 ;  /* 0x0000000c0d0e7389 */ /* 0x00032400000c000b */
[----:B01234-:R-:W-:Y:S01]  /*271e0*/  ENDCOLLECTIVE ;  /* 0x000000000000791b */ /* 0x01ffe20003800000 */
.L_x_3064:
[----:B------:R-:W-:Y:S05]  /*271f0*/  BSYNC B1 ;  /* 0x0000000000017941 */ /* 0x000fea0003800000 */
.L_x_3063:
        /* <DEDUP_REMOVED lines=8> */
.L_x_3065:
[----:B------:R-:W-:Y:S02]  /*27280*/  IMAD.MOV.U32 R13, RZ, RZ, R0 ;  /* 0x000000ffff0d7224 */ /* 0x000fe400078e0000 */
[----:B------:R-:W-:-:S07]  /*27290*/  IMAD.MOV.U32 R63, RZ, RZ, R14 ;  /* 0x000000ffff3f7224 */ /* 0x000fce00078e000e */
[----:B------:R-:W-:Y:S05]  /*272a0*/  WARPSYNC.COLLECTIVE R15, `(.L_x_3066) ;  /* 0x000000000f087348 */ /* 0x000fea0003c00000 */
[----:B------:R0:W1:Y:S02]  /*272b0*/  SHFL.IDX P6, R14, R13, R12, R11 ;  /* 0x0000000c0d0e7389 */ /* 0x00006400000c000b */
[----:B01----:R-:W-:Y:S01]  /*272c0*/  ENDCOLLECTIVE ;  /* 0x000000000000791b */ /* 0x003fe20003800000 */
.L_x_3066:
[----:B------:R-:W-:Y:S01]  /*272d0*/  MOV R13, R65 ;  /* 0x00000041000d7202 */ /* 0x000fe20000000f00 */
[----:B------:R-:W-:-:S07]  /*272e0*/  IMAD.MOV.U32 R0, RZ, RZ, R14 ;  /* 0x000000ffff007224 */ /* 0x000fce00078e000e */
[----:B------:R-:W-:Y:S05]  /*272f0*/  WARPSYNC.COLLECTIVE R15, `(.L_x_3067) ;  /* 0x000000000f087348 */ /* 0x000fea0003c00000 */
[----:B------:R0:W1:Y:S02]  /*27300*/  SHFL.IDX P6, R14, R13, R12, R11 ;  /* 0x0000000c0d0e7389 */ /* 0x00006400000c000b */
[----:B01----:R-:W-:Y:S01]  /*27310*/  ENDCOLLECTIVE ;  /* 0x000000000000791b */ /* 0x003fe20003800000 */
.L_x_3067:
[----:B------:R-:W-:Y:S01]  /*27320*/  IMAD.MOV.U32 R65, RZ, RZ, R14 ;  /* 0x000000ffff417224 */ /* 0x000fe200078e000e */
[----:B------:R-:W-:Y:S06]  /*27330*/  BRA `(.L_x_3068) ;  /* 0xfffffe5000d47947 */ /* 0x000fec000383ffff */
.L_x_2795:
[----:B0-----:R0:W1:Y:S02]  /*27340*/  SYNCS.PHASECHK.TRANS64.TRYWAIT P0, [R18+URZ+0x30800], R5 ;  /* 0x03080005120075a7 */ /* 0x001064000800017f */
[----:B-1----:R-:W-:Y:S05]  /*27350*/  @!P0 NANOSLEEP.SYNCS 0x989680 ;  /* 0x009896800000895d */ /* 0x002fea0003900000 */
[----:B------:R-:W1:Y:S02]  /*27360*/  @!P0 SYNCS.PHASECHK.TRANS64 P0, [R18+URZ+0x30800], R5 ;  /* 0x03080005120085a7 */ /* 0x000e64000800007f */
[----:B-1----:R-:W-:Y:S05]  /*27370*/  @!P0 BRA `(.L_x_2795) ;  /* 0xfffffffc00f08947 */ /* 0x002fea000383ffff */
[----:B------:R-:W-:Y:S05]  /*27380*/  BRA `(.L_x_3069) ;  /* 0xfffffe5c00047947 */ /* 0x000fea000383ffff */
.L_x_2819:
        /* <DEDUP_REMOVED lines=8> */
.L_x_3071:
[----:B------:R-:W-:Y:S05]  /*27410*/  BSYNC B1 ;  /* 0x0000000000017941 */ /* 0x000fea0003800000 */
.L_x_3070:
        /* <DEDUP_REMOVED lines=8> */
.L_x_3072:
[----:B------:R-:W-:Y:S01]  /*274a0*/  MOV R13, R61 ;  /* 0x0000003d000d7202 */ /* 0x000fe20000000f00 */
[----:B------:R-:W-:-:S07]  /*274b0*/  IMAD.MOV.U32 R4, RZ, RZ, R14 ;  /* 0x000000ffff047224 */ /* 0x000fce00078e000e */
[----:B------:R-:W-:Y:S05]  /*274c0*/  WARPSYNC.COLLECTIVE R15, `(.L_x_3073) ;  /* 0x000000000f087348 */ /* 0x000fea0003c00000 */
[----:B------:R0:W1:Y:S02]  /*274d0*/  SHFL.IDX P6, R14, R13, R12, R11 ;  /* 0x0000000c0d0e7389 */ /* 0x00006400000c000b */
[----:B01----:R-:W-:Y:S01]  /*274e0*/  ENDCOLLECTIVE ;  /* 0x000000000000791b */ /* 0x003fe20003800000 */
.L_x_3073:
[----:B------:R-:W-:Y:S02]  /*274f0*/  IMAD.MOV.U32 R13, RZ, RZ, R3 ;  /* 0x000000ffff0d7224 */ /* 0x000fe400078e0003 */
[----:B------:R-:W-:-:S07]  /*27500*/  IMAD.MOV.U32 R7, RZ, RZ, R14 ;  /* 0x000000ffff077224 */ /* 0x000fce00078e000e */
[----:B------:R-:W-:Y:S05]  /*27510*/  WARPSYNC.COLLECTIVE R15, `(.L_x_3074) ;  /* 0x000000000f087348 */ /* 0x000fea0003c00000 */
[----:B------:R0:W1:Y:S02]  /*27520*/  SHFL.IDX P6, R14, R13, R12, R11 ;  /* 0x0000000c0d0e7389 */ /* 0x00006400000c000b */
[----:B01----:R-:W-:Y:S01]  /*27530*/  ENDCOLLECTIVE ;  /* 0x000000000000791b */ /* 0x003fe20003800000 */
.L_x_3074:
[----:B------:R-:W-:Y:S01]  /*27540*/  IMAD.MOV.U32 R8, RZ, RZ, R14 ;  /* 0x000000ffff087224 */ /* 0x000fe200078e000e */
[----:B------:R-:W-:Y:S06]  /*27550*/  BRA `(.L_x_3075) ;  /* 0xfffffe7c00e07947 */ /* 0x000fec000383ffff */
.L_x_2822:
[----:B------:R-:W-:Y:S01]  /*27560*/  BSSY B1, `(.L_x_3076) ;  /* 0x0000008000017945 */ /* 0x000fe20003800000 */
[----:B------:R-:W-:Y:S01]  /*27570*/  MOV R13, R21 ;  /* 0x00000015000d7202 */ /* 0x000fe20000000f00 */
[----:B------:R-:W-:Y:S02]  /*27580*/  IMAD.MOV.U32 R12, RZ, RZ, 0x1 ;  /* 0x00000001ff0c7424 */ /* 0x000fe400078e00ff */
[----:B------:R-:W-:Y:S02]  /*27590*/  IMAD.MOV.U32 R11, RZ, RZ, 0x1c1f ;  /* 0x00001c1fff0b7424 */ /* 0x000fe400078e00ff */
[----:B------:R-:W-:-:S07]  /*275a0*/  IMAD.MOV.U32 R15, RZ, RZ, -0x1 ;  /* 0xffffffffff0f7424 */ /* 0x000fce00078e00ff */
[----:B0---4-:R-:W-:Y:S05]  /*275b0*/  WARPSYNC.COLLECTIVE R15, `(.L_x_3077) ;  /* 0x000000000f087348 */ /* 0x011fea0003c00000 */
[----:B------:R1:W2:Y:S02]  /*275c0*/  SHFL.IDX P6, R14, R13, R12, R11 ;  /* 0x0000000c0d0e7389 */ /* 0x0002a400000c000b */
[----:B012-4-:R-:W-:Y:S01]  /*275d0*/  ENDCOLLECTIVE ;  /* 0x000000000000791b */ /* 0x017fe20003800000 */
.L_x_3077:
[----:B------:R-:W-:Y:S05]  /*275e0*/  BSYNC B1 ;  /* 0x0000000000017941 */ /* 0x000fea0003800000 */
.L_x_3076:
        /* <DEDUP_REMOVED lines=8> */
.L_x_3078:
[----:B------:R-:W-:Y:S01]  /*27670*/  MOV R13, R61 ;  /* 0x0000003d000d7202 */ /* 0x000fe20000000f00 */
[----:B------:R-:W-:-:S07]  /*27680*/  IMAD.MOV.U32 R20, RZ, RZ, R14 ;  /* 0x000000ffff147224 */ /* 0x000fce00078e000e */
[----:B------:R-:W-:Y:S05]  /*27690*/  WARPSYNC.COLLECTIVE R15, `(.L_x_3079) ;  /* 0x000000000f087348 */ /* 0x000fea0003c00000 */
[----:B------:R0:W1:Y:S02]  /*276a0*/  SHFL.IDX P6, R14, R13, R12, R11 ;  /* 0x0000000c0d0e7389 */ /* 0x00006400000c000b */
[----:B01----:R-:W-:Y:S01]  /*276b0*/  ENDCOLLECTIVE ;  /* 0x000000000000791b */ /* 0x003fe20003800000 */
.L_x_3079:
[----:B------:R-:W-:Y:S02]  /*276c0*/  IMAD.MOV.U32 R13, RZ, RZ, R3 ;  /* 0x000000ffff0d7224 */ /* 0x000fe400078e0003 */
[----:B------:R-:W-:-:S07]  /*276d0*/  IMAD.MOV.U32 R61, RZ, RZ, R14 ;  /* 0x000000ffff3d7224 */ /* 0x000fce00078e000e */
[----:B------:R-:W-:Y:S05]  /*276e0*/  WARPSYNC.COLLECTIVE R15, `(.L_x_3080) ;  /* 0x000000000f087348 */ /* 0x000fea0003c00000 */
[----:B------:R0:W1:Y:S02]  /*276f0*/  SHFL.IDX P6, R14, R13, R12, R11 ;  /* 0x0000000c0d0e7389 */ /* 0x00006400000c000b */
[----:B01----:R-:W-:Y:S01]  /*27700*/  ENDCOLLECTIVE ;  /* 0x000000000000791b */ /* 0x003fe20003800000 */
.L_x_3080:
[----:B------:R-:W-:Y:S01]  /*27710*/  MOV R62, R14 ;  /* 0x0000000e003e7202 */ /* 0x000fe20000000f00 */
[----:B------:R-:W-:Y:S06]  /*27720*/  BRA `(.L_x_3081) ;  /* 0xfffffe8400047947 */ /* 0x000fec000383ffff */
.L_x_2826:
[----:B0-----:R0:W1:Y:S02]  /*27730*/  SYNCS.PHASECHK.TRANS64.TRYWAIT P0, [R18+URZ+0x30800], R21 ;  /* 0x03080015120075a7 */ /* 0x001064000800017f */
[----:B-1----:R-:W-:Y:S05]  /*27740*/  @!P0 NANOSLEEP.SYNCS 0x989680 ;  /* 0x009896800000895d */ /* 0x002fea0003900000 */
[----:B------:R-:W1:Y:S02]  /*27750*/  @!P0 SYNCS.PHASECHK.TRANS64 P0, [R18+URZ+0x30800], R21 ;  /* 0x03080015120085a7 */ /* 0x000e64000800007f */
[----:B-1----:R-:W-:Y:S05]  /*27760*/  @!P0 BRA `(.L_x_2826) ;  /* 0xfffffffc00f08947 */ /* 0x002fea000383ffff */
[----:B------:R-:W-:Y:S05]  /*27770*/  BRA `(.L_x_3082) ;  /* 0xfffffe88008c7947 */ /* 0x000fea000383ffff */
.L_x_2840:
[----:B-1----:R1:W2:Y:S02]  /*27780*/  SYNCS.PHASECHK.TRANS64.TRYWAIT P1, [R8+URZ+0x30830], R3 ;  /* 0x03083003080075a7 */ /* 0x0022a4000802017f */
[----:B--2---:R-:W-:Y:S05]  /*27790*/  @!P1 NANOSLEEP.SYNCS 0x989680 ;  /* 0x009896800000995d */ /* 0x004fea0003900000 */
[----:B------:R-:W2:Y:S02]  /*277a0*/  @!P1 SYNCS.PHASECHK.TRANS64 P1, [R8+URZ+0x30830], R3 ;  /* 0x03083003080095a7 */ /* 0x000ea4000802007f */
[----:B--2---:R-:W-:Y:S05]  /*277b0*/  @!P1 BRA `(.L_x_2840) ;  /* 0xfffffffc00f09947 */ /* 0x004fea000383ffff */
[----:B------:R-:W-:Y:S05]  /*277c0*/  BRA `(.L_x_2839) ;  /* 0xfffffeb000e87947 */ /* 0x000fea000383ffff */
.L_x_2848:
[----:B-1----:R1:W2:Y:S02]  /*277d0*/  SYNCS.PHASECHK.TRANS64.TRYWAIT P1, [R0+URZ+0x30830], R20 ;  /* 0x03083014000075a7 */ /* 0x0022a4000802017f */
[----:B--2---:R-:W-:Y:S05]  /*277e0*/  @!P1 NANOSLEEP.SYNCS 0x989680 ;  /* 0x009896800000995d */ /* 0x004fea0003900000 */
[----:B------:R-:W2:Y:S02]  /*277f0*/  @!P1 SYNCS.PHASECHK.TRANS64 P1, [R0+URZ+0x30830], R20 ;  /* 0x03083014000095a7 */ /* 0x000ea4000802007f */
[----:B--2---:R-:W-:Y:S05]  /*27800*/  @!P1 BRA `(.L_x_2848) ;  /* 0xfffffffc00f09947 */ /* 0x004fea000383ffff */
[----:B------:R-:W-:Y:S05]  /*27810*/  BRA `(.L_x_2847) ;  /* 0xfffffed400d47947 */ /* 0x000fea000383ffff */
.L_x_2853:
[----:B-1----:R1:W2:Y:S02]  /*27820*/  SYNCS.PHASECHK.TRANS64.TRYWAIT P1, [R11+URZ+0x30850], R2 ;  /* 0x030850020b0075a7 */ /* 0x0022a4000802017f */
[----:B--2---:R-:W-:Y:S05]  /*27830*/  @!P1 NANOSLEEP.SYNCS 0x989680 ;  /* 0x009896800000995d */ /* 0x004fea0003900000 */
[----:B------:R-:W2:Y:S02]  /*27840*/  @!P1 SYNCS.PHASECHK.TRANS64 P1, [R11+URZ+0x30850], R2 ;  /* 0x030850020b0095a7 */ /* 0x000ea4000802007f */
[----:B--2---:R-:W-:Y:S05]  /*27850*/  @!P1 BRA `(.L_x_2853) ;  /* 0xfffffffc00f09947 */ /* 0x004fea000383ffff */
[----:B------:R-:W-:Y:S05]  /*27860*/  BRA `(.L_x_2852) ;  /* 0xfffffee000f47947 */ /* 0x000fea000383ffff */
.L_x_2863:
[----:B-1----:R1:W2:Y:S02]  /*27870*/  SYNCS.PHASECHK.TRANS64.TRYWAIT P1, [R14+URZ+0x30830], R15 ;  /* 0x0308300f0e0075a7 */ /* 0x0022a4000802017f */
[----:B--2---:R-:W-:Y:S05]  /*27880*/  @!P1 NANOSLEEP.SYNCS 0x989680 ;  /* 0x009896800000995d */ /* 0x004fea0003900000 */
[----:B------:R-:W2:Y:S02]  /*27890*/  @!P1 SYNCS.PHASECHK.TRANS64 P1, [R14+URZ+0x30830], R15 ;  /* 0x0308300f0e0095a7 */ /* 0x000ea4000802007f */
[----:B--2---:R-:W-:Y:S05]  /*278a0*/  @!P1 BRA `(.L_x_2863) ;  /* 0xfffffffc00f09947 */ /* 0x004fea000383ffff */
[----:B------:R-:W-:Y:S05]  /*278b0*/  BRA `(.L_x_2862) ;  /* 0xfffffefc00f07947 */ /* 0x000fea000383ffff */
.L_x_2868:
[----:B-1----:R1:W2:Y:S02]  /*278c0*/  SYNCS.PHASECHK.TRANS64.TRYWAIT P1, [R11+URZ+0x30850], R2 ;  /* 0x030850020b0075a7 */ /* 0x0022a4000802017f */
[----:B--2---:R-:W-:Y:S05]  /*278d0*/  @!P1 NANOSLEEP.SYNCS 0x989680 ;  /* 0x009896800000995d */ /* 0x004fea0003900000 */
[----:B------:R-:W2:Y:S02]  /*278e0*/  @!P1 SYNCS.PHASECHK.TRANS64 P1, [R11+URZ+0x30850], R2 ;  /* 0x030850020b0095a7 */ /* 0x000ea4000802007f */
[----:B--2---:R-:W-:Y:S05]  /*278f0*/  @!P1 BRA `(.L_x_2868) ;  /* 0xfffffffc00f09947 */ /* 0x004fea000383ffff */
[----:B------:R-:W-:Y:S05]  /*27900*/  BRA `(.L_x_2867) ;  /* 0xffffff0c00087947 */ /* 0x000fea000383ffff */
.L_x_2876:
[----:B-1----:R1:W2:Y:S02]  /*27910*/  SYNCS.PHASECHK.TRANS64.TRYWAIT P1, [R10+URZ+0x30850], R5 ;  /* 0x030850050a0075a7 */ /* 0x0022a4000802017f */
[----:B--2---:R-:W-:Y:S05]  /*27920*/  @!P1 NANOSLEEP.SYNCS 0x989680 ;  /* 0x009896800000995d */ /* 0x004fea0003900000 */
[----:B------:R-:W2:Y:S02]  /*27930*/  @!P1 SYNCS.PHASECHK.TRANS64 P1, [R10+URZ+0x30850], R5 ;  /* 0x030850050a0095a7 */ /* 0x000ea4000802007f */
[----:B--2---:R-:W-:Y:S05]  /*27940*/  @!P1 BRA `(.L_x_2876) ;  /* 0xfffffffc00f09947 */ /* 0x004fea000383ffff */
[----:B------:R-:W-:Y:S05]  /*27950*/  BRA `(.L_x_2875) ;  /* 0xffffff2400687947 */ /* 0x000fea000383ffff */
.L_x_2918:
[----:B------:R-:W1:Y:S01]  /*27960*/  S2R R11, SR_TID.X ;  /* 0x00000000000b7919 */ /* 0x000e620000002100 */
[----:B------:R-:W-:Y:S01]  /*27970*/  BSSY B1, `(.L_x_3083) ;  /* 0x000000a000017945 */ /* 0x000fe20003800000 */
[----:B0-----:R-:W-:Y:S02]  /*27980*/  IMAD.MOV.U32 R12, RZ, RZ, RZ ;  /* 0x000000ffff0c7224 */ /* 0x001fe400078e00ff */
[----:B------:R-:W-:Y:S01]  /*27990*/  IMAD.MOV.U32 R15, RZ, RZ, -0x1 ;  /* 0xffffffffff0f7424 */ /* 0x000fe200078e00ff */
[----:B-1----:R-:W-:-:S04]  /*279a0*/  SHF.R.U32.HI R11, RZ, 0x5, R11 ;  /* 0x00000005ff0b7819 */ /* 0x002fc8000001160b */
[----:B------:R-:W-:-:S05]  /*279b0*/  LOP3.LUT R11, R11, 0x3, RZ, 0xc0, !PT ;  /* 0x000000030b0b7812 */ /* 0x000fca00078ec0ff */
[----:B------:R-:W-:Y:S01]  /*279c0*/  IMAD.MOV.U32 R13, RZ, RZ, R11 ;  /* 0x000000ffff0d7224 */ /* 0x000fe200078e000b */
[----:B------:R-:W-:-:S07]  /*279d0*/  MOV R11, 0x1f ;  /* 0x0000001f000b7802 */ /* 0x000fce0000000f00 */
[----:B------:R-:W-:Y:S05]  /*279e0*/  WARPSYNC.COLLECTIVE R15, `(.L_x_3084) ;  /* 0x000000000f087348 */ /* 0x000fea0003c00000 */
[----:B------:R0:W1:Y:S02]  /*279f0*/  SHFL.IDX P6, R14, R13, R12, R11 ;  /* 0x0000000c0d0e7389 */ /* 0x00006400000c000b */
[----:B01----:R-:W-:Y:S01]  /*27a00*/  ENDCOLLECTIVE ;  /* 0x000000000000791b */ /* 0x003fe20003800000 */
.L_x_3084:
[----:B------:R-:W-:Y:S05]  /*27a10*/  BSYNC B1 ;  /* 0x0000000000017941 */ /* 0x000fea0003800000 */
.L_x_3083:
[----:B------:R-:W-:Y:S05]  /*27a20*/  BRA `(.L_x_3085) ;  /* 0xffffff8800a47947 */ /* 0x000fea000383ffff */
.L_x_2920:
[----:B------:R-:W-:Y:S01]  /*27a30*/  BSSY B1, `(.L_x_3086) ;  /* 0x0000006000017945 */ /* 0x000fe20003800000 */
[----:B------:R-:W-:-:S07]  /*27a40*/  IMAD.MOV.U32 R15, RZ, RZ, -0x1 ;  /* 0xffffffffff0f7424 */ /* 0x000fce00078e00ff */
[----:B01----:R-:W-:Y:S05]  /*27a50*/  WARPSYNC.COLLECTIVE R15, `(.L_x_3087) ;  /* 0x000000000f0c7348 */ /* 0x003fea0003c00000 */
[----:B------:R-:W-:Y:S02]  /*27a60*/  ELECT P6, UR62, PT ;  /* 0x00000000003e782f */ /* 0x000fe400038c0000 */
[----:B------:R-:W-:Y:S01]  /*27a70*/  MOV R14, UR62 ;  /* 0x0000003e000e7c02 */ /* 0x000fe20008000f00 */
[----:B01----:R-:W-:Y:S10]  /*27a80*/  ENDCOLLECTIVE ;  /* 0x000000000000791b */ /* 0x003ff40003800000 */
.L_x_3087:
[----:B------:R-:W-:Y:S05]  /*27a90*/  BSYNC B1 ;  /* 0x0000000000017941 */ /* 0x000fea0003800000 */
.L_x_3086:
[----:B------:R-:W-:Y:S05]  /*27aa0*/  BRA `(.L_x_2919) ;  /* 0xffffff88009c7947 */ /* 0x000fea000383ffff */
.L_x_2922:
[----:B-1----:R1:W2:Y:S02]  /*27ab0*/  SYNCS.PHASECHK.TRANS64.TRYWAIT P0, [R16+URZ+0x30820], R8 ;  /* 0x03082008100075a7 */ /* 0x0022a4000800017f */
[----:B--2---:R-:W-:Y:S05]  /*27ac0*/  @!P0 NANOSLEEP.SYNCS 0x989680 ;  /* 0x009896800000895d */ /* 0x004fea0003900000 */
[----:B------:R-:W2:Y:S02]  /*27ad0*/  @!P0 SYNCS.PHASECHK.TRANS64 P0, [R16+URZ+0x30820], R8 ;  /* 0x03082008100085a7 */ /* 0x000ea4000800007f */
[----:B--2---:R-:W-:Y:S05]  /*27ae0*/  @!P0 BRA `(.L_x_2922) ;  /* 0xfffffffc00f08947 */ /* 0x004fea000383ffff */
[----:B------:R-:W-:Y:S05]  /*27af0*/  BRA `(.L_x_3088) ;  /* 0xffffff8800ac7947 */ /* 0x000fea000383ffff */
.L_x_2926:
[----:B0-----:R0:W2:Y:S02]  /*27b00*/  SYNCS.PHASECHK.TRANS64.TRYWAIT P0, [R12+URZ+0x308a0], R11 ;  /* 0x0308a00b0c0075a7 */ /* 0x0010a4000800017f */
[----:B--2---:R-:W-:Y:S05]  /*27b10*/  @!P0 NANOSLEEP.SYNCS 0x989680 ;  /* 0x009896800000895d */ /* 0x004fea0003900000 */
[----:B------:R-:W2:Y:S02]  /*27b20*/  @!P0 SYNCS.PHASECHK.TRANS64 P0, [R12+URZ+0x308a0], R11 ;  /* 0x0308a00b0c0085a7 */ /* 0x000ea4000800007f */
[----:B--2---:R-:W-:Y:S05]  /*27b30*/  @!P0 BRA `(.L_x_2926) ;  /* 0xfffffffc00f08947 */ /* 0x004fea000383ffff */
[----:B------:R-:W-:Y:S05]  /*27b40*/  BRA `(.L_x_3089) ;  /* 0xffffff8800c47947 */ /* 0x000fea000383ffff */
.L_x_2933:
[----:B-1----:R1:W2:Y:S02]  /*27b50*/  SYNCS.PHASECHK.TRANS64.TRYWAIT P0, [R12+URZ+0x308c0], R11 ;  /* 0x0308c00b0c0075a7 */ /* 0x0022a4000800017f */
[----:B--2---:R-:W-:Y:S05]  /*27b60*/  @!P0 NANOSLEEP.SYNCS 0x989680 ;  /* 0x009896800000895d */ /* 0x004fea0003900000 */
[----:B------:R-:W2:Y:S02]  /*27b70*/  @!P0 SYNCS.PHASECHK.TRANS64 P0, [R12+URZ+0x308c0], R11 ;  /* 0x0308c00b0c0085a7 */ /* 0x000ea4000800007f */
[----:B--2---:R-:W-:Y:S05]  /*27b80*/  @!P0 BRA `(.L_x_2933) ;  /* 0xfffffffc00f08947 */ /* 0x004fea000383ffff */
[----:B------:R-:W-:Y:S05]  /*27b90*/  BRA `(.L_x_3090) ;  /* 0xffffff8c00c07947 */ /* 0x000fea000383ffff */
.L_x_2942:
[----:B0-----:R0:W2:Y:S02]  /*27ba0*/  SYNCS.PHASECHK.TRANS64.TRYWAIT P1, [R11+URZ+0x308a0], R10 ;  /* 0x0308a00a0b0075a7 */ /* 0x0010a4000802017f */
[----:B--2---:R-:W-:Y:S05]  /*27bb0*/  @!P1 NANOSLEEP.SYNCS 0x989680 ;  /* 0x009896800000995d */ /* 0x004fea0003900000 */
[----:B------:R-:W2:Y:S02]  /*27bc0*/  @!P1 SYNCS.PHASECHK.TRANS64 P1, [R11+URZ+0x308a0], R10 ;  /* 0x0308a00a0b0095a7 */ /* 0x000ea4000802007f */
[----:B--2---:R-:W-:Y:S05]  /*27bd0*/  @!P1 BRA `(.L_x_2942) ;  /* 0xfffffffc00f09947 */ /* 0x004fea000383ffff */
[----:B------:R-:W-:Y:S05]  /*27be0*/  BRA `(.L_x_3091) ;  /* 0xffffff9000f87947 */ /* 0x000fea000383ffff */
.L_x_2949:
[----:B-1----:R1:W2:Y:S02]  /*27bf0*/  SYNCS.PHASECHK.TRANS64.TRYWAIT P1, [R11+URZ+0x308c0], R10 ;  /* 0x0308c00a0b0075a7 */ /* 0x0022a4000802017f */
[----:B--2---:R-:W-:Y:S05]  /*27c00*/  @!P1 NANOSLEEP.SYNCS 0x989680 ;  /* 0x009896800000995d */ /* 0x004fea0003900000 */
[----:B------:R-:W2:Y:S02]  /*27c10*/  @!P1 SYNCS.PHASECHK.TRANS64 P1, [R11+URZ+0x308c0], R10 ;  /* 0x0308c00a0b0095a7 */ /* 0x000ea4000802007f */
[----:B--2---:R-:W-:Y:S05]  /*27c20*/  @!P1 BRA `(.L_x_2949) ;  /* 0xfffffffc00f09947 */ /* 0x004fea000383ffff */
[----:B------:R-:W-:Y:S05]  /*27c30*/  BRA `(.L_x_3092) ;  /* 0xffffff9400f07947 */ /* 0x000fea000383ffff */
.L_x_2966:
[----:B------:R-:W0:Y:S01]  /*27c40*/  S2R R8, SR_TID.X ;  /* 0x0000000000087919 */ /* 0x000e220000002100 */
        /* <DEDUP_REMOVED lines=10> */
.L_x_3094:
[----:B------:R-:W-:Y:S05]  /*27cf0*/  BSYNC B0 ;  /* 0x0000000000007941 */ /* 0x000fea0003800000 */
.L_x_3093:
[----:B------:R-:W-:Y:S05]  /*27d00*/  BRA `(.L_x_3095) ;  /* 0xffffffa400d87947 */ /* 0x000fea000383ffff */
.L_x_2969:
[----:B0-----:R0:W1:Y:S02]  /*27d10*/  SYNCS.PHASECHK.TRANS64.TRYWAIT P0, [R7+URZ+0x30840], R2 ;  /* 0x03084002070075a7 */ /* 0x001064000800017f */
[----:B-1----:R-:W-:Y:S05]  /*27d20*/  @!P0 NANOSLEEP.SYNCS 0x989680 ;  /* 0x009896800000895d */ /* 0x002fea0003900000 */
[----:B------:R-:W1:Y:S02]  /*27d30*/  @!P0 SYNCS.PHASECHK.TRANS64 P0, [R7+URZ+0x30840], R2 ;  /* 0x03084002070085a7 */ /* 0x000e64000800007f */
[----:B-1----:R-:W-:Y:S05]  /*27d40*/  @!P0 BRA `(.L_x_2969) ;  /* 0xfffffffc00f08947 */ /* 0x002fea000383ffff */
[----:B------:R-:W-:Y:S05]  /*27d50*/  BRA `(.L_x_3096) ;  /* 0xffffffa800287947 */ /* 0x000fea000383ffff */
.L_x_2970:
        /* <DEDUP_REMOVED lines=8> */
.L_x_3098:
[----:B------:R-:W-:Y:S05]  /*27de0*/  BSYNC B0 ;  /* 0x0000000000007941 */ /* 0x000fea0003800000 */
.L_x_3097:
        /* <DEDUP_REMOVED lines=9> */
.L_x_3099:
[----:B------:R-:W-:Y:S01]  /*27e80*/  ULDC.64 UR4, c[0x0][0x208] ;  /* 0x0000820000047ab9 */ /* 0x000fe20000000a00 */
[----:B------:R-:W-:Y:S02]  /*27e90*/  IMAD.MOV.U32 R13, RZ, RZ, R0 ;  /* 0x000000ffff0d7224 */ /* 0x000fe400078e0000 */
[----:B------:R-:W-:Y:S02]  /*27ea0*/  IMAD.MOV.U32 R12, RZ, RZ, 0x1 ;  /* 0x00000001ff0c7424 */ /* 0x000fe400078e00ff */
[----:B------:R-:W-:-:S05]  /*27eb0*/  IMAD.MOV.U32 R3, RZ, RZ, R14 ;  /* 0x000000ffff037224 */ /* 0x000fca00078e000e */
[----:B------:R-:W-:-:S05]  /*27ec0*/  @P0 LEA R3, P1, R33, R3, 0x1 ;  /* 0x0000000321030211 */ /* 0x000fca00078208ff */
[----:B------:R-:W-:Y:S01]  /*27ed0*/  @P0 IMAD.X R2, RZ, RZ, R2, P1 ;  /* 0x000000ffff020224 */ /* 0x000fe200008e0602 */
[----:B------:R-:W-:-:S04]  /*27ee0*/  ISETP.GE.AND P1, PT, R6, 0x11, PT ;  /* 0x000000110600780c */ /* 0x000fc80003f26270 */
[----:B------:R-:W-:-:S04]  /*27ef0*/  @P0 LOP3.LUT R3, R3, R2, RZ, 0x3c, !PT ;  /* 0x0000000203030212 */ /* 0x000fc800078e3cff */
[----:B------:R-:W-:-:S04]  /*27f00*/  @P0 LOP3.LUT R2, R3, R2, RZ, 0x3c, !PT ;  /* 0x0000000203020212 */ /* 0x000fc800078e3cff */
[----:B------:R-:W-:-:S05]  /*27f10*/  @P0 LOP3.LUT R3, R3, R2, RZ, 0x3c, !PT ;  /* 0x0000000203030212 */ /* 0x000fca00078e3cff */
[----:B------:R-:W-:Y:S01]  /*27f20*/  @!PT LDS RZ, [RZ] ;  /* 0x00000000fffff984 */ /* 0x000fe20000000800 */
[----:B------:R-:W-:Y:S01]  /*27f30*/  @!PT LDS RZ, [RZ] ;  /* 0x00000000fffff984 */ /* 0x000fe20000000800 */
[----:B------:R-:W-:Y:S01]  /*27f40*/  @!PT LDS RZ, [RZ] ;  /* 0x00000000fffff984 */ /* 0x000fe20000000800 */
[----:B------:R0:W-:Y:S04]  /*27f50*/  @P0 LDGSTS.E.BYPASS.LTC128B.128 [R8+0x1e400], desc[UR4][R2.64], !P4 ;  /* 0x1e40000002080fae */ /* 0x0001e8000e101d44 */
[----:B------:R0:W-:Y:S04]  /*27f60*/  @P0 LDGSTS.E.BYPASS.LTC128B.128 [R8+0x21400], desc[UR4][R2.64+0x80], !P3 ;  /* 0x2140008002080fae */ /* 0x0001e8000d901d44 */
[----:B------:R0:W-:Y:S02]  /*27f70*/  @P0 LDGSTS.E.BYPASS.LTC128B.128 [R8+0x24400], desc[UR4][R2.64+0x100], !P2 ;  /* 0x2440010002080fae */ /* 0x0001e4000d101d44 */
[----:B0-----:R-:W-:Y:S05]  /*27f80*/  WARPSYNC.COLLECTIVE R15, `(.L_x_3100) ;  /* 0x000000000f087348 */ /* 0x001fea0003c00000 */
[----:B------:R1:W2:Y:S02]  /*27f90*/  SHFL.IDX P6, R14, R13, R12, R11 ;  /* 0x0000000c0d0e7389 */ /* 0x0002a400000c000b */
[----:B012---:R-:W-:Y:S01]  /*27fa0*/  ENDCOLLECTIVE ;  /* 0x000000000000791b */ /* 0x007fe20003800000 */
.L_x_3100:
[----:B------:R-:W-:Y:S02]  /*27fb0*/  @P1 IMAD R8, R5, 0x2, R16 ;  /* 0x0000000205081824 */ /* 0x000fe400078e0210 */
[----:B------:R-:W-:Y:S01]  /*27fc0*/  IMAD.MOV.U32 R13, RZ, RZ, R4 ;  /* 0x000000ffff0d7224 */ /* 0x000fe200078e0004 */
[----:B------:R-:W-:-:S07]  /*27fd0*/  MOV R2, R14 ;  /* 0x0000000e00027202 */ /* 0x000fce0000000f00 */
[----:B------:R-:W-:Y:S05]  /*27fe0*/  WARPSYNC.COLLECTIVE R15, `(.L_x_3101) ;  /* 0x000000000f087348 */ /* 0x000fea0003c00000 */
[----:B------:R0:W1:Y:S02]  /*27ff0*/  SHFL.IDX P6, R14, R13, R12, R11 ;  /* 0x0000000c0d0e7389 */ /* 0x00006400000c000b */
[----:B01----:R-:W-:Y:S01]  /*28000*/  ENDCOLLECTIVE ;  /* 0x000000000000791b */ /* 0x003fe20003800000 */
.L_x_3101:
[----:B------:R-:W-:Y:S01]  /*28010*/  ULDC.64 UR4, c[0x0][0x208] ;  /* 0x0000820000047ab9 */ /* 0x000fe20000000a00 */
[----:B------:R-:W-:Y:S01]  /*28020*/  IMAD.MOV.U32 R13, RZ, RZ, R0 ;  /* 0x000000ffff0d7224 */ /* 0x000fe200078e0000 */
[----:B------:R-:W-:Y:S01]  /*28030*/  MOV R12, 0x2 ;  /* 0x00000002000c7802 */ /* 0x000fe20000000f00 */
[----:B------:R-:W-:-:S05]  /*28040*/  IMAD.MOV.U32 R3, RZ, RZ, R14 ;  /* 0x000000ffff037224 */ /* 0x000fca00078e000e */
[----:B------:R-:W-:-:S04]  /*28050*/  @P1 LEA R3, P0, R33, R3, 0x1 ;  /* 0x0000000321031211 */ /* 0x000fc800078008ff */
[----:B------:R-:W-:-:S04]  /*28060*/  @P1 IADD3.X R2, RZ, R2, RZ, P0, !PT ;  /* 0x00000002ff021210 */ /* 0x000fc800007fe4ff */
        /* <DEDUP_REMOVED lines=8> */
[----:B------:R0:W-:Y:S01]  /*280f0*/  @P1 LDGSTS.E.BYPASS.LTC128B.128 [R8+0x24c00], desc[UR4][R2.64+0x100], !P2 ;  /* 0x24c0010002081fae */ /* 0x0001e2000d101d44 */
[----:B------:R-:W-:-:S13]  /*28100*/  ISETP.GE.AND P1, PT, R6, 0x21, PT ;  /* 0x000000210600780c */ /* 0x000fda0003f26270 */
[----:B0-----:R-:W-:Y:S05]  /*28110*/  WARPSYNC.COLLECTIVE R15, `(.L_x_3102) ;  /* 0x000000000f087348 */ /* 0x001fea0003c00000 */
[----:B------:R1:W2:Y:S02]  /*28120*/  SHFL.IDX P6, R14, R13, R12, R11 ;  /* 0x0000000c0d0e7389 */ /* 0x0002a400000c000b */
[----:B012---:R-:W-:Y:S01]  /*28130*/  ENDCOLLECTIVE ;  /* 0x000000000000791b */ /* 0x007fe20003800000 */
.L_x_3102:
[----:B------:R-:W-:Y:S02]  /*28140*/  @P1 IMAD R8, R5, 0x2, R16 ;  /* 0x0000000205081824 */ /* 0x000fe400078e0210 */
[----:B------:R-:W-:Y:S02]  /*28150*/  IMAD.MOV.U32 R13, RZ, RZ, R4 ;  /* 0x000000ffff0d7224 */ /* 0x000fe400078e0004 */
[----:B------:R-:W-:-:S07]  /*28160*/  IMAD.MOV.U32 R2, RZ, RZ, R14 ;  /* 0x000000ffff027224 */ /* 0x000fce00078e000e */
[----:B------:R-:W-:Y:S05]  /*28170*/  WARPSYNC.COLLECTIVE R15, `(.L_x_3103) ;  /* 0x000000000f087348 */ /* 0x000fea0003c00000 */
[----:B------:R0:W1:Y:S02]  /*28180*/  SHFL.IDX P6, R14, R13, R12, R11 ;  /* 0x0000000c0d0e7389 */ /* 0x00006400000c000b */
[----:B01----:R-:W-:Y:S01]  /*28190*/  ENDCOLLECTIVE ;  /* 0x000000000000791b */ /* 0x003fe20003800000 */
.L_x_3103:
[----:B------:R-:W-:Y:S01]  /*281a0*/  ULDC.64 UR4, c[0x0][0x208] ;  /* 0x0000820000047ab9 */ /* 0x000fe20000000a00 */
[----:B------:R-:W-:Y:S01]  /*281b0*/  MOV R13, R0 ;  /* 0x00000000000d7202 */ /* 0x000fe20000000f00 */
[----:B------:R-:W-:Y:S01]  /*281c0*/  IMAD.MOV.U32 R12, RZ, RZ, 0x3 ;  /* 0x00000003ff0c7424 */ /* 0x000fe200078e00ff */
[----:B------:R-:W-:-:S04]  /*281d0*/  MOV R3, R14 ;  /* 0x0000000e00037202 */ /* 0x000fc80000000f00 */
[----:B------:R-:W-:-:S05]  /*281e0*/  @P1 LEA R3, P0, R33, R3, 0x1 ;  /* 0x0000000321031211 */ /* 0x000fca00078008ff */
[----:B------:R-:W-:-:S05]  /*281f0*/  @P1 IMAD.X R2, RZ, RZ, R2, P0 ;  /* 0x000000ffff021224 */ /* 0x000fca00000e0602 */
        /* <DEDUP_REMOVED lines=13> */
.L_x_3104:
[----:B------:R-:W-:Y:S02]  /*282d0*/  @P1 LEA R8, R5, R16, 0x1 ;  /* 0x0000001005081211 */ /* 0x000fe400078e08ff */
[----:B------:R-:W-:Y:S01]  /*282e0*/  MOV R13, R4 ;  /* 0x00000004000d7202 */ /* 0x000fe20000000f00 */
[----:B------:R-:W-:-:S07]  /*282f0*/  IMAD.MOV.U32 R2, RZ, RZ, R14 ;  /* 0x000000ffff027224 */ /* 0x000fce00078e000e */
[----:B------:R-:W-:Y:S05]  /*28300*/  WARPSYNC.COLLECTIVE R15, `(.L_x_3105) ;  /* 0x000000000f087348 */ /* 0x000fea0003c00000 */
[----:B------:R0:W1:Y:S02]  /*28310*/  SHFL.IDX P6, R14, R13, R12, R11 ;  /* 0x0000000c0d0e7389 */ /* 0x00006400000c000b */
[----:B01----:R-:W-:Y:S01]  /*28320*/  ENDCOLLECTIVE ;  /* 0x000000000000791b */ /* 0x003fe20003800000 */
.L_x_3105:
[----:B------:R-:W-:Y:S01]  /*28330*/  ULDC.64 UR4, c[0x0][0x208] ;  /* 0x0000820000047ab9 */ /* 0x000fe20000000a00 */
[----:B------:R-:W-:Y:S02]  /*28340*/  IMAD.MOV.U32 R13, RZ, RZ, R0 ;  /* 0x000000ffff0d7224 */ /* 0x000fe400078e0000 */
[----:B------:R-:W-:Y:S02]  /*28350*/  IMAD.MOV.U32 R12, RZ, RZ, 0x4 ;  /* 0x00000004ff0c7424 */ /* 0x000fe400078e00ff */
[----:B------:R-:W-:-:S05]  /*28360*/  IMAD.MOV.U32 R3, RZ, RZ, R14 ;  /* 0x000000ffff037224 */ /* 0x000fca00078e000e */
        /* <DEDUP_REMOVED lines=15> */
.L_x_3106:
[----:B------:R-:W-:Y:S02]  /*28460*/  @P1 IMAD R8, R5, 0x2, R16 ;  /* 0x0000000205081824 */ /* 0x000fe400078e0210 */
[----:B------:R-:W-:Y:S01]  /*28470*/  IMAD.MOV.U32 R13, RZ, RZ, R4 ;  /* 0x000000ffff0d7224 */ /* 0x000fe200078e0004 */
[----:B------:R-:W-:-:S07]  /*28480*/  MOV R2, R14 ;  /* 0x0000000e00027202 */ /* 0x000fce0000000f00 */
[----:B------:R-:W-:Y:S05]  /*28490*/  WARPSYNC.COLLECTIVE R15, `(.L_x_3107) ;  /* 0x000000000f087348 */ /* 0x000fea0003c00000 */
[----:B------:R0:W1:Y:S02]  /*284a0*/  SHFL.IDX P6, R14, R13, R12, R11 ;  /* 0x0000000c0d0e7389 */ /* 0x00006400000c000b */
[----:B01----:R-:W-:Y:S01]  /*284b0*/  ENDCOLLECTIVE ;  /* 0x000000000000791b */ /* 0x003fe20003800000 */
.L_x_3107:
        /* <DEDUP_REMOVED lines=18> */
.L_x_3108:
[----:B------:R-:W-:Y:S02]  /*285e0*/  IMAD.MOV.U32 R13, RZ, RZ, R4 ;  /* 0x000000ffff0d7224 */ /* 0x000fe400078e0004 */
[----:B------:R-:W-:-:S07]  /*285f0*/  IMAD.MOV.U32 R0, RZ, RZ, R14 ;  /* 0x000000ffff007224 */ /* 0x000fce00078e000e */
[----:B------:R-:W-:Y:S05]  /*28600*/  WARPSYNC.COLLECTIVE R15, `(.L_x_3109) ;  /* 0x000000000f087348 */ /* 0x000fea0003c00000 */
[----:B------:R0:W1:Y:S02]  /*28610*/  SHFL.IDX P6, R14, R13, R12, R11 ;  /* 0x0000000c0d0e7389 */ /* 0x00006400000c000b */
[----:B01----:R-:W-:Y:S01]  /*28620*/  ENDCOLLECTIVE ;  /* 0x000000000000791b */ /* 0x003fe20003800000 */
.L_x_3109:
[----:B------:R-:W-:Y:S01]  /*28630*/  MOV R2, R14 ;  /* 0x0000000e00027202 */ /* 0x000fe20000000f00 */
[----:B------:R-:W-:Y:S06]  /*28640*/  BRA `(.L_x_3110) ;  /* 0xffffffa400607947 */ /* 0x000fec000383ffff */
.L_x_2975:
[----:B------:R-:W-:Y:S01]  /*28650*/  IMAD.MOV.U32 R13, RZ, RZ, R4 ;  /* 0x000000ffff0d7224 */ /* 0x000fe200078e0004 */
[----:B------:R-:W-:Y:S01]  /*28660*/  MOV R11, 0x181f ;  /* 0x0000181f000b7802 */ /* 0x000fe20000000f00 */
[----:B------:R-:W-:Y:S02]  /*28670*/  IMAD.MOV.U32 R12, RZ, RZ, RZ ;  /* 0x000000ffff0c7224 */ /* 0x000fe400078e00ff */
[----:B------:R-:W-:Y:S02]  /*28680*/  IMAD.MOV.U32 R15, RZ, RZ, -0x1 ;  /* 0xffffffffff0f7424 */ /* 0x000fe400078e00ff */
[----:B-----5:R-:W-:Y:S02]  /*28690*/  IMAD R5, R10, R7, RZ ;  /* 0x000000070a057224 */ /* 0x020fe400078e02ff */
[----:B------:R-:W-:-:S07]  /*286a0*/  IMAD R25, R25, 0x80, R9 ;  /* 0x0000008019197824 */ /* 0x000fce00078e0209 */
[----:B------:R-:W-:Y:S05]  /*286b0*/  WARPSYNC.COLLECTIVE R15, `(.L_x_3111) ;  /* 0x000000000f087348 */ /* 0x000fea0003c00000 */
[----:B------:R0:W1:Y:S02]  /*286c0*/  SHFL.IDX P6, R14, R13, R12, R11 ;  /* 0x0000000c0d0e7389 */ /* 0x00006400000c000b */
[----:B01----:R-:W-:Y:S01]  /*286d0*/  ENDCOLLECTIVE ;  /* 0x000000000000791b */ /* 0x003fe20003800000 */
.L_x_3111:
[C---:B------:R-:W-:Y:S01]  /*286e0*/  VIADD R6, R25.reuse, 0x10 ;  /* 0x0000001019067836 */ /* 0x040fe20000000000 */
[----:B------:R-:W-:Y:S02]  /*286f0*/  ISETP.GE.AND P2, PT, R25, R5, PT ;  /* 0x000000051900720c */ /* 0x000fe40003f46270 */
[----:B------:R-:W-:Y:S01]  /*28700*/  MOV R13, R0 ;  /* 0x00000000000d7202 */ /* 0x000fe20000000f00 */
[----:B------:R-:W-:-:S10]  /*28710*/  IMAD.MOV.U32 R2, RZ, RZ, R14 ;  /* 0x000000ffff027224 */ /* 0x000fd400078e000e */
[----:B------:R-:W-:Y:S05]  /*28720*/  WARPSYNC.COLLECTIVE R15, `(.L_x_3112) ;  /* 0x000000000f087348 */ /* 0x000fea0003c00000 */
[----:B------:R0:W1:Y:S02]  /*28730*/  SHFL.IDX P6, R14, R13, R12, R11 ;  /* 0x0000000c0d0e7389 */ /* 0x00006400000c000b */
[----:B01----:R-:W-:Y:S01]  /*28740*/  ENDCOLLECTIVE ;  /* 0x000000000000791b */ /* 0x003fe20003800000 */
.L_x_3112:
[----:B------:R-:W-:Y:S01]  /*28750*/  ULDC.64 UR4, c[0x0][0x208] ;  /* 0x0000820000047ab9 */ /* 0x000fe20000000a00 */
[----:B------:R-:W-:Y:S01]  /*28760*/  IMAD.MOV.U32 R13, RZ, RZ, R4 ;  /* 0x000000ffff0d7224 */ /* 0x000fe200078e0004 */
[----:B------:R-:W-:Y:S02]  /*28770*/  MOV R12, 0x1 ;  /* 0x00000001000c7802 */ /* 0x000fe40000000f00 */
[----:B------:R-:W-:-:S05]  /*28780*/  @!P2 LEA R14, P4, R33, R14, 0x1 ;  /* 0x0000000e210ea211 */ /* 0x000fca00078808ff */
[----:B------:R-:W-:Y:S01]  /*28790*/  @!P2 IMAD.X R3, RZ, RZ, R2, P4 ;  /* 0x000000ffff03a224 */ /* 0x000fe200020e0602 */
[----:B------:R-:W-:-:S05]  /*287a0*/  @!P2 MOV R2, R14 ;  /* 0x0000000e0002a202 */ /* 0x000fca0000000f00 */
[----:B------:R-:W-:Y:S01]  /*287b0*/  @!PT LDS RZ, [RZ] ;  /* 0x00000000fffff984 */ /* 0x000fe20000000800 */
[----:B------:R-:W-:Y:S01]  /*287c0*/  @!PT LDS RZ, [RZ] ;  /* 0x00000000fffff984 */ /* 0x000fe20000000800 */
[----:B------:R-:W-:Y:S01]  /*287d0*/  @!PT LDS RZ, [RZ] ;  /* 0x00000000fffff984 */ /* 0x000fe20000000800 */
[----:B------:R0:W-:Y:S04]  /*287e0*/  @!P2 LDGSTS.E.BYPASS.LTC128B.128 [R8+0x12400], desc[UR4][R2.64], !P3 ;  /* 0x124000000208afae */ /* 0x0001e8000d901d44 */
[----:B------:R0:W-:Y:S04]  /*287f0*/  @!P2 LDGSTS.E.BYPASS.LTC128B.128 [R8+0x16400], desc[UR4][R2.64+0x80], !P0 ;  /* 0x164000800208afae */ /* 0x0001e8000c101d44 */
[----:B------:R0:W-:Y:S01]  /*28800*/  @!P2 LDGSTS.E.BYPASS.LTC128B.128 [R8+0x1a400], desc[UR4][R2.64+0x100], !P1 ;  /* 0x1a4001000208afae */ /* 0x0001e2000c901d44 */
[----:B------:R-:W-:Y:S02]  /*28810*/  ISETP.GE.AND P2, PT, R6, R5, PT ;  /* 0x000000050600720c */ /* 0x000fe40003f46270 */
[----:B------:R-:W-:-:S11]  /*28820*/  IADD3 R6, R25, 0x20, RZ ;  /* 0x0000002019067810 */ /* 0x000fd60007ffe0ff */
[----:B0-----:R-:W-:Y:S05]  /*28830*/  WARPSYNC.COLLECTIVE R15, `(.L_x_3113) ;  /* 0x000000000f087348 */ /* 0x001fea0003c00000 */
[----:B------:R1:W2:Y:S02]  /*28840*/  SHFL.IDX P6, R14, R13, R12, R11 ;  /* 0x0000000c0d0e7389 */ /* 0x0002a400000c000b */
[----:B012---:R-:W-:Y:S01]  /*28850*/  ENDCOLLECTIVE ;  /* 0x000000000000791b */ /* 0x007fe20003800000 */
.L_x_3113:
[----:B------:R-:W-:Y:S02]  /*28860*/  IMAD.MOV.U32 R13, RZ, RZ, R0 ;  /* 0x000000ffff0d7224 */ /* 0x000fe400078e0000 */
[----:B------:R-:W-:-:S07]  /*28870*/  IMAD.MOV.U32 R2, RZ, RZ, R14 ;  /* 0x000000ffff027224 */ /* 0x000fce00078e000e */
[----:B------:R-:W-:Y:S05]  /*28880*/  WARPSYNC.COLLECTIVE R15, `(.L_x_3114) ;  /* 0x000000000f087348 */ /* 0x000fea0003c00000 */
[----:B------:R0:W1:Y:S02]  /*28890*/  SHFL.IDX P6, R14, R13, R12, R11 ;  /* 0x0000000c0d0e7389 */ /* 0x00006400000c000b */
[----:B01----:R-:W-:Y:S01]  /*288a0*/  ENDCOLLECTIVE ;  /* 0x000000000000791b */ /* 0x003fe20003800000 */
.L_x_3114:
[----:B------:R-:W-:Y:S01]  /*288b0*/  ULDC.64 UR4, c[0x0][0x208] ;  /* 0x0000820000047ab9 */ /* 0x000fe20000000a00 */
[----:B------:R-:W-:Y:S02]  /*288c0*/  IMAD.MOV.U32 R13, RZ, RZ, R4 ;  /* 0x000000ffff0d7224 */ /* 0x000fe400078e0004 */
[----:B------:R-:W-:Y:S01]  /*288d0*/  IMAD.MOV.U32 R12, RZ, RZ, 0x2 ;  /* 0x00000002ff0c7424 */ /* 0x000fe200078e00ff */
[----:B------:R-:W-:-:S04]  /*288e0*/  @!P2 LEA R14, P4, R33, R14, 0x1 ;  /* 0x0000000e210ea211 */ /* 0x000fc800078808ff */
[----:B------:R-:W-:Y:S01]  /*288f0*/  @!P2 IADD3.X R7, RZ, R2, RZ, P4, !PT ;  /* 0x00000002ff07a210 */ /* 0x000fe200027fe4ff */
[----:B------:R-:W-:-:S04]  /*28900*/  @!P2 IMAD.MOV.U32 R2, RZ, RZ, R14 ;  /* 0x000000ffff02a224 */ /* 0x000fc800078e000e */
[----:B------:R-:W-:-:S05]  /*28910*/  @!P2 IMAD.MOV.U32 R3, RZ, RZ, R7 ;  /* 0x000000ffff03a224 */ /* 0x000fca00078e0007 */
[----:B------:R-:W-:Y:S01]  /*28920*/  @!PT LDS RZ, [RZ] ;  /* 0x00000000fffff984 */ /* 0x000fe20000000800 */
[----:B------:R-:W-:Y:S01]  /*28930*/  @!PT LDS RZ, [RZ] ;  /* 0x00000000fffff984 */ /* 0x000fe20000000800 */
[----:B------:R-:W-:Y:S01]  /*28940*/  @!PT LDS RZ, [RZ] ;  /* 0x00000000fffff984 */ /* 0x000fe20000000800 */
[----:B------:R0:W-:Y:S04]  /*28950*/  @!P2 LDGSTS.E.BYPASS.LTC128B.128 [R8+0x12c00], desc[UR4][R2.64], !P3 ;  /* 0x12c000000208afae */ /* 0x0001e8000d901d44 */
[----:B------:R0:W-:Y:S04]  /*28960*/  @!P2 LDGSTS.E.BYPASS.LTC128B.128 [R8+0x16c00], desc[UR4][R2.64+0x80], !P0 ;  /* 0x16c000800208afae */ /* 0x0001e8000c101d44 */
[----:B------:R0:W-:Y:S01]  /*28970*/  @!P2 LDGSTS.E.BYPASS.LTC128B.128 [R8+0x1ac00], desc[UR4][R2.64+0x100], !P1 ;  /* 0x1ac001000208afae */ /* 0x0001e2000c901d44 */
[----:B------:R-:W-:Y:S01]  /*28980*/  ISETP.GE.AND P2, PT, R6, R5, PT ;  /* 0x000000050600720c */ /* 0x000fe20003f46270 */
[----:B------:R-:W-:-:S12]  /*28990*/  VIADD R6, R25, 0x30 ;  /* 0x0000003019067836 */ /* 0x000fd80000000000 */
[----:B0-----:R-:W-:Y:S05]  /*289a0*/  WARPSYNC.COLLECTIVE R15, `(.L_x_3115) ;  /* 0x000000000f087348 */ /* 0x001fea0003c00000 */
[----:B------:R1:W2:Y:S02]  /*289b0*/  SHFL.IDX P6, R14, R13, R12, R11 ;  /* 0x0000000c0d0e7389 */ /* 0x0002a400000c000b */
[----:B012---:R-:W-:Y:S01]  /*289c0*/  ENDCOLLECTIVE ;  /* 0x000000000000791b */ /* 0x007fe20003800000 */
.L_x_3115:
[----:B------:R-:W-:Y:S01]  /*289d0*/  IMAD.MOV.U32 R13, RZ, RZ, R0 ;  /* 0x000000ffff0d7224 */ /* 0x000fe200078e0000 */
[----:B------:R-:W-:-:S07]  /*289e0*/  MOV R2, R14 ;  /* 0x0000000e00027202 */ /* 0x000fce0000000f00 */
[----:B------:R-:W-:Y:S05]  /*289f0*/  WARPSYNC.COLLECTIVE R15, `(.L_x_3116) ;  /* 0x000000000f087348 */ /* 0x000fea0003c00000 */
[----:B------:R0:W1:Y:S02]  /*28a00*/  SHFL.IDX P6, R14, R13, R12, R11 ;  /* 0x0000000c0d0e7389 */ /* 0x00006400000c000b */
[----:B01----:R-:W-:Y:S01]  /*28a10*/  ENDCOLLECTIVE ;  /* 0x000000000000791b */ /* 0x003fe20003800000 */
.L_x_3116:
[----:B------:R-:W-:Y:S01]  /*28a20*/  ULDC.64 UR4, c[0x0][0x208] ;  /* 0x0000820000047ab9 */ /* 0x000fe20000000a00 */
[----:B------:R-:W-:Y:S01]  /*28a30*/  MOV R13, R4 ;  /* 0x00000004000d7202 */ /* 0x000fe20000000f00 */
[----:B------:R-:W-:Y:S01]  /*28a40*/  IMAD.MOV.U32 R12, RZ, RZ, 0x3 ;  /* 0x00000003ff0c7424 */ /* 0x000fe200078e00ff */
[----:B------:R-:W-:-:S05]  /*28a50*/  @!P2 LEA R14, P4, R33, R14, 0x1 ;  /* 0x0000000e210ea211 */ /* 0x000fca00078808ff */
[----:B------:R-:W-:Y:S01]  /*28a60*/  @!P2 IMAD.X R7, RZ, RZ, R2, P4 ;  /* 0x000000ffff07a224 */ /* 0x000fe200020e0602 */
[----:B------:R-:W-:-:S03]  /*28a70*/  @!P2 MOV R2, R14 ;  /* 0x0000000e0002a202 */ /* 0x000fc60000000f00 */
        /* <DEDUP_REMOVED lines=12> */
.L_x_3117:
[----:B------:R-:W-:Y:S01]  /*28b40*/  MOV R13, R0 ;  /* 0x00000000000d7202 */ /* 0x000fe20000000f00 */
[----:B------:R-:W-:-:S07]  /*28b50*/  IMAD.MOV.U32 R2, RZ, RZ, R14 ;  /* 0x000000ffff027224 */ /* 0x000fce00078e000e */
[----:B------:R-:W-:Y:S05]  /*28b60*/  WARPSYNC.COLLECTIVE R15, `(.L_x_3118) ;  /* 0x000000000f087348 */ /* 0x000fea0003c00000 */
[----:B------:R0:W1:Y:S02]  /*28b70*/  SHFL.IDX P6, R14, R13, R12, R11 ;  /* 0x0000000c0d0e7389 */ /* 0x00006400000c000b */
[----:B01----:R-:W-:Y:S01]  /*28b80*/  ENDCOLLECTIVE ;  /* 0x000000000000791b */ /* 0x003fe20003800000 */
.L_x_3118:
[----:B------:R-:W-:Y:S01]  /*28b90*/  ULDC.64 UR4, c[0x0][0x208] ;  /* 0x0000820000047ab9 */ /* 0x000fe20000000a00 */
[----:B------:R-:W-:Y:S01]  /*28ba0*/  IMAD.MOV.U32 R13, RZ, RZ, R4 ;  /* 0x000000ffff0d7224 */ /* 0x000fe200078e0004 */
[----:B------:R-:W-:Y:S02]  /*28bb0*/  MOV R12, 0x4 ;  /* 0x00000004000c7802 */ /* 0x000fe40000000f00 */
[----:B------:R-:W-:-:S05]  /*28bc0*/  @!P2 LEA R14, P4, R33, R14, 0x1 ;  /* 0x0000000e210ea211 */ /* 0x000fca00078808ff */
[----:B------:R-:W-:Y:S02]  /*28bd0*/  @!P2 IMAD.X R7, RZ, RZ, R2, P4 ;  /* 0x000000ffff07a224 */ /* 0x000fe400020e0602 */
[----:B------:R-:W-:-:S03]  /*28be0*/  @!P2 IMAD.MOV.U32 R2, RZ, RZ, R14 ;  /* 0x000000ffff02a224 */ /* 0x000fc600078e000e */
        /* <DEDUP_REMOVED lines=12> */
.L_x_3119:
[----:B------:R-:W-:Y:S02]  /*28cb0*/  IMAD.MOV.U32 R13, RZ, RZ, R0 ;  /* 0x000000ffff0d7224 */ /* 0x000fe400078e0000 */
[----:B------:R-:W-:-:S07]  /*28cc0*/  IMAD.MOV.U32 R2, RZ, RZ, R14 ;  /* 0x000000ffff027224 */ /* 0x000fce00078e000e */
[----:B------:R-:W-:Y:S05]  /*28cd0*/  WARPSYNC.COLLECTIVE R15, `(.L_x_3120) ;  /* 0x000000000f087348 */ /* 0x000fea0003c00000 */
[----:B------:R0:W1:Y:S02]  /*28ce0*/  SHFL.IDX P6, R14, R13, R12, R11 ;  /* 0x0000000c0d0e7389 */ /* 0x00006400000c000b */
[----:B01----:R-:W-:Y:S01]  /*28cf0*/  ENDCOLLECTIVE ;  /* 0x000000000000791b */ /* 0x003fe20003800000 */
.L_x_3120:
        /* <DEDUP_REMOVED lines=18> */
.L_x_3121:
[----:B------:R-:W-:Y:S01]  /*28e20*/  IMAD.MOV.U32 R13, RZ, RZ, R0 ;  /* 0x000000ffff0d7224 */ /* 0x000fe200078e0000 */
[----:B------:R-:W-:-:S07]  /*28e30*/  MOV R2, R14 ;  /* 0x0000000e00027202 */ /* 0x000fce0000000f00 */
[----:B------:R-:W-:Y:S05]  /*28e40*/  WARPSYNC.COLLECTIVE R15, `(.L_x_3122) ;  /* 0x000000000f087348 */ /* 0x000fea0003c00000 */
[----:B------:R0:W1:Y:S02]  /*28e50*/  SHFL.IDX P6, R14, R13, R12, R11 ;  /* 0x0000000c0d0e7389 */ /* 0x00006400000c000b */
[----:B01----:R-:W-:Y:S01]  /*28e60*/  ENDCOLLECTIVE ;  /* 0x000000000000791b */ /* 0x003fe20003800000 */
.L_x_3122:
        /* <DEDUP_REMOVED lines=13> */
[----:B------:R-:W-:-:S13]  /*28f40*/  ISETP.GE.AND P2, PT, R6, R5, PT ;  /* 0x000000050600720c */ /* 0x000fda0003f46270 */
[----:B0-----:R-:W-:Y:S05]  /*28f50*/  WARPSYNC.COLLECTIVE R15, `(.L_x_3123) ;  /* 0x000000000f087348 */ /* 0x001fea0003c00000 */
[----:B------:R1:W2:Y:S02]  /*28f60*/  SHFL.IDX P6, R14, R13, R12, R11 ;  /* 0x0000000c0d0e7389 */ /* 0x0002a400000c000b */
[----:B012---:R-:W-:Y:S01]  /*28f70*/  ENDCOLLECTIVE ;  /* 0x000000000000791b */ /* 0x007fe20003800000 */
.L_x_3123:
[----:B------:R-:W-:Y:S01]  /*28f80*/  MOV R13, R0 ;  /* 0x00000000000d7202 */ /* 0x000fe20000000f00 */
[----:B------:R-:W-:-:S07]  /*28f90*/  IMAD.MOV.U32 R2, RZ, RZ, R14 ;  /* 0x000000ffff027224 */ /* 0x000fce00078e000e */
[----:B------:R-:W-:Y:S05]  /*28fa0*/  WARPSYNC.COLLECTIVE R15, `(.L_x_3124) ;  /* 0x000000000f087348 */ /* 0x000fea0003c00000 */
[----:B------:R0:W1:Y:S02]  /*28fb0*/  SHFL.IDX P6, R14, R13, R12, R11 ;  /* 0x0000000c0d0e7389 */ /* 0x00006400000c000b */
[----:B01----:R-:W-:Y:S01]  /*28fc0*/  ENDCOLLECTIVE ;  /* 0x000000000000791b */ /* 0x003fe20003800000 */
.L_x_3124:
[----:B------:R-:W-:Y:S01]  /*28fd0*/  ULDC.64 UR4, c[0x0][0x208] ;  /* 0x0000820000047ab9 */ /* 0x000fe20000000a00 */
[----:B------:R-:W-:Y:S02]  /*28fe0*/  IMAD.MOV.U32 R13, RZ, RZ, R4 ;  /* 0x000000ffff0d7224 */ /* 0x000fe400078e0004 */
[----:B------:R-:W-:Y:S01]  /*28ff0*/  IMAD.MOV.U32 R12, RZ, RZ, 0x7 ;  /* 0x00000007ff0c7424 */ /* 0x000fe200078e00ff */
        /* <DEDUP_REMOVED lines=9> */
[----:B------:R0:W-:Y:S02]  /*29090*/  @!P2 LDGSTS.E.BYPASS.LTC128B.128 [R8+0x1d400], desc[UR4][R2.64+0x100], !P1 ;  /* 0x1d4001000208afae */ /* 0x0001e4000c901d44 */
[----:B0-----:R-:W-:Y:S05]  /*290a0*/  WARPSYNC.COLLECTIVE R15, `(.L_x_3125) ;  /* 0x000000000f087348 */ /* 0x001fea0003c00000 */
[----:B------:R1:W2:Y:S02]  /*290b0*/  SHFL.IDX P6, R14, R13, R12, R11 ;  /* 0x0000000c0d0e7389 */ /* 0x0002a400000c000b */
[----:B012---:R-:W-:Y:S01]  /*290c0*/  ENDCOLLECTIVE ;  /* 0x000000000000791b */ /* 0x007fe20003800000 */
.L_x_3125:
[----:B------:R-:W-:Y:S01]  /*290d0*/  IMAD.MOV.U32 R13, RZ, RZ, R0 ;  /* 0x000000ffff0d7224 */ /* 0x000fe200078e0000 */
[----:B------:R-:W-:-:S07]  /*290e0*/  MOV R4, R14 ;  /* 0x0000000e00047202 */ /* 0x000fce0000000f00 */
[----:B------:R-:W-:Y:S05]  /*290f0*/  WARPSYNC.COLLECTIVE R15, `(.L_x_3126) ;  /* 0x000000000f087348 */ /* 0x000fea0003c00000 */
[----:B------:R0:W1:Y:S02]  /*29100*/  SHFL.IDX P6, R14, R13, R12, R11 ;  /* 0x0000000c0d0e7389 */ /* 0x00006400000c000b */
[----:B01----:R-:W-:Y:S01]  /*29110*/  ENDCOLLECTIVE ;  /* 0x000000000000791b */ /* 0x003fe20003800000 */
.L_x_3126:
[----:B------:R-:W-:Y:S05]  /*29120*/  BRA `(.L_x_3127) ;  /* 0xffffffa400b47947 */ /* 0x000fea000383ffff */
.L_x_2980:
[----:B0-----:R0:W1:Y:S02]  /*29130*/  SYNCS.PHASECHK.TRANS64.TRYWAIT P0, [R16+URZ+0x30820], R3 ;  /* 0x03082003100075a7 */ /* 0x001064000800017f */
[----:B-1----:R-:W-:Y:S05]  /*29140*/  @!P0 NANOSLEEP.SYNCS 0x989680 ;  /* 0x009896800000895d */ /* 0x002fea0003900000 */
[----:B------:R-:W1:Y:S02]  /*29150*/  @!P0 SYNCS.PHASECHK.TRANS64 P0, [R16+URZ+0x30820], R3 ;  /* 0x03082003100085a7 */ /* 0x000e64000800007f */
[----:B-1----:R-:W-:Y:S05]  /*29160*/  @!P0 BRA `(.L_x_2980) ;  /* 0xfffffffc00f08947 */ /* 0x002fea000383ffff */
[----:B------:R-:W-:Y:S05]  /*29170*/  BRA `(.L_x_3128) ;  /* 0xffffffa800307947 */ /* 0x000fea000383ffff */
.L_x_2985:
[----:B0-----:R0:W1:Y:S02]  /*29180*/  SYNCS.PHASECHK.TRANS64.TRYWAIT P0, [R7+URZ+0x30840], R2 ;  /* 0x03084002070075a7 */ /* 0x001064000800017f */
[----:B-1----:R-:W-:Y:S05]  /*29190*/  @!P0 NANOSLEEP.SYNCS 0x989680 ;  /* 0x009896800000895d */ /* 0x002fea0003900000 */
[----:B------:R-:W1:Y:S02]  /*291a0*/  @!P0 SYNCS.PHASECHK.TRANS64 P0, [R7+URZ+0x30840], R2 ;  /* 0x03084002070085a7 */ /* 0x000e64000800007f */
[----:B-1----:R-:W-:Y:S05]  /*291b0*/  @!P0 BRA `(.L_x_2985) ;  /* 0xfffffffc00f08947 */ /* 0x002fea000383ffff */
[----:B------:R-:W-:Y:S05]  /*291c0*/  BRA `(.L_x_3129) ;  /* 0xffffffac00107947 */ /* 0x000fea000383ffff */
.L_x_2986:
        /* <DEDUP_REMOVED lines=8> */
.L_x_3131:
[----:B------:R-:W-:Y:S05]  /*29250*/  BSYNC B1 ;  /* 0x0000000000017941 */ /* 0x000fea0003800000 */
.L_x_3130:
[----:B------:R-:W-:Y:S01]  /*29260*/  IMAD.MOV.U32 R13, RZ, RZ, R8 ;  /* 0x000000ffff0d7224 */ /* 0x000fe200078e0008 */
[----:B------:R-:W-:Y:S01]  /*29270*/  MOV R11, 0x181f ;  /* 0x0000181f000b7802 */ /* 0x000fe20000000f00 */
[----:B------:R-:W-:Y:S01]  /*29280*/  IMAD.MOV.U32 R12, RZ, RZ, RZ ;  /* 0x000000ffff0c7224 */ /* 0x000fe200078e00ff */
[----:B------:R-:W-:Y:S01]  /*29290*/  MOV R3, R14 ;  /* 0x0000000e00037202 */ /* 0x000fe20000000f00 */
[----:B------:R-:W-:Y:S01]  /*292a0*/  IMAD.MOV.U32 R15, RZ, RZ, -0x1 ;  /* 0xffffffffff0f7424 */ /* 0x000fe200078e00ff */
[----:B------:R-:W-:Y:S01]  /*292b0*/  LOP3.LUT R19, R19, 0xffffffbf, RZ, 0xc0, !PT ;  /* 0xffffffbf13137812 */ /* 0x000fe200078ec0ff */
[----:B------:R-:W-:Y:S01]  /*292c0*/  IMAD R5, R5, 0x2, R16 ;  /* 0x0000000205057824 */ /* 0x000fe200078e0210 */
[----:B------:R-:W-:-:S07]  /*292d0*/  SHF.L.U32 R4, R33, 0x1, RZ ;  /* 0x0000000121047819 */ /* 0x000fce00000006ff */
[----:B------:R-:W-:Y:S05]  /*292e0*/  WARPSYNC.COLLECTIVE R15, `(.L_x_3132) ;  /* 0x000000000f087348 */ /* 0x000fea0003c00000 */
[----:B------:R0:W1:Y:S02]  /*292f0*/  SHFL.IDX P6, R14, R13, R12, R11 ;  /* 0x0000000c0d0e7389 */ /* 0x00006400000c000b */
[----:B01----:R-:W-:Y:S01]  /*29300*/  ENDCOLLECTIVE ;  /* 0x000000000000791b */ /* 0x003fe20003800000 */
.L_x_3132:
[----:B------:R-:W-:Y:S01]  /*29310*/  @P1 LOP3.LUT R19, R19, 0x40, RZ, 0xfc, !PT ;  /* 0x0000004013131812 */ /* 0x000fe200078efcff */
[----:B------:R-:W-:-:S03]  /*29320*/  ULDC.64 UR4, c[0x0][0x208] ;  /* 0x0000820000047ab9 */ /* 0x000fc60000000a00 */
[----:B------:R-:W-:Y:S02]  /*29330*/  LOP3.LUT P1, RZ, R19, 0x4, RZ, 0xc0, !PT ;  /* 0x0000000413ff7812 */ /* 0x000fe4000782c0ff */
[----:B------:R-:W-:Y:S01]  /*29340*/  MOV R13, R6 ;  /* 0x00000006000d7202 */ /* 0x000fe20000000f00 */
[----:B------:R-:W-:Y:S02]  /*29350*/  IMAD.MOV.U32 R12, RZ, RZ, 0x1 ;  /* 0x00000001ff0c7424 */ /* 0x000fe400078e00ff */
[----:B------:R-:W-:-:S05]  /*29360*/  IMAD.MOV.U32 R2, RZ, RZ, R14 ;  /* 0x000000ffff027224 */ /* 0x000fca00078e000e */
[----:B------:R-:W-:-:S05]  /*29370*/  IADD3 R2, P0, R2, R4, RZ ;  /* 0x0000000402027210 */ /* 0x000fca0007f1e0ff */
[----:B------:R-:W-:-:S05]  /*29380*/  IMAD.X R3, RZ, RZ, R3, P0 ;  /* 0x000000ffff037224 */ /* 0x000fca00000e0603 */
[----:B------:R-:W-:Y:S01]  /*29390*/  @!PT LDS RZ, [RZ] ;  /* 0x00000000fffff984 */ /* 0x000fe20000000800 */
[----:B------:R-:W-:Y:S01]  /*293a0*/  @!PT LDS RZ, [RZ] ;  /* 0x00000000fffff984 */ /* 0x000fe20000000800 */
[----:B------:R-:W-:Y:S01]  /*293b0*/  @!PT LDS RZ, [RZ] ;  /* 0x00000000fffff984 */ /* 0x000fe20000000800 */
[----:B------:R0:W-:Y:S04]  /*293c0*/  LDGSTS.E.BYPASS.LTC128B.128 [R5+0x1e400], desc[UR4][R2.64], !P1 ;  /* 0x1e40000002057fae */ /* 0x0001e8000c901d44 */
[----:B------:R0:W-:Y:S04]  /*293d0*/  LDGSTS.E.BYPASS.LTC128B.128 [R5+0x21400], desc[UR4][R2.64+0x80], !P5 ;  /* 0x2140008002057fae */ /* 0x0001e8000e901d44 */
[----:B------:R0:W-:Y:S02]  /*293e0*/  LDGSTS.E.BYPASS.LTC128B.128 [R5+0x24400], desc[UR4][R2.64+0x100], !P4 ;  /* 0x2440010002057fae */ /* 0x0001e4000e101d44 */
[----:B0-----:R-:W-:Y:S05]  /*293f0*/  WARPSYNC.COLLECTIVE R15, `(.L_x_3133) ;  /* 0x000000000f087348 */ /* 0x001fea0003c00000 */
[----:B------:R1:W2:Y:S02]  /*29400*/  SHFL.IDX P6, R14, R13, R12, R11 ;  /* 0x0000000c0d0e7389 */ /* 0x0002a400000c000b */
[----:B012---:R-:W-:Y:S01]  /*29410*/  ENDCOLLECTIVE ;  /* 0x000000000000791b */ /* 0x007fe20003800000 */
.L_x_3133:
[----:B------:R-:W-:Y:S01]  /*29420*/  MOV R13, R8 ;  /* 0x00000008000d7202 */ /* 0x000fe20000000f00 */
[----:B------:R-:W-:-:S07]  /*29430*/  IMAD.MOV.U32 R3, RZ, RZ, R14 ;  /* 0x000000ffff037224 */ /* 0x000fce00078e000e */
[----:B------:R-:W-:Y:S05]  /*29440*/  WARPSYNC.COLLECTIVE R15, `(.L_x_3134) ;  /* 0x000000000f087348 */ /* 0x000fea0003c00000 */
[----:B------:R0:W1:Y:S02]  /*29450*/  SHFL.IDX P6, R14, R13, R12, R11 ;  /* 0x0000000c0d0e7389 */ /* 0x00006400000c000b */
[----:B01----:R-:W-:Y:S01]  /*29460*/  ENDCOLLECTIVE ;  /* 0x000000000000791b */ /* 0x003fe20003800000 */
.L_x_3134:
[----:B------:R-:W-:Y:S01]  /*29470*/  ULDC.64 UR4, c[0x0][0x208] ;  /* 0x0000820000047ab9 */ /* 0x000fe20000000a00 */
        /* <DEDUP_REMOVED lines=14> */
.L_x_3135:
[----:B------:R-:W-:Y:S01]  /*29560*/  MOV R13, R8 ;  /* 0x00000008000d7202 */ /* 0x000fe20000000f00 */
[----:B------:R-:W-:-:S07]  /*29570*/  IMAD.MOV.U32 R35, RZ, RZ, R14 ;  /* 0x000000ffff237224 */ /* 0x000fce00078e000e */
[----:B------:R-:W-:Y:S05]  /*29580*/  WARPSYNC.COLLECTIVE R15, `(.L_x_3136) ;  /* 0x000000000f087348 */ /* 0x000fea0003c00000 */
[----:B------:R0:W1:Y:S02]  /*29590*/  SHFL.IDX P6, R14, R13, R12, R11 ;  /* 0x0000000c0d0e7389 */ /* 0x00006400000c000b */
[----:B01----:R-:W-:Y:S01]  /*295a0*/  ENDCOLLECTIVE ;  /* 0x000000000000791b */ /* 0x003fe20003800000 */
.L_x_3136:
        /* <DEDUP_REMOVED lines=15> */
.L_x_3137:
[----:B------:R-:W-:Y:S01]  /*296a0*/  MOV R13, R8 ;  /* 0x00000008000d7202 */ /* 0x000fe20000000f00 */
[----:B------:R-:W-:-:S07]  /*296b0*/  IMAD.MOV.U32 R35, RZ, RZ, R14 ;  /* 0x000000ffff237224 */ /* 0x000fce00078e000e */
[----:B------:R-:W-:Y:S05]  /*296c0*/  WARPSYNC.COLLECTIVE R15, `(.L_x_3138) ;  /* 0x000000000f087348 */ /* 0x000fea0003c00000 */
[----:B------:R0:W1:Y:S02]  /*296d0*/  SHFL.IDX P6, R14, R13, R12, R11 ;  /* 0x0000000c0d0e7389 */ /* 0x00006400000c000b */
[----:B01----:R-:W-:Y:S01]  /*296e0*/  ENDCOLLECTIVE ;  /* 0x000000000000791b */ /* 0x003fe20003800000 */
.L_x_3138:
        /* <DEDUP_REMOVED lines=15> */
.L_x_3139:
[----:B------:R-:W-:Y:S01]  /*297e0*/  MOV R13, R8 ;  /* 0x00000008000d7202 */ /* 0x000fe20000000f00 */
[----:B------:R-:W-:-:S07]  /*297f0*/  IMAD.MOV.U32 R35, RZ, RZ, R14 ;  /* 0x000000ffff237224 */ /* 0x000fce00078e000e */
[----:B------:R-:W-:Y:S05]  /*29800*/  WARPSYNC.COLLECTIVE R15, `(.L_x_3140) ;  /* 0x000000000f087348 */ /* 0x000fea0003c00000 */
[----:B------:R0:W1:Y:S02]  /*29810*/  SHFL.IDX P6, R14, R13, R12, R11 ;  /* 0x0000000c0d0e7389 */ /* 0x00006400000c000b */
[----:B01----:R-:W-:Y:S01]  /*29820*/  ENDCOLLECTIVE ;  /* 0x000000000000791b */ /* 0x003fe20003800000 */
.L_x_3140:
        /* <DEDUP_REMOVED lines=11> */
[----:B------:R0:W-:Y:S04]  /*298e0*/  LDGSTS.E.BYPASS.LTC128B.128 [R5+0x23400], desc[UR4][R2.64+0x80], !P5 ;  /* 0x2340008002057fae */ /* 0x0001e8000e901d44 */
[----:B------:R0:W-:Y:S06]  /*298f0*/  LDGSTS.E.BYPASS.LTC128B.128 [R5+0x26400], desc[UR4][R2.64+0x100], !P4 ;  /* 0x2640010002057fae */ /* 0x0001ec000e101d44 */
[----:B0-----:R-:W-:Y:S05]  /*29900*/  WARPSYNC.COLLECTIVE R15, `(.L_x_3141) ;  /* 0x000000000f087348 */ /* 0x001fea0003c00000 */
[----:B------:R1:W2:Y:S02]  /*29910*/  SHFL.IDX P6, R14, R13, R12, R11 ;  /* 0x0000000c0d0e7389 */ /* 0x0002a400000c000b */
[----:B012---:R-:W-:Y:S01]  /*29920*/  ENDCOLLECTIVE ;  /* 0x000000000000791b */ /* 0x007fe20003800000 */
.L_x_3141:
[----:B------:R-:W-:Y:S01]  /*29930*/  MOV R13, R8 ;  /* 0x00000008000d7202 */ /* 0x000fe20000000f00 */
[----:B------:R-:W-:-:S07]  /*29940*/  IMAD.MOV.U32 R35, RZ, RZ, R14 ;  /* 0x000000ffff237224 */ /* 0x000fce00078e000e */
[----:B------:R-:W-:Y:S05]  /*29950*/  WARPSYNC.COLLECTIVE R15, `(.L_x_3142) ;  /* 0x000000000f087348 */ /* 0x000fea0003c00000 */
[----:B------:R0:W1:Y:S02]  /*29960*/  SHFL.IDX P6, R14, R13, R12, R11 ;  /* 0x0000000c0d0e7389 */ /* 0x00006400000c000b */
[----:B01----:R-:W-:Y:S01]  /*29970*/  ENDCOLLECTIVE ;  /* 0x000000000000791b */ /* 0x003fe20003800000 */
.L_x_3142:
[----:B------:R-:W-:Y:S01]  /*29980*/  IMAD.MOV.U32 R2, RZ, RZ, R14 ;  /* 0x000000ffff027224 */ /* 0x000fe200078e000e */
[----:B------:R-:W-:Y:S06]  /*29990*/  BRA `(.L_x_3143) ;  /* 0xffffffa800207947 */ /* 0x000fec000383ffff */
.L_x_2991:
[----:B0-----:R0:W3:Y:S02]  /*299a0*/  SYNCS.PHASECHK.TRANS64.TRYWAIT P0, [R6+URZ+0x30860], R2 ;  /* 0x03086002060075a7 */ /* 0x0010e4000800017f */
[----:B---3--:R-:W-:Y:S05]  /*299b0*/  @!P0 NANOSLEEP.SYNCS 0x989680 ;  /* 0x009896800000895d */ /* 0x008fea0003900000 */
[----:B------:R-:W3:Y:S02]  /*299c0*/  @!P0 SYNCS.PHASECHK.TRANS64 P0, [R6+URZ+0x30860], R2 ;  /* 0x03086002060085a7 */ /* 0x000ee4000800007f */
[----:B---3--:R-:W-:Y:S05]  /*299d0*/  @!P0 BRA `(.L_x_2991) ;  /* 0xfffffffc00f08947 */ /* 0x008fea000383ffff */
[----:B------:R-:W-:Y:S05]  /*299e0*/  BRA `(.L_x_3144) ;  /* 0xffffffa800887947 */ /* 0x000fea000383ffff */
.L_x_2992:
[----:B------:R-:W-:Y:S01]  /*299f0*/  BSSY B1, `(.L_x_3145) ;  /* 0x0000008000017945 */ /* 0x000fe20003800000 */
[----:B------:R-:W-:Y:S01]  /*29a00*/  IMAD.MOV.U32 R13, RZ, RZ, R18 ;  /* 0x000000ffff0d7224 */ /* 0x000fe200078e0012 */
[----:B------:R-:W-:Y:S01]  /*29a10*/  MOV R12, RZ ;  /* 0x000000ff000c7202 */ /* 0x000fe20000000f00 */
[----:B------:R-:W-:Y:S02]  /*29a20*/  IMAD.MOV.U32 R11, RZ, RZ, 0x181f ;  /* 0x0000181fff0b7424 */ /* 0x000fe400078e00ff */
[----:B------:R-:W-:-:S07]  /*29a30*/  IMAD.MOV.U32 R15, RZ, RZ, -0x1 ;  /* 0xffffffffff0f7424 */ /* 0x000fce00078e00ff */
[----:B0-2---:R-:W-:Y:S05]  /*29a40*/  WARPSYNC.COLLECTIVE R15, `(.L_x_3146) ;  /* 0x000000000f087348 */ /* 0x005fea0003c00000 */
[----:B--2---:R1:W2:Y:S02]  /*29a50*/  SHFL.IDX P6, R14, R13, R12, R11 ;  /* 0x0000000c0d0e7389 */ /* 0x0042a400000c000b */
[----:B012---:R-:W-:Y:S01]  /*29a60*/  ENDCOLLECTIVE ;  /* 0x000000000000791b */ /* 0x007fe20003800000 */
.L_x_3146:
[----:B------:R-:W-:Y:S05]  /*29a70*/  BSYNC B1 ;  /* 0x0000000000017941 */ /* 0x000fea0003800000 */
.L_x_3145:
        /* <DEDUP_REMOVED lines=9> */
.L_x_3147:
[----:B------:R-:W-:Y:S01]  /*29b10*/  ULDC.64 UR4, c[0x0][0x208] ;  /* 0x0000820000047ab9 */ /* 0x000fe20000000a00 */
[----:B------:R-:W-:Y:S01]  /*29b20*/  IMAD.MOV.U32 R13, RZ, RZ, R18 ;  /* 0x000000ffff0d7224 */ /* 0x000fe200078e0012 */
[----:B------:R-:W-:Y:S01]  /*29b30*/  MOV R12, 0x1 ;  /* 0x00000001000c7802 */ /* 0x000fe20000000f00 */
[----:B------:R-:W-:-:S05]  /*29b40*/  IMAD.MOV.U32 R2, RZ, RZ, R14 ;  /* 0x000000ffff027224 */ /* 0x000fca00078e000e */
[----:B------:R-:W-:-:S04]  /*29b50*/  IADD3 R2, P0, R2, R4, RZ ;  /* 0x0000000402027210 */ /* 0x000fc80007f1e0ff */
[----:B------:R-:W-:Y:S02]  /*29b60*/  IADD3.X R3, RZ, R3, RZ, P0, !PT ;  /* 0x00000003ff037210 */ /* 0x000fe400007fe4ff */
[----:B------:R-:W-:-:S13]  /*29b70*/  ISETP.LT.OR P0, PT, R7, 0x1, P3 ;  /* 0x000000010700780c */ /* 0x000fda0001f01670 */
[----:B------:R-:W-:Y:S01]  /*29b80*/  @!PT LDS RZ, [RZ] ;  /* 0x00000000fffff984 */ /* 0x000fe20000000800 */
[----:B------:R-:W-:Y:S01]  /*29b90*/  @!PT LDS RZ, [RZ] ;  /* 0x00000000fffff984 */ /* 0x000fe20000000800 */
[----:B------:R-:W-:Y:S01]  /*29ba0*/  @!PT LDS RZ, [RZ] ;  /* 0x00000000fffff984 */ /* 0x000fe20000000800 */
[----:B------:R0:W-:Y:S01]  /*29bb0*/  LDGSTS.E.BYPASS.LTC128B.128 [R5+0x400], desc[UR4][R2.64], !P0 ;  /* 0x0040000002057fae */ /* 0x0001e2000c101d44 */
[----:B------:R-:W-:-:S13]  /*29bc0*/  ISETP.LT.OR P0, PT, R7, 0x1, P2 ;  /* 0x000000010700780c */ /* 0x000fda0001701670 */
[----:B------:R0:W-:Y:S01]  /*29bd0*/  LDGSTS.E.BYPASS.LTC128B.128 [R5+0x3400], desc[UR4][R2.64+0x80], !P0 ;  /* 0x0340008002057fae */ /* 0x0001e2000c101d44 */
[----:B------:R-:W-:-:S13]  /*29be0*/  ISETP.LT.OR P0, PT, R7, 0x1, P1 ;  /* 0x000000010700780c */ /* 0x000fda0000f01670 */
[----:B------:R0:W-:Y:S02]  /*29bf0*/  LDGSTS.E.BYPASS.LTC128B.128 [R5+0x6400], desc[UR4][R2.64+0x100], !P0 ;  /* 0x0640010002057fae */ /* 0x0001e4000c101d44 */
[----:B0-----:R-:W-:Y:S05]  /*29c00*/  WARPSYNC.COLLECTIVE R15, `(.L_x_3148) ;  /* 0x000000000f087348 */ /* 0x001fea0003c00000 */
[----:B------:R1:W2:Y:S02]  /*29c10*/  SHFL.IDX P6, R14, R13, R12, R11 ;  /* 0x0000000c0d0e7389 */ /* 0x0002a400000c000b */
[----:B012---:R-:W-:Y:S01]  /*29c20*/  ENDCOLLECTIVE ;  /* 0x000000000000791b */ /* 0x007fe20003800000 */
.L_x_3148:
[----:B------:R-:W-:Y:S02]  /*29c30*/  IMAD.MOV.U32 R13, RZ, RZ, R17 ;  /* 0x000000ffff0d7224 */ /* 0x000fe400078e0011 */
[----:B------:R-:W-:-:S07]  /*29c40*/  IMAD.MOV.U32 R3, RZ, RZ, R14 ;  /* 0x000000ffff037224 */ /* 0x000fce00078e000e */
[----:B------:R-:W-:Y:S05]  /*29c50*/  WARPSYNC.COLLECTIVE R15, `(.L_x_3149) ;  /* 0x000000000f087348 */ /* 0x000fea0003c00000 */
[----:B------:R0:W1:Y:S02]  /*29c60*/  SHFL.IDX P6, R14, R13, R12, R11 ;  /* 0x0000000c0d0e7389 */ /* 0x00006400000c000b */
[----:B01----:R-:W-:Y:S01]  /*29c70*/  ENDCOLLECTIVE ;  /* 0x000000000000791b */ /* 0x003fe20003800000 */
.L_x_3149:
[----:B------:R-:W-:Y:S01]  /*29c80*/  ULDC.64 UR4, c[0x0][0x208] ;  /* 0x0000820000047ab9 */ /* 0x000fe20000000a00 */
[----:B------:R-:W-:Y:S01]  /*29c90*/  IMAD.MOV.U32 R13, RZ, RZ, R18 ;  /* 0x000000ffff0d7224 */ /* 0x000fe200078e0012 */
[----:B------:R-:W-:Y:S02]  /*29ca0*/  MOV R12, 0x2 ;  /* 0x00000002000c7802 */ /* 0x000fe40000000f00 */
[----:B------:R-:W-:-:S04]  /*29cb0*/  MOV R2, R14 ;  /* 0x0000000e00027202 */ /* 0x000fc80000000f00 */
[----:B------:R-:W-:-:S05]  /*29cc0*/  IADD3 R2, P0, R2, R4, RZ ;  /* 0x0000000402027210 */ /* 0x000fca0007f1e0ff */
[----:B------:R-:W-:Y:S01]  /*29cd0*/  IMAD.X R3, RZ, RZ, R3, P0 ;  /* 0x000000ffff037224 */ /* 0x000fe200000e0603 */
        /* <DEDUP_REMOVED lines=12> */
.L_x_3150:
[----:B------:R-:W-:Y:S02]  /*29da0*/  IMAD.MOV.U32 R13, RZ, RZ, R17 ;  /* 0x000000ffff0d7224 */ /* 0x000fe400078e0011 */
[----:B------:R-:W-:-:S07]  /*29db0*/  IMAD.MOV.U32 R3, RZ, RZ, R14 ;  /* 0x000000ffff037224 */ /* 0x000fce00078e000e */
[----:B------:R-:W-:Y:S05]  /*29dc0*/  WARPSYNC.COLLECTIVE R15, `(.L_x_3151) ;  /* 0x000000000f087348 */ /* 0x000fea0003c00000 */
[----:B------:R0:W1:Y:S02]  /*29dd0*/  SHFL.IDX P6, R14, R13, R12, R11 ;  /* 0x0000000c0d0e7389 */ /* 0x00006400000c000b */
[----:B01----:R-:W-:Y:S01]  /*29de0*/  ENDCOLLECTIVE ;  /* 0x000000000000791b */ /* 0x003fe20003800000 */
.L_x_3151:
        /* <DEDUP_REMOVED lines=18> */
.L_x_3152:
[----:B------:R-:W-:Y:S02]  /*29f10*/  IMAD.MOV.U32 R13, RZ, RZ, R17 ;  /* 0x000000ffff0d7224 */ /* 0x000fe400078e0011 */
[----:B------:R-:W-:-:S07]  /*29f20*/  IMAD.MOV.U32 R3, RZ, RZ, R14 ;  /* 0x000000ffff037224 */ /* 0x000fce00078e000e */
[----:B------:R-:W-:Y:S05]  /*29f30*/  WARPSYNC.COLLECTIVE R15, `(.L_x_3153) ;  /* 0x000000000f087348 */ /* 0x000fea0003c00000 */
[----:B------:R0:W1:Y:S02]  /*29f40*/  SHFL.IDX P6, R14, R13, R12, R11 ;  /* 0x0000000c0d0e7389 */ /* 0x00006400000c000b */
[----:B01----:R-:W-:Y:S01]  /*29f50*/  ENDCOLLECTIVE ;  /* 0x000000000000791b */ /* 0x003fe20003800000 */
.L_x_3153:
        /* <DEDUP_REMOVED lines=18> */
.L_x_3154:
[----:B------:R-:W-:Y:S02]  /*2a080*/  IMAD.MOV.U32 R13, RZ, RZ, R17 ;  /* 0x000000ffff0d7224 */ /* 0x000fe400078e0011 */
[----:B------:R-:W-:-:S07]  /*2a090*/  IMAD.MOV.U32 R3, RZ, RZ, R14 ;  /* 0x000000ffff037224 */ /* 0x000fce00078e000e */
[----:B------:R-:W-:Y:S05]  /*2a0a0*/  WARPSYNC.COLLECTIVE R15, `(.L_x_3155) ;  /* 0x000000000f087348 */ /* 0x000fea0003c00000 */
[----:B------:R0:W1:Y:S02]  /*2a0b0*/  SHFL.IDX P6, R14, R13, R12, R11 ;  /* 0x0000000c0d0e7389 */ /* 0x00006400000c000b */
[----:B01----:R-:W-:Y:S01]  /*2a0c0*/  ENDCOLLECTIVE ;  /* 0x000000000000791b */ /* 0x003fe20003800000 */
.L_x_3155:
        /* <DEDUP_REMOVED lines=18> */
.L_x_3156:
[----:B------:R-:W-:Y:S02]  /*2a1f0*/  IMAD.MOV.U32 R13, RZ, RZ, R17 ;  /* 0x000000ffff0d7224 */ /* 0x000fe400078e0011 */
[----:B------:R-:W-:-:S07]  /*2a200*/  IMAD.MOV.U32 R18, RZ, RZ, R14 ;  /* 0x000000ffff127224 */ /* 0x000fce00078e000e */
[----:B------:R-:W-:Y:S05]  /*2a210*/  WARPSYNC.COLLECTIVE R15, `(.L_x_3157) ;  /* 0x000000000f087348 */ /* 0x000fea0003c00000 */
[----:B------:R0:W1:Y:S02]  /*2a220*/  SHFL.IDX P6, R14, R13, R12, R11 ;  /* 0x0000000c0d0e7389 */ /* 0x00006400000c000b */
[----:B01----:R-:W-:Y:S01]  /*2a230*/  ENDCOLLECTIVE ;  /* 0x000000000000791b */ /* 0x003fe20003800000 */
.L_x_3157:
[----:B------:R-:W-:Y:S05]  /*2a240*/  BRA `(.L_x_3158) ;  /* 0xffffffa400707947 */ /* 0x000fea000383ffff */
.L_x_3000:
[----:B0-----:R0:W1:Y:S02]  /*2a250*/  SYNCS.PHASECHK.TRANS64.TRYWAIT P0, [R0+URZ+0x30860], R3 ;  /* 0x03086003000075a7 */ /* 0x001064000800017f */
[----:B-1----:R-:W-:Y:S05]  /*2a260*/  @!P0 NANOSLEEP.SYNCS 0x989680 ;  /* 0x009896800000895d */ /* 0x002fea0003900000 */
[----:B------:R-:W1:Y:S02]  /*2a270*/  @!P0 SYNCS.PHASECHK.TRANS64 P0, [R0+URZ+0x30860], R3 ;  /* 0x03086003000085a7 */ /* 0x000e64000800007f */
[----:B-1----:R-:W-:Y:S05]  /*2a280*/  @!P0 BRA `(.L_x_3000) ;  /* 0xfffffffc00f08947 */ /* 0x002fea000383ffff */
[----:B------:R-:W-:Y:S05]  /*2a290*/  BRA `(.L_x_3159) ;  /* 0xffffffa8009c7947 */ /* 0x000fea000383ffff */
.L_x_3001:
        /* <DEDUP_REMOVED lines=8> */
.L_x_3161:
[----:B------:R-:W-:Y:S05]  /*2a320*/  BSYNC B0 ;  /* 0x0000000000007941 */ /* 0x000fea0003800000 */
.L_x_3160:
        /* <DEDUP_REMOVED lines=10> */
.L_x_3162:
[----:B------:R-:W-:Y:S01]  /*2a3d0*/  ULDC UR4, c[0x0][0x2f4] ;  /* 0x0000bd0000047ab9 */ /* 0x000fe20000000800 */
[----:B------:R-:W-:Y:S01]  /*2a3e0*/  ULDC.64 UR6, c[0x0][0x208] ;  /* 0x0000820000067ab9 */ /* 0x000fe20000000a00 */
        /* <DEDUP_REMOVED lines=8> */
[----:B------:R-:W-:-:S04]  /*2a470*/  ISETP.GE.AND P0, PT, R34, UR4, PT ;  /* 0x0000000422007c0c */ /* 0x000fc8000bf06270 */
[----:B------:R-:W-:Y:S01]  /*2a480*/  @!PT LDS RZ, [RZ] ;  /* 0x00000000fffff984 */ /* 0x000fe20000000800 */
[----:B------:R-:W-:Y:S01]  /*2a490*/  @!PT LDS RZ, [RZ] ;  /* 0x00000000fffff984 */ /* 0x000fe20000000800 */
[----:B------:R-:W-:Y:S01]  /*2a4a0*/  @!PT LDS RZ, [RZ] ;  /* 0x00000000fffff984 */ /* 0x000fe20000000800 */
[----:B------:R0:W-:Y:S01]  /*2a4b0*/  LDGSTS.E.BYPASS.LTC128B.128 [R4+0x400], desc[UR6][R2.64], !P3 ;  /* 0x0040000002047fae */ /* 0x0001e2000d901d46 */
[----:B------:R-:W-:-:S03]  /*2a4c0*/  ISETP.LT.OR P3, PT, R6, 0x1, P0 ;  /* 0x000000010600780c */ /* 0x000fc60000761670 */
[----:B------:R0:W-:Y:S10]  /*2a4d0*/  LDGSTS.E.BYPASS.LTC128B.128 [R4+0x3400], desc[UR6][R2.64+0x80], !P4 ;  /* 0x0340008002047fae */ /* 0x0001f4000e101d46 */
[----:B------:R0:W-:Y:S01]  /*2a4e0*/  LDGSTS.E.BYPASS.LTC128B.128 [R4+0x6400], desc[UR6][R2.64+0x100], !P3 ;  /* 0x0640010002047fae */ /* 0x0001e2000d901d46 */
[----:B------:R-:W-:-:S13]  /*2a4f0*/  ISETP.LT.OR P3, PT, R6, 0x11, P2 ;  /* 0x000000110600780c */ /* 0x000fda0001761670 */
[----:B0-----:R-:W-:Y:S05]  /*2a500*/  WARPSYNC.COLLECTIVE R15, `(.L_x_3163) ;  /* 0x000000000f087348 */ /* 0x001fea0003c00000 */
[----:B------:R1:W2:Y:S02]  /*2a510*/  SHFL.IDX P6, R14, R13, R12, R11 ;  /* 0x0000000c0d0e7389 */ /* 0x0002a400000c000b */
[----:B012---:R-:W-:Y:S01]  /*2a520*/  ENDCOLLECTIVE ;  /* 0x000000000000791b */ /* 0x007fe20003800000 */
.L_x_3163:
[----:B------:R-:W-:Y:S01]  /*2a530*/  MOV R13, R17 ;  /* 0x00000011000d7202 */ /* 0x000fe20000000f00 */
[----:B------:R-:W-:-:S07]  /*2a540*/  IMAD.MOV.U32 R7, RZ, RZ, R14 ;  /* 0x000000ffff077224 */ /* 0x000fce00078e000e */
[----:B------:R-:W-:Y:S05]  /*2a550*/  WARPSYNC.COLLECTIVE R15, `(.L_x_3164) ;  /* 0x000000000f087348 */ /* 0x000fea0003c00000 */
[----:B------:R0:W1:Y:S02]  /*2a560*/  SHFL.IDX P6, R14, R13, R12, R11 ;  /* 0x0000000c0d0e7389 */ /* 0x00006400000c000b */
[----:B01----:R-:W-:Y:S01]  /*2a570*/  ENDCOLLECTIVE ;  /* 0x000000000000791b */ /* 0x003fe20003800000 */
.L_x_3164:
[----:B------:R-:W-:Y:S01]  /*2a580*/  ULDC.64 UR4, c[0x0][0x208] ;  /* 0x0000820000047ab9 */ /* 0x000fe20000000a00 */
[----:B------:R-:W-:Y:S01]  /*2a590*/  IMAD.MOV.U32 R13, RZ, RZ, R18 ;  /* 0x000000ffff0d7224 */ /* 0x000fe200078e0012 */
[----:B------:R-:W-:Y:S02]  /*2a5a0*/  MOV R12, 0x2 ;  /* 0x00000002000c7802 */ /* 0x000fe40000000f00 */
[----:B------:R-:W-:-:S05]  /*2a5b0*/  IADD3 R2, P4, R14, R5, RZ ;  /* 0x000000050e027210 */ /* 0x000fca0007f9e0ff */
[----:B------:R-:W-:Y:S01]  /*2a5c0*/  IMAD.X R3, RZ, RZ, R7, P4 ;  /* 0x000000ffff037224 */ /* 0x000fe200020e0607 */
[----:B------:R-:W-:-:S04]  /*2a5d0*/  ISETP.LT.OR P4, PT, R6, 0x11, P1 ;  /* 0x000000110600780c */ /* 0x000fc80000f81670 */
[----:B------:R-:W-:Y:S01]  /*2a5e0*/  @!PT LDS RZ, [RZ] ;  /* 0x00000000fffff984 */ /* 0x000fe20000000800 */
[----:B------:R-:W-:Y:S01]  /*2a5f0*/  @!PT LDS RZ, [RZ] ;  /* 0x00000000fffff984 */ /* 0x000fe20000000800 */
[----:B------:R-:W-:Y:S01]  /*2a600*/  @!PT LDS RZ, [RZ] ;  /* 0x00000000fffff984 */ /* 0x000fe20000000800 */
[----:B------:R0:W-:Y:S01]  /*2a610*/  LDGSTS.E.BYPASS.LTC128B.128 [R4+0xc00], desc[UR4][R2.64], !P3 ;  /* 0x00c0000002047fae */ /* 0x0001e2000d901d44 */
[----:B------:R-:W-:-:S08]  /*2a620*/  ISETP.LT.OR P3, PT, R6, 0x11, P0 ;  /* 0x000000110600780c */ /* 0x000fd00000761670 */
[----:B------:R0:W-:Y:S05]  /*2a630*/  LDGSTS.E.BYPASS.LTC128B.128 [R4+0x3c00], desc[UR4][R2.64+0x80], !P4 ;  /* 0x03c0008002047fae */ /* 0x0001ea000e101d44 */
[----:B------:R0:W-:Y:S01]  /*2a640*/  LDGSTS.E.BYPASS.LTC128B.128 [R4+0x6c00], desc[UR4][R2.64+0x100], !P3 ;  /* 0x06c0010002047fae */ /* 0x0001e2000d901d44 */
[----:B------:R-:W-:-:S13]  /*2a650*/  ISETP.LT.OR P3, PT, R6, 0x21, P2 ;  /* 0x000000210600780c */ /* 0x000fda0001761670 */
[----:B0-----:R-:W-:Y:S05]  /*2a660*/  WARPSYNC.COLLECTIVE R15, `(.L_x_3165) ;  /* 0x000000000f087348 */ /* 0x001fea0003c00000 */
[----:B------:R1:W2:Y:S02]  /*2a670*/  SHFL.IDX P6, R14, R13, R12, R11 ;  /* 0x0000000c0d0e7389 */ /* 0x0002a400000c000b */
[----:B012---:R-:W-:Y:S01]  /*2a680*/  ENDCOLLECTIVE ;  /* 0x000000000000791b */ /* 0x007fe20003800000 */
.L_x_3165:
[----:B------:R-:W-:Y:S02]  /*2a690*/  IMAD.MOV.U32 R13, RZ, RZ, R17 ;  /* 0x000000ffff0d7224 */ /* 0x000fe400078e0011 */
[----:B------:R-:W-:-:S07]  /*2a6a0*/  IMAD.MOV.U32 R7, RZ, RZ, R14 ;  /* 0x000000ffff077224 */ /* 0x000fce00078e000e */
[----:B------:R-:W-:Y:S05]  /*2a6b0*/  WARPSYNC.COLLECTIVE R15, `(.L_x_3166) ;  /* 0x000000000f087348 */ /* 0x000fea0003c00000 */
[----:B------:R0:W1:Y:S02]  /*2a6c0*/  SHFL.IDX P6, R14, R13, R12, R11 ;  /* 0x0000000c0d0e7389 */ /* 0x00006400000c000b */
[----:B01----:R-:W-:Y:S01]  /*2a6d0*/  ENDCOLLECTIVE ;  /* 0x000000000000791b */ /* 0x003fe20003800000 */
.L_x_3166:
[----:B------:R-:W-:Y:S01]  /*2a6e0*/  ULDC.64 UR4, c[0x0][0x208] ;  /* 0x0000820000047ab9 */ /* 0x000fe20000000a00 */
[----:B------:R-:W-:Y:S02]  /*2a6f0*/  IMAD.MOV.U32 R13, RZ, RZ, R18 ;  /* 0x000000ffff0d7224 */ /* 0x000fe400078e0012 */
[----:B------:R-:W-:Y:S01]  /*2a700*/  IMAD.MOV.U32 R12, RZ, RZ, 0x3 ;  /* 0x00000003ff0c7424 */ /* 0x000fe200078e00ff */
[----:B------:R-:W-:-:S04]  /*2a710*/  IADD3 R2, P4, R14, R5, RZ ;  /* 0x000000050e027210 */ /* 0x000fc80007f9e0ff */
[----:B------:R-:W-:Y:S02]  /*2a720*/  IADD3.X R3, RZ, R7, RZ, P4, !PT ;  /* 0x00000007ff037210 */ /* 0x000fe400027fe4ff */
[----:B------:R-:W-:-:S03]  /*2a730*/  ISETP.LT.OR P4, PT, R6, 0x21, P1 ;  /* 0x000000210600780c */ /* 0x000fc60000f81670 */
[----:B------:R-:W-:Y:S01]  /*2a740*/  @!PT LDS RZ, [RZ] ;  /* 0x00000000fffff984 */ /* 0x000fe20000000800 */
[----:B------:R-:W-:Y:S01]  /*2a750*/  @!PT LDS RZ, [RZ] ;  /* 0x00000000fffff984 */ /* 0x000fe20000000800 */
[----:B------:R-:W-:Y:S01]  /*2a760*/  @!PT LDS RZ, [RZ] ;  /* 0x00000000fffff984 */ /* 0x000fe20000000800 */
[----:B------:R0:W-:Y:S01]  /*2a770*/  LDGSTS.E.BYPASS.LTC128B.128 [R4+0x1400], desc[UR4][R2.64], !P3 ;  /* 0x0140000002047fae */ /* 0x0001e2000d901d44 */
[----:B------:R-:W-:-:S09]  /*2a780*/  ISETP.LT.OR P3, PT, R6, 0x21, P0 ;  /* 0x000000210600780c */ /* 0x000fd20000761670 */
[----:B------:R0:W-:Y:S04]  /*2a790*/  LDGSTS.E.BYPASS.LTC128B.128 [R4+0x4400], desc[UR4][R2.64+0x80], !P4 ;  /* 0x0440008002047fae */ /* 0x0001e8000e101d44 */
[----:B------:R0:W-:Y:S01]  /*2a7a0*/  LDGSTS.E.BYPASS.LTC128B.128 [R4+0x7400], desc[UR4][R2.64+0x100], !P3 ;  /* 0x0740010002047fae */ /* 0x0001e2000d901d44 */
[----:B------:R-:W-:-:S13]  /*2a7b0*/  ISETP.LT.OR P3, PT, R6, 0x31, P2 ;  /* 0x000000310600780c */ /* 0x000fda0001761670 */
[----:B0-----:R-:W-:Y:S05]  /*2a7c0*/  WARPSYNC.COLLECTIVE R15, `(.L_x_3167) ;  /* 0x000000000f087348 */ /* 0x001fea0003c00000 */
[----:B------:R1:W2:Y:S02]  /*2a7d0*/  SHFL.IDX P6, R14, R13, R12, R11 ;  /* 0x0000000c0d0e7389 */ /* 0x0002a400000c000b */
[----:B012---:R-:W-:Y:S01]  /*2a7e0*/  ENDCOLLECTIVE ;  /* 0x000000000000791b */ /* 0x007fe20003800000 */
.L_x_3167:
[----:B------:R-:W-:Y:S01]  /*2a7f0*/  IMAD.MOV.U32 R13, RZ, RZ, R17 ;  /* 0x000000ffff0d7224 */ /* 0x000fe200078e0011 */
[----:B------:R-:W-:-:S07]  /*2a800*/  MOV R7, R14 ;  /* 0x0000000e00077202 */ /* 0x000fce0000000f00 */
[----:B------:R-:W-:Y:S05]  /*2a810*/  WARPSYNC.COLLECTIVE R15, `(.L_x_3168) ;  /* 0x000000000f087348 */ /* 0x000fea0003c00000 */
[----:B------:R0:W1:Y:S02]  /*2a820*/  SHFL.IDX P6, R14, R13, R12, R11 ;  /* 0x0000000c0d0e7389 */ /* 0x00006400000c000b */
[----:B01----:R-:W-:Y:S01]  /*2a830*/  ENDCOLLECTIVE ;  /* 0x000000000000791b */ /* 0x003fe20003800000 */
.L_x_3168:
[----:B------:R-:W-:Y:S01]  /*2a840*/  ULDC.64 UR4, c[0x0][0x208] ;  /* 0x0000820000047ab9 */ /* 0x000fe20000000a00 */
[----:B------:R-:W-:Y:S01]  /*2a850*/  MOV R13, R18 ;  /* 0x00000012000d7202 */ /* 0x000fe20000000f00 */
[----:B------:R-:W-:Y:S01]  /*2a860*/  IMAD.MOV.U32 R12, RZ, RZ, 0x4 ;  /* 0x00000004ff0c7424 */ /* 0x000fe200078e00ff */
        /* <DEDUP_REMOVED lines=14> */
.L_x_3169:
[----:B------:R-:W-:Y:S01]  /*2a950*/  MOV R13, R17 ;  /* 0x00000011000d7202 */ /* 0x000fe20000000f00 */
[----:B------:R-:W-:-:S07]  /*2a960*/  IMAD.MOV.U32 R7, RZ, RZ, R14 ;  /* 0x000000ffff077224 */ /* 0x000fce00078e000e */
[----:B------:R-:W-:Y:S05]  /*2a970*/  WARPSYNC.COLLECTIVE R15, `(.L_x_3170) ;  /* 0x000000000f087348 */ /* 0x000fea0003c00000 */
[----:B------:R0:W1:Y:S02]  /*2a980*/  SHFL.IDX P6, R14, R13, R12, R11 ;  /* 0x0000000c0d0e7389 */ /* 0x00006400000c000b */
[----:B01----:R-:W-:Y:S01]  /*2a990*/  ENDCOLLECTIVE ;  /* 0x000000000000791b */ /* 0x003fe20003800000 */
.L_x_3170:
        /* <DEDUP_REMOVED lines=12> */
[----:B------:R0:W-:Y:S02]  /*2aa60*/  LDGSTS.E.BYPASS.LTC128B.128 [R4+0x8400], desc[UR4][R2.64+0x100], !P3 ;  /* 0x0840010002047fae */ /* 0x0001e4000d901d44 */
[----:B0-----:R-:W-:Y:S05]  /*2aa70*/  WARPSYNC.COLLECTIVE R15, `(.L_x_3171) ;  /* 0x000000000f087348 */ /* 0x001fea0003c00000 */
[----:B------:R1:W2:Y:S02]  /*2aa80*/  SHFL.IDX P6, R14, R13, R12, R11 ;  /* 0x0000000c0d0e7389 */ /* 0x0002a400000c000b */
[----:B012---:R-:W-:Y:S01]  /*2aa90*/  ENDCOLLECTIVE ;  /* 0x000000000000791b */ /* 0x007fe20003800000 */
.L_x_3171:
[----:B------:R-:W-:Y:S02]  /*2aaa0*/  IMAD.MOV.U32 R13, RZ, RZ, R17 ;  /* 0x000000ffff0d7224 */ /* 0x000fe400078e0011 */
[----:B------:R-:W-:-:S07]  /*2aab0*/  IMAD.MOV.U32 R18, RZ, RZ, R14 ;  /* 0x000000ffff127224 */ /* 0x000fce00078e000e */
[----:B------:R-:W-:Y:S05]  /*2aac0*/  WARPSYNC.COLLECTIVE R15, `(.L_x_3172) ;  /* 0x000000000f087348 */ /* 0x000fea0003c00000 */
[----:B------:R0:W1:Y:S02]  /*2aad0*/  SHFL.IDX P6, R14, R13, R12, R11 ;  /* 0x0000000c0d0e7389 */ /* 0x00006400000c000b */
[----:B01----:R-:W-:Y:S01]  /*2aae0*/  ENDCOLLECTIVE ;  /* 0x000000000000791b */ /* 0x003fe20003800000 */
.L_x_3172:
[----:B------:R-:W-:Y:S05]  /*2aaf0*/  BRA `(.L_x_3173) ;  /* 0xffffffa400907947 */ /* 0x000fea000383ffff */
.L_x_3006:
[----:B------:R-:W-:Y:S01]  /*2ab00*/  BSSY B0, `(.L_x_3174) ;  /* 0x0000008000007945 */ /* 0x000fe20003800000 */
[----:B------:R-:W-:Y:S01]  /*2ab10*/  MOV R13, R24 ;  /* 0x00000018000d7202 */ /* 0x000fe20000000f00 */
[----:B0-----:R-:W-:Y:S01]  /*2ab20*/  IMAD.MOV.U32 R12, RZ, RZ, RZ ;  /* 0x000000ffff0c7224 */ /* 0x001fe200078e00ff */
[----:B------:R-:W-:Y:S01]  /*2ab30*/  MOV R15, 0xffffffff ;  /* 0xffffffff000f7802 */ /* 0x000fe20000000f00 */
[----:B------:R-:W-:-:S07]  /*2ab40*/  IMAD.MOV.U32 R11, RZ, RZ, 0x1f ;  /* 0x0000001fff0b7424 */ /* 0x000fce00078e00ff */
[----:B------:R-:W-:Y:S05]  /*2ab50*/  WARPSYNC.COLLECTIVE R15, `(.L_x_3175) ;  /* 0x000000000f087348 */ /* 0x000fea0003c00000 */
[----:B------:R0:W1:Y:S02]  /*2ab60*/  SHFL.IDX P6, R14, R13, R12, R11 ;  /* 0x0000000c0d0e7389 */ /* 0x00006400000c000b */
[----:B01----:R-:W-:Y:S01]  /*2ab70*/  ENDCOLLECTIVE ;  /* 0x000000000000791b */ /* 0x003fe20003800000 */
.L_x_3175:
[----:B------:R-:W-:Y:S05]  /*2ab80*/  BSYNC B0 ;  /* 0x0000000000007941 */ /* 0x000fea0003800000 */
.L_x_3174:
        /* <DEDUP_REMOVED lines=9> */
.L_x_3176:
[----:B------:R-:W-:Y:S01]  /*2ac20*/  ULDC UR4, c[0x0][0xc3c] ;  /* 0x00030f0000047ab9 */ /* 0x000fe20000000800 */
[----:B------:R-:W-:Y:S01]  /*2ac30*/  ULDC.64 UR6, c[0x0][0x208] ;  /* 0x0000820000067ab9 */ /* 0x000fe20000000a00 */
[----:B------:R-:W-:-:S13]  /*2ac40*/  ISETP.GE.OR P1, PT, R9, UR4, !P0 ;  /* 0x0000000409007c0c */ /* 0x000fda000c726670 */
[----:B------:R-:W0:Y:S08]  /*2ac50*/  @!P1 LDC.64 R2, c[0x0][0xc80] ;  /* 0x00032000ff029b82 */ /* 0x000e300000000a00 */
[----:B------:R-:W1:Y:S01]  /*2ac60*/  @!P1 LDC.64 R4, c[0x0][0xc78] ;  /* 0x00031e00ff049b82 */ /* 0x000e620000000a00 */
[----:B------:R-:W-:Y:S01]  /*2ac70*/  IMAD.MOV.U32 R25, RZ, RZ, RZ ;  /* 0x000000ffff197224 */ /* 0x000fe200078e00ff */
[----:B------:R-:W-:-:S02]  /*2ac80*/  MOV R11, RZ ;  /* 0x000000ff000b7202 */ /* 0x000fc40000000f00 */
[----:B------:R-:W-:Y:S01]  /*2ac90*/  MOV R7, R14 ;  /* 0x0000000e00077202 */ /* 0x000fe20000000f00 */
[----:B0-----:R-:W-:-:S05]  /*2aca0*/  @!P1 IMAD.WIDE R2, R9, 0x4, R2 ;  /* 0x0000000409029825 */ /* 0x001fca00078e0202 */
[----:B------:R1:W2:Y:S02]  /*2acb0*/  @!P1 LDG.E R6, desc[UR6][R2.64] ;  /* 0x0000000602069981 */ /* 0x0002a4000c1e1900 */
[----:B-1----:R-:W-:-:S05]  /*2acc0*/  @!P1 IMAD.WIDE R2, R9, 0x4, R4 ;  /* 0x0000000409029825 */ /* 0x002fca00078e0204 */
[----:B------:R-:W3:Y:S01]  /*2acd0*/  @!P1 LDG.E R5, desc[UR6][R2.64] ;  /* 0x0000000602059981 */ /* 0x000ee2000c1e1900 */
[----:B------:R-:W-:Y:S01]  /*2ace0*/  IMAD.MOV.U32 R4, RZ, RZ, RZ ;  /* 0x000000ffff047224 */ /* 0x000fe200078e00ff */
[C---:B------:R-:W-:Y:S02]  /*2acf0*/  ISETP.GE.U32.AND P2, PT, R8.reuse, 0x2, PT ;  /* 0x000000020800780c */ /* 0x040fe40003f46070 */
        /* <DEDUP_REMOVED lines=11> */
.L_x_3177:
[----:B------:R-:W-:Y:S02]  /*2adb0*/  MOV R12, 0x2 ;  /* 0x00000002000c7802 */ /* 0x000fe40000000f00 */
[----:B------:R-:W-:-:S05]  /*2adc0*/  SEL R14, R14, RZ, P1 ;  /* 0x000000ff0e0e7207 */ /* 0x000fca0000800000 */
[----:B------:R-:W-:-:S04]  /*2add0*/  IMAD.IADD R5, R13, 0x1, R14 ;  /* 0x000000010d057824 */ /* 0x000fc800078e020e */
[----:B------:R-:W-:-:S07]  /*2ade0*/  IMAD.MOV.U32 R13, RZ, RZ, R5 ;  /* 0x000000ffff0d7224 */ /* 0x000fce00078e0005 */
[----:B------:R-:W-:Y:S05]  /*2adf0*/  WARPSYNC.COLLECTIVE R15, `(.L_x_3178) ;  /* 0x000000000f087348 */ /* 0x000fea0003c00000 */
[----:B------:R0:W1:Y:S02]  /*2ae00*/  SHFL.UP P6, R14, R13, R12, R11 ;  /* 0x0400000c0d0e7389 */ /* 0x00006400000c000b */
[----:B01----:R-:W-:Y:S01]  /*2ae10*/  ENDCOLLECTIVE ;  /* 0x000000000000791b */ /* 0x003fe20003800000 */
.L_x_3178:
[----:B------:R-:W-:Y:S02]  /*2ae20*/  MOV R12, 0x4 ;  /* 0x00000004000c7802 */ /* 0x000fe40000000f00 */
[----:B------:R-:W-:-:S05]  /*2ae30*/  SEL R2, R14, RZ, P2 ;  /* 0x000000ff0e027207 */ /* 0x000fca0001000000 */
[----:B------:R-:W-:-:S04]  /*2ae40*/  IMAD.IADD R2, R5, 0x1, R2 ;  /* 0x0000000105027824 */ /* 0x000fc800078e0202 */
[----:B------:R-:W-:-:S07]  /*2ae50*/  IMAD.MOV.U32 R13, RZ, RZ, R2 ;  /* 0x000000ffff0d7224 */ /* 0x000fce00078e0002 */
[----:B------:R-:W-:Y:S05]  /*2ae60*/  WARPSYNC.COLLECTIVE R15, `(.L_x_3179) ;  /* 0x000000000f087348 */ /* 0x000fea0003c00000 */
[----:B------:R0:W1:Y:S02]  /*2ae70*/  SHFL.UP P6, R14, R13, R12, R11 ;  /* 0x0400000c0d0e7389 */ /* 0x00006400000c000b */
[----:B01----:R-:W-:Y:S01]  /*2ae80*/  ENDCOLLECTIVE ;  /* 0x000000000000791b */ /* 0x003fe20003800000 */
.L_x_3179:
[----:B------:R-:W-:Y:S02]  /*2ae90*/  MOV R12, 0x8 ;  /* 0x00000008000c7802 */ /* 0x000fe40000000f00 */
[----:B------:R-:W-:-:S05]  /*2aea0*/  SEL R3, R14, RZ, P3 ;  /* 0x000000ff0e037207 */ /* 0x000fca0001800000 */
[----:B------:R-:W-:-:S04]  /*2aeb0*/  IMAD.IADD R3, R2, 0x1, R3 ;  /* 0x0000000102037824 */ /* 0x000fc800078e0203 */
[----:B------:R-:W-:-:S07]  /*2aec0*/  IMAD.MOV.U32 R13, RZ, RZ, R3 ;  /* 0x000000ffff0d7224 */ /* 0x000fce00078e0003 */
[----:B------:R-:W-:Y:S05]  /*2aed0*/  WARPSYNC.COLLECTIVE R15, `(.L_x_3180) ;  /* 0x000000000f087348 */ /* 0x000fea0003c00000 */
[----:B------:R0:W1:Y:S02]  /*2aee0*/  SHFL.UP P6, R14, R13, R12, R11 ;  /* 0x0400000c0d0e7389 */ /* 0x00006400000c000b */
[----:B01----:R-:W-:Y:S01]  /*2aef0*/  ENDCOLLECTIVE ;  /* 0x000000000000791b */ /* 0x003fe20003800000 */
.L_x_3180:
[----:B------:R-:W-:Y:S02]  /*2af00*/  MOV R12, 0x10 ;  /* 0x00000010000c7802 */ /* 0x000fe40000000f00 */
[----:B------:R-:W-:-:S05]  /*2af10*/  SEL R14, R14, RZ, P4 ;  /* 0x000000ff0e0e7207 */ /* 0x000fca0002000000 */
[----:B------:R-:W-:-:S04]  /*2af20*/  IMAD.IADD R5, R3, 0x1, R14 ;  /* 0x0000000103057824 */ /* 0x000fc800078e020e */
[----:B------:R-:W-:-:S07]  /*2af30*/  IMAD.MOV.U32 R13, RZ, RZ, R5 ;  /* 0x000000ffff0d7224 */ /* 0x000fce00078e0005 */
[----:B------:R-:W-:Y:S05]  /*2af40*/  WARPSYNC.COLLECTIVE R15, `(.L_x_3181) ;  /* 0x000000000f087348 */ /* 0x000fea0003c00000 */
[----:B------:R0:W1:Y:S02]  /*2af50*/  SHFL.UP P6, R14, R13, R12, R11 ;  /* 0x0400000c0d0e7389 */ /* 0x00006400000c000b */
[----:B01----:R-:W-:Y:S01]  /*2af60*/  ENDCOLLECTIVE ;  /* 0x000000000000791b */ /* 0x003fe20003800000 */
.L_x_3181:
        /* <DEDUP_REMOVED lines=8> */
.L_x_3182:
[----:B------:R-:W-:Y:S05]  /*2aff0*/  BRA `(.L_x_3183) ;  /* 0xffffffa400ac7947 */ /* 0x000fea000383ffff */
.L_x_3009:
[----:B------:R-:W-:Y:S01]  /*2b000*/  BSSY B0, `(.L_x_3184) ;  /* 0x0000007000007945 */ /* 0x000fe20003800000 */
[----:B0-----:R-:W-:Y:S01]  /*2b010*/  MOV R12, 0x1 ;  /* 0x00000001000c7802 */ /* 0x001fe20000000f00 */
[----:B------:R-:W-:Y:S02]  /*2b020*/  IMAD.MOV.U32 R11, RZ, RZ, RZ ;  /* 0x000000ffff0b7224 */ /* 0x000fe400078e00ff */
[----:B------:R-:W-:-:S07]  /*2b030*/  IMAD.MOV.U32 R15, RZ, RZ, -0x1 ;  /* 0xffffffffff0f7424 */ /* 0x000fce00078e00ff */
[----:B------:R-:W-:Y:S05]  /*2b040*/  WARPSYNC.COLLECTIVE R15, `(.L_x_3185) ;  /* 0x000000000f087348 */ /* 0x000fea0003c00000 */
[----:B------:R0:W1:Y:S02]  /*2b050*/  SHFL.UP P6, R14, R13, R12, R11 ;  /* 0x0400000c0d0e7389 */ /* 0x00006400000c000b */
[----:B01----:R-:W-:Y:S01]  /*2b060*/  ENDCOLLECTIVE ;  /* 0x000000000000791b */ /* 0x003fe20003800000 */
.L_x_3185:
[----:B------:R-:W-:Y:S05]  /*2b070*/  BSYNC B0 ;  /* 0x0000000000007941 */ /* 0x000fea0003800000 */
.L_x_3184:
        /* <DEDUP_REMOVED lines=8> */
.L_x_3186:
[----:B------:R-:W-:Y:S02]  /*2b100*/  MOV R12, 0x4 ;  /* 0x00000004000c7802 */ /* 0x000fe40000000f00 */
[----:B------:R-:W-:-:S05]  /*2b110*/  SEL R2, R14, RZ, P2 ;  /* 0x000000ff0e027207 */ /* 0x000fca0001000000 */
[----:B------:R-:W-:-:S04]  /*2b120*/  IMAD.IADD R2, R13, 0x1, R2 ;  /* 0x000000010d027824 */ /* 0x000fc800078e0202 */
[----:B------:R-:W-:-:S07]  /*2b130*/  IMAD.MOV.U32 R13, RZ, RZ, R2 ;  /* 0x000000ffff0d7224 */ /* 0x000fce00078e0002 */
[----:B------:R-:W-:Y:S05]  /*2b140*/  WARPSYNC.COLLECTIVE R15, `(.L_x_3187) ;  /* 0x000000000f087348 */ /* 0x000fea0003c00000 */
[----:B------:R0:W1:Y:S02]  /*2b150*/  SHFL.UP P6, R14, R13, R12, R11 ;  /* 0x0400000c0d0e7389 */ /* 0x00006400000c000b */
[----:B01----:R-:W-:Y:S01]  /*2b160*/  ENDCOLLECTIVE ;  /* 0x000000000000791b */ /* 0x003fe20003800000 */
.L_x_3187:
[----:B------:R-:W-:Y:S02]  /*2b170*/  MOV R12, 0x8 ;  /* 0x00000008000c7802 */ /* 0x000fe40000000f00 */
[----:B------:R-:W-:-:S05]  /*2b180*/  SEL R3, R14, RZ, P3 ;  /* 0x000000ff0e037207 */ /* 0x000fca0001800000 */
[----:B------:R-:W-:-:S04]  /*2b190*/  IMAD.IADD R3, R2, 0x1, R3 ;  /* 0x0000000102037824 */ /* 0x000fc800078e0203 */
[----:B------:R-:W-:-:S07]  /*2b1a0*/  IMAD.MOV.U32 R13, RZ, RZ, R3 ;  /* 0x000000ffff0d7224 */ /* 0x000fce00078e0003 */
[----:B------:R-:W-:Y:S05]  /*2b1b0*/  WARPSYNC.COLLECTIVE R15, `(.L_x_3188) ;  /* 0x000000000f087348 */ /* 0x000fea0003c00000 */
[----:B------:R0:W1:Y:S02]  /*2b1c0*/  SHFL.UP P6, R14, R13, R12, R11 ;  /* 0x0400000c0d0e7389 */ /* 0x00006400000c000b */
[----:B01----:R-:W-:Y:S01]  /*2b1d0*/  ENDCOLLECTIVE ;  /* 0x000000000000791b */ /* 0x003fe20003800000 */
.L_x_3188:
[----:B------:R-:W-:Y:S02]  /*2b1e0*/  MOV R12, 0x10 ;  /* 0x00000010000c7802 */ /* 0x000fe40000000f00 */
[----:B------:R-:W-:-:S05]  /*2b1f0*/  SEL R14, R14, RZ, P4 ;  /* 0x000000ff0e0e7207 */ /* 0x000fca0002000000 */
[----:B------:R-:W-:-:S04]  /*2b200*/  IMAD.IADD R5, R3, 0x1, R14 ;  /* 0x0000000103057824 */ /* 0x000fc800078e020e */
[----:B------:R-:W-:-:S07]  /*2b210*/  IMAD.MOV.U32 R13, RZ, RZ, R5 ;  /* 0x000000ffff0d7224 */ /* 0x000fce00078e0005 */
[----:B------:R-:W-:Y:S05]  /*2b220*/  WARPSYNC.COLLECTIVE R15, `(.L_x_3189) ;  /* 0x000000000f087348 */ /* 0x000fea0003c00000 */
[----:B------:R0:W1:Y:S02]  /*2b230*/  SHFL.UP P6, R14, R13, R12, R11 ;  /* 0x0400000c0d0e7389 */ /* 0x00006400000c000b */
[----:B01----:R-:W-:Y:S01]  /*2b240*/  ENDCOLLECTIVE ;  /* 0x000000000000791b */ /* 0x003fe20003800000 */
.L_x_3189:
        /* <DEDUP_REMOVED lines=8> */
.L_x_3190:
[----:B------:R-:W-:Y:S05]  /*2b2d0*/  BRA `(.L_x_3191) ;  /* 0xffffffa4009c7947 */ /* 0x000fea000383ffff */
.L_x_3011:
[----:B------:R-:W-:Y:S01]  /*2b2e0*/  BSSY B0, `(.L_x_3192) ;  /* 0x0000006000007945 */ /* 0x000fe20003800000 */
[----:B------:R-:W-:Y:S01]  /*2b2f0*/  PLOP3.LUT P6, PT, P6, PT, PT, 0x8, 0x0 ;  /* 0x000000000000781c */ /* 0x000fe200037ce170 */
[----:B------:R-:W-:-:S12]  /*2b300*/  IMAD.MOV.U32 R15, RZ, RZ, -0x1 ;  /* 0xffffffffff0f7424 */ /* 0x000fd800078e00ff */
[----:B01----:R-:W-:Y:S05]  /*2b310*/  WARPSYNC.COLLECTIVE R15, `(.L_x_3193) ;  /* 0x000000000f087348 */ /* 0x003fea0003c00000 */
[----:B------:R-:W-:Y:S01]  /*2b320*/  VOTE.ANY R14, PT, P6 ;  /* 0x00000000000e7806 */ /* 0x000fe200030e0100 */
[----:B01----:R-:W-:Y:S06]  /*2b330*/  ENDCOLLECTIVE ;  /* 0x000000000000791b */ /* 0x003fec0003800000 */
.L_x_3193:
[----:B------:R-:W-:Y:S05]  /*2b340*/  BSYNC B0 ;  /* 0x0000000000007941 */ /* 0x000fea0003800000 */
.L_x_3192:
[----:B------:R-:W-:Y:S01]  /*2b350*/  MOV R3, R14 ;  /* 0x0000000e00037202 */ /* 0x000fe20000000f00 */
[----:B------:R-:W-:Y:S01]  /*2b360*/  IMAD.MOV.U32 R13, RZ, RZ, R25 ;  /* 0x000000ffff0d7224 */ /* 0x000fe200078e0019 */
[----:B------:R-:W-:Y:S01]  /*2b370*/  MOV R15, 0xffffffff ;  /* 0xffffffff000f7802 */ /* 0x000fe20000000f00 */
[----:B------:R-:W-:Y:S01]  /*2b380*/  IMAD.MOV.U32 R11, RZ, RZ, 0x1f ;  /* 0x0000001fff0b7424 */ /* 0x000fe200078e00ff */
[----:B------:R0:W1:Y:S06]  /*2b390*/  POPC R12, R3 ;  /* 0x00000003000c7309 */ /* 0x00006c0000000000 */
[----:B01----:R-:W-:Y:S05]  /*2b3a0*/  WARPSYNC.COLLECTIVE R15, `(.L_x_3194) ;  /* 0x000000000f087348 */ /* 0x003fea0003c00000 */
[----:B-1----:R1:W2:Y:S02]  /*2b3b0*/  SHFL.IDX P6, R14, R13, R12, R11 ;  /* 0x0000000c0d0e7389 */ /* 0x0022a400000c000b */
[----:B012---:R-:W-:Y:S01]  /*2b3c0*/  ENDCOLLECTIVE ;  /* 0x000000000000791b */ /* 0x007fe20003800000 */
.L_x_3194:
[----:B------:R-:W-:Y:S02]  /*2b3d0*/  IMAD.IADD R27, R12, 0x1, R27 ;  /* 0x000000010c1b7824 */ /* 0x000fe400078e021b */
[----:B------:R-:W-:Y:S02]  /*2b3e0*/  IMAD.MOV.U32 R13, RZ, RZ, R4 ;  /* 0x000000ffff0d7224 */ /* 0x000fe400078e0004 */
[----:B------:R-:W-:-:S07]  /*2b3f0*/  IMAD.MOV.U32 R25, RZ, RZ, R14 ;  /* 0x000000ffff197224 */ /* 0x000fce00078e000e */
[----:B------:R-:W-:Y:S05]  /*2b400*/  WARPSYNC.COLLECTIVE R15, `(.L_x_3195) ;  /* 0x000000000f087348 */ /* 0x000fea0003c00000 */
[----:B------:R0:W1:Y:S02]  /*2b410*/  SHFL.IDX P6, R14, R13, R12, R11 ;  /* 0x0000000c0d0e7389 */ /* 0x00006400000c000b */
[----:B01----:R-:W-:Y:S01]  /*2b420*/  ENDCOLLECTIVE ;  /* 0x000000000000791b */ /* 0x003fe20003800000 */
.L_x_3195:
[----:B------:R-:W-:Y:S01]  /*2b430*/  MOV R4, R14 ;  /* 0x0000000e00047202 */ /* 0x000fe20000000f00 */
[----:B------:R-:W-:Y:S06]  /*2b440*/  BRA `(.L_x_3196) ;  /* 0xffffffa400807947 */ /* 0x000fec000383ffff */
.L_x_3013:
[----:B------:R-:W-:Y:S01]  /*2b450*/  BSSY B0, `(.L_x_3197) ;  /* 0x0000007000007945 */ /* 0x000fe20003800000 */
[----:B------:R-:W-:Y:S01]  /*2b460*/  IMAD.MOV.U32 R13, RZ, RZ, R2 ;  /* 0x000000ffff0d7224 */ /* 0x000fe200078e0002 */
[----:B------:R-:W-:Y:S01]  /*2b470*/  MOV R11, 0x1f ;  /* 0x0000001f000b7802 */ /* 0x000fe20000000f00 */
[----:B------:R-:W-:-:S07]  /*2b480*/  IMAD.MOV.U32 R15, RZ, RZ, -0x1 ;  /* 0xffffffffff0f7424 */ /* 0x000fce00078e00ff */
[----:B-123--:R-:W-:Y:S05]  /*2b490*/  WARPSYNC.COLLECTIVE R15, `(.L_x_3198) ;  /* 0x000000000f087348 */ /* 0x00efea0003c00000 */
[----:B------:R0:W4:Y:S02]  /*2b4a0*/  SHFL.IDX P6, R14, R13, R12, R11 ;  /* 0x0000000c0d0e7389 */ /* 0x00012400000c000b */
[----:B01234-:R-:W-:Y:S01]  /*2b4b0*/  ENDCOLLECTIVE ;  /* 0x000000000000791b */ /* 0x01ffe20003800000 */
.L_x_3198:
[----:B------:R-:W-:Y:S05]  /*2b4c0*/  BSYNC B0 ;  /* 0x0000000000007941 */ /* 0x000fea0003800000 */
.L_x_3197:
[----:B------:R-:W-:Y:S01]  /*2b4d0*/  IMAD.MOV.U32 R6, RZ, RZ, R14 ;  /* 0x000000ffff067224 */ /* 0x000fe200078e000e */
[----:B------:R-:W-:Y:S06]  /*2b4e0*/  BRA `(.L_x_3012) ;  /* 0xffffffa400707947 */ /* 0x000fec000383ffff */
.L_x_3019:
[----:B-1----:R1:W3:Y:S02]  /*2b4f0*/  SYNCS.PHASECHK.TRANS64.TRYWAIT P0, [R5+URZ+0x30820], R0 ;  /* 0x03082000050075a7 */ /* 0x0022e4000800017f */
[----:B---3--:R-:W-:Y:S05]  /*2b500*/  @!P0 NANOSLEEP.SYNCS 0x989680 ;  /* 0x009896800000895d */ /* 0x008fea0003900000 */
[----:B------:R-:W3:Y:S02]  /*2b510*/  @!P0 SYNCS.PHASECHK.TRANS64 P0, [R5+URZ+0x30820], R0 ;  /* 0x03082000050085a7 */ /* 0x000ee4000800007f */
[----:B---3--:R-:W-:Y:S05]  /*2b520*/  @!P0 BRA `(.L_x_3019) ;  /* 0xfffffffc00f08947 */ /* 0x008fea000383ffff */
[----:B------:R-:W-:Y:S05]  /*2b530*/  BRA `(.L_x_3199) ;  /* 0xffffffac00cc7947 */ /* 0x000fea000383ffff */
.L_x_3020:
[----:B------:R-:W3:Y:S01]  /*2b540*/  S2R R2, SR_TID.X ;  /* 0x0000000000027919 */ /* 0x000ee20000002100 */
[----:B------:R-:W-:Y:S01]  /*2b550*/  BSSY B0, `(.L_x_3200) ;  /* 0x000000a000007945 */ /* 0x000fe20003800000 */
[----:B0-----:R-:W-:Y:S01]  /*2b560*/  IMAD.MOV.U32 R12, RZ, RZ, RZ ;  /* 0x000000ffff0c7224 */ /* 0x001fe200078e00ff */
[----:B------:R-:W-:Y:S01]  /*2b570*/  MOV R15, 0xffffffff ;  /* 0xffffffff000f7802 */ /* 0x000fe20000000f00 */
[----:B------:R-:W-:Y:S01]  /*2b580*/  IMAD.MOV.U32 R11, RZ, RZ, 0x1f ;  /* 0x0000001fff0b7424 */ /* 0x000fe200078e00ff */
[----:B---3--:R-:W-:-:S04]  /*2b590*/  SHF.R.U32.HI R2, RZ, 0x5, R2 ;  /* 0x00000005ff027819 */ /* 0x008fc80000011602 */
[----:B------:R-:W-:-:S04]  /*2b5a0*/  LOP3.LUT R2, R2, 0x3, RZ, 0xc0, !PT ;  /* 0x0000000302027812 */ /* 0x000fc800078ec0ff */
[----:B------:R-:W-:-:S07]  /*2b5b0*/  MOV R13, R2 ;  /* 0x00000002000d7202 */ /* 0x000fce0000000f00 */
[----:B-12---:R-:W-:Y:S05]  /*2b5c0*/  WARPSYNC.COLLECTIVE R15, `(.L_x_3201) ;  /* 0x000000000f087348 */ /* 0x006fea0003c00000 */
[----:B------:R0:W3:Y:S02]  /*2b5d0*/  SHFL.IDX P6, R14, R13, R12, R11 ;  /* 0x0000000c0d0e7389 */ /* 0x0000e400000c000b */
[----:B0123--:R-:W-:Y:S01]  /*2b5e0*/  ENDCOLLECTIVE ;  /* 0x000000000000791b */ /* 0x00ffe20003800000 */
.L_x_3201:
[----:B------:R-:W-:Y:S05]  /*2b5f0*/  BSYNC B0 ;  /* 0x0000000000007941 */ /* 0x000fea0003800000 */
.L_x_3200:
[----:B------:R-:W-:Y:S05]  /*2b600*/  BRA `(.L_x_3202) ;  /* 0xffffffac00b47947 */ /* 0x000fea000383ffff */
.L_x_3021:
[----:B------:R-:W-:Y:S01]  /*2b610*/  BSSY B0, `(.L_x_3203) ;  /* 0x0000006000007945 */ /* 0x000fe20003800000 */
[----:B------:R-:W-:-:S07]  /*2b620*/  IMAD.MOV.U32 R15, RZ, RZ, -0x1 ;  /* 0xffffffffff0f7424 */ /* 0x000fce00078e00ff */
[----:B012---:R-:W-:Y:S05]  /*2b630*/  WARPSYNC.COLLECTIVE R15, `(.L_x_3204) ;  /* 0x000000000f0c7348 */ /* 0x007fea0003c00000 */
[----:B------:R-:W-:Y:S02]  /*2b640*/  ELECT P6, UR62, PT ;  /* 0x00000000003e782f */ /* 0x000fe400038c0000 */
[----:B------:R-:W-:Y:S01]  /*2b650*/  MOV R14, UR62 ;  /* 0x0000003e000e7c02 */ /* 0x000fe20008000f00 */
[----:B012---:R-:W-:Y:S10]  /*2b660*/  ENDCOLLECTIVE ;  /* 0x000000000000791b */ /* 0x007ff40003800000 */
.L_x_3204:
[----:B------:R-:W-:Y:S05]  /*2b670*/  BSYNC B0 ;  /* 0x0000000000007941 */ /* 0x000fea0003800000 */
.L_x_3203:
[----:B------:R-:W-:Y:S05]  /*2b680*/  BRA `(.L_x_3205) ;  /* 0xffffffac00a87947 */ /* 0x000fea000383ffff */
.L_x_3023:
[----:B-1----:R1:W3:Y:S02]  /*2b690*/  SYNCS.PHASECHK.TRANS64.TRYWAIT P1, [R3+URZ+0x30840], R2 ;  /* 0x03084002030075a7 */ /* 0x0022e4000802017f */
[----:B---3--:R-:W-:Y:S05]  /*2b6a0*/  @!P1 NANOSLEEP.SYNCS 0x989680 ;  /* 0x009896800000995d */ /* 0x008fea0003900000 */
[----:B------:R-:W3:Y:S02]  /*2b6b0*/  @!P1 SYNCS.PHASECHK.TRANS64 P1, [R3+URZ+0x30840], R2 ;  /* 0x03084002030095a7 */ /* 0x000ee4000802007f */
[----:B---3--:R-:W-:Y:S05]  /*2b6c0*/  @!P1 BRA `(.L_x_3023) ;  /* 0xfffffffc00f09947 */ /* 0x008fea000383ffff */
[----:B------:R-:W-:Y:S05]  /*2b6d0*/  BRA `(.L_x_3206) ;  /* 0xffffffac00c87947 */ /* 0x000fea000383ffff */
.L_x_3025:
[----:B---3--:R3:W4:Y:S02]  /*2b6e0*/  SYNCS.PHASECHK.TRANS64.TRYWAIT P1, [R23+URZ+0x30840], R0 ;  /* 0x03084000170075a7 */ /* 0x008724000802017f */
[----:B----4-:R-:W-:Y:S05]  /*2b6f0*/  @!P1 NANOSLEEP.SYNCS 0x989680 ;  /* 0x009896800000995d */ /* 0x010fea0003900000 */
[----:B------:R-:W4:Y:S02]  /*2b700*/  @!P1 SYNCS.PHASECHK.TRANS64 P1, [R23+URZ+0x30840], R0 ;  /* 0x03084000170095a7 */ /* 0x000f24000802007f */
[----:B----4-:R-:W-:Y:S05]  /*2b710*/  @!P1 BRA `(.L_x_3025) ;  /* 0xfffffffc00f09947 */ /* 0x010fea000383ffff */
[----:B------:R-:W-:Y:S05]  /*2b720*/  BRA `(.L_x_3207) ;  /* 0xffffffac00d47947 */ /* 0x000fea000383ffff */
.L_x_3027:
[----:B----4-:R4:W0:Y:S02]  /*2b730*/  SYNCS.PHASECHK.TRANS64.TRYWAIT P1, [R3+URZ+0x30860], R2 ;  /* 0x03086002030075a7 */ /* 0x010824000802017f */
[----:B0-----:R-:W-:Y:S05]  /*2b740*/  @!P1 NANOSLEEP.SYNCS 0x989680 ;  /* 0x009896800000995d */ /* 0x001fea0003900000 */
[----:B------:R-:W0:Y:S02]  /*2b750*/  @!P1 SYNCS.PHASECHK.TRANS64 P1, [R3+URZ+0x30860], R2 ;  /* 0x03086002030095a7 */ /* 0x000e24000802007f */
[----:B0-----:R-:W-:Y:S05]  /*2b760*/  @!P1 BRA `(.L_x_3027) ;  /* 0xfffffffc00f09947 */ /* 0x001fea000383ffff */
[----:B------:R-:W-:Y:S05]  /*2b770*/  BRA `(.L_x_3208) ;  /* 0xffffffac00d07947 */ /* 0x000fea000383ffff */
.L_x_3209:
        /* <DEDUP_REMOVED lines=16> */
.L_x_3218:


//--------------------- .nv.global.init           --------------------------
	.section	.nv.global.init,"aw",@progbits
.nv.global.init:
	.type		$str$23,@object
	.size		$str$23,($str$24 - $str$23)
$str$23:
        /*0000*/ 	.byte	0x28, 0x61, 0x64, 0x64, 0x72, 0x65, 0x73, 0x73, 0x20, 0x26, 0x20, 0x6d, 0x61, 0x73, 0x6b, 0x29
        /*0010*/ 	.byte	0x20, 0x3d, 0x3d, 0x20, 0x30, 0x00
	.type		$str$24,@object
	.size		$str$24,(__unnamed_5 - $str$24)
$str$24:
        /*0016*/ 	.byte	0x2f, 0x74, 0x6d, 0x70, 0x2f, 0x6f, 0x73, 0x73, 0x5f, 0x6b, 0x65, 0x72, 0x6e, 0x65, 0x6c, 0x73
        /*0026*/ 	.byte	0x5f, 0x73, 0x72, 0x63, 0x2f, 0x66, 0x6c, 0x61, 0x73, 0x68, 0x5f, 0x61, 0x74, 0x74, 0x65, 0x6e
        /*0036*/ 	.byte	0x74, 0x69, 0x6f, 0x6e, 0x2f, 0x63, 0x73, 0x72, 0x63, 0x2f, 0x63, 0x75, 0x74, 0x6c, 0x61, 0x73
        /*0046*/ 	.byte	0x73, 0x2f, 0x69, 0x6e, 0x63, 0x6c, 0x75, 0x64, 0x65, 0x2f, 0x63, 0x75, 0x74, 0x65, 0x2f, 0x70
        /*0056*/ 	.byte	0x6f, 0x69, 0x6e, 0x74, 0x65, 0x72, 0x5f, 0x66, 0x6c, 0x61, 0x67, 0x67, 0x65, 0x64, 0x2e, 0x68
        /*0066*/ 	.byte	0x70, 0x70, 0x00
	.type		__unnamed_5,@object
	.size		__unnamed_5,(__unnamed_4 - __unnamed_5)
__unnamed_5:
        /* <DEDUP_REMOVED lines=24> */
	.type		__unnamed_4,@object
	.size		__unnamed_4,(__unnamed_3 - __unnamed_4)
__unnamed_4:
        /* <DEDUP_REMOVED lines=24> */
	.type		__unnamed_3,@object
	.size		__unnamed_3,(__unnamed_2 - __unnamed_3)
__unnamed_3:
        /* <DEDUP_REMOVED lines=29> */
	.type		__unnamed_2,@object
	.size		__unnamed_2,(__unnamed_1 - __unnamed_2)
__unnamed_2:
        /* <DEDUP_REMOVED lines=29> */
	.type		__unnamed_1,@object
	.size		__unnamed_1,(.L_0 - __unnamed_1)
__unnamed_1:
        /* <DEDUP_REMOVED lines=28> */
        /*08c1*/ 	.byte	0x31, 0x38, 0x34, 0x33, 0x32, 0x3e, 0x3e, 0x3e, 0x3e, 0x3e, 0x20, 0x26, 0x5d, 0x00
.L_0:


//--------------------- .nv.shared._ZN7cutlass13device_kernelIN5flash11enable_sm90INS1_16FlashAttnFwdSm90INS1_25CollectiveMainloopFwdSm90ILi2EN4cute5tupleIJNS5_1CILi1EEES8_S8_EEENS6_IJNS7_ILi128EEENS7_ILi96EEENS7_ILi192EEEEEELi192ENS_6half_tEfNS_4arch4Sm90ELb0ELb0ELb0ELb0ELb1ELb0ELb0ELb1ELb1ELb1ELb1ELb0EEENS1_21CollectiveEpilogueFwdINS6_IJSA_SC_SB_EEES9_SE_SG_Li256ELb0ELb1ELb1ELb0EEENS1_19SingleTileSchedulerILb0ELb1ELb1ELi128EEEEEEEEEvNT_6ParamsE --------------------------
	.section	.nv.shared._ZN7cutlass13device_kernelIN5flash11enable_sm90INS1_16FlashAttnFwdSm90INS1_25CollectiveMainloopFwdSm90ILi2EN4cute5tupleIJNS5_1CILi1EEES8_S8_EEENS6_IJNS7_ILi128EEENS7_ILi96EEENS7_ILi192EEEEEELi192ENS_6half_tEfNS_4arch4Sm90ELb0ELb0ELb0ELb0ELb1ELb0ELb0ELb1ELb1ELb1ELb1ELb0EEENS1_21CollectiveEpilogueFwdINS6_IJSA_SC_SB_EEES9_SE_SG_Li256ELb0ELb1ELb1ELb0EEENS1_19SingleTileSchedulerILb0ELb1ELb1ELi128EEEEEEEEEvNT_6ParamsE,"aw",@nobits
	.sectionflags	@""
	.align	16
	.zero		1024


//--------------------- .nv.shared.reserved.0     --------------------------
	.section	.nv.shared.reserved.0,"aw",@nobits
	.weak		__nv_reservedSMEM_offset_0_alias
	.size		__nv_reservedSMEM_offset_0_alias, 0, 0
	.other		__nv_reservedSMEM_offset_0_alias,@"STO_CUDA_RESERVED_SHARED STV_DEFAULT"
__nv_reservedSMEM_offset_0_alias:
	.zero		0


//--------------------- .nv.global                --------------------------
	.section	.nv.global,"aw",@nobits
.nv.global:
	.type		_ZN78_INTERNAL_c8d79735_42_flash_fwd_hdim192_fp16_paged_split_sm90_cu_cf07d2ef_35734cute1_E,@object
	.size		_ZN78_INTERNAL_c8d79735_42_flash_fwd_hdim192_fp16_paged_split_sm90_cu_cf07d2ef_35734cute1_E,(_ZN78_INTERNAL_c8d79735_42_flash_fwd_hdim192_fp16_paged_split_sm90_cu_cf07d2ef_35734cuda3std3__45__cpo6cbeginE - _ZN78_INTERNAL_c8d79735_42_flash_fwd_hdim192_fp16_paged_split_sm90_cu_cf07d2ef_35734cute1_E)
_ZN78_INTERNAL_c8d79735_42_flash_fwd_hdim192_fp16_paged_split_sm90_cu_cf07d2ef_35734cute1_E:
	.zero		1
	.type		_ZN78_INTERNAL_c8d79735_42_flash_fwd_hdim192_fp16_paged_split_sm90_cu_cf07d2ef_35734cuda3std3__45__cpo6cbeginE,@object
	.size		_ZN78_INTERNAL_c8d79735_42_flash_fwd_hdim192_fp16_paged_split_sm90_cu_cf07d2ef_35734cuda3std3__45__cpo6cbeginE,(_ZN78_INTERNAL_c8d79735_42_flash_fwd_hdim192_fp16_paged_split_sm90_cu_cf07d2ef_35734cuda3std3__48in_placeE - _ZN78_INTERNAL_c8d79735_42_flash_fwd_hdim192_fp16_paged_split_sm90_cu_cf07d2ef_35734cuda3std3__45__cpo6cbeginE)
_ZN78_INTERNAL_c8d79735_42_flash_fwd_hdim192_fp16_paged_split_sm90_cu_cf07d2ef_35734cuda3std3__45__cpo6cbeginE:
	.zero		1
	.type		_ZN78_INTERNAL_c8d79735_42_flash_fwd_hdim192_fp16_paged_split_sm90_cu_cf07d2ef_35734cuda3std3__48in_placeE,@object
	.size		_ZN78_INTERNAL_c8d79735_42_flash_fwd_hdim192_fp16_paged_split_sm90_cu_cf07d2ef_35734cuda3std3__48in_placeE,(_ZN78_INTERNAL_c8d79735_42_flash_fwd_hdim192_fp16_paged_split_sm90_cu_cf07d2ef_35734cuda3std6ranges3__45__cpo9iter_moveE - _ZN78_INTERNAL_c8d79735_42_flash_fwd_hdim192_fp16_paged_split_sm90_cu_cf07d2ef_35734cuda3std3__48in_placeE)
_ZN78_INTERNAL_c8d79735_42_flash_fwd_hdim192_fp16_paged_split_sm90_cu_cf07d2ef_35734cuda3std3__48in_placeE:
	.zero		1
	.type		_ZN78_INTERNAL_c8d79735_42_flash_fwd_hdim192_fp16_paged_split_sm90_cu_cf07d2ef_35734cuda3std6ranges3__45__cpo9iter_moveE,@object
	.size		_ZN78_INTERNAL_c8d79735_42_flash_fwd_hdim192_fp16_paged_split_sm90_cu_cf07d2ef_35734cuda3std6ranges3__45__cpo9iter_moveE,(_ZN78_INTERNAL_c8d79735_42_flash_fwd_hdim192_fp16_paged_split_sm90_cu_cf07d2ef_35734cuda3std3__45__cpo5beginE - _ZN78_INTERNAL_c8d79735_42_flash_fwd_hdim192_fp16_paged_split_sm90_cu_cf07d2ef_35734cuda3std6ranges3__45__cpo9iter_moveE)
_ZN78_INTERNAL_c8d79735_42_flash_fwd_hdim192_fp16_paged_split_sm90_cu_cf07d2ef_35734cuda3std6ranges3__45__cpo9iter_moveE:
	.zero		1
	.type		_ZN78_INTERNAL_c8d79735_42_flash_fwd_hdim192_fp16_paged_split_sm90_cu_cf07d2ef_35734cuda3std3__45__cpo5beginE,@object
	.size		_ZN78_INTERNAL_c8d79735_42_flash_fwd_hdim192_fp16_paged_split_sm90_cu_cf07d2ef_35734cuda3std3__45__cpo5beginE,(_ZN78_INTERNAL_c8d79735_42_flash_fwd_hdim192_fp16_paged_split_sm90_cu_cf07d2ef_35734cuda3std3__480_GLOBAL__N__c8d79735_42_flash_fwd_hdim192_fp16_paged_split_sm90_cu_cf07d2ef_35736ignoreE - _ZN78_INTERNAL_c8d79735_42_flash_fwd_hdim192_fp16_paged_split_sm90_cu_cf07d2ef_35734cuda3std3__45__cpo5beginE)
_ZN78_INTERNAL_c8d79735_42_flash_fwd_hdim192_fp16_paged_split_sm90_cu_cf07d2ef_35734cuda3std3__45__cpo5beginE:
	.zero		1
	.type		_ZN78_INTERNAL_c8d79735_42_flash_fwd_hdim192_fp16_paged_split_sm90_cu_cf07d2ef_35734cuda3std3__480_GLOBAL__N__c8d79735_42_flash_fwd_hdim192_fp16_paged_split_sm90_cu_cf07d2ef_35736ignoreE,@object
	.size		_ZN78_INTERNAL_c8d79735_42_flash_fwd_hdim192_fp16_paged_split_sm90_cu_cf07d2ef_35734cuda3std3__480_GLOBAL__N__c8d79735_42_flash_fwd_hdim192_fp16_paged_split_sm90_cu_cf07d2ef_35736ignoreE,(_ZN78_INTERNAL_c8d79735_42_flash_fwd_hdim192_fp16_paged_split_sm90_cu_cf07d2ef_35734cute7productE - _ZN78_INTERNAL_c8d79735_42_flash_fwd_hdim192_fp16_paged_split_sm90_cu_cf07d2ef_35734cuda3std3__480_GLOBAL__N__c8d79735_42_flash_fwd_hdim192_fp16_paged_split_sm90_cu_cf07d2ef_35736ignoreE)
_ZN78_INTERNAL_c8d79735_42_flash_fwd_hdim192_fp16_paged_split_sm90_cu_cf07d2ef_35734cuda3std3__480_GLOBAL__N__c8d79735_42_flash_fwd_hdim192_fp16_paged_split_sm90_cu_cf07d2ef_35736ignoreE:
	.zero		1
	.type		_ZN78_INTERNAL_c8d79735_42_flash_fwd_hdim192_fp16_paged_split_sm90_cu_cf07d2ef_35734cute7productE,@object
	.size		_ZN78_INTERNAL_c8d79735_42_flash_fwd_hdim192_fp16_paged_split_sm90_cu_cf07d2ef_35734cute7productE,(_ZN78_INTERNAL_c8d79735_42_flash_fwd_hdim192_fp16_paged_split_sm90_cu_cf07d2ef_35734cuda3std3__45__cpo3endE - _ZN78_INTERNAL_c8d79735_42_flash_fwd_hdim192_fp16_paged_split_sm90_cu_cf07d2ef_35734cute7productE)
_ZN78_INTERNAL_c8d79735_42_flash_fwd_hdim192_fp16_paged_split_sm90_cu_cf07d2ef_35734cute7productE:
	.zero		1
	.type		_ZN78_INTERNAL_c8d79735_42_flash_fwd_hdim192_fp16_paged_split_sm90_cu_cf07d2ef_35734cuda3std3__45__cpo3endE,@object
	.size		_ZN78_INTERNAL_c8d79735_42_flash_fwd_hdim192_fp16_paged_split_sm90_cu_cf07d2ef_35734cuda3std3__45__cpo3endE,(_ZN78_INTERNAL_c8d79735_42_flash_fwd_hdim192_fp16_paged_split_sm90_cu_cf07d2ef_35734cuda3std3__419piecewise_constructE - _ZN78_INTERNAL_c8d79735_42_flash_fwd_hdim192_fp16_paged_split_sm90_cu_cf07d2ef_35734cuda3std3__45__cpo3endE)
_ZN78_INTERNAL_c8d79735_42_flash_fwd_hdim192_fp16_paged_split_sm90_cu_cf07d2ef_35734cuda3std3__45__cpo3endE:
	.zero		1
	.type		_ZN78_INTERNAL_c8d79735_42_flash_fwd_hdim192_fp16_paged_split_sm90_cu_cf07d2ef_35734cuda3std3__419piecewise_constructE,@object
	.size		_ZN78_INTERNAL_c8d79735_42_flash_fwd_hdim192_fp16_paged_split_sm90_cu_cf07d2ef_35734cuda3std3__419piecewise_constructE,(_ZN78_INTERNAL_c8d79735_42_flash_fwd_hdim192_fp16_paged_split_sm90_cu_cf07d2ef_35734cuda3std3__45__cpo4cendE - _ZN78_INTERNAL_c8d79735_42_flash_fwd_hdim192_fp16_paged_split_sm90_cu_cf07d2ef_35734cuda3std3__419piecewise_constructE)
_ZN78_INTERNAL_c8d79735_42_flash_fwd_hdim192_fp16_paged_split_sm90_cu_cf07d2ef_35734cuda3std3__419piecewise_constructE:
	.zero		1
	.type		_ZN78_INTERNAL_c8d79735_42_flash_fwd_hdim192_fp16_paged_split_sm90_cu_cf07d2ef_35734cuda3std3__45__cpo4cendE,@object
	.size		_ZN78_INTERNAL_c8d79735_42_flash_fwd_hdim192_fp16_paged_split_sm90_cu_cf07d2ef_35734cuda3std3__45__cpo4cendE,(_ZN78_INTERNAL_c8d79735_42_flash_fwd_hdim192_fp16_paged_split_sm90_cu_cf07d2ef_35734cuda3std6ranges3__45__cpo4swapE - _ZN78_INTERNAL_c8d79735_42_flash_fwd_hdim192_fp16_paged_split_sm90_cu_cf07d2ef_35734cuda3std3__45__cpo4cendE)
_ZN78_INTERNAL_c8d79735_42_flash_fwd_hdim192_fp16_paged_split_sm90_cu_cf07d2ef_35734cuda3std3__45__cpo4cendE:
	.zero		1
	.type		_ZN78_INTERNAL_c8d79735_42_flash_fwd_hdim192_fp16_paged_split_sm90_cu_cf07d2ef_35734cuda3std6ranges3__45__cpo4swapE,@object
	.size		_ZN78_INTERNAL_c8d79735_42_flash_fwd_hdim192_fp16_paged_split_sm90_cu_cf07d2ef_35734cuda3std6ranges3__45__cpo4swapE,(.L_12 - _ZN78_INTERNAL_c8d79735_42_flash_fwd_hdim192_fp16_paged_split_sm90_cu_cf07d2ef_35734cuda3std6ranges3__45__cpo4swapE)
_ZN78_INTERNAL_c8d79735_42_flash_fwd_hdim192_fp16_paged_split_sm90_cu_cf07d2ef_35734cuda3std6ranges3__45__cpo4swapE:
	.zero		1
.L_12:


//--------------------- .nv.shared._ZN7cutlass13device_kernelIN5flash11enable_sm90INS1_16FlashAttnFwdSm90INS1_25CollectiveMainloopFwdSm90ILi2EN4cute5tupleIJNS5_1CILi1EEES8_S8_EEENS6_IJNS7_ILi128EEENS7_ILi96EEENS7_ILi192EEEEEELi192ENS_6half_tEfNS_4arch4Sm90ELb0ELb0ELb0ELb1ELb1ELb0ELb0ELb1ELb1ELb1ELb1ELb0EEENS1_21CollectiveEpilogueFwdINS6_IJSA_SC_SB_EEES9_SE_SG_Li256ELb1ELb1ELb1ELb0EEENS1_36VarlenDynamicPersistentTileSchedulerILi128ELi96ELi256ELi128ELb1ELb1ELb1ELb0ELb1ELb1EEEEEEEEEvNT_6ParamsE --------------------------
	.section	.nv.shared._ZN7cutlass13device_kernelIN5flash11enable_sm90INS1_16FlashAttnFwdSm90INS1_25CollectiveMainloopFwdSm90ILi2EN4cute5tupleIJNS5_1CILi1EEES8_S8_EEENS6_IJNS7_ILi128EEENS7_ILi96EEENS7_ILi192EEEEEELi192ENS_6half_tEfNS_4arch4Sm90ELb0ELb0ELb0ELb1ELb1ELb0ELb0ELb1ELb1ELb1ELb1ELb0EEENS1_21CollectiveEpilogueFwdINS6_IJSA_SC_SB_EEES9_SE_SG_Li256ELb1ELb1ELb1ELb0EEENS1_36VarlenDynamicPersistentTileSchedulerILi128ELi96ELi256ELi128ELb1ELb1ELb1ELb0ELb1ELb1EEEEEEEEEvNT_6ParamsE,"aw",@nobits
	.sectionflags	@""
	.align	16
	.zero		1024


//--------------------- .nv.shared._ZN7cutlass13device_kernelIN5flash11enable_sm90INS1_16FlashAttnFwdSm90INS1_25CollectiveMainloopFwdSm90ILi2EN4cute5tupleIJNS5_1CILi1EEES8_S8_EEENS6_IJNS7_ILi128EEENS7_ILi96EEENS7_ILi192EEEEEELi192ENS_6half_tEfNS_4arch4Sm90ELb0ELb0ELb0ELb1ELb1ELb1ELb0ELb1ELb1ELb1ELb1ELb0EEENS1_21CollectiveEpilogueFwdINS6_IJSA_SC_SB_EEES9_SE_SG_Li256ELb1ELb1ELb1ELb0EEENS1_36VarlenDynamicPersistentTileSchedulerILi128ELi96ELi256ELi128ELb1ELb1ELb1ELb0ELb1ELb1EEEEEEEEEvNT_6ParamsE --------------------------
	.section	.nv.shared._ZN7cutlass13device_kernelIN5flash11enable_sm90INS1_16FlashAttnFwdSm90INS1_25CollectiveMainloopFwdSm90ILi2EN4cute5tupleIJNS5_1CILi1EEES8_S8_EEENS6_IJNS7_ILi128EEENS7_ILi96EEENS7_ILi192EEEEEELi192ENS_6half_tEfNS_4arch4Sm90ELb0ELb0ELb0ELb1ELb1ELb1ELb0ELb1ELb1ELb1ELb1ELb0EEENS1_21CollectiveEpilogueFwdINS6_IJSA_SC_SB_EEES9_SE_SG_Li256ELb1ELb1ELb1ELb0EEENS1_36VarlenDynamicPersistentTileSchedulerILi128ELi96ELi256ELi128ELb1ELb1ELb1ELb0ELb1ELb1EEEEEEEEEvNT_6ParamsE,"aw",@nobits
	.sectionflags	@""
	.align	16
	.zero		1024


//--------------------- .nv.shared._ZN7cutlass13device_kernelIN5flash11enable_sm90INS1_16FlashAttnFwdSm90INS1_25CollectiveMainloopFwdSm90ILi2EN4cute5tupleIJNS5_1CILi1EEES8_S8_EEENS6_IJNS7_ILi128EEENS7_ILi96EEENS7_ILi192EEEEEELi192ENS_6half_tEfNS_4arch4Sm90ELb0ELb1ELb0ELb0ELb1ELb0ELb0ELb1ELb1ELb1ELb1ELb0EEENS1_21CollectiveEpilogueFwdINS6_IJSA_SC_SB_EEES9_SE_SG_Li256ELb0ELb1ELb1ELb0EEENS1_19SingleTileSchedulerILb0ELb1ELb1ELi128EEEEEEEEEvNT_6ParamsE --------------------------
	.section	.nv.shared._ZN7cutlass13device_kernelIN5flash11enable_sm90INS1_16FlashAttnFwdSm90INS1_25CollectiveMainloopFwdSm90ILi2EN4cute5tupleIJNS5_1CILi1EEES8_S8_EEENS6_IJNS7_ILi128EEENS7_ILi96EEENS7_ILi192EEEEEELi192ENS_6half_tEfNS_4arch4Sm90ELb0ELb1ELb0ELb0ELb1ELb0ELb0ELb1ELb1ELb1ELb1ELb0EEENS1_21CollectiveEpilogueFwdINS6_IJSA_SC_SB_EEES9_SE_SG_Li256ELb0ELb1ELb1ELb0EEENS1_19SingleTileSchedulerILb0ELb1ELb1ELi128EEEEEEEEEvNT_6ParamsE,"aw",@nobits
	.sectionflags	@""
	.align	16
	.zero		1024


//--------------------- .nv.shared._ZN7cutlass13device_kernelIN5flash11enable_sm90INS1_16FlashAttnFwdSm90INS1_25CollectiveMainloopFwdSm90ILi2EN4cute5tupleIJNS5_1CILi1EEES8_S8_EEENS6_IJNS7_ILi128EEENS7_ILi96EEENS7_ILi192EEEEEELi192ENS_6half_tEfNS_4arch4Sm90ELb0ELb1ELb0ELb1ELb1ELb0ELb0ELb1ELb1ELb1ELb1ELb0EEENS1_21CollectiveEpilogueFwdINS6_IJSA_SC_SB_EEES9_SE_SG_Li256ELb1ELb1ELb1ELb0EEENS1_36VarlenDynamicPersistentTileSchedulerILi128ELi96ELi256ELi128ELb1ELb1ELb1ELb1ELb0ELb1EEEEEEEEEvNT_6ParamsE --------------------------
	.section	.nv.shared._ZN7cutlass13device_kernelIN5flash11enable_sm90INS1_16FlashAttnFwdSm90INS1_25CollectiveMainloopFwdSm90ILi2EN4cute5tupleIJNS5_1CILi1EEES8_S8_EEENS6_IJNS7_ILi128EEENS7_ILi96EEENS7_ILi192EEEEEELi192ENS_6half_tEfNS_4arch4Sm90ELb0ELb1ELb0ELb1ELb1ELb0ELb0ELb1ELb1ELb1ELb1ELb0EEENS1_21CollectiveEpilogueFwdINS6_IJSA_SC_SB_EEES9_SE_SG_Li256ELb1ELb1ELb1ELb0EEENS1_36VarlenDynamicPersistentTileSchedulerILi128ELi96ELi256ELi128ELb1ELb1ELb1ELb1ELb0ELb1EEEEEEEEEvNT_6ParamsE,"aw",@nobits
	.sectionflags	@""
	.align	16
	.zero		1024


//--------------------- .nv.shared._ZN7cutlass13device_kernelIN5flash11enable_sm90INS1_16FlashAttnFwdSm90INS1_25CollectiveMainloopFwdSm90ILi2EN4cute5tupleIJNS5_1CILi1EEES8_S8_EEENS6_IJNS7_ILi128EEENS7_ILi96EEENS7_ILi192EEEEEELi192ENS_6half_tEfNS_4arch4Sm90ELb0ELb1ELb0ELb1ELb1ELb1ELb0ELb1ELb1ELb1ELb1ELb0EEENS1_21CollectiveEpilogueFwdINS6_IJSA_SC_SB_EEES9_SE_SG_Li256ELb1ELb1ELb1ELb0EEENS1_36VarlenDynamicPersistentTileSchedulerILi128ELi96ELi256ELi128ELb1ELb1ELb1ELb1ELb0ELb1EEEEEEEEEvNT_6ParamsE --------------------------
	.section	.nv.shared._ZN7cutlass13device_kernelIN5flash11enable_sm90INS1_16FlashAttnFwdSm90INS1_25CollectiveMainloopFwdSm90ILi2EN4cute5tupleIJNS5_1CILi1EEES8_S8_EEENS6_IJNS7_ILi128EEENS7_ILi96EEENS7_ILi192EEEEEELi192ENS_6half_tEfNS_4arch4Sm90ELb0ELb1ELb0ELb1ELb1ELb1ELb0ELb1ELb1ELb1ELb1ELb0EEENS1_21CollectiveEpilogueFwdINS6_IJSA_SC_SB_EEES9_SE_SG_Li256ELb1ELb1ELb1ELb0EEENS1_36VarlenDynamicPersistentTileSchedulerILi128ELi96ELi256ELi128ELb1ELb1ELb1ELb1ELb0ELb1EEEEEEEEEvNT_6ParamsE,"aw",@nobits
	.sectionflags	@""
	.align	16
	.zero		1024


//--------------------- .nv.shared._ZN7cutlass13device_kernelIN5flash11enable_sm90INS1_16FlashAttnFwdSm90INS1_25CollectiveMainloopFwdSm90ILi2EN4cute5tupleIJNS5_1CILi1EEES8_S8_EEENS6_IJNS7_ILi128EEENS7_ILi96EEENS7_ILi192EEEEEELi192ENS_6half_tEfNS_4arch4Sm90ELb1ELb0ELb0ELb0ELb1ELb0ELb0ELb1ELb1ELb1ELb1ELb0EEENS1_21CollectiveEpilogueFwdINS6_IJSA_SC_SB_EEES9_SE_SG_Li256ELb0ELb1ELb1ELb0EEENS1_19SingleTileSchedulerILb0ELb1ELb1ELi128EEEEEEEEEvNT_6ParamsE --------------------------
	.section	.nv.shared._ZN7cutlass13device_kernelIN5flash11enable_sm90INS1_16FlashAttnFwdSm90INS1_25CollectiveMainloopFwdSm90ILi2EN4cute5tupleIJNS5_1CILi1EEES8_S8_EEENS6_IJNS7_ILi128EEENS7_ILi96EEENS7_ILi192EEEEEELi192ENS_6half_tEfNS_4arch4Sm90ELb1ELb0ELb0ELb0ELb1ELb0ELb0ELb1ELb1ELb1ELb1ELb0EEENS1_21CollectiveEpilogueFwdINS6_IJSA_SC_SB_EEES9_SE_SG_Li256ELb0ELb1ELb1ELb0EEENS1_19SingleTileSchedulerILb0ELb1ELb1ELi128EEEEEEEEEvNT_6ParamsE,"aw",@nobits
	.sectionflags	@""
	.align	16
	.zero		1024


//--------------------- .nv.shared._ZN7cutlass13device_kernelIN5flash11enable_sm90INS1_16FlashAttnFwdSm90INS1_25CollectiveMainloopFwdSm90ILi2EN4cute5tupleIJNS5_1CILi1EEES8_S8_EEENS6_IJNS7_ILi128EEENS7_ILi96EEENS7_ILi192EEEEEELi192ENS_6half_tEfNS_4arch4Sm90ELb1ELb0ELb0ELb1ELb1ELb0ELb0ELb1ELb1ELb1ELb1ELb0EEENS1_21CollectiveEpilogueFwdINS6_IJSA_SC_SB_EEES9_SE_SG_Li256ELb1ELb1ELb1ELb0EEENS1_36VarlenDynamicPersistentTileSchedulerILi128ELi96ELi256ELi128ELb1ELb1ELb1ELb1ELb1ELb1EEEEEEEEEvNT_6ParamsE --------------------------
	.section	.nv.shared._ZN7cutlass13device_kernelIN5flash11enable_sm90INS1_16FlashAttnFwdSm90INS1_25CollectiveMainloopFwdSm90ILi2EN4cute5tupleIJNS5_1CILi1EEES8_S8_EEENS6_IJNS7_ILi128EEENS7_ILi96EEENS7_ILi192EEEEEELi192ENS_6half_tEfNS_4arch4Sm90ELb1ELb0ELb0ELb1ELb1ELb0ELb0ELb1ELb1ELb1ELb1ELb0EEENS1_21CollectiveEpilogueFwdINS6_IJSA_SC_SB_EEES9_SE_SG_Li256ELb1ELb1ELb1ELb0EEENS1_36VarlenDynamicPersistentTileSchedulerILi128ELi96ELi256ELi128ELb1ELb1ELb1ELb1ELb1ELb1EEEEEEEEEvNT_6ParamsE,"aw",@nobits
	.sectionflags	@""
	.align	16
	.zero		1024


//--------------------- .nv.shared._ZN7cutlass13device_kernelIN5flash11enable_sm90INS1_16FlashAttnFwdSm90INS1_25CollectiveMainloopFwdSm90ILi2EN4cute5tupleIJNS5_1CILi1EEES8_S8_EEENS6_IJNS7_ILi128EEENS7_ILi96EEENS7_ILi192EEEEEELi192ENS_6half_tEfNS_4arch4Sm90ELb1ELb0ELb0ELb1ELb1ELb1ELb0ELb1ELb1ELb1ELb1ELb0EEENS1_21CollectiveEpilogueFwdINS6_IJSA_SC_SB_EEES9_SE_SG_Li256ELb1ELb1ELb1ELb0EEENS1_36VarlenDynamicPersistentTileSchedulerILi128ELi96ELi256ELi128ELb1ELb1ELb1ELb1ELb1ELb1EEEEEEEEEvNT_6ParamsE --------------------------
	.section	.nv.shared._ZN7cutlass13device_kernelIN5flash11enable_sm90INS1_16FlashAttnFwdSm90INS1_25CollectiveMainloopFwdSm90ILi2EN4cute5tupleIJNS5_1CILi1EEES8_S8_EEENS6_IJNS7_ILi128EEENS7_ILi96EEENS7_ILi192EEEEEELi192ENS_6half_tEfNS_4arch4Sm90ELb1ELb0ELb0ELb1ELb1ELb1ELb0ELb1ELb1ELb1ELb1ELb0EEENS1_21CollectiveEpilogueFwdINS6_IJSA_SC_SB_EEES9_SE_SG_Li256ELb1ELb1ELb1ELb0EEENS1_36VarlenDynamicPersistentTileSchedulerILi128ELi96ELi256ELi128ELb1ELb1ELb1ELb1ELb1ELb1EEEEEEEEEvNT_6ParamsE,"aw",@nobits
	.sectionflags	@""
	.align	16
	.zero		1024


//--------------------- .nv.constant0._ZN7cutlass13device_kernelIN5flash11enable_sm90INS1_16FlashAttnFwdSm90INS1_25CollectiveMainloopFwdSm90ILi2EN4cute5tupleIJNS5_1CILi1EEES8_S8_EEENS6_IJNS7_ILi128EEENS7_ILi96EEENS7_ILi192EEEEEELi192ENS_6half_tEfNS_4arch4Sm90ELb0ELb0ELb0ELb0ELb1ELb0ELb0ELb1ELb1ELb1ELb1ELb0EEENS1_21CollectiveEpilogueFwdINS6_IJSA_SC_SB_EEES9_SE_SG_Li256ELb0ELb1ELb1ELb0EEENS1_19SingleTileSchedulerILb0ELb1ELb1ELi128EEEEEEEEEvNT_6ParamsE --------------------------
	.section	.nv.constant0._ZN7cutlass13device_kernelIN5flash11enable_sm90INS1_16FlashAttnFwdSm90INS1_25CollectiveMainloopFwdSm90ILi2EN4cute5tupleIJNS5_1CILi1EEES8_S8_EEENS6_IJNS7_ILi128EEENS7_ILi96EEENS7_ILi192EEEEEELi192ENS_6half_tEfNS_4arch4Sm90ELb0ELb0ELb0ELb0ELb1ELb0ELb0ELb1ELb1ELb1ELb1ELb0EEENS1_21CollectiveEpilogueFwdINS6_IJSA_SC_SB_EEES9_SE_SG_Li256ELb0ELb1ELb1ELb0EEENS1_19SingleTileSchedulerILb0ELb1ELb1ELi128EEEEEEEEEvNT_6ParamsE,"a",@progbits
	.sectionflags	@""
	.align	4
.nv.constant0._ZN7cutlass13device_kernelIN5flash11enable_sm90INS1_16FlashAttnFwdSm90INS1_25CollectiveMainloopFwdSm90ILi2EN4cute5tupleIJNS5_1CILi1EEES8_S8_EEENS6_IJNS7_ILi128EEENS7_ILi96EEENS7_ILi192EEEEEELi192ENS_6half_tEfNS_4arch4Sm90ELb0ELb0ELb0ELb0ELb1ELb0ELb0ELb1ELb1ELb1ELb1ELb0EEENS1_21CollectiveEpilogueFwdINS6_IJSA_SC_SB_EEES9_SE_SG_Li256ELb0ELb1ELb1ELb0EEENS1_19SingleTileSchedulerILb0ELb1ELb1ELi128EEEEEEEEEvNT_6ParamsE:
	.zero		3200


//--------------------- .nv.constant0._ZN7cutlass13device_kernelIN5flash11enable_sm90INS1_16FlashAttnFwdSm90INS1_25CollectiveMainloopFwdSm90ILi2EN4cute5tupleIJNS5_1CILi1EEES8_S8_EEENS6_IJNS7_ILi128EEENS7_ILi96EEENS7_ILi192EEEEEELi192ENS_6half_tEfNS_4arch4Sm90ELb0ELb0ELb0ELb1ELb1ELb0ELb0ELb1ELb1ELb1ELb1ELb0EEENS1_21CollectiveEpilogueFwdINS6_IJSA_SC_SB_EEES9_SE_SG_Li256ELb1ELb1ELb1ELb0EEENS1_36VarlenDynamicPersistentTileSchedulerILi128ELi96ELi256ELi128ELb1ELb1ELb1ELb0ELb1ELb1EEEEEEEEEvNT_6ParamsE --------------------------
	.section	.nv.constant0._ZN7cutlass13device_kernelIN5flash11enable_sm90INS1_16FlashAttnFwdSm90INS1_25CollectiveMainloopFwdSm90ILi2EN4cute5tupleIJNS5_1CILi1EEES8_S8_EEENS6_IJNS7_ILi128EEENS7_ILi96EEENS7_ILi192EEEEEELi192ENS_6half_tEfNS_4arch4Sm90ELb0ELb0ELb0ELb1ELb1ELb0ELb0ELb1ELb1ELb1ELb1ELb0EEENS1_21CollectiveEpilogueFwdINS6_IJSA_SC_SB_EEES9_SE_SG_Li256ELb1ELb1ELb1ELb0EEENS1_36VarlenDynamicPersistentTileSchedulerILi128ELi96ELi256ELi128ELb1ELb1ELb1ELb0ELb1ELb1EEEEEEEEEvNT_6ParamsE,"a",@progbits
	.sectionflags	@""
	.align	4
.nv.constant0._ZN7cutlass13device_kernelIN5flash11enable_sm90INS1_16FlashAttnFwdSm90INS1_25CollectiveMainloopFwdSm90ILi2EN4cute5tupleIJNS5_1CILi1EEES8_S8_EEENS6_IJNS7_ILi128EEENS7_ILi96EEENS7_ILi192EEEEEELi192ENS_6half_tEfNS_4arch4Sm90ELb0ELb0ELb0ELb1ELb1ELb0ELb0ELb1ELb1ELb1ELb1ELb0EEENS1_21CollectiveEpilogueFwdINS6_IJSA_SC_SB_EEES9_SE_SG_Li256ELb1ELb1ELb1ELb0EEENS1_36VarlenDynamicPersistentTileSchedulerILi128ELi96ELi256ELi128ELb1ELb1ELb1ELb0ELb1ELb1EEEEEEEEEvNT_6ParamsE:
	.zero		3328


//--------------------- .nv.constant0._ZN7cutlass13device_kernelIN5flash11enable_sm90INS1_16FlashAttnFwdSm90INS1_25CollectiveMainloopFwdSm90ILi2EN4cute5tupleIJNS5_1CILi1EEES8_S8_EEENS6_IJNS7_ILi128EEENS7_ILi96EEENS7_ILi192EEEEEELi192ENS_6half_tEfNS_4arch4Sm90ELb0ELb0ELb0ELb1ELb1ELb1ELb0ELb1ELb1ELb1ELb1ELb0EEENS1_21CollectiveEpilogueFwdINS6_IJSA_SC_SB_EEES9_SE_SG_Li256ELb1ELb1ELb1ELb0EEENS1_36VarlenDynamicPersistentTileSchedulerILi128ELi96ELi256ELi128ELb1ELb1ELb1ELb0ELb1ELb1EEEEEEEEEvNT_6ParamsE --------------------------
	.section	.nv.constant0._ZN7cutlass13device_kernelIN5flash11enable_sm90INS1_16FlashAttnFwdSm90INS1_25CollectiveMainloopFwdSm90ILi2EN4cute5tupleIJNS5_1CILi1EEES8_S8_EEENS6_IJNS7_ILi128EEENS7_ILi96EEENS7_ILi192EEEEEELi192ENS_6half_tEfNS_4arch4Sm90ELb0ELb0ELb0ELb1ELb1ELb1ELb0ELb1ELb1ELb1ELb1ELb0EEENS1_21CollectiveEpilogueFwdINS6_IJSA_SC_SB_EEES9_SE_SG_Li256ELb1ELb1ELb1ELb0EEENS1_36VarlenDynamicPersistentTileSchedulerILi128ELi96ELi256ELi128ELb1ELb1ELb1ELb0ELb1ELb1EEEEEEEEEvNT_6ParamsE,"a",@progbits
	.sectionflags	@""
	.align	4
.nv.constant0._ZN7cutlass13device_kernelIN5flash11enable_sm90INS1_16FlashAttnFwdSm90INS1_25CollectiveMainloopFwdSm90ILi2EN4cute5tupleIJNS5_1CILi1EEES8_S8_EEENS6_IJNS7_ILi128EEENS7_ILi96EEENS7_ILi192EEEEEELi192ENS_6half_tEfNS_4arch4Sm90ELb0ELb0ELb0ELb1ELb1ELb1ELb0ELb1ELb1ELb1ELb1ELb0EEENS1_21CollectiveEpilogueFwdINS6_IJSA_SC_SB_EEES9_SE_SG_Li256ELb1ELb1ELb1ELb0EEENS1_36VarlenDynamicPersistentTileSchedulerILi128ELi96ELi256ELi128ELb1ELb1ELb1ELb0ELb1ELb1EEEEEEEEEvNT_6ParamsE:
	.zero		3328


//--------------------- .nv.constant0._ZN7cutlass13device_kernelIN5flash11enable_sm90INS1_16FlashAttnFwdSm90INS1_25CollectiveMainloopFwdSm90ILi2EN4cute5tupleIJNS5_1CILi1EEES8_S8_EEENS6_IJNS7_ILi128EEENS7_ILi96EEENS7_ILi192EEEEEELi192ENS_6half_tEfNS_4arch4Sm90ELb0ELb1ELb0ELb0ELb1ELb0ELb0ELb1ELb1ELb1ELb1ELb0EEENS1_21CollectiveEpilogueFwdINS6_IJSA_SC_SB_EEES9_SE_SG_Li256ELb0ELb1ELb1ELb0EEENS1_19SingleTileSchedulerILb0ELb1ELb1ELi128EEEEEEEEEvNT_6ParamsE --------------------------
	.section	.nv.constant0._ZN7cutlass13device_kernelIN5flash11enable_sm90INS1_16FlashAttnFwdSm90INS1_25CollectiveMainloopFwdSm90ILi2EN4cute5tupleIJNS5_1CILi1EEES8_S8_EEENS6_IJNS7_ILi128EEENS7_ILi96EEENS7_ILi192EEEEEELi192ENS_6half_tEfNS_4arch4Sm90ELb0ELb1ELb0ELb0ELb1ELb0ELb0ELb1ELb1ELb1ELb1ELb0EEENS1_21CollectiveEpilogueFwdINS6_IJSA_SC_SB_EEES9_SE_SG_Li256ELb0ELb1ELb1ELb0EEENS1_19SingleTileSchedulerILb0ELb1ELb1ELi128EEEEEEEEEvNT_6ParamsE,"a",@progbits
	.sectionflags	@""
	.align	4
.nv.constant0._ZN7cutlass13device_kernelIN5flash11enable_sm90INS1_16FlashAttnFwdSm90INS1_25CollectiveMainloopFwdSm90ILi2EN4cute5tupleIJNS5_1CILi1EEES8_S8_EEENS6_IJNS7_ILi128EEENS7_ILi96EEENS7_ILi192EEEEEELi192ENS_6half_tEfNS_4arch4Sm90ELb0ELb1ELb0ELb0ELb1ELb0ELb0ELb1ELb1ELb1ELb1ELb0EEENS1_21CollectiveEpilogueFwdINS6_IJSA_SC_SB_EEES9_SE_SG_Li256ELb0ELb1ELb1ELb0EEENS1_19SingleTileSchedulerILb0ELb1ELb1ELi128EEEEEEEEEvNT_6ParamsE:
	.zero		3200


//--------------------- .nv.constant0._ZN7cutlass13device_kernelIN5flash11enable_sm90INS1_16FlashAttnFwdSm90INS1_25CollectiveMainloopFwdSm90ILi2EN4cute5tupleIJNS5_1CILi1EEES8_S8_EEENS6_IJNS7_ILi128EEENS7_ILi96EEENS7_ILi192EEEEEELi192ENS_6half_tEfNS_4arch4Sm90ELb0ELb1ELb0ELb1ELb1ELb0ELb0ELb1ELb1ELb1ELb1ELb0EEENS1_21CollectiveEpilogueFwdINS6_IJSA_SC_SB_EEES9_SE_SG_Li256ELb1ELb1ELb1ELb0EEENS1_36VarlenDynamicPersistentTileSchedulerILi128ELi96ELi256ELi128ELb1ELb1ELb1ELb1ELb0ELb1EEEEEEEEEvNT_6ParamsE --------------------------
	.section	.nv.constant0._ZN7cutlass13device_kernelIN5flash11enable_sm90INS1_16FlashAttnFwdSm90INS1_25CollectiveMainloopFwdSm90ILi2EN4cute5tupleIJNS5_1CILi1EEES8_S8_EEENS6_IJNS7_ILi128EEENS7_ILi96EEENS7_ILi192EEEEEELi192ENS_6half_tEfNS_4arch4Sm90ELb0ELb1ELb0ELb1ELb1ELb0ELb0ELb1ELb1ELb1ELb1ELb0EEENS1_21CollectiveEpilogueFwdINS6_IJSA_SC_SB_EEES9_SE_SG_Li256ELb1ELb1ELb1ELb0EEENS1_36VarlenDynamicPersistentTileSchedulerILi128ELi96ELi256ELi128ELb1ELb1ELb1ELb1ELb0ELb1EEEEEEEEEvNT_6ParamsE,"a",@progbits
	.sectionflags	@""
	.align	4
.nv.constant0._ZN7cutlass13device_kernelIN5flash11enable_sm90INS1_16FlashAttnFwdSm90INS1_25CollectiveMainloopFwdSm90ILi2EN4cute5tupleIJNS5_1CILi1EEES8_S8_EEENS6_IJNS7_ILi128EEENS7_ILi96EEENS7_ILi192EEEEEELi192ENS_6half_tEfNS_4arch4Sm90ELb0ELb1ELb0ELb1ELb1ELb0ELb0ELb1ELb1ELb1ELb1ELb0EEENS1_21CollectiveEpilogueFwdINS6_IJSA_SC_SB_EEES9_SE_SG_Li256ELb1ELb1ELb1ELb0EEENS1_36VarlenDynamicPersistentTileSchedulerILi128ELi96ELi256ELi128ELb1ELb1ELb1ELb1ELb0ELb1EEEEEEEEEvNT_6ParamsE:
	.zero		3328


//--------------------- .nv.constant0._ZN7cutlass13device_kernelIN5flash11enable_sm90INS1_16FlashAttnFwdSm90INS1_25CollectiveMainloopFwdSm90ILi2EN4cute5tupleIJNS5_1CILi1EEES8_S8_EEENS6_IJNS7_ILi128EEENS7_ILi96EEENS7_ILi192EEEEEELi192ENS_6half_tEfNS_4arch4Sm90ELb0ELb1ELb0ELb1ELb1ELb1ELb0ELb1ELb1ELb1ELb1ELb0EEENS1_21CollectiveEpilogueFwdINS6_IJSA_SC_SB_EEES9_SE_SG_Li256ELb1ELb1ELb1ELb0EEENS1_36VarlenDynamicPersistentTileSchedulerILi128ELi96ELi256ELi128ELb1ELb1ELb1ELb1ELb0ELb1EEEEEEEEEvNT_6ParamsE --------------------------
	.section	.nv.constant0._ZN7cutlass13device_kernelIN5flash11enable_sm90INS1_16FlashAttnFwdSm90INS1_25CollectiveMainloopFwdSm90ILi2EN4cute5tupleIJNS5_1CILi1EEES8_S8_EEENS6_IJNS7_ILi128EEENS7_ILi96EEENS7_ILi192EEEEEELi192ENS_6half_tEfNS_4arch4Sm90ELb0ELb1ELb0ELb1ELb1ELb1ELb0ELb1ELb1ELb1ELb1ELb0EEENS1_21CollectiveEpilogueFwdINS6_IJSA_SC_SB_EEES9_SE_SG_Li256ELb1ELb1ELb1ELb0EEENS1_36VarlenDynamicPersistentTileSchedulerILi128ELi96ELi256ELi128ELb1ELb1ELb1ELb1ELb0ELb1EEEEEEEEEvNT_6ParamsE,"a",@progbits
	.sectionflags	@""
	.align	4
.nv.constant0._ZN7cutlass13device_kernelIN5flash11enable_sm90INS1_16FlashAttnFwdSm90INS1_25CollectiveMainloopFwdSm90ILi2EN4cute5tupleIJNS5_1CILi1EEES8_S8_EEENS6_IJNS7_ILi128EEENS7_ILi96EEENS7_ILi192EEEEEELi192ENS_6half_tEfNS_4arch4Sm90ELb0ELb1ELb0ELb1ELb1ELb1ELb0ELb1ELb1ELb1ELb1ELb0EEENS1_21CollectiveEpilogueFwdINS6_IJSA_SC_SB_EEES9_SE_SG_Li256ELb1ELb1ELb1ELb0EEENS1_36VarlenDynamicPersistentTileSchedulerILi128ELi96ELi256ELi128ELb1ELb1ELb1ELb1ELb0ELb1EEEEEEEEEvNT_6ParamsE:
	.zero		3328


//--------------------- .nv.constant0._ZN7cutlass13device_kernelIN5flash11enable_sm90INS1_16FlashAttnFwdSm90INS1_25CollectiveMainloopFwdSm90ILi2EN4cute5tupleIJNS5_1CILi1EEES8_S8_EEENS6_IJNS7_ILi128EEENS7_ILi96EEENS7_ILi192EEEEEELi192ENS_6half_tEfNS_4arch4Sm90ELb1ELb0ELb0ELb0ELb1ELb0ELb0ELb1ELb1ELb1ELb1ELb0EEENS1_21CollectiveEpilogueFwdINS6_IJSA_SC_SB_EEES9_SE_SG_Li256ELb0ELb1ELb1ELb0EEENS1_19SingleTileSchedulerILb0ELb1ELb1ELi128EEEEEEEEEvNT_6ParamsE --------------------------
	.section	.nv.constant0._ZN7cutlass13device_kernelIN5flash11enable_sm90INS1_16FlashAttnFwdSm90INS1_25CollectiveMainloopFwdSm90ILi2EN4cute5tupleIJNS5_1CILi1EEES8_S8_EEENS6_IJNS7_ILi128EEENS7_ILi96EEENS7_ILi192EEEEEELi192ENS_6half_tEfNS_4arch4Sm90ELb1ELb0ELb0ELb0ELb1ELb0ELb0ELb1ELb1ELb1ELb1ELb0EEENS1_21CollectiveEpilogueFwdINS6_IJSA_SC_SB_EEES9_SE_SG_Li256ELb0ELb1ELb1ELb0EEENS1_19SingleTileSchedulerILb0ELb1ELb1ELi128EEEEEEEEEvNT_6ParamsE,"a",@progbits
	.sectionflags	@""
	.align	4
.nv.constant0._ZN7cutlass13device_kernelIN5flash11enable_sm90INS1_16FlashAttnFwdSm90INS1_25CollectiveMainloopFwdSm90ILi2EN4cute5tupleIJNS5_1CILi1EEES8_S8_EEENS6_IJNS7_ILi128EEENS7_ILi96EEENS7_ILi192EEEEEELi192ENS_6half_tEfNS_4arch4Sm90ELb1ELb0ELb0ELb0ELb1ELb0ELb0ELb1ELb1ELb1ELb1ELb0EEENS1_21CollectiveEpilogueFwdINS6_IJSA_SC_SB_EEES9_SE_SG_Li256ELb0ELb1ELb1ELb0EEENS1_19SingleTileSchedulerILb0ELb1ELb1ELi128EEEEEEEEEvNT_6ParamsE:
	.zero		3200


//--------------------- .nv.constant0._ZN7cutlass13device_kernelIN5flash11enable_sm90INS1_16FlashAttnFwdSm90INS1_25CollectiveMainloopFwdSm90ILi2EN4cute5tupleIJNS5_1CILi1EEES8_S8_EEENS6_IJNS7_ILi128EEENS7_ILi96EEENS7_ILi192EEEEEELi192ENS_6half_tEfNS_4arch4Sm90ELb1ELb0ELb0ELb1ELb1ELb0ELb0ELb1ELb1ELb1ELb1ELb0EEENS1_21CollectiveEpilogueFwdINS6_IJSA_SC_SB_EEES9_SE_SG_Li256ELb1ELb1ELb1ELb0EEENS1_36VarlenDynamicPersistentTileSchedulerILi128ELi96ELi256ELi128ELb1ELb1ELb1ELb1ELb1ELb1EEEEEEEEEvNT_6ParamsE --------------------------
	.section	.nv.constant0._ZN7cutlass13device_kernelIN5flash11enable_sm90INS1_16FlashAttnFwdSm90INS1_25CollectiveMainloopFwdSm90ILi2EN4cute5tupleIJNS5_1CILi1EEES8_S8_EEENS6_IJNS7_ILi128EEENS7_ILi96EEENS7_ILi192EEEEEELi192ENS_6half_tEfNS_4arch4Sm90ELb1ELb0ELb0ELb1ELb1ELb0ELb0ELb1ELb1ELb1ELb1ELb0EEENS1_21CollectiveEpilogueFwdINS6_IJSA_SC_SB_EEES9_SE_SG_Li256ELb1ELb1ELb1ELb0EEENS1_36VarlenDynamicPersistentTileSchedulerILi128ELi96ELi256ELi128ELb1ELb1ELb1ELb1ELb1ELb1EEEEEEEEEvNT_6ParamsE,"a",@progbits
	.sectionflags	@""
	.align	4
.nv.constant0._ZN7cutlass13device_kernelIN5flash11enable_sm90INS1_16FlashAttnFwdSm90INS1_25CollectiveMainloopFwdSm90ILi2EN4cute5tupleIJNS5_1CILi1EEES8_S8_EEENS6_IJNS7_ILi128EEENS7_ILi96EEENS7_ILi192EEEEEELi192ENS_6half_tEfNS_4arch4Sm90ELb1ELb0ELb0ELb1ELb1ELb0ELb0ELb1ELb1ELb1ELb1ELb0EEENS1_21CollectiveEpilogueFwdINS6_IJSA_SC_SB_EEES9_SE_SG_Li256ELb1ELb1ELb1ELb0EEENS1_36VarlenDynamicPersistentTileSchedulerILi128ELi96ELi256ELi128ELb1ELb1ELb1ELb1ELb1ELb1EEEEEEEEEvNT_6ParamsE:
	.zero		3328


//--------------------- .nv.constant0._ZN7cutlass13device_kernelIN5flash11enable_sm90INS1_16FlashAttnFwdSm90INS1_25CollectiveMainloopFwdSm90ILi2EN4cute5tupleIJNS5_1CILi1EEES8_S8_EEENS6_IJNS7_ILi128EEENS7_ILi96EEENS7_ILi192EEEEEELi192ENS_6half_tEfNS_4arch4Sm90ELb1ELb0ELb0ELb1ELb1ELb1ELb0ELb1ELb1ELb1ELb1ELb0EEENS1_21CollectiveEpilogueFwdINS6_IJSA_SC_SB_EEES9_SE_SG_Li256ELb1ELb1ELb1ELb0EEENS1_36VarlenDynamicPersistentTileSchedulerILi128ELi96ELi256ELi128ELb1ELb1ELb1ELb1ELb1ELb1EEEEEEEEEvNT_6ParamsE --------------------------
	.section	.nv.constant0._ZN7cutlass13device_kernelIN5flash11enable_sm90INS1_16FlashAttnFwdSm90INS1_25CollectiveMainloopFwdSm90ILi2EN4cute5tupleIJNS5_1CILi1EEES8_S8_EEENS6_IJNS7_ILi128EEENS7_ILi96EEENS7_ILi192EEEEEELi192ENS_6half_tEfNS_4arch4Sm90ELb1ELb0ELb0ELb1ELb1ELb1ELb0ELb1ELb1ELb1ELb1ELb0EEENS1_21CollectiveEpilogueFwdINS6_IJSA_SC_SB_EEES9_SE_SG_Li256ELb1ELb1ELb1ELb0EEENS1_36VarlenDynamicPersistentTileSchedulerILi128ELi96ELi256ELi128ELb1ELb1ELb1ELb1ELb1ELb1EEEEEEEEEvNT_6ParamsE,"a",@progbits
	.sectionflags	@""
	.align	4
.nv.constant0._ZN7cutlass13device_kernelIN5flash11enable_sm90INS1_16FlashAttnFwdSm90INS1_25CollectiveMainloopFwdSm90ILi2EN4cute5tupleIJNS5_1CILi1EEES8_S8_EEENS6_IJNS7_ILi128EEENS7_ILi96EEENS7_ILi192EEEEEELi192ENS_6half_tEfNS_4arch4Sm90ELb1ELb0ELb0ELb1ELb1ELb1ELb0ELb1ELb1ELb1ELb1ELb0EEENS1_21CollectiveEpilogueFwdINS6_IJSA_SC_SB_EEES9_SE_SG_Li256ELb1ELb1ELb1ELb0EEENS1_36VarlenDynamicPersistentTileSchedulerILi128ELi96ELi256ELi128ELb1ELb1ELb1ELb1ELb1ELb1EEEEEEEEEvNT_6ParamsE:
	.zero		3328


//--------------------- SYMBOLS --------------------------

	.type		.nv.reservedSmem.offset0,@object
	.size		.nv.reservedSmem.offset0,0x4
	.type		__assertfail,@function
